	.target	sm_80

	.elftype	@"ET_EXEC"


//--------------------- .note.nv.tkinfo           --------------------------
	.section	.note.nv.tkinfo,"",@"SHT_NOTE"
	.sectionflags	@"SHF_NOTE_NV_TKINFO"
	.tkinfo
        /*0018*/ 	.word	0x00000002
        /*0030*/ 	.string	""
        /*0030*/ 	.string	"ptxas"
        /*0030*/ 	.string	"Cuda compilation tools, release 13.0, V13.0.88"
        /*0030*/ 	.string	"Build cuda_13.0.r13.0/compiler.36424714_0"
        /*0030*/ 	.string	"-arch sm_80 -m 64 "



//--------------------- .note.nv.cuinfo           --------------------------
	.section	.note.nv.cuinfo,"",@"SHT_NOTE"
	.sectionflags	@"SHF_NOTE_NV_CUINFO"
        /*0018*/ 	.short	0x0002
        /*001a*/ 	.short	0x0050
        /*001c*/ 	.short	0x0082
	.zero		2


//--------------------- .nv.info                  --------------------------
	.section	.nv.info,"",@"SHT_CUDA_INFO"
	.align	4


	//----- nvinfo : EIATTR_REGCOUNT
	.align		4
        /*0000*/ 	.byte	0x04, 0x2f
        /*0002*/ 	.short	(.L_12 - .L_11)
	.align		4
.L_11:
        /*0004*/ 	.word	index@(_ZN7cutlass13device_kernelIN5flash19enable_sm80_to_sm89INS1_16FlashAttnFwdSm80INS1_25CollectiveMainloopFwdSm80ILi4ELi1ELb0EN4cute5tupleIJNS5_1CILi128EEENS7_ILi80EEENS7_ILi64EEEEEELi64ENS_6half_tEfNS_4arch4Sm80ELb1ELb0ELb1ELb1ELb0ELb1ELb1ELb1EEENS1_21CollectiveEpilogueFwdINS6_IJS8_SA_S9_EEENS6_IJNS7_ILi1EEESI_SI_EEESC_SE_Li128ELb1ELb1ELb1ELb0EEENS1_36VarlenDynamicPersistentTileSchedulerILi128ELi80ELi128ELi128ELb1ELb1ELb0ELb1ELb1ELb1EEEEEEEEEvNT_6ParamsE)
        /*0008*/ 	.word	0x000000ff


	//----- nvinfo : EIATTR_FRAME_SIZE
	.align		4
.L_12:
        /*000c*/ 	.byte	0x04, 0x11
        /*000e*/ 	.short	(.L_14 - .L_13)
	.align		4
.L_13:
        /*0010*/ 	.word	index@($__internal_25_$__cuda_sm70_votesync_ballot)
        /*0014*/ 	.word	0x00000000


	//----- nvinfo : EIATTR_FRAME_SIZE
	.align		4
.L_14:
        /*0018*/ 	.byte	0x04, 0x11
        /*001a*/ 	.short	(.L_16 - .L_15)
	.align		4
.L_15:
        /*001c*/ 	.word	index@($__internal_24_$__cuda_sm70_shflsync_up_p)
        /*0020*/ 	.word	0x00000000


	//----- nvinfo : EIATTR_FRAME_SIZE
	.align		4
.L_16:
        /*0024*/ 	.byte	0x04, 0x11
        /*0026*/ 	.short	(.L_18 - .L_17)
	.align		4
.L_17:
        /*0028*/ 	.word	index@($__internal_23_$__cuda_sm70_shflsync_idx_p)
        /*002c*/ 	.word	0x00000000


	//----- nvinfo : EIATTR_FRAME_SIZE
	.align		4
.L_18:
        /*0030*/ 	.byte	0x04, 0x11
        /*0032*/ 	.short	(.L_20 - .L_19)
	.align		4
.L_19:
        /*0034*/ 	.word	index@($__internal_22_$__cuda_sm70_shflsync_bfly_p)
        /*0038*/ 	.word	0x00000000


	//----- nvinfo : EIATTR_FRAME_SIZE
	.align		4
.L_20:
        /*003c*/ 	.byte	0x04, 0x11
        /*003e*/ 	.short	(.L_22 - .L_21)
	.align		4
.L_21:
        /*0040*/ 	.word	index@(_ZN7cutlass13device_kernelIN5flash19enable_sm80_to_sm89INS1_16FlashAttnFwdSm80INS1_25CollectiveMainloopFwdSm80ILi4ELi1ELb0EN4cute5tupleIJNS5_1CILi128EEENS7_ILi80EEENS7_ILi64EEEEEELi64ENS_6half_tEfNS_4arch4Sm80ELb1ELb0ELb1ELb1ELb0ELb1ELb1ELb1EEENS1_21CollectiveEpilogueFwdINS6_IJS8_SA_S9_EEENS6_IJNS7_ILi1EEESI_SI_EEESC_SE_Li128ELb1ELb1ELb1ELb0EEENS1_36VarlenDynamicPersistentTileSchedulerILi128ELi80ELi128ELi128ELb1ELb1ELb0ELb1ELb1ELb1EEEEEEEEEvNT_6ParamsE)
        /*0044*/ 	.word	0x00000068


	//----- nvinfo : EIATTR_REGCOUNT
	.align		4
.L_22:
        /*0048*/ 	.byte	0x04, 0x2f
        /*004a*/ 	.short	(.L_24 - .L_23)
	.align		4
.L_23:
        /*004c*/ 	.word	index@(_ZN7cutlass13device_kernelIN5flash19enable_sm80_to_sm89INS1_16FlashAttnFwdSm80INS1_25CollectiveMainloopFwdSm80ILi4ELi1ELb0EN4cute5tupleIJNS5_1CILi128EEENS7_ILi80EEENS7_ILi64EEEEEELi64ENS_6half_tEfNS_4arch4Sm80ELb1ELb0ELb1ELb1ELb0ELb0ELb1ELb1EEENS1_21CollectiveEpilogueFwdINS6_IJS8_SA_S9_EEENS6_IJNS7_ILi1EEESI_SI_EEESC_SE_Li128ELb1ELb1ELb1ELb0EEENS1_36VarlenDynamicPersistentTileSchedulerILi128ELi80ELi128ELi128ELb1ELb1ELb0ELb1ELb1ELb1EEEEEEEEEvNT_6ParamsE)
        /*0050*/ 	.word	0x000000ff


	//----- nvinfo : EIATTR_FRAME_SIZE
	.align		4
.L_24:
        /*0054*/ 	.byte	0x04, 0x11
        /*0056*/ 	.short	(.L_26 - .L_25)
	.align		4
.L_25:
        /*0058*/ 	.word	index@($__internal_21_$__cuda_sm70_votesync_ballot)
        /*005c*/ 	.word	0x00000000


	//----- nvinfo : EIATTR_FRAME_SIZE
	.align		4
.L_26:
        /*0060*/ 	.byte	0x04, 0x11
        /*0062*/ 	.short	(.L_28 - .L_27)
	.align		4
.L_27:
        /*0064*/ 	.word	index@($__internal_20_$__cuda_sm70_shflsync_up_p)
        /*0068*/ 	.word	0x00000000


	//----- nvinfo : EIATTR_FRAME_SIZE
	.align		4
.L_28:
        /*006c*/ 	.byte	0x04, 0x11
        /*006e*/ 	.short	(.L_30 - .L_29)
	.align		4
.L_29:
        /*0070*/ 	.word	index@($__internal_19_$__cuda_sm70_shflsync_idx_p)
        /*0074*/ 	.word	0x00000000


	//----- nvinfo : EIATTR_FRAME_SIZE
	.align		4
.L_30:
        /*0078*/ 	.byte	0x04, 0x11
        /*007a*/ 	.short	(.L_32 - .L_31)
	.align		4
.L_31:
        /*007c*/ 	.word	index@($__internal_18_$__cuda_sm70_shflsync_bfly_p)
        /*0080*/ 	.word	0x00000000


	//----- nvinfo : EIATTR_FRAME_SIZE
	.align		4
.L_32:
        /*0084*/ 	.byte	0x04, 0x11
        /*0086*/ 	.short	(.L_34 - .L_33)
	.align		4
.L_33:
        /*0088*/ 	.word	index@(_ZN7cutlass13device_kernelIN5flash19enable_sm80_to_sm89INS1_16FlashAttnFwdSm80INS1_25CollectiveMainloopFwdSm80ILi4ELi1ELb0EN4cute5tupleIJNS5_1CILi128EEENS7_ILi80EEENS7_ILi64EEEEEELi64ENS_6half_tEfNS_4arch4Sm80ELb1ELb0ELb1ELb1ELb0ELb0ELb1ELb1EEENS1_21CollectiveEpilogueFwdINS6_IJS8_SA_S9_EEENS6_IJNS7_ILi1EEESI_SI_EEESC_SE_Li128ELb1ELb1ELb1ELb0EEENS1_36VarlenDynamicPersistentTileSchedulerILi128ELi80ELi128ELi128ELb1ELb1ELb0ELb1ELb1ELb1EEEEEEEEEvNT_6ParamsE)
        /*008c*/ 	.word	0x000000a0


	//----- nvinfo : EIATTR_REGCOUNT
	.align		4
.L_34:
        /*0090*/ 	.byte	0x04, 0x2f
        /*0092*/ 	.short	(.L_36 - .L_35)
	.align		4
.L_35:
        /*0094*/ 	.word	index@(_ZN7cutlass13device_kernelIN5flash19enable_sm80_to_sm89INS1_16FlashAttnFwdSm80INS1_25CollectiveMainloopFwdSm80ILi4ELi1ELb0EN4cute5tupleIJNS5_1CILi128EEENS7_ILi112EEENS7_ILi64EEEEEELi64ENS_6half_tEfNS_4arch4Sm80ELb1ELb0ELb1ELb0ELb0ELb0ELb1ELb1EEENS1_21CollectiveEpilogueFwdINS6_IJS8_SA_S9_EEENS6_IJNS7_ILi1EEESI_SI_EEESC_SE_Li128ELb0ELb1ELb1ELb0EEENS1_30DynamicPersistentTileSchedulerILi128ELi128ELb1ELb1ELb0EEEEEEEEEvNT_6ParamsE)
        /*0098*/ 	.word	0x000000ff


	//----- nvinfo : EIATTR_FRAME_SIZE
	.align		4
.L_36:
        /*009c*/ 	.byte	0x04, 0x11
        /*009e*/ 	.short	(.L_38 - .L_37)
	.align		4
.L_37:
        /*00a0*/ 	.word	index@($__internal_17_$__cuda_sm70_shflsync_idx_p)
        /*00a4*/ 	.word	0x00000000


	//----- nvinfo : EIATTR_FRAME_SIZE
	.align		4
.L_38:
        /*00a8*/ 	.byte	0x04, 0x11
        /*00aa*/ 	.short	(.L_40 - .L_39)
	.align		4
.L_39:
        /*00ac*/ 	.word	index@($__internal_16_$__cuda_sm70_shflsync_bfly_p)
        /*00b0*/ 	.word	0x00000000


	//----- nvinfo : EIATTR_FRAME_SIZE
	.align		4
.L_40:
        /*00b4*/ 	.byte	0x04, 0x11
        /*00b6*/ 	.short	(.L_42 - .L_41)
	.align		4
.L_41:
        /*00b8*/ 	.word	index@(_ZN7cutlass13device_kernelIN5flash19enable_sm80_to_sm89INS1_16FlashAttnFwdSm80INS1_25CollectiveMainloopFwdSm80ILi4ELi1ELb0EN4cute5tupleIJNS5_1CILi128EEENS7_ILi112EEENS7_ILi64EEEEEELi64ENS_6half_tEfNS_4arch4Sm80ELb1ELb0ELb1ELb0ELb0ELb0ELb1ELb1EEENS1_21CollectiveEpilogueFwdINS6_IJS8_SA_S9_EEENS6_IJNS7_ILi1EEESI_SI_EEESC_SE_Li128ELb0ELb1ELb1ELb0EEENS1_30DynamicPersistentTileSchedulerILi128ELi128ELb1ELb1ELb0EEEEEEEEEvNT_6ParamsE)
        /*00bc*/ 	.word	0x00000098


	//----- nvinfo : EIATTR_REGCOUNT
	.align		4
.L_42:
        /*00c0*/ 	.byte	0x04, 0x2f
        /*00c2*/ 	.short	(.L_44 - .L_43)
	.align		4
.L_43:
        /*00c4*/ 	.word	index@(_ZN7cutlass13device_kernelIN5flash19enable_sm80_to_sm89INS1_16FlashAttnFwdSm80INS1_25CollectiveMainloopFwdSm80ILi4ELi1ELb0EN4cute5tupleIJNS5_1CILi128EEENS7_ILi80EEENS7_ILi64EEEEEELi64ENS_6half_tEfNS_4arch4Sm80ELb0ELb1ELb1ELb1ELb0ELb1ELb1ELb1EEENS1_21CollectiveEpilogueFwdINS6_IJS8_SA_S9_EEENS6_IJNS7_ILi1EEESI_SI_EEESC_SE_Li128ELb1ELb1ELb1ELb0EEENS1_36VarlenDynamicPersistentTileSchedulerILi128ELi80ELi128ELi128ELb1ELb1ELb0ELb1ELb0ELb1EEEEEEEEEvNT_6ParamsE)
        /*00c8*/ 	.word	0x000000ff


	//----- nvinfo : EIATTR_FRAME_SIZE
	.align		4
.L_44:
        /*00cc*/ 	.byte	0x04, 0x11
        /*00ce*/ 	.short	(.L_46 - .L_45)
	.align		4
.L_45:
        /*00d0*/ 	.word	index@($__internal_15_$__cuda_sm70_votesync_ballot)
        /*00d4*/ 	.word	0x00000000


	//----- nvinfo : EIATTR_FRAME_SIZE
	.align		4
.L_46:
        /*00d8*/ 	.byte	0x04, 0x11
        /*00da*/ 	.short	(.L_48 - .L_47)
	.align		4
.L_47:
        /*00dc*/ 	.word	index@($__internal_14_$__cuda_sm70_shflsync_up_p)
        /*00e0*/ 	.word	0x00000000


	//----- nvinfo : EIATTR_FRAME_SIZE
	.align		4
.L_48:
        /*00e4*/ 	.byte	0x04, 0x11
        /*00e6*/ 	.short	(.L_50 - .L_49)
	.align		4
.L_49:
        /*00e8*/ 	.word	index@($__internal_13_$__cuda_sm70_shflsync_idx_p)
        /*00ec*/ 	.word	0x00000000


	//----- nvinfo : EIATTR_FRAME_SIZE
	.align		4
.L_50:
        /*00f0*/ 	.byte	0x04, 0x11
        /*00f2*/ 	.short	(.L_52 - .L_51)
	.align		4
.L_51:
        /*00f4*/ 	.word	index@($__internal_12_$__cuda_sm70_shflsync_bfly_p)
        /*00f8*/ 	.word	0x00000000


	//----- nvinfo : EIATTR_FRAME_SIZE
	.align		4
.L_52:
        /*00fc*/ 	.byte	0x04, 0x11
        /*00fe*/ 	.short	(.L_54 - .L_53)
	.align		4
.L_53:
        /*0100*/ 	.word	index@(_ZN7cutlass13device_kernelIN5flash19enable_sm80_to_sm89INS1_16FlashAttnFwdSm80INS1_25CollectiveMainloopFwdSm80ILi4ELi1ELb0EN4cute5tupleIJNS5_1CILi128EEENS7_ILi80EEENS7_ILi64EEEEEELi64ENS_6half_tEfNS_4arch4Sm80ELb0ELb1ELb1ELb1ELb0ELb1ELb1ELb1EEENS1_21CollectiveEpilogueFwdINS6_IJS8_SA_S9_EEENS6_IJNS7_ILi1EEESI_SI_EEESC_SE_Li128ELb1ELb1ELb1ELb0EEENS1_36VarlenDynamicPersistentTileSchedulerILi128ELi80ELi128ELi128ELb1ELb1ELb0ELb1ELb0ELb1EEEEEEEEEvNT_6ParamsE)
        /*0104*/ 	.word	0x00000070


	//----- nvinfo : EIATTR_REGCOUNT
	.align		4
.L_54:
        /*0108*/ 	.byte	0x04, 0x2f
        /*010a*/ 	.short	(.L_56 - .L_55)
	.align		4
.L_55:
        /*010c*/ 	.word	index@(_ZN7cutlass13device_kernelIN5flash19enable_sm80_to_sm89INS1_16FlashAttnFwdSm80INS1_25CollectiveMainloopFwdSm80ILi4ELi1ELb0EN4cute5tupleIJNS5_1CILi128EEENS7_ILi80EEENS7_ILi64EEEEEELi64ENS_6half_tEfNS_4arch4Sm80ELb0ELb1ELb1ELb1ELb0ELb0ELb1ELb1EEENS1_21CollectiveEpilogueFwdINS6_IJS8_SA_S9_EEENS6_IJNS7_ILi1EEESI_SI_EEESC_SE_Li128ELb1ELb1ELb1ELb0EEENS1_36VarlenDynamicPersistentTileSchedulerILi128ELi80ELi128ELi128ELb1ELb1ELb0ELb1ELb0ELb1EEEEEEEEEvNT_6ParamsE)
        /*0110*/ 	.word	0x000000ff


	//----- nvinfo : EIATTR_FRAME_SIZE
	.align		4
.L_56:
        /*0114*/ 	.byte	0x04, 0x11
        /*0116*/ 	.short	(.L_58 - .L_57)
	.align		4
.L_57:
        /*0118*/ 	.word	index@($__internal_11_$__cuda_sm70_votesync_ballot)
        /*011c*/ 	.word	0x00000000


	//----- nvinfo : EIATTR_FRAME_SIZE
	.align		4
.L_58:
        /*0120*/ 	.byte	0x04, 0x11
        /*0122*/ 	.short	(.L_60 - .L_59)
	.align		4
.L_59:
        /*0124*/ 	.word	index@($__internal_10_$__cuda_sm70_shflsync_up_p)
        /*0128*/ 	.word	0x00000000


	//----- nvinfo : EIATTR_FRAME_SIZE
	.align		4
.L_60:
        /*012c*/ 	.byte	0x04, 0x11
        /*012e*/ 	.short	(.L_62 - .L_61)
	.align		4
.L_61:
        /*0130*/ 	.word	index@($__internal_9_$__cuda_sm70_shflsync_idx_p)
        /*0134*/ 	.word	0x00000000


	//----- nvinfo : EIATTR_FRAME_SIZE
	.align		4
.L_62:
        /*0138*/ 	.byte	0x04, 0x11
        /*013a*/ 	.short	(.L_64 - .L_63)
	.align		4
.L_63:
        /*013c*/ 	.word	index@($__internal_8_$__cuda_sm70_shflsync_bfly_p)
        /*0140*/ 	.word	0x00000000


	//----- nvinfo : EIATTR_FRAME_SIZE
	.align		4
.L_64:
        /*0144*/ 	.byte	0x04, 0x11
        /*0146*/ 	.short	(.L_66 - .L_65)
	.align		4
.L_65:
        /*0148*/ 	.word	index@(_ZN7cutlass13device_kernelIN5flash19enable_sm80_to_sm89INS1_16FlashAttnFwdSm80INS1_25CollectiveMainloopFwdSm80ILi4ELi1ELb0EN4cute5tupleIJNS5_1CILi128EEENS7_ILi80EEENS7_ILi64EEEEEELi64ENS_6half_tEfNS_4arch4Sm80ELb0ELb1ELb1ELb1ELb0ELb0ELb1ELb1EEENS1_21CollectiveEpilogueFwdINS6_IJS8_SA_S9_EEENS6_IJNS7_ILi1EEESI_SI_EEESC_SE_Li128ELb1ELb1ELb1ELb0EEENS1_36VarlenDynamicPersistentTileSchedulerILi128ELi80ELi128ELi128ELb1ELb1ELb0ELb1ELb0ELb1EEEEEEEEEvNT_6ParamsE)
        /*014c*/ 	.word	0x00000090


	//----- nvinfo : EIATTR_REGCOUNT
	.align		4
.L_66:
        /*0150*/ 	.byte	0x04, 0x2f
        /*0152*/ 	.short	(.L_68 - .L_67)
	.align		4
.L_67:
        /*0154*/ 	.word	index@(_ZN7cutlass13device_kernelIN5flash19enable_sm80_to_sm89INS1_16FlashAttnFwdSm80INS1_25CollectiveMainloopFwdSm80ILi4ELi1ELb0EN4cute5tupleIJNS5_1CILi128EEENS7_ILi96EEENS7_ILi64EEEEEELi64ENS_6half_tEfNS_4arch4Sm80ELb0ELb1ELb1ELb0ELb0ELb0ELb1ELb1EEENS1_21CollectiveEpilogueFwdINS6_IJS8_SA_S9_EEENS6_IJNS7_ILi1EEESI_SI_EEESC_SE_Li128ELb0ELb1ELb1ELb0EEENS1_19SingleTileSchedulerILb0ELb1ELb1ELi128EEEEEEEEEvNT_6ParamsE)
        /*0158*/ 	.word	0x000000ff


	//----- nvinfo : EIATTR_FRAME_SIZE
	.align		4
.L_68:
        /*015c*/ 	.byte	0x04, 0x11
        /*015e*/ 	.short	(.L_70 - .L_69)
	.align		4
.L_69:
        /*0160*/ 	.word	index@(_ZN7cutlass13device_kernelIN5flash19enable_sm80_to_sm89INS1_16FlashAttnFwdSm80INS1_25CollectiveMainloopFwdSm80ILi4ELi1ELb0EN4cute5tupleIJNS5_1CILi128EEENS7_ILi96EEENS7_ILi64EEEEEELi64ENS_6half_tEfNS_4arch4Sm80ELb0ELb1ELb1ELb0ELb0ELb0ELb1ELb1EEENS1_21CollectiveEpilogueFwdINS6_IJS8_SA_S9_EEENS6_IJNS7_ILi1EEESI_SI_EEESC_SE_Li128ELb0ELb1ELb1ELb0EEENS1_19SingleTileSchedulerILb0ELb1ELb1ELi128EEEEEEEEEvNT_6ParamsE)
        /*0164*/ 	.word	0x00000078


	//----- nvinfo : EIATTR_REGCOUNT
	.align		4
.L_70:
        /*0168*/ 	.byte	0x04, 0x2f
        /*016a*/ 	.short	(.L_72 - .L_71)
	.align		4
.L_71:
        /*016c*/ 	.word	index@(_ZN7cutlass13device_kernelIN5flash19enable_sm80_to_sm89INS1_16FlashAttnFwdSm80INS1_25CollectiveMainloopFwdSm80ILi4ELi1ELb0EN4cute5tupleIJNS5_1CILi128EEENS7_ILi80EEENS7_ILi64EEEEEELi64ENS_6half_tEfNS_4arch4Sm80ELb0ELb0ELb1ELb1ELb0ELb1ELb1ELb1EEENS1_21CollectiveEpilogueFwdINS6_IJS8_SA_S9_EEENS6_IJNS7_ILi1EEESI_SI_EEESC_SE_Li128ELb1ELb1ELb1ELb0EEENS1_36VarlenDynamicPersistentTileSchedulerILi128ELi80ELi128ELi128ELb1ELb1ELb0ELb0ELb1ELb1EEEEEEEEEvNT_6ParamsE)
        /*0170*/ 	.word	0x000000ff


	//----- nvinfo : EIATTR_FRAME_SIZE
	.align		4
.L_72:
        /*0174*/ 	.byte	0x04, 0x11
        /*0176*/ 	.short	(.L_74 - .L_73)
	.align		4
.L_73:
        /*0178*/ 	.word	index@($__internal_7_$__cuda_sm70_votesync_ballot)
        /*017c*/ 	.word	0x00000000


	//----- nvinfo : EIATTR_FRAME_SIZE
	.align		4
.L_74:
        /*0180*/ 	.byte	0x04, 0x11
        /*0182*/ 	.short	(.L_76 - .L_75)
	.align		4
.L_75:
        /*0184*/ 	.word	index@($__internal_6_$__cuda_sm70_shflsync_up_p)
        /*0188*/ 	.word	0x00000000


	//----- nvinfo : EIATTR_FRAME_SIZE
	.align		4
.L_76:
        /*018c*/ 	.byte	0x04, 0x11
        /*018e*/ 	.short	(.L_78 - .L_77)
	.align		4
.L_77:
        /*0190*/ 	.word	index@($__internal_5_$__cuda_sm70_shflsync_idx_p)
        /*0194*/ 	.word	0x00000000


	//----- nvinfo : EIATTR_FRAME_SIZE
	.align		4
.L_78:
        /*0198*/ 	.byte	0x04, 0x11
        /*019a*/ 	.short	(.L_80 - .L_79)
	.align		4
.L_79:
        /*019c*/ 	.word	index@($__internal_4_$__cuda_sm70_shflsync_bfly_p)
        /*01a0*/ 	.word	0x00000000


	//----- nvinfo : EIATTR_FRAME_SIZE
	.align		4
.L_80:
        /*01a4*/ 	.byte	0x04, 0x11
        /*01a6*/ 	.short	(.L_82 - .L_81)
	.align		4
.L_81:
        /*01a8*/ 	.word	index@(_ZN7cutlass13device_kernelIN5flash19enable_sm80_to_sm89INS1_16FlashAttnFwdSm80INS1_25CollectiveMainloopFwdSm80ILi4ELi1ELb0EN4cute5tupleIJNS5_1CILi128EEENS7_ILi80EEENS7_ILi64EEEEEELi64ENS_6half_tEfNS_4arch4Sm80ELb0ELb0ELb1ELb1ELb0ELb1ELb1ELb1EEENS1_21CollectiveEpilogueFwdINS6_IJS8_SA_S9_EEENS6_IJNS7_ILi1EEESI_SI_EEESC_SE_Li128ELb1ELb1ELb1ELb0EEENS1_36VarlenDynamicPersistentTileSchedulerILi128ELi80ELi128ELi128ELb1ELb1ELb0ELb0ELb1ELb1EEEEEEEEEvNT_6ParamsE)
        /*01ac*/ 	.word	0x00000070


	//----- nvinfo : EIATTR_REGCOUNT
	.align		4
.L_82:
        /*01b0*/ 	.byte	0x04, 0x2f
        /*01b2*/ 	.short	(.L_84 - .L_83)
	.align		4
.L_83:
        /*01b4*/ 	.word	index@(_ZN7cutlass13device_kernelIN5flash19enable_sm80_to_sm89INS1_16FlashAttnFwdSm80INS1_25CollectiveMainloopFwdSm80ILi4ELi1ELb0EN4cute5tupleIJNS5_1CILi128EEENS7_ILi80EEENS7_ILi64EEEEEELi64ENS_6half_tEfNS_4arch4Sm80ELb0ELb0ELb1ELb1ELb0ELb0ELb1ELb1EEENS1_21CollectiveEpilogueFwdINS6_IJS8_SA_S9_EEENS6_IJNS7_ILi1EEESI_SI_EEESC_SE_Li128ELb1ELb1ELb1ELb0EEENS1_36VarlenDynamicPersistentTileSchedulerILi128ELi80ELi128ELi128ELb1ELb1ELb0ELb0ELb1ELb1EEEEEEEEEvNT_6ParamsE)
        /*01b8*/ 	.word	0x000000ff


	//----- nvinfo : EIATTR_FRAME_SIZE
	.align		4
.L_84:
        /*01bc*/ 	.byte	0x04, 0x11
        /*01be*/ 	.short	(.L_86 - .L_85)
	.align		4
.L_85:
        /*01c0*/ 	.word	index@($__internal_3_$__cuda_sm70_votesync_ballot)
        /*01c4*/ 	.word	0x00000000


	//----- nvinfo : EIATTR_FRAME_SIZE
	.align		4
.L_86:
        /*01c8*/ 	.byte	0x04, 0x11
        /*01ca*/ 	.short	(.L_88 - .L_87)
	.align		4
.L_87:
        /*01cc*/ 	.word	index@($__internal_2_$__cuda_sm70_shflsync_up_p)
        /*01d0*/ 	.word	0x00000000


	//----- nvinfo : EIATTR_FRAME_SIZE
	.align		4
.L_88:
        /*01d4*/ 	.byte	0x04, 0x11
        /*01d6*/ 	.short	(.L_90 - .L_89)
	.align		4
.L_89:
        /*01d8*/ 	.word	index@($__internal_1_$__cuda_sm70_shflsync_idx_p)
        /*01dc*/ 	.word	0x00000000


	//----- nvinfo : EIATTR_FRAME_SIZE
	.align		4
.L_90:
        /*01e0*/ 	.byte	0x04, 0x11
        /*01e2*/ 	.short	(.L_92 - .L_91)
	.align		4
.L_91:
        /*01e4*/ 	.word	index@($__internal_0_$__cuda_sm70_shflsync_bfly_p)
        /*01e8*/ 	.word	0x00000000


	//----- nvinfo : EIATTR_FRAME_SIZE
	.align		4
.L_92:
        /*01ec*/ 	.byte	0x04, 0x11
        /*01ee*/ 	.short	(.L_94 - .L_93)
	.align		4
.L_93:
        /*01f0*/ 	.word	index@(_ZN7cutlass13device_kernelIN5flash19enable_sm80_to_sm89INS1_16FlashAttnFwdSm80INS1_25CollectiveMainloopFwdSm80ILi4ELi1ELb0EN4cute5tupleIJNS5_1CILi128EEENS7_ILi80EEENS7_ILi64EEEEEELi64ENS_6half_tEfNS_4arch4Sm80ELb0ELb0ELb1ELb1ELb0ELb0ELb1ELb1EEENS1_21CollectiveEpilogueFwdINS6_IJS8_SA_S9_EEENS6_IJNS7_ILi1EEESI_SI_EEESC_SE_Li128ELb1ELb1ELb1ELb0EEENS1_36VarlenDynamicPersistentTileSchedulerILi128ELi80ELi128ELi128ELb1ELb1ELb0ELb0ELb1ELb1EEEEEEEEEvNT_6ParamsE)
        /*01f4*/ 	.word	0x00000090


	//----- nvinfo : EIATTR_REGCOUNT
	.align		4
.L_94:
        /*01f8*/ 	.byte	0x04, 0x2f
        /*01fa*/ 	.short	(.L_96 - .L_95)
	.align		4
.L_95:
        /*01fc*/ 	.word	index@(_ZN7cutlass13device_kernelIN5flash19enable_sm80_to_sm89INS1_16FlashAttnFwdSm80INS1_25CollectiveMainloopFwdSm80ILi4ELi1ELb0EN4cute5tupleIJNS5_1CILi128EEENS7_ILi112EEENS7_ILi64EEEEEELi64ENS_6half_tEfNS_4arch4Sm80ELb0ELb0ELb1ELb0ELb0ELb0ELb1ELb1EEENS1_21CollectiveEpilogueFwdINS6_IJS8_SA_S9_EEENS6_IJNS7_ILi1EEESI_SI_EEESC_SE_Li128ELb0ELb1ELb1ELb0EEENS1_19SingleTileSchedulerILb0ELb1ELb1ELi128EEEEEEEEEvNT_6ParamsE)
        /*0200*/ 	.word	0x000000ff


	//----- nvinfo : EIATTR_FRAME_SIZE
	.align		4
.L_96:
        /*0204*/ 	.byte	0x04, 0x11
        /*0206*/ 	.short	(.L_98 - .L_97)
	.align		4
.L_97:
        /*0208*/ 	.word	index@(_ZN7cutlass13device_kernelIN5flash19enable_sm80_to_sm89INS1_16FlashAttnFwdSm80INS1_25CollectiveMainloopFwdSm80ILi4ELi1ELb0EN4cute5tupleIJNS5_1CILi128EEENS7_ILi112EEENS7_ILi64EEEEEELi64ENS_6half_tEfNS_4arch4Sm80ELb0ELb0ELb1ELb0ELb0ELb0ELb1ELb1EEENS1_21CollectiveEpilogueFwdINS6_IJS8_SA_S9_EEENS6_IJNS7_ILi1EEESI_SI_EEESC_SE_Li128ELb0ELb1ELb1ELb0EEENS1_19SingleTileSchedulerILb0ELb1ELb1ELi128EEEEEEEEEvNT_6ParamsE)
        /*020c*/ 	.word	0x00000068


	//----- nvinfo : EIATTR_MIN_STACK_SIZE
	.align		4
.L_98:
        /*0210*/ 	.byte	0x04, 0x12
        /*0212*/ 	.short	(.L_100 - .L_99)
	.align		4
.L_99:
        /*0214*/ 	.word	index@(_ZN7cutlass13device_kernelIN5flash19enable_sm80_to_sm89INS1_16FlashAttnFwdSm80INS1_25CollectiveMainloopFwdSm80ILi4ELi1ELb0EN4cute5tupleIJNS5_1CILi128EEENS7_ILi112EEENS7_ILi64EEEEEELi64ENS_6half_tEfNS_4arch4Sm80ELb0ELb0ELb1ELb0ELb0ELb0ELb1ELb1EEENS1_21CollectiveEpilogueFwdINS6_IJS8_SA_S9_EEENS6_IJNS7_ILi1EEESI_SI_EEESC_SE_Li128ELb0ELb1ELb1ELb0EEENS1_19SingleTileSchedulerILb0ELb1ELb1ELi128EEEEEEEEEvNT_6ParamsE)
        /*0218*/ 	.word	0x00000068


	//----- nvinfo : EIATTR_MIN_STACK_SIZE
	.align		4
.L_100:
        /*021c*/ 	.byte	0x04, 0x12
        /*021e*/ 	.short	(.L_102 - .L_101)
	.align		4
.L_101:
        /*0220*/ 	.word	index@(_ZN7cutlass13device_kernelIN5flash19enable_sm80_to_sm89INS1_16FlashAttnFwdSm80INS1_25CollectiveMainloopFwdSm80ILi4ELi1ELb0EN4cute5tupleIJNS5_1CILi128EEENS7_ILi80EEENS7_ILi64EEEEEELi64ENS_6half_tEfNS_4arch4Sm80ELb0ELb0ELb1ELb1ELb0ELb0ELb1ELb1EEENS1_21CollectiveEpilogueFwdINS6_IJS8_SA_S9_EEENS6_IJNS7_ILi1EEESI_SI_EEESC_SE_Li128ELb1ELb1ELb1ELb0EEENS1_36VarlenDynamicPersistentTileSchedulerILi128ELi80ELi128ELi128ELb1ELb1ELb0ELb0ELb1ELb1EEEEEEEEEvNT_6ParamsE)
        /*0224*/ 	.word	0x00000090


	//----- nvinfo : EIATTR_MIN_STACK_SIZE
	.align		4
.L_102:
        /*0228*/ 	.byte	0x04, 0x12
        /*022a*/ 	.short	(.L_104 - .L_103)
	.align		4
.L_103:
        /*022c*/ 	.word	index@(_ZN7cutlass13device_kernelIN5flash19enable_sm80_to_sm89INS1_16FlashAttnFwdSm80INS1_25CollectiveMainloopFwdSm80ILi4ELi1ELb0EN4cute5tupleIJNS5_1CILi128EEENS7_ILi80EEENS7_ILi64EEEEEELi64ENS_6half_tEfNS_4arch4Sm80ELb0ELb0ELb1ELb1ELb0ELb1ELb1ELb1EEENS1_21CollectiveEpilogueFwdINS6_IJS8_SA_S9_EEENS6_IJNS7_ILi1EEESI_SI_EEESC_SE_Li128ELb1ELb1ELb1ELb0EEENS1_36VarlenDynamicPersistentTileSchedulerILi128ELi80ELi128ELi128ELb1ELb1ELb0ELb0ELb1ELb1EEEEEEEEEvNT_6ParamsE)
        /*0230*/ 	.word	0x00000070


	//----- nvinfo : EIATTR_MIN_STACK_SIZE
	.align		4
.L_104:
        /*0234*/ 	.byte	0x04, 0x12
        /*0236*/ 	.short	(.L_106 - .L_105)
	.align		4
.L_105:
        /*0238*/ 	.word	index@(_ZN7cutlass13device_kernelIN5flash19enable_sm80_to_sm89INS1_16FlashAttnFwdSm80INS1_25CollectiveMainloopFwdSm80ILi4ELi1ELb0EN4cute5tupleIJNS5_1CILi128EEENS7_ILi96EEENS7_ILi64EEEEEELi64ENS_6half_tEfNS_4arch4Sm80ELb0ELb1ELb1ELb0ELb0ELb0ELb1ELb1EEENS1_21CollectiveEpilogueFwdINS6_IJS8_SA_S9_EEENS6_IJNS7_ILi1EEESI_SI_EEESC_SE_Li128ELb0ELb1ELb1ELb0EEENS1_19SingleTileSchedulerILb0ELb1ELb1ELi128EEEEEEEEEvNT_6ParamsE)
        /*023c*/ 	.word	0x00000078


	//----- nvinfo : EIATTR_MIN_STACK_SIZE
	.align		4
.L_106:
        /*0240*/ 	.byte	0x04, 0x12
        /*0242*/ 	.short	(.L_108 - .L_107)
	.align		4
.L_107:
        /*0244*/ 	.word	index@(_ZN7cutlass13device_kernelIN5flash19enable_sm80_to_sm89INS1_16FlashAttnFwdSm80INS1_25CollectiveMainloopFwdSm80ILi4ELi1ELb0EN4cute5tupleIJNS5_1CILi128EEENS7_ILi80EEENS7_ILi64EEEEEELi64ENS_6half_tEfNS_4arch4Sm80ELb0ELb1ELb1ELb1ELb0ELb0ELb1ELb1EEENS1_21CollectiveEpilogueFwdINS6_IJS8_SA_S9_EEENS6_IJNS7_ILi1EEESI_SI_EEESC_SE_Li128ELb1ELb1ELb1ELb0EEENS1_36VarlenDynamicPersistentTileSchedulerILi128ELi80ELi128ELi128ELb1ELb1ELb0ELb1ELb0ELb1EEEEEEEEEvNT_6ParamsE)
        /*0248*/ 	.word	0x00000090


	//----- nvinfo : EIATTR_MIN_STACK_SIZE
	.align		4
.L_108:
        /*024c*/ 	.byte	0x04, 0x12
        /*024e*/ 	.short	(.L_110 - .L_109)
	.align		4
.L_109:
        /*0250*/ 	.word	index@(_ZN7cutlass13device_kernelIN5flash19enable_sm80_to_sm89INS1_16FlashAttnFwdSm80INS1_25CollectiveMainloopFwdSm80ILi4ELi1ELb0EN4cute5tupleIJNS5_1CILi128EEENS7_ILi80EEENS7_ILi64EEEEEELi64ENS_6half_tEfNS_4arch4Sm80ELb0ELb1ELb1ELb1ELb0ELb1ELb1ELb1EEENS1_21CollectiveEpilogueFwdINS6_IJS8_SA_S9_EEENS6_IJNS7_ILi1EEESI_SI_EEESC_SE_Li128ELb1ELb1ELb1ELb0EEENS1_36VarlenDynamicPersistentTileSchedulerILi128ELi80ELi128ELi128ELb1ELb1ELb0ELb1ELb0ELb1EEEEEEEEEvNT_6ParamsE)
        /*0254*/ 	.word	0x00000070


	//----- nvinfo : EIATTR_MIN_STACK_SIZE
	.align		4
.L_110:
        /*0258*/ 	.byte	0x04, 0x12
        /*025a*/ 	.short	(.L_112 - .L_111)
	.align		4
.L_111:
        /*025c*/ 	.word	index@(_ZN7cutlass13device_kernelIN5flash19enable_sm80_to_sm89INS1_16FlashAttnFwdSm80INS1_25CollectiveMainloopFwdSm80ILi4ELi1ELb0EN4cute5tupleIJNS5_1CILi128EEENS7_ILi112EEENS7_ILi64EEEEEELi64ENS_6half_tEfNS_4arch4Sm80ELb1ELb0ELb1ELb0ELb0ELb0ELb1ELb1EEENS1_21CollectiveEpilogueFwdINS6_IJS8_SA_S9_EEENS6_IJNS7_ILi1EEESI_SI_EEESC_SE_Li128ELb0ELb1ELb1ELb0EEENS1_30DynamicPersistentTileSchedulerILi128ELi128ELb1ELb1ELb0EEEEEEEEEvNT_6ParamsE)
        /*0260*/ 	.word	0x00000098


	//----- nvinfo : EIATTR_MIN_STACK_SIZE
	.align		4
.L_112:
        /*0264*/ 	.byte	0x04, 0x12
        /*0266*/ 	.short	(.L_114 - .L_113)
	.align		4
.L_113:
        /*0268*/ 	.word	index@(_ZN7cutlass13device_kernelIN5flash19enable_sm80_to_sm89INS1_16FlashAttnFwdSm80INS1_25CollectiveMainloopFwdSm80ILi4ELi1ELb0EN4cute5tupleIJNS5_1CILi128EEENS7_ILi80EEENS7_ILi64EEEEEELi64ENS_6half_tEfNS_4arch4Sm80ELb1ELb0ELb1ELb1ELb0ELb0ELb1ELb1EEENS1_21CollectiveEpilogueFwdINS6_IJS8_SA_S9_EEENS6_IJNS7_ILi1EEESI_SI_EEESC_SE_Li128ELb1ELb1ELb1ELb0EEENS1_36VarlenDynamicPersistentTileSchedulerILi128ELi80ELi128ELi128ELb1ELb1ELb0ELb1ELb1ELb1EEEEEEEEEvNT_6ParamsE)
        /*026c*/ 	.word	0x000000a0


	//----- nvinfo : EIATTR_MIN_STACK_SIZE
	.align		4
.L_114:
        /*0270*/ 	.byte	0x04, 0x12
        /*0272*/ 	.short	(.L_116 - .L_115)
	.align		4
.L_115:
        /*0274*/ 	.word	index@(_ZN7cutlass13device_kernelIN5flash19enable_sm80_to_sm89INS1_16FlashAttnFwdSm80INS1_25CollectiveMainloopFwdSm80ILi4ELi1ELb0EN4cute5tupleIJNS5_1CILi128EEENS7_ILi80EEENS7_ILi64EEEEEELi64ENS_6half_tEfNS_4arch4Sm80ELb1ELb0ELb1ELb1ELb0ELb1ELb1ELb1EEENS1_21CollectiveEpilogueFwdINS6_IJS8_SA_S9_EEENS6_IJNS7_ILi1EEESI_SI_EEESC_SE_Li128ELb1ELb1ELb1ELb0EEENS1_36VarlenDynamicPersistentTileSchedulerILi128ELi80ELi128ELi128ELb1ELb1ELb0ELb1ELb1ELb1EEEEEEEEEvNT_6ParamsE)
        /*0278*/ 	.word	0x00000068
.L_116:


//--------------------- .nv.info._ZN7cutlass13device_kernelIN5flash19enable_sm80_to_sm89INS1_16FlashAttnFwdSm80INS1_25CollectiveMainloopFwdSm80ILi4ELi1ELb0EN4cute5tupleIJNS5_1CILi128EEENS7_ILi112EEENS7_ILi64EEEEEELi64ENS_6half_tEfNS_4arch4Sm80ELb0ELb0ELb1ELb0ELb0ELb0ELb1ELb1EEENS1_21CollectiveEpilogueFwdINS6_IJS8_SA_S9_EEENS6_IJNS7_ILi1EEESI_SI_EEESC_SE_Li128ELb0ELb1ELb1ELb0EEENS1_19SingleTileSchedulerILb0ELb1ELb1ELi128EEEEEEEEEvNT_6ParamsE --------------------------
	.section	.nv.info._ZN7cutlass13device_kernelIN5flash19enable_sm80_to_sm89INS1_16FlashAttnFwdSm80INS1_25CollectiveMainloopFwdSm80ILi4ELi1ELb0EN4cute5tupleIJNS5_1CILi128EEENS7_ILi112EEENS7_ILi64EEEEEELi64ENS_6half_tEfNS_4arch4Sm80ELb0ELb0ELb1ELb0ELb0ELb0ELb1ELb1EEENS1_21CollectiveEpilogueFwdINS6_IJS8_SA_S9_EEENS6_IJNS7_ILi1EEESI_SI_EEESC_SE_Li128ELb0ELb1ELb1ELb0EEENS1_19SingleTileSchedulerILb0ELb1ELb1ELi128EEEEEEEEEvNT_6ParamsE,"",@"SHT_CUDA_INFO"
	.sectionflags	@""
	.align	4


	//----- nvinfo : EIATTR_CUDA_API_VERSION
	.align		4
        /*0000*/ 	.byte	0x04, 0x37
        /*0002*/ 	.short	(.L_118 - .L_117)
.L_117:
        /*0004*/ 	.word	0x00000082


	//----- nvinfo : EIATTR_SW2861232_WAR
	.align		4
.L_118:
        /*0008*/ 	.byte	0x01, 0x35
	.zero		2


	//----- nvinfo : EIATTR_PARAM_CBANK
	.align		4
        /*000c*/ 	.byte	0x04, 0x0a
        /*000e*/ 	.short	(.L_120 - .L_119)
	.align		4
.L_119:
        /*0010*/ 	.word	index@(.nv.constant0._ZN7cutlass13device_kernelIN5flash19enable_sm80_to_sm89INS1_16FlashAttnFwdSm80INS1_25CollectiveMainloopFwdSm80ILi4ELi1ELb0EN4cute5tupleIJNS5_1CILi128EEENS7_ILi112EEENS7_ILi64EEEEEELi64ENS_6half_tEfNS_4arch4Sm80ELb0ELb0ELb1ELb0ELb0ELb0ELb1ELb1EEENS1_21CollectiveEpilogueFwdINS6_IJS8_SA_S9_EEENS6_IJNS7_ILi1EEESI_SI_EEESC_SE_Li128ELb0ELb1ELb1ELb0EEENS1_19SingleTileSchedulerILb0ELb1ELb1ELi128EEEEEEEEEvNT_6ParamsE)
        /*0014*/ 	.short	0x0160
        /*0016*/ 	.short	0x0418


	//----- nvinfo : EIATTR_CBANK_PARAM_SIZE
	.align		4
.L_120:
        /*0018*/ 	.byte	0x03, 0x19
        /*001a*/ 	.short	0x0418


	//----- nvinfo : EIATTR_KPARAM_INFO
	.align		4
        /*001c*/ 	.byte	0x04, 0x17
        /*001e*/ 	.short	(.L_122 - .L_121)
.L_121:
        /*0020*/ 	.word	0x00000000
        /*0024*/ 	.short	0x0000
        /*0026*/ 	.short	0x0000
        /*0028*/ 	.byte	0x00, 0xf0, 0x61, 0x10


	//----- nvinfo : EIATTR_MAXREG_COUNT
	.align		4
.L_122:
        /*002c*/ 	.byte	0x03, 0x1b
        /*002e*/ 	.short	0x00ff


	//----- nvinfo : EIATTR_NUM_BARRIERS
	.align		4
        /*0030*/ 	.byte	0x02, 0x4c
        /*0032*/ 	.byte	0x02
	.zero		1


	//----- nvinfo : EIATTR_ANNOTATIONS
	.align		4
        /*0034*/ 	.byte	0x04, 0x55
        /*0036*/ 	.short	(.L_124 - .L_123)


	//   ....[0]....
.L_123:
        /*0038*/ 	.word	0x00000001
        /*003c*/ 	.byte	0x90, 0x00, 0x00, 0x00, 0x01, 0x00, 0x00, 0x00, 0xf0, 0x00, 0x00, 0x00, 0x01, 0x00, 0x00, 0x00
        /* <DEDUP_REMOVED lines=25> */
        /*01dc*/ 	.byte	0x40, 0xd3, 0x00, 0x00, 0x01, 0x00, 0x00, 0x00, 0xf0, 0xe7, 0x00, 0x00


	//----- nvinfo : EIATTR_MERCURY_ISA_VERSION
	.align		4
.L_124:
        /*01e8*/ 	.byte	0x03, 0x5f
        /*01ea*/ 	.short	0x0000


	//----- nvinfo : EIATTR_COOP_GROUP_MASK_REGIDS
	.align		4
        /*01ec*/ 	.byte	0x04, 0x29
        /*01ee*/ 	.short	(.L_126 - .L_125)


	//   ....[0]....
.L_125:
        /*01f0*/ 	.word	0xffffffff


	//   ....[1]....
        /*01f4*/ 	.word	0xffffffff


	//   ....[2]....
        /*01f8*/ 	.word	0xffffffff


	//   ....[3]....
        /*01fc*/ 	.word	0xffffffff


	//   ....[4]....
        /*0200*/ 	.word	0xffffffff


	//   ....[5]....
        /*0204*/ 	.word	0xffffffff


	//   ....[6]....
        /*0208*/ 	.word	0xffffffff


	//   ....[7]....
        /*020c*/ 	.word	0xffffffff


	//   ....[8]....
        /*0210*/ 	.word	0xffffffff


	//   ....[9]....
        /*0214*/ 	.word	0xffffffff


	//   ....[10]....
        /*0218*/ 	.word	0xffffffff


	//   ....[11]....
        /*021c*/ 	.word	0xffffffff


	//   ....[12]....
        /*0220*/ 	.word	0xffffffff


	//   ....[13]....
        /*0224*/ 	.word	0xffffffff


	//   ....[14]....
        /*0228*/ 	.word	0xffffffff


	//   ....[15]....
        /*022c*/ 	.word	0xffffffff


	//   ....[16]....
        /*0230*/ 	.word	0xffffffff


	//   ....[17]....
        /*0234*/ 	.word	0xffffffff


	//   ....[18]....
        /*0238*/ 	.word	0xffffffff


	//   ....[19]....
        /*023c*/ 	.word	0xffffffff


	//   ....[20]....
        /*0240*/ 	.word	0xffffffff


	//   ....[21]....
        /*0244*/ 	.word	0xffffffff


	//   ....[22]....
        /*0248*/ 	.word	0xffffffff


	//   ....[23]....
        /*024c*/ 	.word	0xffffffff


	//   ....[24]....
        /*0250*/ 	.word	0xffffffff


	//   ....[25]....
        /*0254*/ 	.word	0xffffffff


	//   ....[26]....
        /*0258*/ 	.word	0xffffffff


	//   ....[27]....
        /*025c*/ 	.word	0xffffffff


	//   ....[28]....
        /*0260*/ 	.word	0xffffffff


	//   ....[29]....
        /*0264*/ 	.word	0xffffffff


	//   ....[30]....
        /*0268*/ 	.word	0xffffffff


	//   ....[31]....
        /*026c*/ 	.word	0xffffffff


	//   ....[32]....
        /*0270*/ 	.word	0xffffffff


	//   ....[33]....
        /*0274*/ 	.word	0xffffffff


	//   ....[34]....
        /*0278*/ 	.word	0xffffffff


	//   ....[35]....
        /*027c*/ 	.word	0xffffffff


	//   ....[36]....
        /*0280*/ 	.word	0xffffffff


	//   ....[37]....
        /*0284*/ 	.word	0xffffffff


	//   ....[38]....
        /*0288*/ 	.word	0xffffffff


	//   ....[39]....
        /*028c*/ 	.word	0xffffffff


	//   ....[40]....
        /*0290*/ 	.word	0xffffffff


	//   ....[41]....
        /*0294*/ 	.word	0xffffffff


	//   ....[42]....
        /*0298*/ 	.word	0xffffffff


	//   ....[43]....
        /*029c*/ 	.word	0xffffffff


	//   ....[44]....
        /*02a0*/ 	.word	0xffffffff


	//   ....[45]....
        /*02a4*/ 	.word	0xffffffff


	//   ....[46]....
        /*02a8*/ 	.word	0xffffffff


	//   ....[47]....
        /*02ac*/ 	.word	0xffffffff


	//   ....[48]....
        /*02b0*/ 	.word	0xffffffff


	//   ....[49]....
        /*02b4*/ 	.word	0xffffffff


	//   ....[50]....
        /*02b8*/ 	.word	0xffffffff


	//   ....[51]....
        /*02bc*/ 	.word	0xffffffff


	//   ....[52]....
        /*02c0*/ 	.word	0xffffffff


	//   ....[53]....
        /*02c4*/ 	.word	0xffffffff


	//   ....[54]....
        /*02c8*/ 	.word	0xffffffff


	//   ....[55]....
        /*02cc*/ 	.word	0xffffffff


	//   ....[56]....
        /*02d0*/ 	.word	0xffffffff


	//----- nvinfo : EIATTR_COOP_GROUP_INSTR_OFFSETS
	.align		4
.L_126:
        /*02d4*/ 	.byte	0x04, 0x28
        /*02d6*/ 	.short	(.L_128 - .L_127)


	//   ....[0]....
.L_127:
        /*02d8*/ 	.word	0x00000060


	//   ....[1]....
        /*02dc*/ 	.word	0x00000be0


	//   ....[2]....
        /*02e0*/ 	.word	0x00000c10


	//   ....[3]....
        /*02e4*/ 	.word	0x00000e20


	//   ....[4]....
        /*02e8*/ 	.word	0x00000e50


	//   ....[5]....
        /*02ec*/ 	.word	0x00000ee0


	//   ....[6]....
        /*02f0*/ 	.word	0x00000f10


	//   ....[7]....
        /*02f4*/ 	.word	0x00000fa0


	//   ....[8]....
        /*02f8*/ 	.word	0x00000fd0


	//   ....[9]....
        /*02fc*/ 	.word	0x00001060


	//   ....[10]....
        /*0300*/ 	.word	0x00001090


	//   ....[11]....
        /*0304*/ 	.word	0x00001120


	//   ....[12]....
        /*0308*/ 	.word	0x00001150


	//   ....[13]....
        /*030c*/ 	.word	0x000011e0


	//   ....[14]....
        /*0310*/ 	.word	0x00001210


	//   ....[15]....
        /*0314*/ 	.word	0x00001290


	//   ....[16]....
        /*0318*/ 	.word	0x000012d0


	//   ....[17]....
        /*031c*/ 	.word	0x00004290


	//   ....[18]....
        /*0320*/ 	.word	0x000043a0


	//   ....[19]....
        /*0324*/ 	.word	0x000047c0


	//   ....[20]....
        /*0328*/ 	.word	0x00004880


	//   ....[21]....
        /*032c*/ 	.word	0x000048e0


	//   ....[22]....
        /*0330*/ 	.word	0x00004990


	//   ....[23]....
        /*0334*/ 	.word	0x00004ac0


	//   ....[24]....
        /*0338*/ 	.word	0x00004c10


	//   ....[25]....
        /*033c*/ 	.word	0x00009340


	//   ....[26]....
        /*0340*/ 	.word	0x00009410


	//   ....[27]....
        /*0344*/ 	.word	0x000094e0


	//   ....[28]....
        /*0348*/ 	.word	0x00009510


	//   ....[29]....
        /*034c*/ 	.word	0x00009540


	//   ....[30]....
        /*0350*/ 	.word	0x00009750


	//   ....[31]....
        /*0354*/ 	.word	0x00009860


	//   ....[32]....
        /*0358*/ 	.word	0x00009b00


	//   ....[33]....
        /*035c*/ 	.word	0x0000cc30


	//   ....[34]....
        /*0360*/ 	.word	0x0000cc40


	//   ....[35]....
        /*0364*/ 	.word	0x0000cc50


	//   ....[36]....
        /*0368*/ 	.word	0x0000cc60


	//   ....[37]....
        /*036c*/ 	.word	0x0000cc90


	//   ....[38]....
        /*0370*/ 	.word	0x0000ccb0


	//   ....[39]....
        /*0374*/ 	.word	0x0000ccd0


	//   ....[40]....
        /*0378*/ 	.word	0x0000cce0


	//   ....[41]....
        /*037c*/ 	.word	0x0000d8c0


	//   ....[42]....
        /*0380*/ 	.word	0x0000d910


	//   ....[43]....
        /*0384*/ 	.word	0x0000d940


	//   ....[44]....
        /*0388*/ 	.word	0x0000d970


	//   ....[45]....
        /*038c*/ 	.word	0x0000d9a0


	//   ....[46]....
        /*0390*/ 	.word	0x0000d9d0


	//   ....[47]....
        /*0394*/ 	.word	0x0000da00


	//   ....[48]....
        /*0398*/ 	.word	0x0000da20


	//   ....[49]....
        /*039c*/ 	.word	0x0000da40


	//   ....[50]....
        /*03a0*/ 	.word	0x0000da50


	//   ....[51]....
        /*03a4*/ 	.word	0x0000de00


	//   ....[52]....
        /*03a8*/ 	.word	0x0000de20


	//   ....[53]....
        /*03ac*/ 	.word	0x0000e120


	//   ....[54]....
        /*03b0*/ 	.word	0x0000e140


	//   ....[55]....
        /*03b4*/ 	.word	0x0000e440


	//   ....[56]....
        /*03b8*/ 	.word	0x0000e450


	//----- nvinfo : EIATTR_EXIT_INSTR_OFFSETS
	.align		4
.L_128:
        /*03bc*/ 	.byte	0x04, 0x1c
        /*03be*/ 	.short	(.L_130 - .L_129)


	//   ....[0]....
.L_129:
        /*03c0*/ 	.word	0x000001b0


	//   ....[1]....
        /*03c4*/ 	.word	0x0000e460


	//   ....[2]....
        /*03c8*/ 	.word	0x0000e700


	//   ....[3]....
        /*03cc*/ 	.word	0x0000e750


	//   ....[4]....
        /*03d0*/ 	.word	0x0000e780


	//   ....[5]....
        /*03d4*/ 	.word	0x0000e7e0


	//   ....[6]....
        /*03d8*/ 	.word	0x0000ea40


	//----- nvinfo : EIATTR_CTAIDZ_USED
	.align		4
.L_130:
        /*03dc*/ 	.byte	0x01, 0x04
	.zero		2


	//----- nvinfo : EIATTR_MAX_THREADS
	.align		4
        /*03e0*/ 	.byte	0x04, 0x05
        /*03e2*/ 	.short	(.L_132 - .L_131)
.L_131:
        /*03e4*/ 	.word	0x00000080
        /*03e8*/ 	.word	0x00000001
        /*03ec*/ 	.word	0x00000001


	//----- nvinfo : EIATTR_CRS_STACK_SIZE
	.align		4
.L_132:
        /*03f0*/ 	.byte	0x04, 0x1e
        /*03f2*/ 	.short	(.L_134 - .L_133)
.L_133:
        /*03f4*/ 	.word	0x00000000
.L_134:


//--------------------- .nv.info._ZN7cutlass13device_kernelIN5flash19enable_sm80_to_sm89INS1_16FlashAttnFwdSm80INS1_25CollectiveMainloopFwdSm80ILi4ELi1ELb0EN4cute5tupleIJNS5_1CILi128EEENS7_ILi80EEENS7_ILi64EEEEEELi64ENS_6half_tEfNS_4arch4Sm80ELb0ELb0ELb1ELb1ELb0ELb0ELb1ELb1EEENS1_21CollectiveEpilogueFwdINS6_IJS8_SA_S9_EEENS6_IJNS7_ILi1EEESI_SI_EEESC_SE_Li128ELb1ELb1ELb1ELb0EEENS1_36VarlenDynamicPersistentTileSchedulerILi128ELi80ELi128ELi128ELb1ELb1ELb0ELb0ELb1ELb1EEEEEEEEEvNT_6ParamsE --------------------------
	.section	.nv.info._ZN7cutlass13device_kernelIN5flash19enable_sm80_to_sm89INS1_16FlashAttnFwdSm80INS1_25CollectiveMainloopFwdSm80ILi4ELi1ELb0EN4cute5tupleIJNS5_1CILi128EEENS7_ILi80EEENS7_ILi64EEEEEELi64ENS_6half_tEfNS_4arch4Sm80ELb0ELb0ELb1ELb1ELb0ELb0ELb1ELb1EEENS1_21CollectiveEpilogueFwdINS6_IJS8_SA_S9_EEENS6_IJNS7_ILi1EEESI_SI_EEESC_SE_Li128ELb1ELb1ELb1ELb0EEENS1_36VarlenDynamicPersistentTileSchedulerILi128ELi80ELi128ELi128ELb1ELb1ELb0ELb0ELb1ELb1EEEEEEEEEvNT_6ParamsE,"",@"SHT_CUDA_INFO"
	.sectionflags	@""
	.align	4


	//----- nvinfo : EIATTR_CUDA_API_VERSION
	.align		4
        /*0000*/ 	.byte	0x04, 0x37
        /*0002*/ 	.short	(.L_136 - .L_135)
.L_135:
        /*0004*/ 	.word	0x00000082


	//----- nvinfo : EIATTR_SW2861232_WAR
	.align		4
.L_136:
        /*0008*/ 	.byte	0x01, 0x35
	.zero		2


	//----- nvinfo : EIATTR_PARAM_CBANK
	.align		4
        /*000c*/ 	.byte	0x04, 0x0a
        /*000e*/ 	.short	(.L_138 - .L_137)
	.align		4
.L_137:
        /*0010*/ 	.word	index@(.nv.constant0._ZN7cutlass13device_kernelIN5flash19enable_sm80_to_sm89INS1_16FlashAttnFwdSm80INS1_25CollectiveMainloopFwdSm80ILi4ELi1ELb0EN4cute5tupleIJNS5_1CILi128EEENS7_ILi80EEENS7_ILi64EEEEEELi64ENS_6half_tEfNS_4arch4Sm80ELb0ELb0ELb1ELb1ELb0ELb0ELb1ELb1EEENS1_21CollectiveEpilogueFwdINS6_IJS8_SA_S9_EEENS6_IJNS7_ILi1EEESI_SI_EEESC_SE_Li128ELb1ELb1ELb1ELb0EEENS1_36VarlenDynamicPersistentTileSchedulerILi128ELi80ELi128ELi128ELb1ELb1ELb0ELb0ELb1ELb1EEEEEEEEEvNT_6ParamsE)
        /*0014*/ 	.short	0x0160
        /*0016*/ 	.short	0x0438


	//----- nvinfo : EIATTR_CBANK_PARAM_SIZE
	.align		4
.L_138:
        /*0018*/ 	.byte	0x03, 0x19
        /*001a*/ 	.short	0x0438


	//----- nvinfo : EIATTR_KPARAM_INFO
	.align		4
        /*001c*/ 	.byte	0x04, 0x17
        /*001e*/ 	.short	(.L_140 - .L_139)
.L_139:
        /*0020*/ 	.word	0x00000000
        /*0024*/ 	.short	0x0000
        /*0026*/ 	.short	0x0000
        /*0028*/ 	.byte	0x00, 0xf0, 0xe1, 0x10


	//----- nvinfo : EIATTR_MAXREG_COUNT
	.align		4
.L_140:
        /*002c*/ 	.byte	0x03, 0x1b
        /*002e*/ 	.short	0x00ff


	//----- nvinfo : EIATTR_NUM_BARRIERS
	.align		4
        /*0030*/ 	.byte	0x02, 0x4c
        /*0032*/ 	.byte	0x06
	.zero		1


	//----- nvinfo : EIATTR_ANNOTATIONS
	.align		4
        /*0034*/ 	.byte	0x04, 0x55
        /*0036*/ 	.short	(.L_142 - .L_141)


	//   ....[0]....
.L_141:
        /* <DEDUP_REMOVED lines=81> */


	//----- nvinfo : EIATTR_MERCURY_ISA_VERSION
	.align		4
.L_142:
        /*0538*/ 	.byte	0x03, 0x5f
        /*053a*/ 	.short	0x0000


	//----- nvinfo : EIATTR_INT_WARP_WIDE_INSTR_OFFSETS
	.align		4
        /*053c*/ 	.byte	0x04, 0x31
        /*053e*/ 	.short	(.L_144 - .L_143)


	//   ....[0]....
.L_143:
        /*0540*/ 	.word	0x0000aba0


	//   ....[1]....
        /*0544*/ 	.word	0x0000ac20


	//----- nvinfo : EIATTR_COOP_GROUP_MASK_REGIDS
	.align		4
.L_144:
        /*0548*/ 	.byte	0x04, 0x29
        /*054a*/ 	.short	(.L_146 - .L_145)


	//   ....[0]....
.L_145:
        /*054c*/ 	.word	0xffffffff


	//   ....[1]....
        /*0550*/ 	.word	0xffffffff


	//   ....[2]....
        /*0554*/ 	.word	0xffffffff


	//   ....[3]....
        /*0558*/ 	.word	0xffffffff


	//   ....[4]....
        /*055c*/ 	.word	0xffffffff


	//   ....[5]....
        /*0560*/ 	.word	0xffffffff


	//   ....[6]....
        /*0564*/ 	.word	0xffffffff


	//   ....[7]....
        /*0568*/ 	.word	0xffffffff


	//   ....[8]....
        /*056c*/ 	.word	0xffffffff


	//   ....[9]....
        /*0570*/ 	.word	0xffffffff


	//   ....[10]....
        /*0574*/ 	.word	0xffffffff


	//   ....[11]....
        /*0578*/ 	.word	0xffffffff


	//   ....[12]....
        /*057c*/ 	.word	0xffffffff


	//   ....[13]....
        /*0580*/ 	.word	0xffffffff


	//   ....[14]....
        /*0584*/ 	.word	0xffffffff


	//   ....[15]....
        /*0588*/ 	.word	0xffffffff


	//   ....[16]....
        /*058c*/ 	.word	0xffffffff


	//   ....[17]....
        /*0590*/ 	.word	0xffffffff


	//   ....[18]....
        /*0594*/ 	.word	0xffffffff


	//   ....[19]....
        /*0598*/ 	.word	0xffffffff


	//   ....[20]....
        /*059c*/ 	.word	0xffffffff


	//   ....[21]....
        /*05a0*/ 	.word	0xffffffff


	//   ....[22]....
        /*05a4*/ 	.word	0xffffffff


	//   ....[23]....
        /*05a8*/ 	.word	0xffffffff


	//   ....[24]....
        /*05ac*/ 	.word	0xffffffff


	//   ....[25]....
        /*05b0*/ 	.word	0xffffffff


	//   ....[26]....
        /*05b4*/ 	.word	0xffffffff


	//   ....[27]....
        /*05b8*/ 	.word	0xffffffff


	//   ....[28]....
        /*05bc*/ 	.word	0xffffffff


	//   ....[29]....
        /*05c0*/ 	.word	0xffffffff


	//   ....[30]....
        /*05c4*/ 	.word	0xffffffff


	//   ....[31]....
        /*05c8*/ 	.word	0xffffffff


	//   ....[32]....
        /*05cc*/ 	.word	0xffffffff


	//   ....[33]....
        /*05d0*/ 	.word	0xffffffff


	//   ....[34]....
        /*05d4*/ 	.word	0xffffffff


	//   ....[35]....
        /*05d8*/ 	.word	0xffffffff


	//   ....[36]....
        /*05dc*/ 	.word	0xffffffff


	//   ....[37]....
        /*05e0*/ 	.word	0xffffffff


	//   ....[38]....
        /*05e4*/ 	.word	0xffffffff


	//   ....[39]....
        /*05e8*/ 	.word	0xffffffff


	//   ....[40]....
        /*05ec*/ 	.word	0xffffffff


	//   ....[41]....
        /*05f0*/ 	.word	0xffffffff


	//   ....[42]....
        /*05f4*/ 	.word	0xffffffff


	//   ....[43]....
        /*05f8*/ 	.word	0xffffffff


	//   ....[44]....
        /*05fc*/ 	.word	0xffffffff


	//   ....[45]....
        /*0600*/ 	.word	0xffffffff


	//   ....[46]....
        /*0604*/ 	.word	0xffffffff


	//   ....[47]....
        /*0608*/ 	.word	0xffffffff


	//   ....[48]....
        /*060c*/ 	.word	0xffffffff


	//   ....[49]....
        /*0610*/ 	.word	0xffffffff


	//   ....[50]....
        /*0614*/ 	.word	0xffffffff


	//   ....[51]....
        /*0618*/ 	.word	0xffffffff


	//   ....[52]....
        /*061c*/ 	.word	0xffffffff


	//   ....[53]....
        /*0620*/ 	.word	0xffffffff


	//   ....[54]....
        /*0624*/ 	.word	0xffffffff


	//   ....[55]....
        /*0628*/ 	.word	0xffffffff


	//   ....[56]....
        /*062c*/ 	.word	0xffffffff


	//   ....[57]....
        /*0630*/ 	.word	0xffffffff


	//   ....[58]....
        /*0634*/ 	.word	0xffffffff


	//   ....[59]....
        /*0638*/ 	.word	0xffffffff


	//   ....[60]....
        /*063c*/ 	.word	0xffffffff


	//   ....[61]....
        /*0640*/ 	.word	0xffffffff


	//   ....[62]....
        /*0644*/ 	.word	0xffffffff


	//   ....[63]....
        /*0648*/ 	.word	0xffffffff


	//   ....[64]....
        /*064c*/ 	.word	0xffffffff


	//   ....[65]....
        /*0650*/ 	.word	0xffffffff


	//   ....[66]....
        /*0654*/ 	.word	0xffffffff


	//   ....[67]....
        /*0658*/ 	.word	0xffffffff


	//   ....[68]....
        /*065c*/ 	.word	0xffffffff


	//   ....[69]....
        /*0660*/ 	.word	0xffffffff


	//   ....[70]....
        /*0664*/ 	.word	0xffffffff


	//   ....[71]....
        /*0668*/ 	.word	0xffffffff


	//   ....[72]....
        /*066c*/ 	.word	0xffffffff


	//   ....[73]....
        /*0670*/ 	.word	0xffffffff


	//   ....[74]....
        /*0674*/ 	.word	0xffffffff


	//   ....[75]....
        /*0678*/ 	.word	0xffffffff


	//   ....[76]....
        /*067c*/ 	.word	0xffffffff


	//   ....[77]....
        /*0680*/ 	.word	0xffffffff


	//   ....[78]....
        /*0684*/ 	.word	0xffffffff


	//   ....[79]....
        /*0688*/ 	.word	0xffffffff


	//   ....[80]....
        /*068c*/ 	.word	0xffffffff


	//   ....[81]....
        /*0690*/ 	.word	0xffffffff


	//   ....[82]....
        /*0694*/ 	.word	0xffffffff


	//   ....[83]....
        /*0698*/ 	.word	0xffffffff


	//   ....[84]....
        /*069c*/ 	.word	0xffffffff


	//   ....[85]....
        /*06a0*/ 	.word	0xffffffff


	//   ....[86]....
        /*06a4*/ 	.word	0xffffffff


	//   ....[87]....
        /*06a8*/ 	.word	0xffffffff


	//   ....[88]....
        /*06ac*/ 	.word	0xffffffff


	//   ....[89]....
        /*06b0*/ 	.word	0xffffffff


	//   ....[90]....
        /*06b4*/ 	.word	0xffffffff


	//   ....[91]....
        /*06b8*/ 	.word	0xffffffff


	//   ....[92]....
        /*06bc*/ 	.word	0xffffffff


	//   ....[93]....
        /*06c0*/ 	.word	0xffffffff


	//   ....[94]....
        /*06c4*/ 	.word	0xffffffff


	//   ....[95]....
        /*06c8*/ 	.word	0xffffffff


	//   ....[96]....
        /*06cc*/ 	.word	0xffffffff


	//   ....[97]....
        /*06d0*/ 	.word	0xffffffff


	//   ....[98]....
        /*06d4*/ 	.word	0xffffffff


	//   ....[99]....
        /*06d8*/ 	.word	0xffffffff


	//   ....[100]....
        /*06dc*/ 	.word	0xffffffff


	//   ....[101]....
        /*06e0*/ 	.word	0xffffffff


	//   ....[102]....
        /*06e4*/ 	.word	0xffffffff


	//   ....[103]....
        /*06e8*/ 	.word	0xffffffff


	//   ....[104]....
        /*06ec*/ 	.word	0xffffffff


	//   ....[105]....
        /*06f0*/ 	.word	0xffffffff


	//   ....[106]....
        /*06f4*/ 	.word	0xffffffff


	//   ....[107]....
        /*06f8*/ 	.word	0xffffffff


	//   ....[108]....
        /*06fc*/ 	.word	0xffffffff


	//   ....[109]....
        /*0700*/ 	.word	0xffffffff


	//   ....[110]....
        /*0704*/ 	.word	0xffffffff


	//   ....[111]....
        /*0708*/ 	.word	0xffffffff


	//   ....[112]....
        /*070c*/ 	.word	0xffffffff


	//   ....[113]....
        /*0710*/ 	.word	0xffffffff


	//   ....[114]....
        /*0714*/ 	.word	0xffffffff


	//   ....[115]....
        /*0718*/ 	.word	0xffffffff


	//   ....[116]....
        /*071c*/ 	.word	0xffffffff


	//   ....[117]....
        /*0720*/ 	.word	0xffffffff


	//   ....[118]....
        /*0724*/ 	.word	0xffffffff


	//   ....[119]....
        /*0728*/ 	.word	0xffffffff


	//   ....[120]....
        /*072c*/ 	.word	0xffffffff


	//   ....[121]....
        /*0730*/ 	.word	0xffffffff


	//   ....[122]....
        /*0734*/ 	.word	0xffffffff


	//   ....[123]....
        /*0738*/ 	.word	0xffffffff


	//   ....[124]....
        /*073c*/ 	.word	0xffffffff


	//   ....[125]....
        /*0740*/ 	.word	0xffffffff


	//   ....[126]....
        /*0744*/ 	.word	0xffffffff


	//   ....[127]....
        /*0748*/ 	.word	0xffffffff


	//   ....[128]....
        /*074c*/ 	.word	0xffffffff


	//   ....[129]....
        /*0750*/ 	.word	0xffffffff


	//   ....[130]....
        /*0754*/ 	.word	0xffffffff


	//   ....[131]....
        /*0758*/ 	.word	0xffffffff


	//   ....[132]....
        /*075c*/ 	.word	0xffffffff


	//   ....[133]....
        /*0760*/ 	.word	0xffffffff


	//   ....[134]....
        /*0764*/ 	.word	0xffffffff


	//   ....[135]....
        /*0768*/ 	.word	0xffffffff


	//   ....[136]....
        /*076c*/ 	.word	0xffffffff


	//   ....[137]....
        /*0770*/ 	.word	0xffffffff


	//   ....[138]....
        /*0774*/ 	.word	0xffffffff


	//   ....[139]....
        /*0778*/ 	.word	0xffffffff


	//   ....[140]....
        /*077c*/ 	.word	0xffffffff


	//   ....[141]....
        /*0780*/ 	.word	0xffffffff


	//   ....[142]....
        /*0784*/ 	.word	0xffffffff


	//   ....[143]....
        /*0788*/ 	.word	0xffffffff


	//   ....[144]....
        /*078c*/ 	.word	0xffffffff


	//   ....[145]....
        /*0790*/ 	.word	0xffffffff


	//   ....[146]....
        /*0794*/ 	.word	0xffffffff


	//   ....[147]....
        /*0798*/ 	.word	0xffffffff


	//   ....[148]....
        /*079c*/ 	.word	0xffffffff


	//   ....[149]....
        /*07a0*/ 	.word	0xffffffff


	//   ....[150]....
        /*07a4*/ 	.word	0xffffffff


	//   ....[151]....
        /*07a8*/ 	.word	0xffffffff


	//   ....[152]....
        /*07ac*/ 	.word	0xffffffff


	//   ....[153]....
        /*07b0*/ 	.word	0xffffffff


	//   ....[154]....
        /*07b4*/ 	.word	0xffffffff


	//   ....[155]....
        /*07b8*/ 	.word	0xffffffff


	//   ....[156]....
        /*07bc*/ 	.word	0xffffffff


	//   ....[157]....
        /*07c0*/ 	.word	0xffffffff


	//   ....[158]....
        /*07c4*/ 	.word	0xffffffff


	//   ....[159]....
        /*07c8*/ 	.word	0xffffffff


	//   ....[160]....
        /*07cc*/ 	.word	0xffffffff


	//   ....[161]....
        /*07d0*/ 	.word	0xffffffff


	//   ....[162]....
        /*07d4*/ 	.word	0xffffffff


	//   ....[163]....
        /*07d8*/ 	.word	0xffffffff


	//   ....[164]....
        /*07dc*/ 	.word	0xffffffff


	//   ....[165]....
        /*07e0*/ 	.word	0xffffffff


	//   ....[166]....
        /*07e4*/ 	.word	0xffffffff


	//   ....[167]....
        /*07e8*/ 	.word	0xffffffff


	//   ....[168]....
        /*07ec*/ 	.word	0xffffffff


	//   ....[169]....
        /*07f0*/ 	.word	0xffffffff


	//   ....[170]....
        /*07f4*/ 	.word	0xffffffff


	//   ....[171]....
        /*07f8*/ 	.word	0xffffffff


	//   ....[172]....
        /*07fc*/ 	.word	0xffffffff


	//   ....[173]....
        /*0800*/ 	.word	0xffffffff


	//   ....[174]....
        /*0804*/ 	.word	0xffffffff


	//   ....[175]....
        /*0808*/ 	.word	0xffffffff


	//   ....[176]....
        /*080c*/ 	.word	0xffffffff


	//   ....[177]....
        /*0810*/ 	.word	0xffffffff


	//   ....[178]....
        /*0814*/ 	.word	0xffffffff


	//   ....[179]....
        /*0818*/ 	.word	0xffffffff


	//   ....[180]....
        /*081c*/ 	.word	0xffffffff


	//   ....[181]....
        /*0820*/ 	.word	0xffffffff


	//   ....[182]....
        /*0824*/ 	.word	0xffffffff


	//   ....[183]....
        /*0828*/ 	.word	0xffffffff


	//   ....[184]....
        /*082c*/ 	.word	0xffffffff


	//   ....[185]....
        /*0830*/ 	.word	0xffffffff


	//   ....[186]....
        /*0834*/ 	.word	0xffffffff


	//   ....[187]....
        /*0838*/ 	.word	0xffffffff


	//   ....[188]....
        /*083c*/ 	.word	0xffffffff


	//   ....[189]....
        /*0840*/ 	.word	0xffffffff


	//   ....[190]....
        /*0844*/ 	.word	0xffffffff


	//   ....[191]....
        /*0848*/ 	.word	0xffffffff


	//   ....[192]....
        /*084c*/ 	.word	0xffffffff


	//   ....[193]....
        /*0850*/ 	.word	0xffffffff


	//   ....[194]....
        /*0854*/ 	.word	0xffffffff


	//   ....[195]....
        /*0858*/ 	.word	0xffffffff


	//   ....[196]....
        /*085c*/ 	.word	0xffffffff


	//   ....[197]....
        /*0860*/ 	.word	0xffffffff


	//   ....[198]....
        /*0864*/ 	.word	0xffffffff


	//   ....[199]....
        /*0868*/ 	.word	0xffffffff


	//   ....[200]....
        /*086c*/ 	.word	0xffffffff


	//   ....[201]....
        /*0870*/ 	.word	0xffffffff


	//   ....[202]....
        /*0874*/ 	.word	0xffffffff


	//   ....[203]....
        /*0878*/ 	.word	0xffffffff


	//   ....[204]....
        /*087c*/ 	.word	0xffffffff


	//   ....[205]....
        /*0880*/ 	.word	0xffffffff


	//   ....[206]....
        /*0884*/ 	.word	0xffffffff


	//   ....[207]....
        /*0888*/ 	.word	0xffffffff


	//   ....[208]....
        /*088c*/ 	.word	0xffffffff


	//   ....[209]....
        /*0890*/ 	.word	0xffffffff


	//   ....[210]....
        /*0894*/ 	.word	0xffffffff


	//   ....[211]....
        /*0898*/ 	.word	0xffffffff


	//   ....[212]....
        /*089c*/ 	.word	0xffffffff


	//   ....[213]....
        /*08a0*/ 	.word	0xffffffff


	//   ....[214]....
        /*08a4*/ 	.word	0xffffffff


	//----- nvinfo : EIATTR_COOP_GROUP_INSTR_OFFSETS
	.align		4
.L_146:
        /*08a8*/ 	.byte	0x04, 0x28
        /*08aa*/ 	.short	(.L_148 - .L_147)


	//   ....[0]....
.L_147:
        /*08ac*/ 	.word	0x00000050


	//   ....[1]....
        /*08b0*/ 	.word	0x00000210


	//   ....[2]....
        /*08b4*/ 	.word	0x00000240


	//   ....[3]....
        /*08b8*/ 	.word	0x00000270


	//   ....[4]....
        /*08bc*/ 	.word	0x000002a0


	//   ....[5]....
        /*08c0*/ 	.word	0x000002d0


	//   ....[6]....
        /*08c4*/ 	.word	0x00000300


	//   ....[7]....
        /*08c8*/ 	.word	0x00000470


	//   ....[8]....
        /*08cc*/ 	.word	0x000004b0


	//   ....[9]....
        /*08d0*/ 	.word	0x000004e0


	//   ....[10]....
        /*08d4*/ 	.word	0x00000510


	//   ....[11]....
        /*08d8*/ 	.word	0x00000540


	//   ....[12]....
        /*08dc*/ 	.word	0x00000570


	//   ....[13]....
        /*08e0*/ 	.word	0x00000600


	//   ....[14]....
        /*08e4*/ 	.word	0x00000630


	//   ....[15]....
        /*08e8*/ 	.word	0x00000650


	//   ....[16]....
        /*08ec*/ 	.word	0x000006b0


	//   ....[17]....
        /*08f0*/ 	.word	0x00002300


	//   ....[18]....
        /*08f4*/ 	.word	0x00002320


	//   ....[19]....
        /*08f8*/ 	.word	0x00002400


	//   ....[20]....
        /*08fc*/ 	.word	0x00002410


	//   ....[21]....
        /*0900*/ 	.word	0x000024f0


	//   ....[22]....
        /*0904*/ 	.word	0x00002510


	//   ....[23]....
        /*0908*/ 	.word	0x000025f0


	//   ....[24]....
        /*090c*/ 	.word	0x00002600


	//   ....[25]....
        /*0910*/ 	.word	0x000026e0


	//   ....[26]....
        /*0914*/ 	.word	0x00002700


	//   ....[27]....
        /*0918*/ 	.word	0x000027e0


	//   ....[28]....
        /*091c*/ 	.word	0x000027f0


	//   ....[29]....
        /*0920*/ 	.word	0x000028d0


	//   ....[30]....
        /*0924*/ 	.word	0x000028f0


	//   ....[31]....
        /*0928*/ 	.word	0x000029d0


	//   ....[32]....
        /*092c*/ 	.word	0x000029e0


	//   ....[33]....
        /*0930*/ 	.word	0x00004cd0


	//   ....[34]....
        /*0934*/ 	.word	0x00004d00


	//   ....[35]....
        /*0938*/ 	.word	0x00004e30


	//   ....[36]....
        /*093c*/ 	.word	0x00004e60


	//   ....[37]....
        /*0940*/ 	.word	0x00004ed0


	//   ....[38]....
        /*0944*/ 	.word	0x00004fe0


	//   ....[39]....
        /*0948*/ 	.word	0x00005040


	//   ....[40]....
        /*094c*/ 	.word	0x000050f0


	//   ....[41]....
        /*0950*/ 	.word	0x00007e00


	//   ....[42]....
        /*0954*/ 	.word	0x00007e50


	//   ....[43]....
        /*0958*/ 	.word	0x00007fd0


	//   ....[44]....
        /*095c*/ 	.word	0x00008060


	//   ....[45]....
        /*0960*/ 	.word	0x00008130


	//   ....[46]....
        /*0964*/ 	.word	0x00008170


	//   ....[47]....
        /*0968*/ 	.word	0x00008320


	//   ....[48]....
        /*096c*/ 	.word	0x00008570


	//   ....[49]....
        /*0970*/ 	.word	0x0000a3f0


	//   ....[50]....
        /*0974*/ 	.word	0x0000a400


	//   ....[51]....
        /*0978*/ 	.word	0x0000a410


	//   ....[52]....
        /*097c*/ 	.word	0x0000a420


	//   ....[53]....
        /*0980*/ 	.word	0x0000a450


	//   ....[54]....
        /*0984*/ 	.word	0x0000a470


	//   ....[55]....
        /*0988*/ 	.word	0x0000a490


	//   ....[56]....
        /*098c*/ 	.word	0x0000a4a0


	//   ....[57]....
        /*0990*/ 	.word	0x0000b6b0


	//   ....[58]....
        /*0994*/ 	.word	0x0000b6c0


	//   ....[59]....
        /*0998*/ 	.word	0x0000b6d0


	//   ....[60]....
        /*099c*/ 	.word	0x0000b6e0


	//   ....[61]....
        /*09a0*/ 	.word	0x0000b6f0


	//   ....[62]....
        /*09a4*/ 	.word	0x0000b700


	//   ....[63]....
        /*09a8*/ 	.word	0x0000b710


	//   ....[64]....
        /*09ac*/ 	.word	0x0000b720


	//   ....[65]....
        /*09b0*/ 	.word	0x0000bb10


	//   ....[66]....
        /*09b4*/ 	.word	0x0000bb30


	//   ....[67]....
        /*09b8*/ 	.word	0x0000bbb0


	//   ....[68]....
        /*09bc*/ 	.word	0x0000bbc0


	//   ....[69]....
        /*09c0*/ 	.word	0x0000bc40


	//   ....[70]....
        /*09c4*/ 	.word	0x0000bc60


	//   ....[71]....
        /*09c8*/ 	.word	0x0000bce0


	//   ....[72]....
        /*09cc*/ 	.word	0x0000bcf0


	//   ....[73]....
        /*09d0*/ 	.word	0x0000bd70


	//   ....[74]....
        /*09d4*/ 	.word	0x0000bd90


	//   ....[75]....
        /*09d8*/ 	.word	0x0000be10


	//   ....[76]....
        /*09dc*/ 	.word	0x0000be20


	//   ....[77]....
        /*09e0*/ 	.word	0x0000bea0


	//   ....[78]....
        /*09e4*/ 	.word	0x0000bec0


	//   ....[79]....
        /*09e8*/ 	.word	0x0000bf40


	//   ....[80]....
        /*09ec*/ 	.word	0x0000bf50


	//   ....[81]....
        /*09f0*/ 	.word	0x0000c1f0


	//   ....[82]....
        /*09f4*/ 	.word	0x0000c210


	//   ....[83]....
        /*09f8*/ 	.word	0x0000c550


	//   ....[84]....
        /*09fc*/ 	.word	0x0000c560


	//   ....[85]....
        /*0a00*/ 	.word	0x0000c7c0


	//   ....[86]....
        /*0a04*/ 	.word	0x0000c7e0


	//   ....[87]....
        /*0a08*/ 	.word	0x0000ca40


	//   ....[88]....
        /*0a0c*/ 	.word	0x0000ca50


	//   ....[89]....
        /*0a10*/ 	.word	0x0000d460


	//   ....[90]....
        /*0a14*/ 	.word	0x0000d480


	//   ....[91]....
        /*0a18*/ 	.word	0x0000d500


	//   ....[92]....
        /*0a1c*/ 	.word	0x0000d510


	//   ....[93]....
        /*0a20*/ 	.word	0x0000d590


	//   ....[94]....
        /*0a24*/ 	.word	0x0000d5b0


	//   ....[95]....
        /*0a28*/ 	.word	0x0000d630


	//   ....[96]....
        /*0a2c*/ 	.word	0x0000d640


	//   ....[97]....
        /*0a30*/ 	.word	0x0000d6c0


	//   ....[98]....
        /*0a34*/ 	.word	0x0000d6e0


	//   ....[99]....
        /*0a38*/ 	.word	0x0000d760


	//   ....[100]....
        /*0a3c*/ 	.word	0x0000d770


	//   ....[101]....
        /*0a40*/ 	.word	0x0000d7f0


	//   ....[102]....
        /*0a44*/ 	.word	0x0000d810


	//   ....[103]....
        /*0a48*/ 	.word	0x0000d890


	//   ....[104]....
        /*0a4c*/ 	.word	0x0000d8a0


	//   ....[105]....
        /*0a50*/ 	.word	0x0000da00


	//   ....[106]....
        /*0a54*/ 	.word	0x0000da20


	//   ....[107]....
        /*0a58*/ 	.word	0x0000db50


	//   ....[108]....
        /*0a5c*/ 	.word	0x0000db90


	//   ....[109]....
        /*0a60*/ 	.word	0x0000dbc0


	//   ....[110]....
        /*0a64*/ 	.word	0x0000dbf0


	//   ....[111]....
        /*0a68*/ 	.word	0x0000dc20


	//   ....[112]....
        /*0a6c*/ 	.word	0x0000dc50


	//   ....[113]....
        /*0a70*/ 	.word	0x0000ddb0


	//   ....[114]....
        /*0a74*/ 	.word	0x0000ddf0


	//   ....[115]....
        /*0a78*/ 	.word	0x0000de20


	//   ....[116]....
        /*0a7c*/ 	.word	0x0000de50


	//   ....[117]....
        /*0a80*/ 	.word	0x0000de80


	//   ....[118]....
        /*0a84*/ 	.word	0x0000deb0


	//   ....[119]....
        /*0a88*/ 	.word	0x0000df40


	//   ....[120]....
        /*0a8c*/ 	.word	0x0000df70


	//   ....[121]....
        /*0a90*/ 	.word	0x0000df80


	//   ....[122]....
        /*0a94*/ 	.word	0x0000dfe0


	//   ....[123]....
        /*0a98*/ 	.word	0x0000e5d0


	//   ....[124]....
        /*0a9c*/ 	.word	0x0000e630


	//   ....[125]....
        /*0aa0*/ 	.word	0x0000e680


	//   ....[126]....
        /*0aa4*/ 	.word	0x0000e6d0


	//   ....[127]....
        /*0aa8*/ 	.word	0x0000e720


	//   ....[128]....
        /*0aac*/ 	.word	0x0000e790


	//   ....[129]....
        /*0ab0*/ 	.word	0x0000e7e0


	//   ....[130]....
        /*0ab4*/ 	.word	0x0000e840


	//   ....[131]....
        /*0ab8*/ 	.word	0x0000e8b0


	//   ....[132]....
        /*0abc*/ 	.word	0x0000e910


	//   ....[133]....
        /*0ac0*/ 	.word	0x0000e980


	//   ....[134]....
        /*0ac4*/ 	.word	0x0000e9f0


	//   ....[135]....
        /*0ac8*/ 	.word	0x0000ea60


	//   ....[136]....
        /*0acc*/ 	.word	0x0000eac0


	//   ....[137]....
        /*0ad0*/ 	.word	0x0000eb30


	//   ....[138]....
        /*0ad4*/ 	.word	0x0000eba0


	//   ....[139]....
        /*0ad8*/ 	.word	0x0000ec10


	//   ....[140]....
        /*0adc*/ 	.word	0x0000ec70


	//   ....[141]....
        /*0ae0*/ 	.word	0x0000ece0


	//   ....[142]....
        /*0ae4*/ 	.word	0x0000ed50


	//   ....[143]....
        /*0ae8*/ 	.word	0x0000edc0


	//   ....[144]....
        /*0aec*/ 	.word	0x0000ee20


	//   ....[145]....
        /*0af0*/ 	.word	0x0000ee90


	//   ....[146]....
        /*0af4*/ 	.word	0x0000ef00


	//   ....[147]....
        /*0af8*/ 	.word	0x0000ef70


	//   ....[148]....
        /*0afc*/ 	.word	0x0000efd0


	//   ....[149]....
        /*0b00*/ 	.word	0x0000f050


	//   ....[150]....
        /*0b04*/ 	.word	0x0000f0b0


	//   ....[151]....
        /*0b08*/ 	.word	0x0000f100


	//   ....[152]....
        /*0b0c*/ 	.word	0x0000f160


	//   ....[153]....
        /*0b10*/ 	.word	0x0000f1b0


	//   ....[154]....
        /*0b14*/ 	.word	0x0000f210


	//   ....[155]....
        /*0b18*/ 	.word	0x0000f260


	//   ....[156]....
        /*0b1c*/ 	.word	0x0000f2c0


	//   ....[157]....
        /*0b20*/ 	.word	0x0000f330


	//   ....[158]....
        /*0b24*/ 	.word	0x0000f3a0


	//   ....[159]....
        /*0b28*/ 	.word	0x0000f410


	//   ....[160]....
        /*0b2c*/ 	.word	0x0000f470


	//   ....[161]....
        /*0b30*/ 	.word	0x0000f4e0


	//   ....[162]....
        /*0b34*/ 	.word	0x0000f550


	//   ....[163]....
        /*0b38*/ 	.word	0x0000f5c0


	//   ....[164]....
        /*0b3c*/ 	.word	0x0000f620


	//   ....[165]....
        /*0b40*/ 	.word	0x0000f690


	//   ....[166]....
        /*0b44*/ 	.word	0x0000f700


	//   ....[167]....
        /*0b48*/ 	.word	0x0000f770


	//   ....[168]....
        /*0b4c*/ 	.word	0x0000f7d0


	//   ....[169]....
        /*0b50*/ 	.word	0x0000f840


	//   ....[170]....
        /*0b54*/ 	.word	0x0000f8b0


	//   ....[171]....
        /*0b58*/ 	.word	0x0000f920


	//   ....[172]....
        /*0b5c*/ 	.word	0x0000f980


	//   ....[173]....
        /*0b60*/ 	.word	0x0000f9f0


	//   ....[174]....
        /*0b64*/ 	.word	0x0000fa60


	//   ....[175]....
        /*0b68*/ 	.word	0x0000fad0


	//   ....[176]....
        /*0b6c*/ 	.word	0x0000fb30


	//   ....[177]....
        /*0b70*/ 	.word	0x0000fba0


	//   ....[178]....
        /*0b74*/ 	.word	0x0000fc10


	//   ....[179]....
        /*0b78*/ 	.word	0x0000fc80


	//   ....[180]....
        /*0b7c*/ 	.word	0x0000fce0


	//   ....[181]....
        /*0b80*/ 	.word	0x0000fd50


	//   ....[182]....
        /*0b84*/ 	.word	0x0000fdc0


	//   ....[183]....
        /*0b88*/ 	.word	0x0000fe30


	//   ....[184]....
        /*0b8c*/ 	.word	0x0000fe90


	//   ....[185]....
        /*0b90*/ 	.word	0x0000ff00


	//   ....[186]....
        /*0b94*/ 	.word	0x0000ff70


	//   ....[187]....
        /*0b98*/ 	.word	0x0000ffe0


	//   ....[188]....
        /*0b9c*/ 	.word	0x00010040


	//   ....[189]....
        /*0ba0*/ 	.word	0x000100b0


	//   ....[190]....
        /*0ba4*/ 	.word	0x00010120


	//   ....[191]....
        /*0ba8*/ 	.word	0x00010190


	//   ....[192]....
        /*0bac*/ 	.word	0x000101f0


	//   ....[193]....
        /*0bb0*/ 	.word	0x00010260


	//   ....[194]....
        /*0bb4*/ 	.word	0x000102d0


	//   ....[195]....
        /*0bb8*/ 	.word	0x00010340


	//   ....[196]....
        /*0bbc*/ 	.word	0x000103a0


	//   ....[197]....
        /*0bc0*/ 	.word	0x00010410


	//   ....[198]....
        /*0bc4*/ 	.word	0x00010480


	//   ....[199]....
        /*0bc8*/ 	.word	0x000104d0


	//   ....[200]....
        /*0bcc*/ 	.word	0x00010510


	//   ....[201]....
        /*0bd0*/ 	.word	0x00010560


	//   ....[202]....
        /*0bd4*/ 	.word	0x000105b0


	//   ....[203]....
        /*0bd8*/ 	.word	0x00010600


	//   ....[204]....
        /*0bdc*/ 	.word	0x00010670


	//   ....[205]....
        /*0be0*/ 	.word	0x000106c0


	//   ....[206]....
        /*0be4*/ 	.word	0x00010710


	//   ....[207]....
        /*0be8*/ 	.word	0x00010760


	//   ....[208]....
        /*0bec*/ 	.word	0x000107b0


	//   ....[209]....
        /*0bf0*/ 	.word	0x00010800


	//   ....[210]....
        /*0bf4*/ 	.word	0x00010870


	//   ....[211]....
        /*0bf8*/ 	.word	0x000108c0


	//   ....[212]....
        /*0bfc*/ 	.word	0x00010920


	//   ....[213]....
        /*0c00*/ 	.word	0x00010980


	//   ....[214]....
        /*0c04*/ 	.word	0x000109e0


	//----- nvinfo : EIATTR_EXIT_INSTR_OFFSETS
	.align		4
.L_148:
        /*0c08*/ 	.byte	0x04, 0x1c
        /*0c0a*/ 	.short	(.L_150 - .L_149)


	//   ....[0]....
.L_149:
        /*0c0c*/ 	.word	0x00000c20


	//   ....[1]....
        /*0c10*/ 	.word	0x0000e590


	//----- nvinfo : EIATTR_MAX_THREADS
	.align		4
.L_150:
        /*0c14*/ 	.byte	0x04, 0x05
        /*0c16*/ 	.short	(.L_152 - .L_151)
.L_151:
        /*0c18*/ 	.word	0x00000080
        /*0c1c*/ 	.word	0x00000001
        /*0c20*/ 	.word	0x00000001


	//----- nvinfo : EIATTR_CRS_STACK_SIZE
	.align		4
.L_152:
        /*0c24*/ 	.byte	0x04, 0x1e
        /*0c26*/ 	.short	(.L_154 - .L_153)
.L_153:
        /*0c28*/ 	.word	0x00000000
.L_154:


//--------------------- .nv.info._ZN7cutlass13device_kernelIN5flash19enable_sm80_to_sm89INS1_16FlashAttnFwdSm80INS1_25CollectiveMainloopFwdSm80ILi4ELi1ELb0EN4cute5tupleIJNS5_1CILi128EEENS7_ILi80EEENS7_ILi64EEEEEELi64ENS_6half_tEfNS_4arch4Sm80ELb0ELb0ELb1ELb1ELb0ELb1ELb1ELb1EEENS1_21CollectiveEpilogueFwdINS6_IJS8_SA_S9_EEENS6_IJNS7_ILi1EEESI_SI_EEESC_SE_Li128ELb1ELb1ELb1ELb0EEENS1_36VarlenDynamicPersistentTileSchedulerILi128ELi80ELi128ELi128ELb1ELb1ELb0ELb0ELb1ELb1EEEEEEEEEvNT_6ParamsE --------------------------
	.section	.nv.info._ZN7cutlass13device_kernelIN5flash19enable_sm80_to_sm89INS1_16FlashAttnFwdSm80INS1_25CollectiveMainloopFwdSm80ILi4ELi1ELb0EN4cute5tupleIJNS5_1CILi128EEENS7_ILi80EEENS7_ILi64EEEEEELi64ENS_6half_tEfNS_4arch4Sm80ELb0ELb0ELb1ELb1ELb0ELb1ELb1ELb1EEENS1_21CollectiveEpilogueFwdINS6_IJS8_SA_S9_EEENS6_IJNS7_ILi1EEESI_SI_EEESC_SE_Li128ELb1ELb1ELb1ELb0EEENS1_36VarlenDynamicPersistentTileSchedulerILi128ELi80ELi128ELi128ELb1ELb1ELb0ELb0ELb1ELb1EEEEEEEEEvNT_6ParamsE,"",@"SHT_CUDA_INFO"
	.sectionflags	@""
	.align	4


	//----- nvinfo : EIATTR_CUDA_API_VERSION
	.align		4
        /*0000*/ 	.byte	0x04, 0x37
        /*0002*/ 	.short	(.L_156 - .L_155)
.L_155:
        /*0004*/ 	.word	0x00000082


	//----- nvinfo : EIATTR_SW2861232_WAR
	.align		4
.L_156:
        /*0008*/ 	.byte	0x01, 0x35
	.zero		2


	//----- nvinfo : EIATTR_PARAM_CBANK
	.align		4
        /*000c*/ 	.byte	0x04, 0x0a
        /*000e*/ 	.short	(.L_158 - .L_157)
	.align		4
.L_157:
        /*0010*/ 	.word	index@(.nv.constant0._ZN7cutlass13device_kernelIN5flash19enable_sm80_to_sm89INS1_16FlashAttnFwdSm80INS1_25CollectiveMainloopFwdSm80ILi4ELi1ELb0EN4cute5tupleIJNS5_1CILi128EEENS7_ILi80EEENS7_ILi64EEEEEELi64ENS_6half_tEfNS_4arch4Sm80ELb0ELb0ELb1ELb1ELb0ELb1ELb1ELb1EEENS1_21CollectiveEpilogueFwdINS6_IJS8_SA_S9_EEENS6_IJNS7_ILi1EEESI_SI_EEESC_SE_Li128ELb1ELb1ELb1ELb0EEENS1_36VarlenDynamicPersistentTileSchedulerILi128ELi80ELi128ELi128ELb1ELb1ELb0ELb0ELb1ELb1EEEEEEEEEvNT_6ParamsE)
        /*0014*/ 	.short	0x0160
        /*0016*/ 	.short	0x0438


	//----- nvinfo : EIATTR_CBANK_PARAM_SIZE
	.align		4
.L_158:
        /*0018*/ 	.byte	0x03, 0x19
        /*001a*/ 	.short	0x0438


	//----- nvinfo : EIATTR_KPARAM_INFO
	.align		4
        /*001c*/ 	.byte	0x04, 0x17
        /*001e*/ 	.short	(.L_160 - .L_159)
.L_159:
        /*0020*/ 	.word	0x00000000
        /*0024*/ 	.short	0x0000
        /*0026*/ 	.short	0x0000
        /*0028*/ 	.byte	0x00, 0xf0, 0xe1, 0x10


	//----- nvinfo : EIATTR_MAXREG_COUNT
	.align		4
.L_160:
        /*002c*/ 	.byte	0x03, 0x1b
        /*002e*/ 	.short	0x00ff


	//----- nvinfo : EIATTR_NUM_BARRIERS
	.align		4
        /*0030*/ 	.byte	0x02, 0x4c
        /*0032*/ 	.byte	0x06
	.zero		1


	//----- nvinfo : EIATTR_ANNOTATIONS
	.align		4
        /*0034*/ 	.byte	0x04, 0x55
        /*0036*/ 	.short	(.L_162 - .L_161)


	//   ....[0]....
.L_161:
        /* <DEDUP_REMOVED lines=61> */


	//----- nvinfo : EIATTR_MERCURY_ISA_VERSION
	.align		4
.L_162:
        /*03f8*/ 	.byte	0x03, 0x5f
        /*03fa*/ 	.short	0x0000


	//----- nvinfo : EIATTR_INT_WARP_WIDE_INSTR_OFFSETS
	.align		4
        /*03fc*/ 	.byte	0x04, 0x31
        /*03fe*/ 	.short	(.L_164 - .L_163)


	//   ....[0]....
.L_163:
        /*0400*/ 	.word	0x00013a10


	//   ....[1]....
        /*0404*/ 	.word	0x00013a90


	//----- nvinfo : EIATTR_COOP_GROUP_MASK_REGIDS
	.align		4
.L_164:
        /*0408*/ 	.byte	0x04, 0x29
        /*040a*/ 	.short	(.L_166 - .L_165)


	//   ....[0]....
.L_165:
        /*040c*/ 	.word	0xffffffff


	//   ....[1]....
        /*0410*/ 	.word	0xffffffff


	//   ....[2]....
        /*0414*/ 	.word	0xffffffff


	//   ....[3]....
        /*0418*/ 	.word	0xffffffff


	//   ....[4]....
        /*041c*/ 	.word	0xffffffff


	//   ....[5]....
        /*0420*/ 	.word	0xffffffff


	//   ....[6]....
        /*0424*/ 	.word	0xffffffff


	//   ....[7]....
        /*0428*/ 	.word	0xffffffff


	//   ....[8]....
        /*042c*/ 	.word	0xffffffff


	//   ....[9]....
        /*0430*/ 	.word	0xffffffff


	//   ....[10]....
        /*0434*/ 	.word	0xffffffff


	//   ....[11]....
        /*0438*/ 	.word	0xffffffff


	//   ....[12]....
        /*043c*/ 	.word	0xffffffff


	//   ....[13]....
        /*0440*/ 	.word	0xffffffff


	//   ....[14]....
        /*0444*/ 	.word	0xffffffff


	//   ....[15]....
        /*0448*/ 	.word	0xffffffff


	//   ....[16]....
        /*044c*/ 	.word	0xffffffff


	//   ....[17]....
        /*0450*/ 	.word	0xffffffff


	//   ....[18]....
        /*0454*/ 	.word	0xffffffff


	//   ....[19]....
        /*0458*/ 	.word	0xffffffff


	//   ....[20]....
        /*045c*/ 	.word	0xffffffff


	//   ....[21]....
        /*0460*/ 	.word	0xffffffff


	//   ....[22]....
        /*0464*/ 	.word	0xffffffff


	//   ....[23]....
        /*0468*/ 	.word	0xffffffff


	//   ....[24]....
        /*046c*/ 	.word	0xffffffff


	//   ....[25]....
        /*0470*/ 	.word	0xffffffff


	//   ....[26]....
        /*0474*/ 	.word	0xffffffff


	//   ....[27]....
        /*0478*/ 	.word	0xffffffff


	//   ....[28]....
        /*047c*/ 	.word	0xffffffff


	//   ....[29]....
        /*0480*/ 	.word	0xffffffff


	//   ....[30]....
        /*0484*/ 	.word	0xffffffff


	//   ....[31]....
        /*0488*/ 	.word	0xffffffff


	//   ....[32]....
        /*048c*/ 	.word	0xffffffff


	//   ....[33]....
        /*0490*/ 	.word	0xffffffff


	//   ....[34]....
        /*0494*/ 	.word	0xffffffff


	//   ....[35]....
        /*0498*/ 	.word	0xffffffff


	//   ....[36]....
        /*049c*/ 	.word	0xffffffff


	//   ....[37]....
        /*04a0*/ 	.word	0xffffffff


	//   ....[38]....
        /*04a4*/ 	.word	0xffffffff


	//   ....[39]....
        /*04a8*/ 	.word	0xffffffff


	//   ....[40]....
        /*04ac*/ 	.word	0xffffffff


	//   ....[41]....
        /*04b0*/ 	.word	0xffffffff


	//   ....[42]....
        /*04b4*/ 	.word	0xffffffff


	//   ....[43]....
        /*04b8*/ 	.word	0xffffffff


	//   ....[44]....
        /*04bc*/ 	.word	0xffffffff


	//   ....[45]....
        /*04c0*/ 	.word	0xffffffff


	//   ....[46]....
        /*04c4*/ 	.word	0xffffffff


	//   ....[47]....
        /*04c8*/ 	.word	0xffffffff


	//   ....[48]....
        /*04cc*/ 	.word	0xffffffff


	//   ....[49]....
        /*04d0*/ 	.word	0xffffffff


	//   ....[50]....
        /*04d4*/ 	.word	0xffffffff


	//   ....[51]....
        /*04d8*/ 	.word	0xffffffff


	//   ....[52]....
        /*04dc*/ 	.word	0xffffffff


	//   ....[53]....
        /*04e0*/ 	.word	0xffffffff


	//   ....[54]....
        /*04e4*/ 	.word	0xffffffff


	//   ....[55]....
        /*04e8*/ 	.word	0xffffffff


	//   ....[56]....
        /*04ec*/ 	.word	0xffffffff


	//   ....[57]....
        /*04f0*/ 	.word	0xffffffff


	//   ....[58]....
        /*04f4*/ 	.word	0xffffffff


	//   ....[59]....
        /*04f8*/ 	.word	0xffffffff


	//   ....[60]....
        /*04fc*/ 	.word	0xffffffff


	//   ....[61]....
        /*0500*/ 	.word	0xffffffff


	//   ....[62]....
        /*0504*/ 	.word	0xffffffff


	//   ....[63]....
        /*0508*/ 	.word	0xffffffff


	//   ....[64]....
        /*050c*/ 	.word	0xffffffff


	//   ....[65]....
        /*0510*/ 	.word	0xffffffff


	//   ....[66]....
        /*0514*/ 	.word	0xffffffff


	//   ....[67]....
        /*0518*/ 	.word	0xffffffff


	//   ....[68]....
        /*051c*/ 	.word	0xffffffff


	//   ....[69]....
        /*0520*/ 	.word	0xffffffff


	//   ....[70]....
        /*0524*/ 	.word	0xffffffff


	//   ....[71]....
        /*0528*/ 	.word	0xffffffff


	//   ....[72]....
        /*052c*/ 	.word	0xffffffff


	//   ....[73]....
        /*0530*/ 	.word	0xffffffff


	//   ....[74]....
        /*0534*/ 	.word	0xffffffff


	//   ....[75]....
        /*0538*/ 	.word	0xffffffff


	//   ....[76]....
        /*053c*/ 	.word	0xffffffff


	//   ....[77]....
        /*0540*/ 	.word	0xffffffff


	//   ....[78]....
        /*0544*/ 	.word	0xffffffff


	//   ....[79]....
        /*0548*/ 	.word	0xffffffff


	//   ....[80]....
        /*054c*/ 	.word	0xffffffff


	//   ....[81]....
        /*0550*/ 	.word	0xffffffff


	//   ....[82]....
        /*0554*/ 	.word	0xffffffff


	//   ....[83]....
        /*0558*/ 	.word	0xffffffff


	//   ....[84]....
        /*055c*/ 	.word	0xffffffff


	//   ....[85]....
        /*0560*/ 	.word	0xffffffff


	//   ....[86]....
        /*0564*/ 	.word	0xffffffff


	//   ....[87]....
        /*0568*/ 	.word	0xffffffff


	//   ....[88]....
        /*056c*/ 	.word	0xffffffff


	//   ....[89]....
        /*0570*/ 	.word	0xffffffff


	//   ....[90]....
        /*0574*/ 	.word	0xffffffff


	//   ....[91]....
        /*0578*/ 	.word	0xffffffff


	//   ....[92]....
        /*057c*/ 	.word	0xffffffff


	//   ....[93]....
        /*0580*/ 	.word	0xffffffff


	//   ....[94]....
        /*0584*/ 	.word	0xffffffff


	//   ....[95]....
        /*0588*/ 	.word	0xffffffff


	//   ....[96]....
        /*058c*/ 	.word	0xffffffff


	//   ....[97]....
        /*0590*/ 	.word	0xffffffff


	//   ....[98]....
        /*0594*/ 	.word	0xffffffff


	//   ....[99]....
        /*0598*/ 	.word	0xffffffff


	//   ....[100]....
        /*059c*/ 	.word	0xffffffff


	//   ....[101]....
        /*05a0*/ 	.word	0xffffffff


	//   ....[102]....
        /*05a4*/ 	.word	0xffffffff


	//   ....[103]....
        /*05a8*/ 	.word	0xffffffff


	//   ....[104]....
        /*05ac*/ 	.word	0xffffffff


	//   ....[105]....
        /*05b0*/ 	.word	0xffffffff


	//   ....[106]....
        /*05b4*/ 	.word	0xffffffff


	//   ....[107]....
        /*05b8*/ 	.word	0xffffffff


	//   ....[108]....
        /*05bc*/ 	.word	0xffffffff


	//   ....[109]....
        /*05c0*/ 	.word	0xffffffff


	//   ....[110]....
        /*05c4*/ 	.word	0xffffffff


	//   ....[111]....
        /*05c8*/ 	.word	0xffffffff


	//   ....[112]....
        /*05cc*/ 	.word	0xffffffff


	//   ....[113]....
        /*05d0*/ 	.word	0xffffffff


	//   ....[114]....
        /*05d4*/ 	.word	0xffffffff


	//   ....[115]....
        /*05d8*/ 	.word	0xffffffff


	//   ....[116]....
        /*05dc*/ 	.word	0xffffffff


	//   ....[117]....
        /*05e0*/ 	.word	0xffffffff


	//   ....[118]....
        /*05e4*/ 	.word	0xffffffff


	//   ....[119]....
        /*05e8*/ 	.word	0xffffffff


	//   ....[120]....
        /*05ec*/ 	.word	0xffffffff


	//   ....[121]....
        /*05f0*/ 	.word	0xffffffff


	//   ....[122]....
        /*05f4*/ 	.word	0xffffffff


	//   ....[123]....
        /*05f8*/ 	.word	0xffffffff


	//   ....[124]....
        /*05fc*/ 	.word	0xffffffff


	//   ....[125]....
        /*0600*/ 	.word	0xffffffff


	//   ....[126]....
        /*0604*/ 	.word	0xffffffff


	//   ....[127]....
        /*0608*/ 	.word	0xffffffff


	//   ....[128]....
        /*060c*/ 	.word	0xffffffff


	//   ....[129]....
        /*0610*/ 	.word	0xffffffff


	//   ....[130]....
        /*0614*/ 	.word	0xffffffff


	//   ....[131]....
        /*0618*/ 	.word	0xffffffff


	//   ....[132]....
        /*061c*/ 	.word	0xffffffff


	//   ....[133]....
        /*0620*/ 	.word	0xffffffff


	//   ....[134]....
        /*0624*/ 	.word	0xffffffff


	//   ....[135]....
        /*0628*/ 	.word	0xffffffff


	//   ....[136]....
        /*062c*/ 	.word	0xffffffff


	//   ....[137]....
        /*0630*/ 	.word	0xffffffff


	//   ....[138]....
        /*0634*/ 	.word	0xffffffff


	//   ....[139]....
        /*0638*/ 	.word	0xffffffff


	//   ....[140]....
        /*063c*/ 	.word	0xffffffff


	//   ....[141]....
        /*0640*/ 	.word	0xffffffff


	//   ....[142]....
        /*0644*/ 	.word	0xffffffff


	//   ....[143]....
        /*0648*/ 	.word	0xffffffff


	//   ....[144]....
        /*064c*/ 	.word	0xffffffff


	//   ....[145]....
        /*0650*/ 	.word	0xffffffff


	//   ....[146]....
        /*0654*/ 	.word	0xffffffff


	//   ....[147]....
        /*0658*/ 	.word	0xffffffff


	//   ....[148]....
        /*065c*/ 	.word	0xffffffff


	//   ....[149]....
        /*0660*/ 	.word	0xffffffff


	//   ....[150]....
        /*0664*/ 	.word	0xffffffff


	//   ....[151]....
        /*0668*/ 	.word	0xffffffff


	//   ....[152]....
        /*066c*/ 	.word	0xffffffff


	//   ....[153]....
        /*0670*/ 	.word	0xffffffff


	//   ....[154]....
        /*0674*/ 	.word	0xffffffff


	//   ....[155]....
        /*0678*/ 	.word	0xffffffff


	//   ....[156]....
        /*067c*/ 	.word	0xffffffff


	//   ....[157]....
        /*0680*/ 	.word	0xffffffff


	//   ....[158]....
        /*0684*/ 	.word	0xffffffff


	//   ....[159]....
        /*0688*/ 	.word	0xffffffff


	//   ....[160]....
        /*068c*/ 	.word	0xffffffff


	//   ....[161]....
        /*0690*/ 	.word	0xffffffff


	//   ....[162]....
        /*0694*/ 	.word	0xffffffff


	//   ....[163]....
        /*0698*/ 	.word	0xffffffff


	//   ....[164]....
        /*069c*/ 	.word	0xffffffff


	//   ....[165]....
        /*06a0*/ 	.word	0xffffffff


	//   ....[166]....
        /*06a4*/ 	.word	0xffffffff


	//   ....[167]....
        /*06a8*/ 	.word	0xffffffff


	//   ....[168]....
        /*06ac*/ 	.word	0xffffffff


	//   ....[169]....
        /*06b0*/ 	.word	0xffffffff


	//   ....[170]....
        /*06b4*/ 	.word	0xffffffff


	//   ....[171]....
        /*06b8*/ 	.word	0xffffffff


	//   ....[172]....
        /*06bc*/ 	.word	0xffffffff


	//   ....[173]....
        /*06c0*/ 	.word	0xffffffff


	//   ....[174]....
        /*06c4*/ 	.word	0xffffffff


	//   ....[175]....
        /*06c8*/ 	.word	0xffffffff


	//   ....[176]....
        /*06cc*/ 	.word	0xffffffff


	//   ....[177]....
        /*06d0*/ 	.word	0xffffffff


	//   ....[178]....
        /*06d4*/ 	.word	0xffffffff


	//   ....[179]....
        /*06d8*/ 	.word	0xffffffff


	//   ....[180]....
        /*06dc*/ 	.word	0xffffffff


	//   ....[181]....
        /*06e0*/ 	.word	0xffffffff


	//   ....[182]....
        /*06e4*/ 	.word	0xffffffff


	//   ....[183]....
        /*06e8*/ 	.word	0xffffffff


	//   ....[184]....
        /*06ec*/ 	.word	0xffffffff


	//   ....[185]....
        /*06f0*/ 	.word	0xffffffff


	//   ....[186]....
        /*06f4*/ 	.word	0xffffffff


	//   ....[187]....
        /*06f8*/ 	.word	0xffffffff


	//   ....[188]....
        /*06fc*/ 	.word	0xffffffff


	//   ....[189]....
        /*0700*/ 	.word	0xffffffff


	//   ....[190]....
        /*0704*/ 	.word	0xffffffff


	//   ....[191]....
        /*0708*/ 	.word	0xffffffff


	//   ....[192]....
        /*070c*/ 	.word	0xffffffff


	//   ....[193]....
        /*0710*/ 	.word	0xffffffff


	//   ....[194]....
        /*0714*/ 	.word	0xffffffff


	//   ....[195]....
        /*0718*/ 	.word	0xffffffff


	//   ....[196]....
        /*071c*/ 	.word	0xffffffff


	//   ....[197]....
        /*0720*/ 	.word	0xffffffff


	//   ....[198]....
        /*0724*/ 	.word	0xffffffff


	//   ....[199]....
        /*0728*/ 	.word	0xffffffff


	//   ....[200]....
        /*072c*/ 	.word	0xffffffff


	//   ....[201]....
        /*0730*/ 	.word	0xffffffff


	//   ....[202]....
        /*0734*/ 	.word	0xffffffff


	//   ....[203]....
        /*0738*/ 	.word	0xffffffff


	//   ....[204]....
        /*073c*/ 	.word	0xffffffff


	//   ....[205]....
        /*0740*/ 	.word	0xffffffff


	//   ....[206]....
        /*0744*/ 	.word	0xffffffff


	//   ....[207]....
        /*0748*/ 	.word	0xffffffff


	//   ....[208]....
        /*074c*/ 	.word	0xffffffff


	//   ....[209]....
        /*0750*/ 	.word	0xffffffff


	//   ....[210]....
        /*0754*/ 	.word	0xffffffff


	//   ....[211]....
        /*0758*/ 	.word	0xffffffff


	//   ....[212]....
        /*075c*/ 	.word	0xffffffff


	//   ....[213]....
        /*0760*/ 	.word	0xffffffff


	//   ....[214]....
        /*0764*/ 	.word	0xffffffff


	//   ....[215]....
        /*0768*/ 	.word	0xffffffff


	//   ....[216]....
        /*076c*/ 	.word	0xffffffff


	//   ....[217]....
        /*0770*/ 	.word	0xffffffff


	//   ....[218]....
        /*0774*/ 	.word	0xffffffff


	//   ....[219]....
        /*0778*/ 	.word	0xffffffff


	//   ....[220]....
        /*077c*/ 	.word	0xffffffff


	//   ....[221]....
        /*0780*/ 	.word	0xffffffff


	//   ....[222]....
        /*0784*/ 	.word	0xffffffff


	//----- nvinfo : EIATTR_COOP_GROUP_INSTR_OFFSETS
	.align		4
.L_166:
        /*0788*/ 	.byte	0x04, 0x28
        /*078a*/ 	.short	(.L_168 - .L_167)


	//   ....[0]....
.L_167:
        /*078c*/ 	.word	0x00000050


	//   ....[1]....
        /*0790*/ 	.word	0x00000200


	//   ....[2]....
        /*0794*/ 	.word	0x00000230


	//   ....[3]....
        /*0798*/ 	.word	0x00000260


	//   ....[4]....
        /*079c*/ 	.word	0x00000290


	//   ....[5]....
        /*07a0*/ 	.word	0x000002c0


	//   ....[6]....
        /*07a4*/ 	.word	0x000002f0


	//   ....[7]....
        /*07a8*/ 	.word	0x00000460


	//   ....[8]....
        /*07ac*/ 	.word	0x000004a0


	//   ....[9]....
        /*07b0*/ 	.word	0x000004d0


	//   ....[10]....
        /*07b4*/ 	.word	0x00000500


	//   ....[11]....
        /*07b8*/ 	.word	0x00000530


	//   ....[12]....
        /*07bc*/ 	.word	0x00000560


	//   ....[13]....
        /*07c0*/ 	.word	0x000005f0


	//   ....[14]....
        /*07c4*/ 	.word	0x00000620


	//   ....[15]....
        /*07c8*/ 	.word	0x00000640


	//   ....[16]....
        /*07cc*/ 	.word	0x000006a0


	//   ....[17]....
        /*07d0*/ 	.word	0x00007d30


	//   ....[18]....
        /*07d4*/ 	.word	0x00007d50


	//   ....[19]....
        /*07d8*/ 	.word	0x00007e20


	//   ....[20]....
        /*07dc*/ 	.word	0x00007e30


	//   ....[21]....
        /*07e0*/ 	.word	0x00007f00


	//   ....[22]....
        /*07e4*/ 	.word	0x00007f20


	//   ....[23]....
        /*07e8*/ 	.word	0x00007ff0


	//   ....[24]....
        /*07ec*/ 	.word	0x00008000


	//   ....[25]....
        /*07f0*/ 	.word	0x000080d0


	//   ....[26]....
        /*07f4*/ 	.word	0x000080f0


	//   ....[27]....
        /*07f8*/ 	.word	0x000081c0


	//   ....[28]....
        /*07fc*/ 	.word	0x000081d0


	//   ....[29]....
        /*0800*/ 	.word	0x000082a0


	//   ....[30]....
        /*0804*/ 	.word	0x000082c0


	//   ....[31]....
        /*0808*/ 	.word	0x00008390


	//   ....[32]....
        /*080c*/ 	.word	0x000083a0


	//   ....[33]....
        /*0810*/ 	.word	0x000089c0


	//   ....[34]....
        /*0814*/ 	.word	0x00008a00


	//   ....[35]....
        /*0818*/ 	.word	0x00008a10


	//   ....[36]....
        /*081c*/ 	.word	0x00008a20


	//   ....[37]....
        /*0820*/ 	.word	0x0000a2c0


	//   ....[38]....
        /*0824*/ 	.word	0x0000a300


	//   ....[39]....
        /*0828*/ 	.word	0x0000a320


	//   ....[40]....
        /*082c*/ 	.word	0x0000a330


	//   ....[41]....
        /*0830*/ 	.word	0x0000db60


	//   ....[42]....
        /*0834*/ 	.word	0x0000dbd0


	//   ....[43]....
        /*0838*/ 	.word	0x0000dcf0


	//   ....[44]....
        /*083c*/ 	.word	0x0000dd40


	//   ....[45]....
        /*0840*/ 	.word	0x0000dd70


	//   ....[46]....
        /*0844*/ 	.word	0x0000de70


	//   ....[47]....
        /*0848*/ 	.word	0x0000df30


	//   ....[48]....
        /*084c*/ 	.word	0x0000e000


	//   ....[49]....
        /*0850*/ 	.word	0x00010d00


	//   ....[50]....
        /*0854*/ 	.word	0x00010d40


	//   ....[51]....
        /*0858*/ 	.word	0x00010f40


	//   ....[52]....
        /*085c*/ 	.word	0x00010fe0


	//   ....[53]....
        /*0860*/ 	.word	0x00011010


	//   ....[54]....
        /*0864*/ 	.word	0x000110e0


	//   ....[55]....
        /*0868*/ 	.word	0x000111c0


	//   ....[56]....
        /*086c*/ 	.word	0x000114b0


	//   ....[57]....
        /*0870*/ 	.word	0x00013250


	//   ....[58]....
        /*0874*/ 	.word	0x00013260


	//   ....[59]....
        /*0878*/ 	.word	0x00013270


	//   ....[60]....
        /*087c*/ 	.word	0x00013280


	//   ....[61]....
        /*0880*/ 	.word	0x000132c0


	//   ....[62]....
        /*0884*/ 	.word	0x000132e0


	//   ....[63]....
        /*0888*/ 	.word	0x000132f0


	//   ....[64]....
        /*088c*/ 	.word	0x00013300


	//   ....[65]....
        /*0890*/ 	.word	0x00014770


	//   ....[66]....
        /*0894*/ 	.word	0x00014780


	//   ....[67]....
        /*0898*/ 	.word	0x00014790


	//   ....[68]....
        /*089c*/ 	.word	0x000147a0


	//   ....[69]....
        /*08a0*/ 	.word	0x000147b0


	//   ....[70]....
        /*08a4*/ 	.word	0x000147c0


	//   ....[71]....
        /*08a8*/ 	.word	0x000147e0


	//   ....[72]....
        /*08ac*/ 	.word	0x00014850


	//   ....[73]....
        /*08b0*/ 	.word	0x00014bd0


	//   ....[74]....
        /*08b4*/ 	.word	0x00014bf0


	//   ....[75]....
        /*08b8*/ 	.word	0x00014c60


	//   ....[76]....
        /*08bc*/ 	.word	0x00014c70


	//   ....[77]....
        /*08c0*/ 	.word	0x00014ce0


	//   ....[78]....
        /*08c4*/ 	.word	0x00014d00


	//   ....[79]....
        /*08c8*/ 	.word	0x00014d70


	//   ....[80]....
        /*08cc*/ 	.word	0x00014d80


	//   ....[81]....
        /*08d0*/ 	.word	0x00014df0


	//   ....[82]....
        /*08d4*/ 	.word	0x00014e10


	//   ....[83]....
        /*08d8*/ 	.word	0x00014e80


	//   ....[84]....
        /*08dc*/ 	.word	0x00014e90


	//   ....[85]....
        /*08e0*/ 	.word	0x00014f00


	//   ....[86]....
        /*08e4*/ 	.word	0x00014f20


	//   ....[87]....
        /*08e8*/ 	.word	0x00014f90


	//   ....[88]....
        /*08ec*/ 	.word	0x00014fa0


	//   ....[89]....
        /*08f0*/ 	.word	0x00015230


	//   ....[90]....
        /*08f4*/ 	.word	0x00015250


	//   ....[91]....
        /*08f8*/ 	.word	0x000155b0


	//   ....[92]....
        /*08fc*/ 	.word	0x000155c0


	//   ....[93]....
        /*0900*/ 	.word	0x00015810


	//   ....[94]....
        /*0904*/ 	.word	0x00015830


	//   ....[95]....
        /*0908*/ 	.word	0x00015aa0


	//   ....[96]....
        /*090c*/ 	.word	0x00015ab0


	//   ....[97]....
        /*0910*/ 	.word	0x00016470


	//   ....[98]....
        /*0914*/ 	.word	0x00016490


	//   ....[99]....
        /*0918*/ 	.word	0x00016500


	//   ....[100]....
        /*091c*/ 	.word	0x00016510


	//   ....[101]....
        /*0920*/ 	.word	0x00016580


	//   ....[102]....
        /*0924*/ 	.word	0x000165a0


	//   ....[103]....
        /*0928*/ 	.word	0x00016610


	//   ....[104]....
        /*092c*/ 	.word	0x00016620


	//   ....[105]....
        /*0930*/ 	.word	0x00016690


	//   ....[106]....
        /*0934*/ 	.word	0x000166b0


	//   ....[107]....
        /*0938*/ 	.word	0x00016720


	//   ....[108]....
        /*093c*/ 	.word	0x00016730


	//   ....[109]....
        /*0940*/ 	.word	0x000167a0


	//   ....[110]....
        /*0944*/ 	.word	0x000167c0


	//   ....[111]....
        /*0948*/ 	.word	0x00016830


	//   ....[112]....
        /*094c*/ 	.word	0x00016840


	//   ....[113]....
        /*0950*/ 	.word	0x00016990


	//   ....[114]....
        /*0954*/ 	.word	0x000169b0


	//   ....[115]....
        /*0958*/ 	.word	0x00016ae0


	//   ....[116]....
        /*095c*/ 	.word	0x00016b20


	//   ....[117]....
        /*0960*/ 	.word	0x00016b50


	//   ....[118]....
        /*0964*/ 	.word	0x00016b80


	//   ....[119]....
        /*0968*/ 	.word	0x00016bb0


	//   ....[120]....
        /*096c*/ 	.word	0x00016be0


	//   ....[121]....
        /*0970*/ 	.word	0x00016d40


	//   ....[122]....
        /*0974*/ 	.word	0x00016d80


	//   ....[123]....
        /*0978*/ 	.word	0x00016db0


	//   ....[124]....
        /*097c*/ 	.word	0x00016de0


	//   ....[125]....
        /*0980*/ 	.word	0x00016e10


	//   ....[126]....
        /*0984*/ 	.word	0x00016e40


	//   ....[127]....
        /*0988*/ 	.word	0x00016ed0


	//   ....[128]....
        /*098c*/ 	.word	0x00016f00


	//   ....[129]....
        /*0990*/ 	.word	0x00016f10


	//   ....[130]....
        /*0994*/ 	.word	0x00016f70


	//   ....[131]....
        /*0998*/ 	.word	0x00017560


	//   ....[132]....
        /*099c*/ 	.word	0x000175c0


	//   ....[133]....
        /*09a0*/ 	.word	0x00017610


	//   ....[134]....
        /*09a4*/ 	.word	0x00017660


	//   ....[135]....
        /*09a8*/ 	.word	0x000176b0


	//   ....[136]....
        /*09ac*/ 	.word	0x00017720


	//   ....[137]....
        /*09b0*/ 	.word	0x00017770


	//   ....[138]....
        /*09b4*/ 	.word	0x000177d0


	//   ....[139]....
        /*09b8*/ 	.word	0x00017840


	//   ....[140]....
        /*09bc*/ 	.word	0x000178a0


	//   ....[141]....
        /*09c0*/ 	.word	0x00017910


	//   ....[142]....
        /*09c4*/ 	.word	0x00017980


	//   ....[143]....
        /*09c8*/ 	.word	0x000179f0


	//   ....[144]....
        /*09cc*/ 	.word	0x00017a50


	//   ....[145]....
        /*09d0*/ 	.word	0x00017ac0


	//   ....[146]....
        /*09d4*/ 	.word	0x00017b30


	//   ....[147]....
        /*09d8*/ 	.word	0x00017ba0


	//   ....[148]....
        /*09dc*/ 	.word	0x00017c00


	//   ....[149]....
        /*09e0*/ 	.word	0x00017c70


	//   ....[150]....
        /*09e4*/ 	.word	0x00017ce0


	//   ....[151]....
        /*09e8*/ 	.word	0x00017d50


	//   ....[152]....
        /*09ec*/ 	.word	0x00017db0


	//   ....[153]....
        /*09f0*/ 	.word	0x00017e20


	//   ....[154]....
        /*09f4*/ 	.word	0x00017e90


	//   ....[155]....
        /*09f8*/ 	.word	0x00017f00


	//   ....[156]....
        /*09fc*/ 	.word	0x00017f60


	//   ....[157]....
        /*0a00*/ 	.word	0x00017fe0


	//   ....[158]....
        /*0a04*/ 	.word	0x00018040


	//   ....[159]....
        /*0a08*/ 	.word	0x00018090


	//   ....[160]....
        /*0a0c*/ 	.word	0x000180f0


	//   ....[161]....
        /*0a10*/ 	.word	0x00018140


	//   ....[162]....
        /*0a14*/ 	.word	0x000181a0


	//   ....[163]....
        /*0a18*/ 	.word	0x000181f0


	//   ....[164]....
        /*0a1c*/ 	.word	0x00018250


	//   ....[165]....
        /*0a20*/ 	.word	0x000182c0


	//   ....[166]....
        /*0a24*/ 	.word	0x00018330


	//   ....[167]....
        /*0a28*/ 	.word	0x000183a0


	//   ....[168]....
        /*0a2c*/ 	.word	0x00018400


	//   ....[169]....
        /*0a30*/ 	.word	0x00018470


	//   ....[170]....
        /*0a34*/ 	.word	0x000184e0


	//   ....[171]....
        /*0a38*/ 	.word	0x00018550


	//   ....[172]....
        /*0a3c*/ 	.word	0x000185b0


	//   ....[173]....
        /*0a40*/ 	.word	0x00018620


	//   ....[174]....
        /*0a44*/ 	.word	0x00018690


	//   ....[175]....
        /*0a48*/ 	.word	0x00018700


	//   ....[176]....
        /*0a4c*/ 	.word	0x00018760


	//   ....[177]....
        /*0a50*/ 	.word	0x000187d0


	//   ....[178]....
        /*0a54*/ 	.word	0x00018840


	//   ....[179]....
        /*0a58*/ 	.word	0x000188b0


	//   ....[180]....
        /*0a5c*/ 	.word	0x00018910


	//   ....[181]....
        /*0a60*/ 	.word	0x00018980


	//   ....[182]....
        /*0a64*/ 	.word	0x000189f0


	//   ....[183]....
        /*0a68*/ 	.word	0x00018a60


	//   ....[184]....
        /*0a6c*/ 	.word	0x00018ac0


	//   ....[185]....
        /*0a70*/ 	.word	0x00018b30


	//   ....[186]....
        /*0a74*/ 	.word	0x00018ba0


	//   ....[187]....
        /*0a78*/ 	.word	0x00018c10


	//   ....[188]....
        /*0a7c*/ 	.word	0x00018c70


	//   ....[189]....
        /*0a80*/ 	.word	0x00018ce0


	//   ....[190]....
        /*0a84*/ 	.word	0x00018d50


	//   ....[191]....
        /*0a88*/ 	.word	0x00018dc0


	//   ....[192]....
        /*0a8c*/ 	.word	0x00018e20


	//   ....[193]....
        /*0a90*/ 	.word	0x00018e90


	//   ....[194]....
        /*0a94*/ 	.word	0x00018f00


	//   ....[195]....
        /*0a98*/ 	.word	0x00018f70


	//   ....[196]....
        /*0a9c*/ 	.word	0x00018fd0


	//   ....[197]....
        /*0aa0*/ 	.word	0x00019040


	//   ....[198]....
        /*0aa4*/ 	.word	0x000190b0


	//   ....[199]....
        /*0aa8*/ 	.word	0x00019120


	//   ....[200]....
        /*0aac*/ 	.word	0x00019180


	//   ....[201]....
        /*0ab0*/ 	.word	0x000191f0


	//   ....[202]....
        /*0ab4*/ 	.word	0x00019260


	//   ....[203]....
        /*0ab8*/ 	.word	0x000192d0


	//   ....[204]....
        /*0abc*/ 	.word	0x00019330


	//   ....[205]....
        /*0ac0*/ 	.word	0x000193a0


	//   ....[206]....
        /*0ac4*/ 	.word	0x00019410


	//   ....[207]....
        /*0ac8*/ 	.word	0x00019460


	//   ....[208]....
        /*0acc*/ 	.word	0x000194a0


	//   ....[209]....
        /*0ad0*/ 	.word	0x000194f0


	//   ....[210]....
        /*0ad4*/ 	.word	0x00019540


	//   ....[211]....
        /*0ad8*/ 	.word	0x00019590


	//   ....[212]....
        /*0adc*/ 	.word	0x00019600


	//   ....[213]....
        /*0ae0*/ 	.word	0x00019650


	//   ....[214]....
        /*0ae4*/ 	.word	0x000196a0


	//   ....[215]....
        /*0ae8*/ 	.word	0x000196f0


	//   ....[216]....
        /*0aec*/ 	.word	0x00019740


	//   ....[217]....
        /*0af0*/ 	.word	0x00019790


	//   ....[218]....
        /*0af4*/ 	.word	0x00019800


	//   ....[219]....
        /*0af8*/ 	.word	0x00019850


	//   ....[220]....
        /*0afc*/ 	.word	0x000198b0


	//   ....[221]....
        /*0b00*/ 	.word	0x00019910


	//   ....[222]....
        /*0b04*/ 	.word	0x00019970


	//----- nvinfo : EIATTR_EXIT_INSTR_OFFSETS
	.align		4
.L_168:
        /*0b08*/ 	.byte	0x04, 0x1c
        /*0b0a*/ 	.short	(.L_170 - .L_169)


	//   ....[0]....
.L_169:
        /*0b0c*/ 	.word	0x00000c10


	//   ....[1]....
        /*0b10*/ 	.word	0x00017520


	//----- nvinfo : EIATTR_MAX_THREADS
	.align		4
.L_170:
        /*0b14*/ 	.byte	0x04, 0x05
        /*0b16*/ 	.short	(.L_172 - .L_171)
.L_171:
        /*0b18*/ 	.word	0x00000080
        /*0b1c*/ 	.word	0x00000001
        /*0b20*/ 	.word	0x00000001


	//----- nvinfo : EIATTR_CRS_STACK_SIZE
	.align		4
.L_172:
        /*0b24*/ 	.byte	0x04, 0x1e
        /*0b26*/ 	.short	(.L_174 - .L_173)
.L_173:
        /*0b28*/ 	.word	0x00000000
.L_174:


//--------------------- .nv.info._ZN7cutlass13device_kernelIN5flash19enable_sm80_to_sm89INS1_16FlashAttnFwdSm80INS1_25CollectiveMainloopFwdSm80ILi4ELi1ELb0EN4cute5tupleIJNS5_1CILi128EEENS7_ILi96EEENS7_ILi64EEEEEELi64ENS_6half_tEfNS_4arch4Sm80ELb0ELb1ELb1ELb0ELb0ELb0ELb1ELb1EEENS1_21CollectiveEpilogueFwdINS6_IJS8_SA_S9_EEENS6_IJNS7_ILi1EEESI_SI_EEESC_SE_Li128ELb0ELb1ELb1ELb0EEENS1_19SingleTileSchedulerILb0ELb1ELb1ELi128EEEEEEEEEvNT_6ParamsE --------------------------
	.section	.nv.info._ZN7cutlass13device_kernelIN5flash19enable_sm80_to_sm89INS1_16FlashAttnFwdSm80INS1_25CollectiveMainloopFwdSm80ILi4ELi1ELb0EN4cute5tupleIJNS5_1CILi128EEENS7_ILi96EEENS7_ILi64EEEEEELi64ENS_6half_tEfNS_4arch4Sm80ELb0ELb1ELb1ELb0ELb0ELb0ELb1ELb1EEENS1_21CollectiveEpilogueFwdINS6_IJS8_SA_S9_EEENS6_IJNS7_ILi1EEESI_SI_EEESC_SE_Li128ELb0ELb1ELb1ELb0EEENS1_19SingleTileSchedulerILb0ELb1ELb1ELi128EEEEEEEEEvNT_6ParamsE,"",@"SHT_CUDA_INFO"
	.sectionflags	@""
	.align	4


	//----- nvinfo : EIATTR_CUDA_API_VERSION
	.align		4
        /*0000*/ 	.byte	0x04, 0x37
        /*0002*/ 	.short	(.L_176 - .L_175)
.L_175:
        /*0004*/ 	.word	0x00000082


	//----- nvinfo : EIATTR_SW2861232_WAR
	.align		4
.L_176:
        /*0008*/ 	.byte	0x01, 0x35
	.zero		2


	//----- nvinfo : EIATTR_PARAM_CBANK
	.align		4
        /*000c*/ 	.byte	0x04, 0x0a
        /*000e*/ 	.short	(.L_178 - .L_177)
	.align		4
.L_177:
        /*0010*/ 	.word	index@(.nv.constant0._ZN7cutlass13device_kernelIN5flash19enable_sm80_to_sm89INS1_16FlashAttnFwdSm80INS1_25CollectiveMainloopFwdSm80ILi4ELi1ELb0EN4cute5tupleIJNS5_1CILi128EEENS7_ILi96EEENS7_ILi64EEEEEELi64ENS_6half_tEfNS_4arch4Sm80ELb0ELb1ELb1ELb0ELb0ELb0ELb1ELb1EEENS1_21CollectiveEpilogueFwdINS6_IJS8_SA_S9_EEENS6_IJNS7_ILi1EEESI_SI_EEESC_SE_Li128ELb0ELb1ELb1ELb0EEENS1_19SingleTileSchedulerILb0ELb1ELb1ELi128EEEEEEEEEvNT_6ParamsE)
        /*0014*/ 	.short	0x0160
        /*0016*/ 	.short	0x0418


	//----- nvinfo : EIATTR_CBANK_PARAM_SIZE
	.align		4
.L_178:
        /*0018*/ 	.byte	0x03, 0x19
        /*001a*/ 	.short	0x0418


	//----- nvinfo : EIATTR_KPARAM_INFO
	.align		4
        /*001c*/ 	.byte	0x04, 0x17
        /*001e*/ 	.short	(.L_180 - .L_179)
.L_179:
        /*0020*/ 	.word	0x00000000
        /*0024*/ 	.short	0x0000
        /*0026*/ 	.short	0x0000
        /*0028*/ 	.byte	0x00, 0xf0, 0x61, 0x10


	//----- nvinfo : EIATTR_MAXREG_COUNT
	.align		4
.L_180:
        /*002c*/ 	.byte	0x03, 0x1b
        /*002e*/ 	.short	0x00ff


	//----- nvinfo : EIATTR_NUM_BARRIERS
	.align		4
        /*0030*/ 	.byte	0x02, 0x4c
        /*0032*/ 	.byte	0x02
	.zero		1


	//----- nvinfo : EIATTR_ANNOTATIONS
	.align		4
        /*0034*/ 	.byte	0x04, 0x55
        /*0036*/ 	.short	(.L_182 - .L_181)


	//   ....[0]....
.L_181:
        /* <DEDUP_REMOVED lines=45> */


	//----- nvinfo : EIATTR_MERCURY_ISA_VERSION
	.align		4
.L_182:
        /*02f8*/ 	.byte	0x03, 0x5f
        /*02fa*/ 	.short	0x0000


	//----- nvinfo : EIATTR_COOP_GROUP_MASK_REGIDS
	.align		4
        /*02fc*/ 	.byte	0x04, 0x29
        /*02fe*/ 	.short	(.L_184 - .L_183)


	//   ....[0]....
.L_183:
        /*0300*/ 	.word	0xffffffff


	//   ....[1]....
        /*0304*/ 	.word	0xffffffff


	//   ....[2]....
        /*0308*/ 	.word	0xffffffff


	//   ....[3]....
        /*030c*/ 	.word	0xffffffff


	//   ....[4]....
        /*0310*/ 	.word	0xffffffff


	//   ....[5]....
        /*0314*/ 	.word	0xffffffff


	//   ....[6]....
        /*0318*/ 	.word	0xffffffff


	//   ....[7]....
        /*031c*/ 	.word	0xffffffff


	//   ....[8]....
        /*0320*/ 	.word	0xffffffff


	//   ....[9]....
        /*0324*/ 	.word	0xffffffff


	//   ....[10]....
        /*0328*/ 	.word	0xffffffff


	//   ....[11]....
        /*032c*/ 	.word	0xffffffff


	//   ....[12]....
        /*0330*/ 	.word	0xffffffff


	//   ....[13]....
        /*0334*/ 	.word	0xffffffff


	//   ....[14]....
        /*0338*/ 	.word	0xffffffff


	//   ....[15]....
        /*033c*/ 	.word	0xffffffff


	//   ....[16]....
        /*0340*/ 	.word	0xffffffff


	//   ....[17]....
        /*0344*/ 	.word	0xffffffff


	//   ....[18]....
        /*0348*/ 	.word	0xffffffff


	//   ....[19]....
        /*034c*/ 	.word	0xffffffff


	//   ....[20]....
        /*0350*/ 	.word	0xffffffff


	//   ....[21]....
        /*0354*/ 	.word	0xffffffff


	//   ....[22]....
        /*0358*/ 	.word	0xffffffff


	//   ....[23]....
        /*035c*/ 	.word	0xffffffff


	//   ....[24]....
        /*0360*/ 	.word	0xffffffff


	//   ....[25]....
        /*0364*/ 	.word	0xffffffff


	//   ....[26]....
        /*0368*/ 	.word	0xffffffff


	//   ....[27]....
        /*036c*/ 	.word	0xffffffff


	//   ....[28]....
        /*0370*/ 	.word	0xffffffff


	//   ....[29]....
        /*0374*/ 	.word	0xffffffff


	//   ....[30]....
        /*0378*/ 	.word	0xffffffff


	//   ....[31]....
        /*037c*/ 	.word	0xffffffff


	//   ....[32]....
        /*0380*/ 	.word	0xffffffff


	//   ....[33]....
        /*0384*/ 	.word	0xffffffff


	//   ....[34]....
        /*0388*/ 	.word	0xffffffff


	//   ....[35]....
        /*038c*/ 	.word	0xffffffff


	//   ....[36]....
        /*0390*/ 	.word	0xffffffff


	//   ....[37]....
        /*0394*/ 	.word	0xffffffff


	//   ....[38]....
        /*0398*/ 	.word	0xffffffff


	//   ....[39]....
        /*039c*/ 	.word	0xffffffff


	//   ....[40]....
        /*03a0*/ 	.word	0xffffffff


	//   ....[41]....
        /*03a4*/ 	.word	0xffffffff


	//   ....[42]....
        /*03a8*/ 	.word	0xffffffff


	//   ....[43]....
        /*03ac*/ 	.word	0xffffffff


	//   ....[44]....
        /*03b0*/ 	.word	0xffffffff


	//   ....[45]....
        /*03b4*/ 	.word	0xffffffff


	//   ....[46]....
        /*03b8*/ 	.word	0xffffffff


	//   ....[47]....
        /*03bc*/ 	.word	0xffffffff


	//   ....[48]....
        /*03c0*/ 	.word	0xffffffff


	//   ....[49]....
        /*03c4*/ 	.word	0xffffffff


	//   ....[50]....
        /*03c8*/ 	.word	0xffffffff


	//   ....[51]....
        /*03cc*/ 	.word	0xffffffff


	//   ....[52]....
        /*03d0*/ 	.word	0xffffffff


	//   ....[53]....
        /*03d4*/ 	.word	0xffffffff


	//   ....[54]....
        /*03d8*/ 	.word	0xffffffff


	//   ....[55]....
        /*03dc*/ 	.word	0xffffffff


	//   ....[56]....
        /*03e0*/ 	.word	0xffffffff


	//   ....[57]....
        /*03e4*/ 	.word	0xffffffff


	//   ....[58]....
        /*03e8*/ 	.word	0xffffffff


	//   ....[59]....
        /*03ec*/ 	.word	0xffffffff


	//   ....[60]....
        /*03f0*/ 	.word	0xffffffff


	//   ....[61]....
        /*03f4*/ 	.word	0xffffffff


	//   ....[62]....
        /*03f8*/ 	.word	0xffffffff


	//   ....[63]....
        /*03fc*/ 	.word	0xffffffff


	//   ....[64]....
        /*0400*/ 	.word	0xffffffff


	//   ....[65]....
        /*0404*/ 	.word	0xffffffff


	//   ....[66]....
        /*0408*/ 	.word	0xffffffff


	//   ....[67]....
        /*040c*/ 	.word	0xffffffff


	//   ....[68]....
        /*0410*/ 	.word	0xffffffff


	//   ....[69]....
        /*0414*/ 	.word	0xffffffff


	//   ....[70]....
        /*0418*/ 	.word	0xffffffff


	//   ....[71]....
        /*041c*/ 	.word	0xffffffff


	//   ....[72]....
        /*0420*/ 	.word	0xffffffff


	//   ....[73]....
        /*0424*/ 	.word	0xffffffff


	//   ....[74]....
        /*0428*/ 	.word	0xffffffff


	//   ....[75]....
        /*042c*/ 	.word	0xffffffff


	//   ....[76]....
        /*0430*/ 	.word	0xffffffff


	//   ....[77]....
        /*0434*/ 	.word	0xffffffff


	//   ....[78]....
        /*0438*/ 	.word	0xffffffff


	//   ....[79]....
        /*043c*/ 	.word	0xffffffff


	//   ....[80]....
        /*0440*/ 	.word	0xffffffff


	//   ....[81]....
        /*0444*/ 	.word	0xffffffff


	//   ....[82]....
        /*0448*/ 	.word	0xffffffff


	//   ....[83]....
        /*044c*/ 	.word	0xffffffff


	//   ....[84]....
        /*0450*/ 	.word	0xffffffff


	//----- nvinfo : EIATTR_COOP_GROUP_INSTR_OFFSETS
	.align		4
.L_184:
        /*0454*/ 	.byte	0x04, 0x28
        /*0456*/ 	.short	(.L_186 - .L_185)


	//   ....[0]....
.L_185:
        /*0458*/ 	.word	0x00000060


	//   ....[1]....
        /*045c*/ 	.word	0x00001210


	//   ....[2]....
        /*0460*/ 	.word	0x00001240


	//   ....[3]....
        /*0464*/ 	.word	0x000013a0


	//   ....[4]....
        /*0468*/ 	.word	0x000013d0


	//   ....[5]....
        /*046c*/ 	.word	0x00001460


	//   ....[6]....
        /*0470*/ 	.word	0x00001490


	//   ....[7]....
        /*0474*/ 	.word	0x00001520


	//   ....[8]....
        /*0478*/ 	.word	0x00001550


	//   ....[9]....
        /*047c*/ 	.word	0x000015e0


	//   ....[10]....
        /*0480*/ 	.word	0x00001610


	//   ....[11]....
        /*0484*/ 	.word	0x000016a0


	//   ....[12]....
        /*0488*/ 	.word	0x000016d0


	//   ....[13]....
        /*048c*/ 	.word	0x00001760


	//   ....[14]....
        /*0490*/ 	.word	0x00001790


	//   ....[15]....
        /*0494*/ 	.word	0x00001810


	//   ....[16]....
        /*0498*/ 	.word	0x00001850


	//   ....[17]....
        /*049c*/ 	.word	0x00003130


	//   ....[18]....
        /*04a0*/ 	.word	0x000033c0


	//   ....[19]....
        /*04a4*/ 	.word	0x00003fa0


	//   ....[20]....
        /*04a8*/ 	.word	0x00004a00


	//   ....[21]....
        /*04ac*/ 	.word	0x000059a0


	//   ....[22]....
        /*04b0*/ 	.word	0x00005ac0


	//   ....[23]....
        /*04b4*/ 	.word	0x00005be0


	//   ....[24]....
        /*04b8*/ 	.word	0x00005ce0


	//   ....[25]....
        /*04bc*/ 	.word	0x000063f0


	//   ....[26]....
        /*04c0*/ 	.word	0x000064b0


	//   ....[27]....
        /*04c4*/ 	.word	0x000064f0


	//   ....[28]....
        /*04c8*/ 	.word	0x00006590


	//   ....[29]....
        /*04cc*/ 	.word	0x00009c60


	//   ....[30]....
        /*04d0*/ 	.word	0x0000a760


	//   ....[31]....
        /*04d4*/ 	.word	0x0000a9b0


	//   ....[32]....
        /*04d8*/ 	.word	0x0000b150


	//   ....[33]....
        /*04dc*/ 	.word	0x0000bec0


	//   ....[34]....
        /*04e0*/ 	.word	0x0000bf60


	//   ....[35]....
        /*04e4*/ 	.word	0x0000c020


	//   ....[36]....
        /*04e8*/ 	.word	0x0000c070


	//   ....[37]....
        /*04ec*/ 	.word	0x0000c540


	//   ....[38]....
        /*04f0*/ 	.word	0x0000c680


	//   ....[39]....
        /*04f4*/ 	.word	0x0000c760


	//   ....[40]....
        /*04f8*/ 	.word	0x0000c8b0


	//   ....[41]....
        /*04fc*/ 	.word	0x000108b0


	//   ....[42]....
        /*0500*/ 	.word	0x00010920


	//   ....[43]....
        /*0504*/ 	.word	0x000109a0


	//   ....[44]....
        /*0508*/ 	.word	0x000109d0


	//   ....[45]....
        /*050c*/ 	.word	0x00010c40


	//   ....[46]....
        /*0510*/ 	.word	0x00010ce0


	//   ....[47]....
        /*0514*/ 	.word	0x00010e40


	//   ....[48]....
        /*0518*/ 	.word	0x00011040


	//   ....[49]....
        /*051c*/ 	.word	0x000152f0


	//   ....[50]....
        /*0520*/ 	.word	0x00015f80


	//   ....[51]....
        /*0524*/ 	.word	0x000161a0


	//   ....[52]....
        /*0528*/ 	.word	0x00016930


	//   ....[53]....
        /*052c*/ 	.word	0x00017670


	//   ....[54]....
        /*0530*/ 	.word	0x00017710


	//   ....[55]....
        /*0534*/ 	.word	0x000177f0


	//   ....[56]....
        /*0538*/ 	.word	0x00017840


	//   ....[57]....
        /*053c*/ 	.word	0x00017d30


	//   ....[58]....
        /*0540*/ 	.word	0x00017e70


	//   ....[59]....
        /*0544*/ 	.word	0x00017f40


	//   ....[60]....
        /*0548*/ 	.word	0x00018090


	//   ....[61]....
        /*054c*/ 	.word	0x0001a510


	//   ....[62]....
        /*0550*/ 	.word	0x0001a520


	//   ....[63]....
        /*0554*/ 	.word	0x0001a530


	//   ....[64]....
        /*0558*/ 	.word	0x0001a540


	//   ....[65]....
        /*055c*/ 	.word	0x0001a570


	//   ....[66]....
        /*0560*/ 	.word	0x0001a590


	//   ....[67]....
        /*0564*/ 	.word	0x0001a5b0


	//   ....[68]....
        /*0568*/ 	.word	0x0001a5c0


	//   ....[69]....
        /*056c*/ 	.word	0x0001b230


	//   ....[70]....
        /*0570*/ 	.word	0x0001b270


	//   ....[71]....
        /*0574*/ 	.word	0x0001b2a0


	//   ....[72]....
        /*0578*/ 	.word	0x0001b2d0


	//   ....[73]....
        /*057c*/ 	.word	0x0001b310


	//   ....[74]....
        /*0580*/ 	.word	0x0001b340


	//   ....[75]....
        /*0584*/ 	.word	0x0001b360


	//   ....[76]....
        /*0588*/ 	.word	0x0001b370


	//   ....[77]....
        /*058c*/ 	.word	0x0001b390


	//   ....[78]....
        /*0590*/ 	.word	0x0001b3a0


	//   ....[79]....
        /*0594*/ 	.word	0x0001b750


	//   ....[80]....
        /*0598*/ 	.word	0x0001b770


	//   ....[81]....
        /*059c*/ 	.word	0x0001ba70


	//   ....[82]....
        /*05a0*/ 	.word	0x0001ba90


	//   ....[83]....
        /*05a4*/ 	.word	0x0001bd90


	//   ....[84]....
        /*05a8*/ 	.word	0x0001bda0


	//----- nvinfo : EIATTR_EXIT_INSTR_OFFSETS
	.align		4
.L_186:
        /*05ac*/ 	.byte	0x04, 0x1c
        /*05ae*/ 	.short	(.L_188 - .L_187)


	//   ....[0]....
.L_187:
        /*05b0*/ 	.word	0x000001c0


	//   ....[1]....
        /*05b4*/ 	.word	0x0001bdb0


	//   ....[2]....
        /*05b8*/ 	.word	0x0001c050


	//   ....[3]....
        /*05bc*/ 	.word	0x0001c0a0


	//   ....[4]....
        /*05c0*/ 	.word	0x0001c0d0


	//   ....[5]....
        /*05c4*/ 	.word	0x0001c130


	//   ....[6]....
        /*05c8*/ 	.word	0x0001c3c0


	//----- nvinfo : EIATTR_CTAIDZ_USED
	.align		4
.L_188:
        /*05cc*/ 	.byte	0x01, 0x04
	.zero		2


	//----- nvinfo : EIATTR_MAX_THREADS
	.align		4
        /*05d0*/ 	.byte	0x04, 0x05
        /*05d2*/ 	.short	(.L_190 - .L_189)
.L_189:
        /*05d4*/ 	.word	0x00000080
        /*05d8*/ 	.word	0x00000001
        /*05dc*/ 	.word	0x00000001


	//----- nvinfo : EIATTR_CRS_STACK_SIZE
	.align		4
.L_190:
        /*05e0*/ 	.byte	0x04, 0x1e
        /*05e2*/ 	.short	(.L_192 - .L_191)
.L_191:
        /*05e4*/ 	.word	0x00000000
.L_192:


//--------------------- .nv.info._ZN7cutlass13device_kernelIN5flash19enable_sm80_to_sm89INS1_16FlashAttnFwdSm80INS1_25CollectiveMainloopFwdSm80ILi4ELi1ELb0EN4cute5tupleIJNS5_1CILi128EEENS7_ILi80EEENS7_ILi64EEEEEELi64ENS_6half_tEfNS_4arch4Sm80ELb0ELb1ELb1ELb1ELb0ELb0ELb1ELb1EEENS1_21CollectiveEpilogueFwdINS6_IJS8_SA_S9_EEENS6_IJNS7_ILi1EEESI_SI_EEESC_SE_Li128ELb1ELb1ELb1ELb0EEENS1_36VarlenDynamicPersistentTileSchedulerILi128ELi80ELi128ELi128ELb1ELb1ELb0ELb1ELb0ELb1EEEEEEEEEvNT_6ParamsE --------------------------
	.section	.nv.info._ZN7cutlass13device_kernelIN5flash19enable_sm80_to_sm89INS1_16FlashAttnFwdSm80INS1_25CollectiveMainloopFwdSm80ILi4ELi1ELb0EN4cute5tupleIJNS5_1CILi128EEENS7_ILi80EEENS7_ILi64EEEEEELi64ENS_6half_tEfNS_4arch4Sm80ELb0ELb1ELb1ELb1ELb0ELb0ELb1ELb1EEENS1_21CollectiveEpilogueFwdINS6_IJS8_SA_S9_EEENS6_IJNS7_ILi1EEESI_SI_EEESC_SE_Li128ELb1ELb1ELb1ELb0EEENS1_36VarlenDynamicPersistentTileSchedulerILi128ELi80ELi128ELi128ELb1ELb1ELb0ELb1ELb0ELb1EEEEEEEEEvNT_6ParamsE,"",@"SHT_CUDA_INFO"
	.sectionflags	@""
	.align	4


	//----- nvinfo : EIATTR_CUDA_API_VERSION
	.align		4
        /*0000*/ 	.byte	0x04, 0x37
        /*0002*/ 	.short	(.L_194 - .L_193)
.L_193:
        /*0004*/ 	.word	0x00000082


	//----- nvinfo : EIATTR_SW2861232_WAR
	.align		4
.L_194:
        /*0008*/ 	.byte	0x01, 0x35
	.zero		2


	//----- nvinfo : EIATTR_PARAM_CBANK
	.align		4
        /*000c*/ 	.byte	0x04, 0x0a
        /*000e*/ 	.short	(.L_196 - .L_195)
	.align		4
.L_195:
        /*0010*/ 	.word	index@(.nv.constant0._ZN7cutlass13device_kernelIN5flash19enable_sm80_to_sm89INS1_16FlashAttnFwdSm80INS1_25CollectiveMainloopFwdSm80ILi4ELi1ELb0EN4cute5tupleIJNS5_1CILi128EEENS7_ILi80EEENS7_ILi64EEEEEELi64ENS_6half_tEfNS_4arch4Sm80ELb0ELb1ELb1ELb1ELb0ELb0ELb1ELb1EEENS1_21CollectiveEpilogueFwdINS6_IJS8_SA_S9_EEENS6_IJNS7_ILi1EEESI_SI_EEESC_SE_Li128ELb1ELb1ELb1ELb0EEENS1_36VarlenDynamicPersistentTileSchedulerILi128ELi80ELi128ELi128ELb1ELb1ELb0ELb1ELb0ELb1EEEEEEEEEvNT_6ParamsE)
        /*0014*/ 	.short	0x0160
        /*0016*/ 	.short	0x0438


	//----- nvinfo : EIATTR_CBANK_PARAM_SIZE
	.align		4
.L_196:
        /*0018*/ 	.byte	0x03, 0x19
        /*001a*/ 	.short	0x0438


	//----- nvinfo : EIATTR_KPARAM_INFO
	.align		4
        /*001c*/ 	.byte	0x04, 0x17
        /*001e*/ 	.short	(.L_198 - .L_197)
.L_197:
        /*0020*/ 	.word	0x00000000
        /*0024*/ 	.short	0x0000
        /*0026*/ 	.short	0x0000
        /*0028*/ 	.byte	0x00, 0xf0, 0xe1, 0x10


	//----- nvinfo : EIATTR_MAXREG_COUNT
	.align		4
.L_198:
        /*002c*/ 	.byte	0x03, 0x1b
        /*002e*/ 	.short	0x00ff


	//----- nvinfo : EIATTR_NUM_BARRIERS
	.align		4
        /*0030*/ 	.byte	0x02, 0x4c
        /*0032*/ 	.byte	0x06
	.zero		1


	//----- nvinfo : EIATTR_ANNOTATIONS
	.align		4
        /*0034*/ 	.byte	0x04, 0x55
        /*0036*/ 	.short	(.L_200 - .L_199)


	//   ....[0]....
.L_199:
        /* <DEDUP_REMOVED lines=101> */


	//----- nvinfo : EIATTR_MERCURY_ISA_VERSION
	.align		4
.L_200:
        /*0678*/ 	.byte	0x03, 0x5f
        /*067a*/ 	.short	0x0000


	//----- nvinfo : EIATTR_INT_WARP_WIDE_INSTR_OFFSETS
	.align		4
        /*067c*/ 	.byte	0x04, 0x31
        /*067e*/ 	.short	(.L_202 - .L_201)


	//   ....[0]....
.L_201:
        /*0680*/ 	.word	0x00017e20


	//   ....[1]....
        /*0684*/ 	.word	0x00017ea0


	//----- nvinfo : EIATTR_COOP_GROUP_MASK_REGIDS
	.align		4
.L_202:
        /*0688*/ 	.byte	0x04, 0x29
        /*068a*/ 	.short	(.L_204 - .L_203)


	//   ....[0]....
.L_203:
        /*068c*/ 	.word	0xffffffff


	//   ....[1]....
        /*0690*/ 	.word	0xffffffff


	//   ....[2]....
        /*0694*/ 	.word	0xffffffff


	//   ....[3]....
        /*0698*/ 	.word	0xffffffff


	//   ....[4]....
        /*069c*/ 	.word	0xffffffff


	//   ....[5]....
        /*06a0*/ 	.word	0xffffffff


	//   ....[6]....
        /*06a4*/ 	.word	0xffffffff


	//   ....[7]....
        /*06a8*/ 	.word	0xffffffff


	//   ....[8]....
        /*06ac*/ 	.word	0xffffffff


	//   ....[9]....
        /*06b0*/ 	.word	0xffffffff


	//   ....[10]....
        /*06b4*/ 	.word	0xffffffff


	//   ....[11]....
        /*06b8*/ 	.word	0xffffffff


	//   ....[12]....
        /*06bc*/ 	.word	0xffffffff


	//   ....[13]....
        /*06c0*/ 	.word	0xffffffff


	//   ....[14]....
        /*06c4*/ 	.word	0xffffffff


	//   ....[15]....
        /*06c8*/ 	.word	0xffffffff


	//   ....[16]....
        /*06cc*/ 	.word	0xffffffff


	//   ....[17]....
        /*06d0*/ 	.word	0xffffffff


	//   ....[18]....
        /*06d4*/ 	.word	0xffffffff


	//   ....[19]....
        /*06d8*/ 	.word	0xffffffff


	//   ....[20]....
        /*06dc*/ 	.word	0xffffffff


	//   ....[21]....
        /*06e0*/ 	.word	0xffffffff


	//   ....[22]....
        /*06e4*/ 	.word	0xffffffff


	//   ....[23]....
        /*06e8*/ 	.word	0xffffffff


	//   ....[24]....
        /*06ec*/ 	.word	0xffffffff


	//   ....[25]....
        /*06f0*/ 	.word	0xffffffff


	//   ....[26]....
        /*06f4*/ 	.word	0xffffffff


	//   ....[27]....
        /*06f8*/ 	.word	0xffffffff


	//   ....[28]....
        /*06fc*/ 	.word	0xffffffff


	//   ....[29]....
        /*0700*/ 	.word	0xffffffff


	//   ....[30]....
        /*0704*/ 	.word	0xffffffff


	//   ....[31]....
        /*0708*/ 	.word	0xffffffff


	//   ....[32]....
        /*070c*/ 	.word	0xffffffff


	//   ....[33]....
        /*0710*/ 	.word	0xffffffff


	//   ....[34]....
        /*0714*/ 	.word	0xffffffff


	//   ....[35]....
        /*0718*/ 	.word	0xffffffff


	//   ....[36]....
        /*071c*/ 	.word	0xffffffff


	//   ....[37]....
        /*0720*/ 	.word	0xffffffff


	//   ....[38]....
        /*0724*/ 	.word	0xffffffff


	//   ....[39]....
        /*0728*/ 	.word	0xffffffff


	//   ....[40]....
        /*072c*/ 	.word	0xffffffff


	//   ....[41]....
        /*0730*/ 	.word	0xffffffff


	//   ....[42]....
        /*0734*/ 	.word	0xffffffff


	//   ....[43]....
        /*0738*/ 	.word	0xffffffff


	//   ....[44]....
        /*073c*/ 	.word	0xffffffff


	//   ....[45]....
        /*0740*/ 	.word	0xffffffff


	//   ....[46]....
        /*0744*/ 	.word	0xffffffff


	//   ....[47]....
        /*0748*/ 	.word	0xffffffff


	//   ....[48]....
        /*074c*/ 	.word	0xffffffff


	//   ....[49]....
        /*0750*/ 	.word	0xffffffff


	//   ....[50]....
        /*0754*/ 	.word	0xffffffff


	//   ....[51]....
        /*0758*/ 	.word	0xffffffff


	//   ....[52]....
        /*075c*/ 	.word	0xffffffff


	//   ....[53]....
        /*0760*/ 	.word	0xffffffff


	//   ....[54]....
        /*0764*/ 	.word	0xffffffff


	//   ....[55]....
        /*0768*/ 	.word	0xffffffff


	//   ....[56]....
        /*076c*/ 	.word	0xffffffff


	//   ....[57]....
        /*0770*/ 	.word	0xffffffff


	//   ....[58]....
        /*0774*/ 	.word	0xffffffff


	//   ....[59]....
        /*0778*/ 	.word	0xffffffff


	//   ....[60]....
        /*077c*/ 	.word	0xffffffff


	//   ....[61]....
        /*0780*/ 	.word	0xffffffff


	//   ....[62]....
        /*0784*/ 	.word	0xffffffff


	//   ....[63]....
        /*0788*/ 	.word	0xffffffff


	//   ....[64]....
        /*078c*/ 	.word	0xffffffff


	//   ....[65]....
        /*0790*/ 	.word	0xffffffff


	//   ....[66]....
        /*0794*/ 	.word	0xffffffff


	//   ....[67]....
        /*0798*/ 	.word	0xffffffff


	//   ....[68]....
        /*079c*/ 	.word	0xffffffff


	//   ....[69]....
        /*07a0*/ 	.word	0xffffffff


	//   ....[70]....
        /*07a4*/ 	.word	0xffffffff


	//   ....[71]....
        /*07a8*/ 	.word	0xffffffff


	//   ....[72]....
        /*07ac*/ 	.word	0xffffffff


	//   ....[73]....
        /*07b0*/ 	.word	0xffffffff


	//   ....[74]....
        /*07b4*/ 	.word	0xffffffff


	//   ....[75]....
        /*07b8*/ 	.word	0xffffffff


	//   ....[76]....
        /*07bc*/ 	.word	0xffffffff


	//   ....[77]....
        /*07c0*/ 	.word	0xffffffff


	//   ....[78]....
        /*07c4*/ 	.word	0xffffffff


	//   ....[79]....
        /*07c8*/ 	.word	0xffffffff


	//   ....[80]....
        /*07cc*/ 	.word	0xffffffff


	//   ....[81]....
        /*07d0*/ 	.word	0xffffffff


	//   ....[82]....
        /*07d4*/ 	.word	0xffffffff


	//   ....[83]....
        /*07d8*/ 	.word	0xffffffff


	//   ....[84]....
        /*07dc*/ 	.word	0xffffffff


	//   ....[85]....
        /*07e0*/ 	.word	0xffffffff


	//   ....[86]....
        /*07e4*/ 	.word	0xffffffff


	//   ....[87]....
        /*07e8*/ 	.word	0xffffffff


	//   ....[88]....
        /*07ec*/ 	.word	0xffffffff


	//   ....[89]....
        /*07f0*/ 	.word	0xffffffff


	//   ....[90]....
        /*07f4*/ 	.word	0xffffffff


	//   ....[91]....
        /*07f8*/ 	.word	0xffffffff


	//   ....[92]....
        /*07fc*/ 	.word	0xffffffff


	//   ....[93]....
        /*0800*/ 	.word	0xffffffff


	//   ....[94]....
        /*0804*/ 	.word	0xffffffff


	//   ....[95]....
        /*0808*/ 	.word	0xffffffff


	//   ....[96]....
        /*080c*/ 	.word	0xffffffff


	//   ....[97]....
        /*0810*/ 	.word	0xffffffff


	//   ....[98]....
        /*0814*/ 	.word	0xffffffff


	//   ....[99]....
        /*0818*/ 	.word	0xffffffff


	//   ....[100]....
        /*081c*/ 	.word	0xffffffff


	//   ....[101]....
        /*0820*/ 	.word	0xffffffff


	//   ....[102]....
        /*0824*/ 	.word	0xffffffff


	//   ....[103]....
        /*0828*/ 	.word	0xffffffff


	//   ....[104]....
        /*082c*/ 	.word	0xffffffff


	//   ....[105]....
        /*0830*/ 	.word	0xffffffff


	//   ....[106]....
        /*0834*/ 	.word	0xffffffff


	//   ....[107]....
        /*0838*/ 	.word	0xffffffff


	//   ....[108]....
        /*083c*/ 	.word	0xffffffff


	//   ....[109]....
        /*0840*/ 	.word	0xffffffff


	//   ....[110]....
        /*0844*/ 	.word	0xffffffff


	//   ....[111]....
        /*0848*/ 	.word	0xffffffff


	//   ....[112]....
        /*084c*/ 	.word	0xffffffff


	//   ....[113]....
        /*0850*/ 	.word	0xffffffff


	//   ....[114]....
        /*0854*/ 	.word	0xffffffff


	//   ....[115]....
        /*0858*/ 	.word	0xffffffff


	//   ....[116]....
        /*085c*/ 	.word	0xffffffff


	//   ....[117]....
        /*0860*/ 	.word	0xffffffff


	//   ....[118]....
        /*0864*/ 	.word	0xffffffff


	//   ....[119]....
        /*0868*/ 	.word	0xffffffff


	//   ....[120]....
        /*086c*/ 	.word	0xffffffff


	//   ....[121]....
        /*0870*/ 	.word	0xffffffff


	//   ....[122]....
        /*0874*/ 	.word	0xffffffff


	//   ....[123]....
        /*0878*/ 	.word	0xffffffff


	//   ....[124]....
        /*087c*/ 	.word	0xffffffff


	//   ....[125]....
        /*0880*/ 	.word	0xffffffff


	//   ....[126]....
        /*0884*/ 	.word	0xffffffff


	//   ....[127]....
        /*0888*/ 	.word	0xffffffff


	//   ....[128]....
        /*088c*/ 	.word	0xffffffff


	//   ....[129]....
        /*0890*/ 	.word	0xffffffff


	//   ....[130]....
        /*0894*/ 	.word	0xffffffff


	//   ....[131]....
        /*0898*/ 	.word	0xffffffff


	//   ....[132]....
        /*089c*/ 	.word	0xffffffff


	//   ....[133]....
        /*08a0*/ 	.word	0xffffffff


	//   ....[134]....
        /*08a4*/ 	.word	0xffffffff


	//   ....[135]....
        /*08a8*/ 	.word	0xffffffff


	//   ....[136]....
        /*08ac*/ 	.word	0xffffffff


	//   ....[137]....
        /*08b0*/ 	.word	0xffffffff


	//   ....[138]....
        /*08b4*/ 	.word	0xffffffff


	//   ....[139]....
        /*08b8*/ 	.word	0xffffffff


	//   ....[140]....
        /*08bc*/ 	.word	0xffffffff


	//   ....[141]....
        /*08c0*/ 	.word	0xffffffff


	//   ....[142]....
        /*08c4*/ 	.word	0xffffffff


	//   ....[143]....
        /*08c8*/ 	.word	0xffffffff


	//   ....[144]....
        /*08cc*/ 	.word	0xffffffff


	//   ....[145]....
        /*08d0*/ 	.word	0xffffffff


	//   ....[146]....
        /*08d4*/ 	.word	0xffffffff


	//   ....[147]....
        /*08d8*/ 	.word	0xffffffff


	//   ....[148]....
        /*08dc*/ 	.word	0xffffffff


	//   ....[149]....
        /*08e0*/ 	.word	0xffffffff


	//   ....[150]....
        /*08e4*/ 	.word	0xffffffff


	//   ....[151]....
        /*08e8*/ 	.word	0xffffffff


	//   ....[152]....
        /*08ec*/ 	.word	0xffffffff


	//   ....[153]....
        /*08f0*/ 	.word	0xffffffff


	//   ....[154]....
        /*08f4*/ 	.word	0xffffffff


	//   ....[155]....
        /*08f8*/ 	.word	0xffffffff


	//   ....[156]....
        /*08fc*/ 	.word	0xffffffff


	//   ....[157]....
        /*0900*/ 	.word	0xffffffff


	//   ....[158]....
        /*0904*/ 	.word	0xffffffff


	//   ....[159]....
        /*0908*/ 	.word	0xffffffff


	//   ....[160]....
        /*090c*/ 	.word	0xffffffff


	//   ....[161]....
        /*0910*/ 	.word	0xffffffff


	//   ....[162]....
        /*0914*/ 	.word	0xffffffff


	//   ....[163]....
        /*0918*/ 	.word	0xffffffff


	//   ....[164]....
        /*091c*/ 	.word	0xffffffff


	//   ....[165]....
        /*0920*/ 	.word	0xffffffff


	//   ....[166]....
        /*0924*/ 	.word	0xffffffff


	//   ....[167]....
        /*0928*/ 	.word	0xffffffff


	//   ....[168]....
        /*092c*/ 	.word	0xffffffff


	//   ....[169]....
        /*0930*/ 	.word	0xffffffff


	//   ....[170]....
        /*0934*/ 	.word	0xffffffff


	//   ....[171]....
        /*0938*/ 	.word	0xffffffff


	//   ....[172]....
        /*093c*/ 	.word	0xffffffff


	//   ....[173]....
        /*0940*/ 	.word	0xffffffff


	//   ....[174]....
        /*0944*/ 	.word	0xffffffff


	//   ....[175]....
        /*0948*/ 	.word	0xffffffff


	//   ....[176]....
        /*094c*/ 	.word	0xffffffff


	//   ....[177]....
        /*0950*/ 	.word	0xffffffff


	//   ....[178]....
        /*0954*/ 	.word	0xffffffff


	//   ....[179]....
        /*0958*/ 	.word	0xffffffff


	//   ....[180]....
        /*095c*/ 	.word	0xffffffff


	//   ....[181]....
        /*0960*/ 	.word	0xffffffff


	//   ....[182]....
        /*0964*/ 	.word	0xffffffff


	//   ....[183]....
        /*0968*/ 	.word	0xffffffff


	//   ....[184]....
        /*096c*/ 	.word	0xffffffff


	//   ....[185]....
        /*0970*/ 	.word	0xffffffff


	//   ....[186]....
        /*0974*/ 	.word	0xffffffff


	//   ....[187]....
        /*0978*/ 	.word	0xffffffff


	//   ....[188]....
        /*097c*/ 	.word	0xffffffff


	//   ....[189]....
        /*0980*/ 	.word	0xffffffff


	//   ....[190]....
        /*0984*/ 	.word	0xffffffff


	//   ....[191]....
        /*0988*/ 	.word	0xffffffff


	//   ....[192]....
        /*098c*/ 	.word	0xffffffff


	//   ....[193]....
        /*0990*/ 	.word	0xffffffff


	//   ....[194]....
        /*0994*/ 	.word	0xffffffff


	//   ....[195]....
        /*0998*/ 	.word	0xffffffff


	//   ....[196]....
        /*099c*/ 	.word	0xffffffff


	//   ....[197]....
        /*09a0*/ 	.word	0xffffffff


	//   ....[198]....
        /*09a4*/ 	.word	0xffffffff


	//   ....[199]....
        /*09a8*/ 	.word	0xffffffff


	//   ....[200]....
        /*09ac*/ 	.word	0xffffffff


	//   ....[201]....
        /*09b0*/ 	.word	0xffffffff


	//   ....[202]....
        /*09b4*/ 	.word	0xffffffff


	//   ....[203]....
        /*09b8*/ 	.word	0xffffffff


	//   ....[204]....
        /*09bc*/ 	.word	0xffffffff


	//   ....[205]....
        /*09c0*/ 	.word	0xffffffff


	//   ....[206]....
        /*09c4*/ 	.word	0xffffffff


	//   ....[207]....
        /*09c8*/ 	.word	0xffffffff


	//   ....[208]....
        /*09cc*/ 	.word	0xffffffff


	//   ....[209]....
        /*09d0*/ 	.word	0xffffffff


	//   ....[210]....
        /*09d4*/ 	.word	0xffffffff


	//   ....[211]....
        /*09d8*/ 	.word	0xffffffff


	//   ....[212]....
        /*09dc*/ 	.word	0xffffffff


	//   ....[213]....
        /*09e0*/ 	.word	0xffffffff


	//   ....[214]....
        /*09e4*/ 	.word	0xffffffff


	//   ....[215]....
        /*09e8*/ 	.word	0xffffffff


	//   ....[216]....
        /*09ec*/ 	.word	0xffffffff


	//   ....[217]....
        /*09f0*/ 	.word	0xffffffff


	//   ....[218]....
        /*09f4*/ 	.word	0xffffffff


	//   ....[219]....
        /*09f8*/ 	.word	0xffffffff


	//   ....[220]....
        /*09fc*/ 	.word	0xffffffff


	//   ....[221]....
        /*0a00*/ 	.word	0xffffffff


	//   ....[222]....
        /*0a04*/ 	.word	0xffffffff


	//   ....[223]....
        /*0a08*/ 	.word	0xffffffff


	//   ....[224]....
        /*0a0c*/ 	.word	0xffffffff


	//   ....[225]....
        /*0a10*/ 	.word	0xffffffff


	//   ....[226]....
        /*0a14*/ 	.word	0xffffffff


	//   ....[227]....
        /*0a18*/ 	.word	0xffffffff


	//   ....[228]....
        /*0a1c*/ 	.word	0xffffffff


	//   ....[229]....
        /*0a20*/ 	.word	0xffffffff


	//   ....[230]....
        /*0a24*/ 	.word	0xffffffff


	//   ....[231]....
        /*0a28*/ 	.word	0xffffffff


	//   ....[232]....
        /*0a2c*/ 	.word	0xffffffff


	//   ....[233]....
        /*0a30*/ 	.word	0xffffffff


	//   ....[234]....
        /*0a34*/ 	.word	0xffffffff


	//   ....[235]....
        /*0a38*/ 	.word	0xffffffff


	//   ....[236]....
        /*0a3c*/ 	.word	0xffffffff


	//   ....[237]....
        /*0a40*/ 	.word	0xffffffff


	//   ....[238]....
        /*0a44*/ 	.word	0xffffffff


	//   ....[239]....
        /*0a48*/ 	.word	0xffffffff


	//   ....[240]....
        /*0a4c*/ 	.word	0xffffffff


	//   ....[241]....
        /*0a50*/ 	.word	0xffffffff


	//   ....[242]....
        /*0a54*/ 	.word	0xffffffff


	//----- nvinfo : EIATTR_COOP_GROUP_INSTR_OFFSETS
	.align		4
.L_204:
        /*0a58*/ 	.byte	0x04, 0x28
        /*0a5a*/ 	.short	(.L_206 - .L_205)


	//   ....[0]....
.L_205:
        /*0a5c*/ 	.word	0x00000050


	//   ....[1]....
        /*0a60*/ 	.word	0x00000210


	//   ....[2]....
        /*0a64*/ 	.word	0x00000240


	//   ....[3]....
        /*0a68*/ 	.word	0x00000270


	//   ....[4]....
        /*0a6c*/ 	.word	0x000002a0


	//   ....[5]....
        /*0a70*/ 	.word	0x000002d0


	//   ....[6]....
        /*0a74*/ 	.word	0x00000300


	//   ....[7]....
        /*0a78*/ 	.word	0x00000470


	//   ....[8]....
        /*0a7c*/ 	.word	0x000004b0


	//   ....[9]....
        /*0a80*/ 	.word	0x000004e0


	//   ....[10]....
        /*0a84*/ 	.word	0x00000510


	//   ....[11]....
        /*0a88*/ 	.word	0x00000540


	//   ....[12]....
        /*0a8c*/ 	.word	0x00000570


	//   ....[13]....
        /*0a90*/ 	.word	0x00000600


	//   ....[14]....
        /*0a94*/ 	.word	0x00000650


	//   ....[15]....
        /*0a98*/ 	.word	0x00000670


	//   ....[16]....
        /*0a9c*/ 	.word	0x000006d0


	//   ....[17]....
        /*0aa0*/ 	.word	0x00002b60


	//   ....[18]....
        /*0aa4*/ 	.word	0x00002b80


	//   ....[19]....
        /*0aa8*/ 	.word	0x00002c60


	//   ....[20]....
        /*0aac*/ 	.word	0x00002c70


	//   ....[21]....
        /*0ab0*/ 	.word	0x00002d50


	//   ....[22]....
        /*0ab4*/ 	.word	0x00002d70


	//   ....[23]....
        /*0ab8*/ 	.word	0x00002e50


	//   ....[24]....
        /*0abc*/ 	.word	0x00002e60


	//   ....[25]....
        /*0ac0*/ 	.word	0x00002f40


	//   ....[26]....
        /*0ac4*/ 	.word	0x00002f60


	//   ....[27]....
        /*0ac8*/ 	.word	0x00003040


	//   ....[28]....
        /*0acc*/ 	.word	0x00003050


	//   ....[29]....
        /*0ad0*/ 	.word	0x00003130


	//   ....[30]....
        /*0ad4*/ 	.word	0x00003150


	//   ....[31]....
        /*0ad8*/ 	.word	0x00003230


	//   ....[32]....
        /*0adc*/ 	.word	0x00003240


	//   ....[33]....
        /*0ae0*/ 	.word	0x00004d10


	//   ....[34]....
        /*0ae4*/ 	.word	0x00005500


	//   ....[35]....
        /*0ae8*/ 	.word	0x000056c0


	//   ....[36]....
        /*0aec*/ 	.word	0x00005d10


	//   ....[37]....
        /*0af0*/ 	.word	0x00006790


	//   ....[38]....
        /*0af4*/ 	.word	0x00006870


	//   ....[39]....
        /*0af8*/ 	.word	0x00006bd0


	//   ....[40]....
        /*0afc*/ 	.word	0x00006c40


	//   ....[41]....
        /*0b00*/ 	.word	0x00006ec0


	//   ....[42]....
        /*0b04*/ 	.word	0x00006f30


	//   ....[43]....
        /*0b08*/ 	.word	0x00006fe0


	//   ....[44]....
        /*0b0c*/ 	.word	0x000070b0


	//   ....[45]....
        /*0b10*/ 	.word	0x00009ff0


	//   ....[46]....
        /*0b14*/ 	.word	0x0000a1f0


	//   ....[47]....
        /*0b18*/ 	.word	0x0000aa70


	//   ....[48]....
        /*0b1c*/ 	.word	0x0000b0c0


	//   ....[49]....
        /*0b20*/ 	.word	0x0000bb60


	//   ....[50]....
        /*0b24*/ 	.word	0x0000bcf0


	//   ....[51]....
        /*0b28*/ 	.word	0x0000bd40


	//   ....[52]....
        /*0b2c*/ 	.word	0x0000be90


	//   ....[53]....
        /*0b30*/ 	.word	0x0000bfc0


	//   ....[54]....
        /*0b34*/ 	.word	0x0000c230


	//   ....[55]....
        /*0b38*/ 	.word	0x0000c4f0


	//   ....[56]....
        /*0b3c*/ 	.word	0x0000c5a0


	//   ....[57]....
        /*0b40*/ 	.word	0x0000f890


	//   ....[58]....
        /*0b44*/ 	.word	0x0000f8e0


	//   ....[59]....
        /*0b48*/ 	.word	0x0000fa60


	//   ....[60]....
        /*0b4c*/ 	.word	0x0000faf0


	//   ....[61]....
        /*0b50*/ 	.word	0x0000fbb0


	//   ....[62]....
        /*0b54*/ 	.word	0x0000fbf0


	//   ....[63]....
        /*0b58*/ 	.word	0x0000fd80


	//   ....[64]....
        /*0b5c*/ 	.word	0x0000fff0


	//   ....[65]....
        /*0b60*/ 	.word	0x000134e0


	//   ....[66]....
        /*0b64*/ 	.word	0x000136e0


	//   ....[67]....
        /*0b68*/ 	.word	0x00013f60


	//   ....[68]....
        /*0b6c*/ 	.word	0x000145b0


	//   ....[69]....
        /*0b70*/ 	.word	0x00015050


	//   ....[70]....
        /*0b74*/ 	.word	0x000151e0


	//   ....[71]....
        /*0b78*/ 	.word	0x00015230


	//   ....[72]....
        /*0b7c*/ 	.word	0x00015380


	//   ....[73]....
        /*0b80*/ 	.word	0x000154b0


	//   ....[74]....
        /*0b84*/ 	.word	0x00015720


	//   ....[75]....
        /*0b88*/ 	.word	0x000159e0


	//   ....[76]....
        /*0b8c*/ 	.word	0x00015a90


	//   ....[77]....
        /*0b90*/ 	.word	0x00017620


	//   ....[78]....
        /*0b94*/ 	.word	0x00017690


	//   ....[79]....
        /*0b98*/ 	.word	0x000176b0


	//   ....[80]....
        /*0b9c*/ 	.word	0x000176c0


	//   ....[81]....
        /*0ba0*/ 	.word	0x000176d0


	//   ....[82]....
        /*0ba4*/ 	.word	0x00017700


	//   ....[83]....
        /*0ba8*/ 	.word	0x00017720


	//   ....[84]....
        /*0bac*/ 	.word	0x00017730


	//   ....[85]....
        /*0bb0*/ 	.word	0x00018940


	//   ....[86]....
        /*0bb4*/ 	.word	0x00018950


	//   ....[87]....
        /*0bb8*/ 	.word	0x00018960


	//   ....[88]....
        /*0bbc*/ 	.word	0x00018970


	//   ....[89]....
        /*0bc0*/ 	.word	0x00018980


	//   ....[90]....
        /*0bc4*/ 	.word	0x00018990


	//   ....[91]....
        /*0bc8*/ 	.word	0x000189b0


	//   ....[92]....
        /*0bcc*/ 	.word	0x000189c0


	//   ....[93]....
        /*0bd0*/ 	.word	0x00018dc0


	//   ....[94]....
        /*0bd4*/ 	.word	0x00018de0


	//   ....[95]....
        /*0bd8*/ 	.word	0x00018e60


	//   ....[96]....
        /*0bdc*/ 	.word	0x00018e70


	//   ....[97]....
        /*0be0*/ 	.word	0x00018ef0


	//   ....[98]....
        /*0be4*/ 	.word	0x00018f10


	//   ....[99]....
        /*0be8*/ 	.word	0x00018f90


	//   ....[100]....
        /*0bec*/ 	.word	0x00018fa0


	//   ....[101]....
        /*0bf0*/ 	.word	0x00019020


	//   ....[102]....
        /*0bf4*/ 	.word	0x00019040


	//   ....[103]....
        /*0bf8*/ 	.word	0x000190c0


	//   ....[104]....
        /*0bfc*/ 	.word	0x000190d0


	//   ....[105]....
        /*0c00*/ 	.word	0x00019150


	//   ....[106]....
        /*0c04*/ 	.word	0x00019170


	//   ....[107]....
        /*0c08*/ 	.word	0x000191f0


	//   ....[108]....
        /*0c0c*/ 	.word	0x00019200


	//   ....[109]....
        /*0c10*/ 	.word	0x000194a0


	//   ....[110]....
        /*0c14*/ 	.word	0x000194c0


	//   ....[111]....
        /*0c18*/ 	.word	0x00019810


	//   ....[112]....
        /*0c1c*/ 	.word	0x00019820


	//   ....[113]....
        /*0c20*/ 	.word	0x00019a80


	//   ....[114]....
        /*0c24*/ 	.word	0x00019aa0


	//   ....[115]....
        /*0c28*/ 	.word	0x00019d10


	//   ....[116]....
        /*0c2c*/ 	.word	0x00019d20


	//   ....[117]....
        /*0c30*/ 	.word	0x0001a760


	//   ....[118]....
        /*0c34*/ 	.word	0x0001a780


	//   ....[119]....
        /*0c38*/ 	.word	0x0001a800


	//   ....[120]....
        /*0c3c*/ 	.word	0x0001a810


	//   ....[121]....
        /*0c40*/ 	.word	0x0001a890


	//   ....[122]....
        /*0c44*/ 	.word	0x0001a8b0


	//   ....[123]....
        /*0c48*/ 	.word	0x0001a930


	//   ....[124]....
        /*0c4c*/ 	.word	0x0001a940


	//   ....[125]....
        /*0c50*/ 	.word	0x0001a9c0


	//   ....[126]....
        /*0c54*/ 	.word	0x0001a9e0


	//   ....[127]....
        /*0c58*/ 	.word	0x0001aa60


	//   ....[128]....
        /*0c5c*/ 	.word	0x0001aa70


	//   ....[129]....
        /*0c60*/ 	.word	0x0001aaf0


	//   ....[130]....
        /*0c64*/ 	.word	0x0001ab10


	//   ....[131]....
        /*0c68*/ 	.word	0x0001ab90


	//   ....[132]....
        /*0c6c*/ 	.word	0x0001aba0


	//   ....[133]....
        /*0c70*/ 	.word	0x0001ad00


	//   ....[134]....
        /*0c74*/ 	.word	0x0001ad20


	//   ....[135]....
        /*0c78*/ 	.word	0x0001ae50


	//   ....[136]....
        /*0c7c*/ 	.word	0x0001ae90


	//   ....[137]....
        /*0c80*/ 	.word	0x0001aec0


	//   ....[138]....
        /*0c84*/ 	.word	0x0001aef0


	//   ....[139]....
        /*0c88*/ 	.word	0x0001af20


	//   ....[140]....
        /*0c8c*/ 	.word	0x0001af50


	//   ....[141]....
        /*0c90*/ 	.word	0x0001b0b0


	//   ....[142]....
        /*0c94*/ 	.word	0x0001b0f0


	//   ....[143]....
        /*0c98*/ 	.word	0x0001b120


	//   ....[144]....
        /*0c9c*/ 	.word	0x0001b150


	//   ....[145]....
        /*0ca0*/ 	.word	0x0001b180


	//   ....[146]....
        /*0ca4*/ 	.word	0x0001b1b0


	//   ....[147]....
        /*0ca8*/ 	.word	0x0001b240


	//   ....[148]....
        /*0cac*/ 	.word	0x0001b2a0


	//   ....[149]....
        /*0cb0*/ 	.word	0x0001b2b0


	//   ....[150]....
        /*0cb4*/ 	.word	0x0001b310


	//   ....[151]....
        /*0cb8*/ 	.word	0x0001bd70


	//   ....[152]....
        /*0cbc*/ 	.word	0x0001bdd0


	//   ....[153]....
        /*0cc0*/ 	.word	0x0001be20


	//   ....[154]....
        /*0cc4*/ 	.word	0x0001be70


	//   ....[155]....
        /*0cc8*/ 	.word	0x0001bec0


	//   ....[156]....
        /*0ccc*/ 	.word	0x0001bf30


	//   ....[157]....
        /*0cd0*/ 	.word	0x0001bf80


	//   ....[158]....
        /*0cd4*/ 	.word	0x0001bff0


	//   ....[159]....
        /*0cd8*/ 	.word	0x0001c060


	//   ....[160]....
        /*0cdc*/ 	.word	0x0001c0c0


	//   ....[161]....
        /*0ce0*/ 	.word	0x0001c130


	//   ....[162]....
        /*0ce4*/ 	.word	0x0001c1a0


	//   ....[163]....
        /*0ce8*/ 	.word	0x0001c210


	//   ....[164]....
        /*0cec*/ 	.word	0x0001c270


	//   ....[165]....
        /*0cf0*/ 	.word	0x0001c2e0


	//   ....[166]....
        /*0cf4*/ 	.word	0x0001c350


	//   ....[167]....
        /*0cf8*/ 	.word	0x0001c3c0


	//   ....[168]....
        /*0cfc*/ 	.word	0x0001c420


	//   ....[169]....
        /*0d00*/ 	.word	0x0001c490


	//   ....[170]....
        /*0d04*/ 	.word	0x0001c500


	//   ....[171]....
        /*0d08*/ 	.word	0x0001c570


	//   ....[172]....
        /*0d0c*/ 	.word	0x0001c5d0


	//   ....[173]....
        /*0d10*/ 	.word	0x0001c640


	//   ....[174]....
        /*0d14*/ 	.word	0x0001c6b0


	//   ....[175]....
        /*0d18*/ 	.word	0x0001c720


	//   ....[176]....
        /*0d1c*/ 	.word	0x0001c780


	//   ....[177]....
        /*0d20*/ 	.word	0x0001c7e0


	//   ....[178]....
        /*0d24*/ 	.word	0x0001c840


	//   ....[179]....
        /*0d28*/ 	.word	0x0001c890


	//   ....[180]....
        /*0d2c*/ 	.word	0x0001c8f0


	//   ....[181]....
        /*0d30*/ 	.word	0x0001c940


	//   ....[182]....
        /*0d34*/ 	.word	0x0001c9a0


	//   ....[183]....
        /*0d38*/ 	.word	0x0001c9f0


	//   ....[184]....
        /*0d3c*/ 	.word	0x0001ca50


	//   ....[185]....
        /*0d40*/ 	.word	0x0001cac0


	//   ....[186]....
        /*0d44*/ 	.word	0x0001cb30


	//   ....[187]....
        /*0d48*/ 	.word	0x0001cba0


	//   ....[188]....
        /*0d4c*/ 	.word	0x0001cc00


	//   ....[189]....
        /*0d50*/ 	.word	0x0001cc70


	//   ....[190]....
        /*0d54*/ 	.word	0x0001cce0


	//   ....[191]....
        /*0d58*/ 	.word	0x0001cd50


	//   ....[192]....
        /*0d5c*/ 	.word	0x0001cdb0


	//   ....[193]....
        /*0d60*/ 	.word	0x0001ce20


	//   ....[194]....
        /*0d64*/ 	.word	0x0001ce90


	//   ....[195]....
        /*0d68*/ 	.word	0x0001cf00


	//   ....[196]....
        /*0d6c*/ 	.word	0x0001cf60


	//   ....[197]....
        /*0d70*/ 	.word	0x0001cfd0


	//   ....[198]....
        /*0d74*/ 	.word	0x0001d040


	//   ....[199]....
        /*0d78*/ 	.word	0x0001d0b0


	//   ....[200]....
        /*0d7c*/ 	.word	0x0001d110


	//   ....[201]....
        /*0d80*/ 	.word	0x0001d180


	//   ....[202]....
        /*0d84*/ 	.word	0x0001d1f0


	//   ....[203]....
        /*0d88*/ 	.word	0x0001d260


	//   ....[204]....
        /*0d8c*/ 	.word	0x0001d2c0


	//   ....[205]....
        /*0d90*/ 	.word	0x0001d330


	//   ....[206]....
        /*0d94*/ 	.word	0x0001d3a0


	//   ....[207]....
        /*0d98*/ 	.word	0x0001d410


	//   ....[208]....
        /*0d9c*/ 	.word	0x0001d470


	//   ....[209]....
        /*0da0*/ 	.word	0x0001d4e0


	//   ....[210]....
        /*0da4*/ 	.word	0x0001d550


	//   ....[211]....
        /*0da8*/ 	.word	0x0001d5c0


	//   ....[212]....
        /*0dac*/ 	.word	0x0001d620


	//   ....[213]....
        /*0db0*/ 	.word	0x0001d690


	//   ....[214]....
        /*0db4*/ 	.word	0x0001d700


	//   ....[215]....
        /*0db8*/ 	.word	0x0001d770


	//   ....[216]....
        /*0dbc*/ 	.word	0x0001d7d0


	//   ....[217]....
        /*0dc0*/ 	.word	0x0001d840


	//   ....[218]....
        /*0dc4*/ 	.word	0x0001d8b0


	//   ....[219]....
        /*0dc8*/ 	.word	0x0001d920


	//   ....[220]....
        /*0dcc*/ 	.word	0x0001d980


	//   ....[221]....
        /*0dd0*/ 	.word	0x0001d9f0


	//   ....[222]....
        /*0dd4*/ 	.word	0x0001da60


	//   ....[223]....
        /*0dd8*/ 	.word	0x0001dad0


	//   ....[224]....
        /*0ddc*/ 	.word	0x0001db30


	//   ....[225]....
        /*0de0*/ 	.word	0x0001dba0


	//   ....[226]....
        /*0de4*/ 	.word	0x0001dc10


	//   ....[227]....
        /*0de8*/ 	.word	0x0001dc60


	//   ....[228]....
        /*0dec*/ 	.word	0x0001dca0


	//   ....[229]....
        /*0df0*/ 	.word	0x0001dcf0


	//   ....[230]....
        /*0df4*/ 	.word	0x0001dd40


	//   ....[231]....
        /*0df8*/ 	.word	0x0001dd90


	//   ....[232]....
        /*0dfc*/ 	.word	0x0001de00


	//   ....[233]....
        /*0e00*/ 	.word	0x0001de50


	//   ....[234]....
        /*0e04*/ 	.word	0x0001dea0


	//   ....[235]....
        /*0e08*/ 	.word	0x0001def0


	//   ....[236]....
        /*0e0c*/ 	.word	0x0001df40


	//   ....[237]....
        /*0e10*/ 	.word	0x0001df90


	//   ....[238]....
        /*0e14*/ 	.word	0x0001e000


	//   ....[239]....
        /*0e18*/ 	.word	0x0001e050


	//   ....[240]....
        /*0e1c*/ 	.word	0x0001e0c0


	//   ....[241]....
        /*0e20*/ 	.word	0x0001e120


	//   ....[242]....
        /*0e24*/ 	.word	0x0001e190


	//----- nvinfo : EIATTR_EXIT_INSTR_OFFSETS
	.align		4
.L_206:
        /*0e28*/ 	.byte	0x04, 0x1c
        /*0e2a*/ 	.short	(.L_208 - .L_207)


	//   ....[0]....
.L_207:
        /*0e2c*/ 	.word	0x000010f0


	//   ....[1]....
        /*0e30*/ 	.word	0x0001bd30


	//----- nvinfo : EIATTR_MAX_THREADS
	.align		4
.L_208:
        /*0e34*/ 	.byte	0x04, 0x05
        /*0e36*/ 	.short	(.L_210 - .L_209)
.L_209:
        /*0e38*/ 	.word	0x00000080
        /*0e3c*/ 	.word	0x00000001
        /*0e40*/ 	.word	0x00000001


	//----- nvinfo : EIATTR_CRS_STACK_SIZE
	.align		4
.L_210:
        /*0e44*/ 	.byte	0x04, 0x1e
        /*0e46*/ 	.short	(.L_212 - .L_211)
.L_211:
        /*0e48*/ 	.word	0x00000000
.L_212:


//--------------------- .nv.info._ZN7cutlass13device_kernelIN5flash19enable_sm80_to_sm89INS1_16FlashAttnFwdSm80INS1_25CollectiveMainloopFwdSm80ILi4ELi1ELb0EN4cute5tupleIJNS5_1CILi128EEENS7_ILi80EEENS7_ILi64EEEEEELi64ENS_6half_tEfNS_4arch4Sm80ELb0ELb1ELb1ELb1ELb0ELb1ELb1ELb1EEENS1_21CollectiveEpilogueFwdINS6_IJS8_SA_S9_EEENS6_IJNS7_ILi1EEESI_SI_EEESC_SE_Li128ELb1ELb1ELb1ELb0EEENS1_36VarlenDynamicPersistentTileSchedulerILi128ELi80ELi128ELi128ELb1ELb1ELb0ELb1ELb0ELb1EEEEEEEEEvNT_6ParamsE --------------------------
	.section	.nv.info._ZN7cutlass13device_kernelIN5flash19enable_sm80_to_sm89INS1_16FlashAttnFwdSm80INS1_25CollectiveMainloopFwdSm80ILi4ELi1ELb0EN4cute5tupleIJNS5_1CILi128EEENS7_ILi80EEENS7_ILi64EEEEEELi64ENS_6half_tEfNS_4arch4Sm80ELb0ELb1ELb1ELb1ELb0ELb1ELb1ELb1EEENS1_21CollectiveEpilogueFwdINS6_IJS8_SA_S9_EEENS6_IJNS7_ILi1EEESI_SI_EEESC_SE_Li128ELb1ELb1ELb1ELb0EEENS1_36VarlenDynamicPersistentTileSchedulerILi128ELi80ELi128ELi128ELb1ELb1ELb0ELb1ELb0ELb1EEEEEEEEEvNT_6ParamsE,"",@"SHT_CUDA_INFO"
	.sectionflags	@""
	.align	4


	//----- nvinfo : EIATTR_CUDA_API_VERSION
	.align		4
        /*0000*/ 	.byte	0x04, 0x37
        /*0002*/ 	.short	(.L_214 - .L_213)
.L_213:
        /*0004*/ 	.word	0x00000082


	//----- nvinfo : EIATTR_SW2861232_WAR
	.align		4
.L_214:
        /*0008*/ 	.byte	0x01, 0x35
	.zero		2


	//----- nvinfo : EIATTR_PARAM_CBANK
	.align		4
        /*000c*/ 	.byte	0x04, 0x0a
        /*000e*/ 	.short	(.L_216 - .L_215)
	.align		4
.L_215:
        /*0010*/ 	.word	index@(.nv.constant0._ZN7cutlass13device_kernelIN5flash19enable_sm80_to_sm89INS1_16FlashAttnFwdSm80INS1_25CollectiveMainloopFwdSm80ILi4ELi1ELb0EN4cute5tupleIJNS5_1CILi128EEENS7_ILi80EEENS7_ILi64EEEEEELi64ENS_6half_tEfNS_4arch4Sm80ELb0ELb1ELb1ELb1ELb0ELb1ELb1ELb1EEENS1_21CollectiveEpilogueFwdINS6_IJS8_SA_S9_EEENS6_IJNS7_ILi1EEESI_SI_EEESC_SE_Li128ELb1ELb1ELb1ELb0EEENS1_36VarlenDynamicPersistentTileSchedulerILi128ELi80ELi128ELi128ELb1ELb1ELb0ELb1ELb0ELb1EEEEEEEEEvNT_6ParamsE)
        /*0014*/ 	.short	0x0160
        /*0016*/ 	.short	0x0438


	//----- nvinfo : EIATTR_CBANK_PARAM_SIZE
	.align		4
.L_216:
        /*0018*/ 	.byte	0x03, 0x19
        /*001a*/ 	.short	0x0438


	//----- nvinfo : EIATTR_KPARAM_INFO
	.align		4
        /*001c*/ 	.byte	0x04, 0x17
        /*001e*/ 	.short	(.L_218 - .L_217)
.L_217:
        /*0020*/ 	.word	0x00000000
        /*0024*/ 	.short	0x0000
        /*0026*/ 	.short	0x0000
        /*0028*/ 	.byte	0x00, 0xf0, 0xe1, 0x10


	//----- nvinfo : EIATTR_MAXREG_COUNT
	.align		4
.L_218:
        /*002c*/ 	.byte	0x03, 0x1b
        /*002e*/ 	.short	0x00ff


	//----- nvinfo : EIATTR_NUM_BARRIERS
	.align		4
        /*0030*/ 	.byte	0x02, 0x4c
        /*0032*/ 	.byte	0x06
	.zero		1


	//----- nvinfo : EIATTR_ANNOTATIONS
	.align		4
        /*0034*/ 	.byte	0x04, 0x55
        /*0036*/ 	.short	(.L_220 - .L_219)


	//   ....[0]....
.L_219:
        /* <DEDUP_REMOVED lines=91> */
        /*05dc*/ 	.byte	0x90, 0x71, 0x02, 0x00


	//----- nvinfo : EIATTR_MERCURY_ISA_VERSION
	.align		4
.L_220:
        /*05e0*/ 	.byte	0x03, 0x5f
        /*05e2*/ 	.short	0x0000


	//----- nvinfo : EIATTR_INT_WARP_WIDE_INSTR_OFFSETS
	.align		4
        /*05e4*/ 	.byte	0x04, 0x31
        /*05e6*/ 	.short	(.L_222 - .L_221)


	//   ....[0]....
.L_221:
        /*05e8*/ 	.word	0x00022510


	//   ....[1]....
        /*05ec*/ 	.word	0x00022590


	//----- nvinfo : EIATTR_COOP_GROUP_MASK_REGIDS
	.align		4
.L_222:
        /*05f0*/ 	.byte	0x04, 0x29
        /*05f2*/ 	.short	(.L_224 - .L_223)


	//   ....[0]....
.L_223:
        /*05f4*/ 	.word	0xffffffff


	//   ....[1]....
        /*05f8*/ 	.word	0xffffffff


	//   ....[2]....
        /*05fc*/ 	.word	0xffffffff


	//   ....[3]....
        /*0600*/ 	.word	0xffffffff


	//   ....[4]....
        /*0604*/ 	.word	0xffffffff


	//   ....[5]....
        /*0608*/ 	.word	0xffffffff


	//   ....[6]....
        /*060c*/ 	.word	0xffffffff


	//   ....[7]....
        /*0610*/ 	.word	0xffffffff


	//   ....[8]....
        /*0614*/ 	.word	0xffffffff


	//   ....[9]....
        /*0618*/ 	.word	0xffffffff


	//   ....[10]....
        /*061c*/ 	.word	0xffffffff


	//   ....[11]....
        /*0620*/ 	.word	0xffffffff


	//   ....[12]....
        /*0624*/ 	.word	0xffffffff


	//   ....[13]....
        /*0628*/ 	.word	0xffffffff


	//   ....[14]....
        /*062c*/ 	.word	0xffffffff


	//   ....[15]....
        /*0630*/ 	.word	0xffffffff


	//   ....[16]....
        /*0634*/ 	.word	0xffffffff


	//   ....[17]....
        /*0638*/ 	.word	0xffffffff


	//   ....[18]....
        /*063c*/ 	.word	0xffffffff


	//   ....[19]....
        /*0640*/ 	.word	0xffffffff


	//   ....[20]....
        /*0644*/ 	.word	0xffffffff


	//   ....[21]....
        /*0648*/ 	.word	0xffffffff


	//   ....[22]....
        /*064c*/ 	.word	0xffffffff


	//   ....[23]....
        /*0650*/ 	.word	0xffffffff


	//   ....[24]....
        /*0654*/ 	.word	0xffffffff


	//   ....[25]....
        /*0658*/ 	.word	0xffffffff


	//   ....[26]....
        /*065c*/ 	.word	0xffffffff


	//   ....[27]....
        /*0660*/ 	.word	0xffffffff


	//   ....[28]....
        /*0664*/ 	.word	0xffffffff


	//   ....[29]....
        /*0668*/ 	.word	0xffffffff


	//   ....[30]....
        /*066c*/ 	.word	0xffffffff


	//   ....[31]....
        /*0670*/ 	.word	0xffffffff


	//   ....[32]....
        /*0674*/ 	.word	0xffffffff


	//   ....[33]....
        /*0678*/ 	.word	0xffffffff


	//   ....[34]....
        /*067c*/ 	.word	0xffffffff


	//   ....[35]....
        /*0680*/ 	.word	0xffffffff


	//   ....[36]....
        /*0684*/ 	.word	0xffffffff


	//   ....[37]....
        /*0688*/ 	.word	0xffffffff


	//   ....[38]....
        /*068c*/ 	.word	0xffffffff


	//   ....[39]....
        /*0690*/ 	.word	0xffffffff


	//   ....[40]....
        /*0694*/ 	.word	0xffffffff


	//   ....[41]....
        /*0698*/ 	.word	0xffffffff


	//   ....[42]....
        /*069c*/ 	.word	0xffffffff


	//   ....[43]....
        /*06a0*/ 	.word	0xffffffff


	//   ....[44]....
        /*06a4*/ 	.word	0xffffffff


	//   ....[45]....
        /*06a8*/ 	.word	0xffffffff


	//   ....[46]....
        /*06ac*/ 	.word	0xffffffff


	//   ....[47]....
        /*06b0*/ 	.word	0xffffffff


	//   ....[48]....
        /*06b4*/ 	.word	0xffffffff


	//   ....[49]....
        /*06b8*/ 	.word	0xffffffff


	//   ....[50]....
        /*06bc*/ 	.word	0xffffffff


	//   ....[51]....
        /*06c0*/ 	.word	0xffffffff


	//   ....[52]....
        /*06c4*/ 	.word	0xffffffff


	//   ....[53]....
        /*06c8*/ 	.word	0xffffffff


	//   ....[54]....
        /*06cc*/ 	.word	0xffffffff


	//   ....[55]....
        /*06d0*/ 	.word	0xffffffff


	//   ....[56]....
        /*06d4*/ 	.word	0xffffffff


	//   ....[57]....
        /*06d8*/ 	.word	0xffffffff


	//   ....[58]....
        /*06dc*/ 	.word	0xffffffff


	//   ....[59]....
        /*06e0*/ 	.word	0xffffffff


	//   ....[60]....
        /*06e4*/ 	.word	0xffffffff


	//   ....[61]....
        /*06e8*/ 	.word	0xffffffff


	//   ....[62]....
        /*06ec*/ 	.word	0xffffffff


	//   ....[63]....
        /*06f0*/ 	.word	0xffffffff


	//   ....[64]....
        /*06f4*/ 	.word	0xffffffff


	//   ....[65]....
        /*06f8*/ 	.word	0xffffffff


	//   ....[66]....
        /*06fc*/ 	.word	0xffffffff


	//   ....[67]....
        /*0700*/ 	.word	0xffffffff


	//   ....[68]....
        /*0704*/ 	.word	0xffffffff


	//   ....[69]....
        /*0708*/ 	.word	0xffffffff


	//   ....[70]....
        /*070c*/ 	.word	0xffffffff


	//   ....[71]....
        /*0710*/ 	.word	0xffffffff


	//   ....[72]....
        /*0714*/ 	.word	0xffffffff


	//   ....[73]....
        /*0718*/ 	.word	0xffffffff


	//   ....[74]....
        /*071c*/ 	.word	0xffffffff


	//   ....[75]....
        /*0720*/ 	.word	0xffffffff


	//   ....[76]....
        /*0724*/ 	.word	0xffffffff


	//   ....[77]....
        /*0728*/ 	.word	0xffffffff


	//   ....[78]....
        /*072c*/ 	.word	0xffffffff


	//   ....[79]....
        /*0730*/ 	.word	0xffffffff


	//   ....[80]....
        /*0734*/ 	.word	0xffffffff


	//   ....[81]....
        /*0738*/ 	.word	0xffffffff


	//   ....[82]....
        /*073c*/ 	.word	0xffffffff


	//   ....[83]....
        /*0740*/ 	.word	0xffffffff


	//   ....[84]....
        /*0744*/ 	.word	0xffffffff


	//   ....[85]....
        /*0748*/ 	.word	0xffffffff


	//   ....[86]....
        /*074c*/ 	.word	0xffffffff


	//   ....[87]....
        /*0750*/ 	.word	0xffffffff


	//   ....[88]....
        /*0754*/ 	.word	0xffffffff


	//   ....[89]....
        /*0758*/ 	.word	0xffffffff


	//   ....[90]....
        /*075c*/ 	.word	0xffffffff


	//   ....[91]....
        /*0760*/ 	.word	0xffffffff


	//   ....[92]....
        /*0764*/ 	.word	0xffffffff


	//   ....[93]....
        /*0768*/ 	.word	0xffffffff


	//   ....[94]....
        /*076c*/ 	.word	0xffffffff


	//   ....[95]....
        /*0770*/ 	.word	0xffffffff


	//   ....[96]....
        /*0774*/ 	.word	0xffffffff


	//   ....[97]....
        /*0778*/ 	.word	0xffffffff


	//   ....[98]....
        /*077c*/ 	.word	0xffffffff


	//   ....[99]....
        /*0780*/ 	.word	0xffffffff


	//   ....[100]....
        /*0784*/ 	.word	0xffffffff


	//   ....[101]....
        /*0788*/ 	.word	0xffffffff


	//   ....[102]....
        /*078c*/ 	.word	0xffffffff


	//   ....[103]....
        /*0790*/ 	.word	0xffffffff


	//   ....[104]....
        /*0794*/ 	.word	0xffffffff


	//   ....[105]....
        /*0798*/ 	.word	0xffffffff


	//   ....[106]....
        /*079c*/ 	.word	0xffffffff


	//   ....[107]....
        /*07a0*/ 	.word	0xffffffff


	//   ....[108]....
        /*07a4*/ 	.word	0xffffffff


	//   ....[109]....
        /*07a8*/ 	.word	0xffffffff


	//   ....[110]....
        /*07ac*/ 	.word	0xffffffff


	//   ....[111]....
        /*07b0*/ 	.word	0xffffffff


	//   ....[112]....
        /*07b4*/ 	.word	0xffffffff


	//   ....[113]....
        /*07b8*/ 	.word	0xffffffff


	//   ....[114]....
        /*07bc*/ 	.word	0xffffffff


	//   ....[115]....
        /*07c0*/ 	.word	0xffffffff


	//   ....[116]....
        /*07c4*/ 	.word	0xffffffff


	//   ....[117]....
        /*07c8*/ 	.word	0xffffffff


	//   ....[118]....
        /*07cc*/ 	.word	0xffffffff


	//   ....[119]....
        /*07d0*/ 	.word	0xffffffff


	//   ....[120]....
        /*07d4*/ 	.word	0xffffffff


	//   ....[121]....
        /*07d8*/ 	.word	0xffffffff


	//   ....[122]....
        /*07dc*/ 	.word	0xffffffff


	//   ....[123]....
        /*07e0*/ 	.word	0xffffffff


	//   ....[124]....
        /*07e4*/ 	.word	0xffffffff


	//   ....[125]....
        /*07e8*/ 	.word	0xffffffff


	//   ....[126]....
        /*07ec*/ 	.word	0xffffffff


	//   ....[127]....
        /*07f0*/ 	.word	0xffffffff


	//   ....[128]....
        /*07f4*/ 	.word	0xffffffff


	//   ....[129]....
        /*07f8*/ 	.word	0xffffffff


	//   ....[130]....
        /*07fc*/ 	.word	0xffffffff


	//   ....[131]....
        /*0800*/ 	.word	0xffffffff


	//   ....[132]....
        /*0804*/ 	.word	0xffffffff


	//   ....[133]....
        /*0808*/ 	.word	0xffffffff


	//   ....[134]....
        /*080c*/ 	.word	0xffffffff


	//   ....[135]....
        /*0810*/ 	.word	0xffffffff


	//   ....[136]....
        /*0814*/ 	.word	0xffffffff


	//   ....[137]....
        /*0818*/ 	.word	0xffffffff


	//   ....[138]....
        /*081c*/ 	.word	0xffffffff


	//   ....[139]....
        /*0820*/ 	.word	0xffffffff


	//   ....[140]....
        /*0824*/ 	.word	0xffffffff


	//   ....[141]....
        /*0828*/ 	.word	0xffffffff


	//   ....[142]....
        /*082c*/ 	.word	0xffffffff


	//   ....[143]....
        /*0830*/ 	.word	0xffffffff


	//   ....[144]....
        /*0834*/ 	.word	0xffffffff


	//   ....[145]....
        /*0838*/ 	.word	0xffffffff


	//   ....[146]....
        /*083c*/ 	.word	0xffffffff


	//   ....[147]....
        /*0840*/ 	.word	0xffffffff


	//   ....[148]....
        /*0844*/ 	.word	0xffffffff


	//   ....[149]....
        /*0848*/ 	.word	0xffffffff


	//   ....[150]....
        /*084c*/ 	.word	0xffffffff


	//   ....[151]....
        /*0850*/ 	.word	0xffffffff


	//   ....[152]....
        /*0854*/ 	.word	0xffffffff


	//   ....[153]....
        /*0858*/ 	.word	0xffffffff


	//   ....[154]....
        /*085c*/ 	.word	0xffffffff


	//   ....[155]....
        /*0860*/ 	.word	0xffffffff


	//   ....[156]....
        /*0864*/ 	.word	0xffffffff


	//   ....[157]....
        /*0868*/ 	.word	0xffffffff


	//   ....[158]....
        /*086c*/ 	.word	0xffffffff


	//   ....[159]....
        /*0870*/ 	.word	0xffffffff


	//   ....[160]....
        /*0874*/ 	.word	0xffffffff


	//   ....[161]....
        /*0878*/ 	.word	0xffffffff


	//   ....[162]....
        /*087c*/ 	.word	0xffffffff


	//   ....[163]....
        /*0880*/ 	.word	0xffffffff


	//   ....[164]....
        /*0884*/ 	.word	0xffffffff


	//   ....[165]....
        /*0888*/ 	.word	0xffffffff


	//   ....[166]....
        /*088c*/ 	.word	0xffffffff


	//   ....[167]....
        /*0890*/ 	.word	0xffffffff


	//   ....[168]....
        /*0894*/ 	.word	0xffffffff


	//   ....[169]....
        /*0898*/ 	.word	0xffffffff


	//   ....[170]....
        /*089c*/ 	.word	0xffffffff


	//   ....[171]....
        /*08a0*/ 	.word	0xffffffff


	//   ....[172]....
        /*08a4*/ 	.word	0xffffffff


	//   ....[173]....
        /*08a8*/ 	.word	0xffffffff


	//   ....[174]....
        /*08ac*/ 	.word	0xffffffff


	//   ....[175]....
        /*08b0*/ 	.word	0xffffffff


	//   ....[176]....
        /*08b4*/ 	.word	0xffffffff


	//   ....[177]....
        /*08b8*/ 	.word	0xffffffff


	//   ....[178]....
        /*08bc*/ 	.word	0xffffffff


	//   ....[179]....
        /*08c0*/ 	.word	0xffffffff


	//   ....[180]....
        /*08c4*/ 	.word	0xffffffff


	//   ....[181]....
        /*08c8*/ 	.word	0xffffffff


	//   ....[182]....
        /*08cc*/ 	.word	0xffffffff


	//   ....[183]....
        /*08d0*/ 	.word	0xffffffff


	//   ....[184]....
        /*08d4*/ 	.word	0xffffffff


	//   ....[185]....
        /*08d8*/ 	.word	0xffffffff


	//   ....[186]....
        /*08dc*/ 	.word	0xffffffff


	//   ....[187]....
        /*08e0*/ 	.word	0xffffffff


	//   ....[188]....
        /*08e4*/ 	.word	0xffffffff


	//   ....[189]....
        /*08e8*/ 	.word	0xffffffff


	//   ....[190]....
        /*08ec*/ 	.word	0xffffffff


	//   ....[191]....
        /*08f0*/ 	.word	0xffffffff


	//   ....[192]....
        /*08f4*/ 	.word	0xffffffff


	//   ....[193]....
        /*08f8*/ 	.word	0xffffffff


	//   ....[194]....
        /*08fc*/ 	.word	0xffffffff


	//   ....[195]....
        /*0900*/ 	.word	0xffffffff


	//   ....[196]....
        /*0904*/ 	.word	0xffffffff


	//   ....[197]....
        /*0908*/ 	.word	0xffffffff


	//   ....[198]....
        /*090c*/ 	.word	0xffffffff


	//   ....[199]....
        /*0910*/ 	.word	0xffffffff


	//   ....[200]....
        /*0914*/ 	.word	0xffffffff


	//   ....[201]....
        /*0918*/ 	.word	0xffffffff


	//   ....[202]....
        /*091c*/ 	.word	0xffffffff


	//   ....[203]....
        /*0920*/ 	.word	0xffffffff


	//   ....[204]....
        /*0924*/ 	.word	0xffffffff


	//   ....[205]....
        /*0928*/ 	.word	0xffffffff


	//   ....[206]....
        /*092c*/ 	.word	0xffffffff


	//   ....[207]....
        /*0930*/ 	.word	0xffffffff


	//   ....[208]....
        /*0934*/ 	.word	0xffffffff


	//   ....[209]....
        /*0938*/ 	.word	0xffffffff


	//   ....[210]....
        /*093c*/ 	.word	0xffffffff


	//   ....[211]....
        /*0940*/ 	.word	0xffffffff


	//   ....[212]....
        /*0944*/ 	.word	0xffffffff


	//   ....[213]....
        /*0948*/ 	.word	0xffffffff


	//   ....[214]....
        /*094c*/ 	.word	0xffffffff


	//   ....[215]....
        /*0950*/ 	.word	0xffffffff


	//   ....[216]....
        /*0954*/ 	.word	0xffffffff


	//   ....[217]....
        /*0958*/ 	.word	0xffffffff


	//   ....[218]....
        /*095c*/ 	.word	0xffffffff


	//   ....[219]....
        /*0960*/ 	.word	0xffffffff


	//   ....[220]....
        /*0964*/ 	.word	0xffffffff


	//   ....[221]....
        /*0968*/ 	.word	0xffffffff


	//   ....[222]....
        /*096c*/ 	.word	0xffffffff


	//   ....[223]....
        /*0970*/ 	.word	0xffffffff


	//   ....[224]....
        /*0974*/ 	.word	0xffffffff


	//   ....[225]....
        /*0978*/ 	.word	0xffffffff


	//   ....[226]....
        /*097c*/ 	.word	0xffffffff


	//   ....[227]....
        /*0980*/ 	.word	0xffffffff


	//   ....[228]....
        /*0984*/ 	.word	0xffffffff


	//   ....[229]....
        /*0988*/ 	.word	0xffffffff


	//   ....[230]....
        /*098c*/ 	.word	0xffffffff


	//   ....[231]....
        /*0990*/ 	.word	0xffffffff


	//   ....[232]....
        /*0994*/ 	.word	0xffffffff


	//   ....[233]....
        /*0998*/ 	.word	0xffffffff


	//   ....[234]....
        /*099c*/ 	.word	0xffffffff


	//   ....[235]....
        /*09a0*/ 	.word	0xffffffff


	//   ....[236]....
        /*09a4*/ 	.word	0xffffffff


	//   ....[237]....
        /*09a8*/ 	.word	0xffffffff


	//   ....[238]....
        /*09ac*/ 	.word	0xffffffff


	//   ....[239]....
        /*09b0*/ 	.word	0xffffffff


	//   ....[240]....
        /*09b4*/ 	.word	0xffffffff


	//   ....[241]....
        /*09b8*/ 	.word	0xffffffff


	//   ....[242]....
        /*09bc*/ 	.word	0xffffffff


	//   ....[243]....
        /*09c0*/ 	.word	0xffffffff


	//   ....[244]....
        /*09c4*/ 	.word	0xffffffff


	//   ....[245]....
        /*09c8*/ 	.word	0xffffffff


	//   ....[246]....
        /*09cc*/ 	.word	0xffffffff


	//   ....[247]....
        /*09d0*/ 	.word	0xffffffff


	//   ....[248]....
        /*09d4*/ 	.word	0xffffffff


	//   ....[249]....
        /*09d8*/ 	.word	0xffffffff


	//   ....[250]....
        /*09dc*/ 	.word	0xffffffff


	//   ....[251]....
        /*09e0*/ 	.word	0xffffffff


	//   ....[252]....
        /*09e4*/ 	.word	0xffffffff


	//   ....[253]....
        /*09e8*/ 	.word	0xffffffff


	//   ....[254]....
        /*09ec*/ 	.word	0xffffffff


	//   ....[255]....
        /*09f0*/ 	.word	0xffffffff


	//   ....[0]....
        /*09f4*/ 	.word	0xffffffff


	//   ....[1]....
        /*09f8*/ 	.word	0xffffffff


	//   ....[2]....
        /*09fc*/ 	.word	0xffffffff


	//   ....[3]....
        /*0a00*/ 	.word	0xffffffff


	//   ....[4]....
        /*0a04*/ 	.word	0xffffffff


	//   ....[5]....
        /*0a08*/ 	.word	0xffffffff


	//   ....[6]....
        /*0a0c*/ 	.word	0xffffffff


	//   ....[7]....
        /*0a10*/ 	.word	0xffffffff


	//   ....[8]....
        /*0a14*/ 	.word	0xffffffff


	//   ....[9]....
        /*0a18*/ 	.word	0xffffffff


	//   ....[10]....
        /*0a1c*/ 	.word	0xffffffff


	//   ....[11]....
        /*0a20*/ 	.word	0xffffffff


	//   ....[12]....
        /*0a24*/ 	.word	0xffffffff


	//   ....[13]....
        /*0a28*/ 	.word	0xffffffff


	//   ....[14]....
        /*0a2c*/ 	.word	0xffffffff


	//   ....[15]....
        /*0a30*/ 	.word	0xffffffff


	//   ....[16]....
        /*0a34*/ 	.word	0xffffffff


	//   ....[17]....
        /*0a38*/ 	.word	0xffffffff


	//   ....[18]....
        /*0a3c*/ 	.word	0xffffffff


	//----- nvinfo : EIATTR_COOP_GROUP_INSTR_OFFSETS
	.align		4
.L_224:
        /*0a40*/ 	.byte	0x04, 0x28
        /*0a42*/ 	.short	(.L_226 - .L_225)


	//   ....[0]....
.L_225:
        /*0a44*/ 	.word	0x00000050


	//   ....[1]....
        /*0a48*/ 	.word	0x00000200


	//   ....[2]....
        /*0a4c*/ 	.word	0x00000230


	//   ....[3]....
        /*0a50*/ 	.word	0x00000260


	//   ....[4]....
        /*0a54*/ 	.word	0x00000290


	//   ....[5]....
        /*0a58*/ 	.word	0x000002c0


	//   ....[6]....
        /*0a5c*/ 	.word	0x000002f0


	//   ....[7]....
        /*0a60*/ 	.word	0x00000450


	//   ....[8]....
        /*0a64*/ 	.word	0x00000490


	//   ....[9]....
        /*0a68*/ 	.word	0x000004c0


	//   ....[10]....
        /*0a6c*/ 	.word	0x000004f0


	//   ....[11]....
        /*0a70*/ 	.word	0x00000520


	//   ....[12]....
        /*0a74*/ 	.word	0x00000550


	//   ....[13]....
        /*0a78*/ 	.word	0x000005e0


	//   ....[14]....
        /*0a7c*/ 	.word	0x00000630


	//   ....[15]....
        /*0a80*/ 	.word	0x00000650


	//   ....[16]....
        /*0a84*/ 	.word	0x000006b0


	//   ....[17]....
        /*0a88*/ 	.word	0x00008920


	//   ....[18]....
        /*0a8c*/ 	.word	0x00008940


	//   ....[19]....
        /*0a90*/ 	.word	0x00008a20


	//   ....[20]....
        /*0a94*/ 	.word	0x00008a30


	//   ....[21]....
        /*0a98*/ 	.word	0x00008b00


	//   ....[22]....
        /*0a9c*/ 	.word	0x00008b20


	//   ....[23]....
        /*0aa0*/ 	.word	0x00008bf0


	//   ....[24]....
        /*0aa4*/ 	.word	0x00008c00


	//   ....[25]....
        /*0aa8*/ 	.word	0x00008cd0


	//   ....[26]....
        /*0aac*/ 	.word	0x00008cf0


	//   ....[27]....
        /*0ab0*/ 	.word	0x00008dc0


	//   ....[28]....
        /*0ab4*/ 	.word	0x00008dd0


	//   ....[29]....
        /*0ab8*/ 	.word	0x00008ea0


	//   ....[30]....
        /*0abc*/ 	.word	0x00008ec0


	//   ....[31]....
        /*0ac0*/ 	.word	0x00008f90


	//   ....[32]....
        /*0ac4*/ 	.word	0x00008fa0


	//   ....[33]....
        /*0ac8*/ 	.word	0x00009660


	//   ....[34]....
        /*0acc*/ 	.word	0x000096c0


	//   ....[35]....
        /*0ad0*/ 	.word	0x00009720


	//   ....[36]....
        /*0ad4*/ 	.word	0x00009730


	//   ....[37]....
        /*0ad8*/ 	.word	0x000098e0


	//   ....[38]....
        /*0adc*/ 	.word	0x000099a0


	//   ....[39]....
        /*0ae0*/ 	.word	0x000099e0


	//   ....[40]....
        /*0ae4*/ 	.word	0x00009a20


	//   ....[41]....
        /*0ae8*/ 	.word	0x00009c00


	//   ....[42]....
        /*0aec*/ 	.word	0x00009cc0


	//   ....[43]....
        /*0af0*/ 	.word	0x00009d00


	//   ....[44]....
        /*0af4*/ 	.word	0x00009d40


	//   ....[45]....
        /*0af8*/ 	.word	0x00009f40


	//   ....[46]....
        /*0afc*/ 	.word	0x0000a000


	//   ....[47]....
        /*0b00*/ 	.word	0x0000a040


	//   ....[48]....
        /*0b04*/ 	.word	0x0000a080


	//   ....[49]....
        /*0b08*/ 	.word	0x0000bbd0


	//   ....[50]....
        /*0b0c*/ 	.word	0x0000bc20


	//   ....[51]....
        /*0b10*/ 	.word	0x0000bc40


	//   ....[52]....
        /*0b14*/ 	.word	0x0000bc60


	//   ....[53]....
        /*0b18*/ 	.word	0x0000bd40


	//   ....[54]....
        /*0b1c*/ 	.word	0x0000bd50


	//   ....[55]....
        /*0b20*/ 	.word	0x0000bd60


	//   ....[56]....
        /*0b24*/ 	.word	0x0000bd70


	//   ....[57]....
        /*0b28*/ 	.word	0x0000bfa0


	//   ....[58]....
        /*0b2c*/ 	.word	0x0000bfe0


	//   ....[59]....
        /*0b30*/ 	.word	0x0000c000


	//   ....[60]....
        /*0b34*/ 	.word	0x0000c010


	//   ....[61]....
        /*0b38*/ 	.word	0x0000c180


	//   ....[62]....
        /*0b3c*/ 	.word	0x0000c200


	//   ....[63]....
        /*0b40*/ 	.word	0x0000c240


	//   ....[64]....
        /*0b44*/ 	.word	0x0000c260


	//   ....[65]....
        /*0b48*/ 	.word	0x0000f450


	//   ....[66]....
        /*0b4c*/ 	.word	0x0000f650


	//   ....[67]....
        /*0b50*/ 	.word	0x0000fde0


	//   ....[68]....
        /*0b54*/ 	.word	0x00010430


	//   ....[69]....
        /*0b58*/ 	.word	0x00010e00


	//   ....[70]....
        /*0b5c*/ 	.word	0x00010ea0


	//   ....[71]....
        /*0b60*/ 	.word	0x00011260


	//   ....[72]....
        /*0b64*/ 	.word	0x00011280


	//   ....[73]....
        /*0b68*/ 	.word	0x00011970


	//   ....[74]....
        /*0b6c*/ 	.word	0x00011a10


	//   ....[75]....
        /*0b70*/ 	.word	0x00011b00


	//   ....[76]....
        /*0b74*/ 	.word	0x00011b90


	//   ....[77]....
        /*0b78*/ 	.word	0x00014790


	//   ....[78]....
        /*0b7c*/ 	.word	0x000149c0


	//   ....[79]....
        /*0b80*/ 	.word	0x00015190


	//   ....[80]....
        /*0b84*/ 	.word	0x00015820


	//   ....[81]....
        /*0b88*/ 	.word	0x000161d0


	//   ....[82]....
        /*0b8c*/ 	.word	0x00016360


	//   ....[83]....
        /*0b90*/ 	.word	0x00016650


	//   ....[84]....
        /*0b94*/ 	.word	0x00016760


	//   ....[85]....
        /*0b98*/ 	.word	0x000167b0


	//   ....[86]....
        /*0b9c*/ 	.word	0x000168b0


	//   ....[87]....
        /*0ba0*/ 	.word	0x00016d30


	//   ....[88]....
        /*0ba4*/ 	.word	0x00016db0


	//   ....[89]....
        /*0ba8*/ 	.word	0x0001a040


	//   ....[90]....
        /*0bac*/ 	.word	0x0001a080


	//   ....[91]....
        /*0bb0*/ 	.word	0x0001a2b0


	//   ....[92]....
        /*0bb4*/ 	.word	0x0001a350


	//   ....[93]....
        /*0bb8*/ 	.word	0x0001a380


	//   ....[94]....
        /*0bbc*/ 	.word	0x0001a460


	//   ....[95]....
        /*0bc0*/ 	.word	0x0001a550


	//   ....[96]....
        /*0bc4*/ 	.word	0x0001a7b0


	//   ....[97]....
        /*0bc8*/ 	.word	0x0001dc00


	//   ....[98]....
        /*0bcc*/ 	.word	0x0001de30


	//   ....[99]....
        /*0bd0*/ 	.word	0x0001e600


	//   ....[100]....
        /*0bd4*/ 	.word	0x0001ec90


	//   ....[101]....
        /*0bd8*/ 	.word	0x0001f640


	//   ....[102]....
        /*0bdc*/ 	.word	0x0001f7d0


	//   ....[103]....
        /*0be0*/ 	.word	0x0001fac0


	//   ....[104]....
        /*0be4*/ 	.word	0x0001fbd0


	//   ....[105]....
        /*0be8*/ 	.word	0x0001fc20


	//   ....[106]....
        /*0bec*/ 	.word	0x0001fd20


	//   ....[107]....
        /*0bf0*/ 	.word	0x000201b0


	//   ....[108]....
        /*0bf4*/ 	.word	0x00020230


	//   ....[109]....
        /*0bf8*/ 	.word	0x00021d00


	//   ....[110]....
        /*0bfc*/ 	.word	0x00021d70


	//   ....[111]....
        /*0c00*/ 	.word	0x00021d80


	//   ....[112]....
        /*0c04*/ 	.word	0x00021d90


	//   ....[113]....
        /*0c08*/ 	.word	0x00021dc0


	//   ....[114]....
        /*0c0c*/ 	.word	0x00021de0


	//   ....[115]....
        /*0c10*/ 	.word	0x00021df0


	//   ....[116]....
        /*0c14*/ 	.word	0x00021e00


	//   ....[117]....
        /*0c18*/ 	.word	0x00023260


	//   ....[118]....
        /*0c1c*/ 	.word	0x00023280


	//   ....[119]....
        /*0c20*/ 	.word	0x00023290


	//   ....[120]....
        /*0c24*/ 	.word	0x000232a0


	//   ....[121]....
        /*0c28*/ 	.word	0x000232b0


	//   ....[122]....
        /*0c2c*/ 	.word	0x000232c0


	//   ....[123]....
        /*0c30*/ 	.word	0x000232e0


	//   ....[124]....
        /*0c34*/ 	.word	0x00023350


	//   ....[125]....
        /*0c38*/ 	.word	0x000236d0


	//   ....[126]....
        /*0c3c*/ 	.word	0x000236f0


	//   ....[127]....
        /*0c40*/ 	.word	0x00023760


	//   ....[128]....
        /*0c44*/ 	.word	0x00023770


	//   ....[129]....
        /*0c48*/ 	.word	0x000237e0


	//   ....[130]....
        /*0c4c*/ 	.word	0x00023800


	//   ....[131]....
        /*0c50*/ 	.word	0x00023870


	//   ....[132]....
        /*0c54*/ 	.word	0x00023880


	//   ....[133]....
        /*0c58*/ 	.word	0x000238f0


	//   ....[134]....
        /*0c5c*/ 	.word	0x00023910


	//   ....[135]....
        /*0c60*/ 	.word	0x00023980


	//   ....[136]....
        /*0c64*/ 	.word	0x00023990


	//   ....[137]....
        /*0c68*/ 	.word	0x00023a00


	//   ....[138]....
        /*0c6c*/ 	.word	0x00023a20


	//   ....[139]....
        /*0c70*/ 	.word	0x00023a90


	//   ....[140]....
        /*0c74*/ 	.word	0x00023aa0


	//   ....[141]....
        /*0c78*/ 	.word	0x00023d30


	//   ....[142]....
        /*0c7c*/ 	.word	0x00023d50


	//   ....[143]....
        /*0c80*/ 	.word	0x000240a0


	//   ....[144]....
        /*0c84*/ 	.word	0x000240b0


	//   ....[145]....
        /*0c88*/ 	.word	0x00024310


	//   ....[146]....
        /*0c8c*/ 	.word	0x00024330


	//   ....[147]....
        /*0c90*/ 	.word	0x000245b0


	//   ....[148]....
        /*0c94*/ 	.word	0x000245c0


	//   ....[149]....
        /*0c98*/ 	.word	0x00024f80


	//   ....[150]....
        /*0c9c*/ 	.word	0x00024fa0


	//   ....[151]....
        /*0ca0*/ 	.word	0x00025010


	//   ....[152]....
        /*0ca4*/ 	.word	0x00025020


	//   ....[153]....
        /*0ca8*/ 	.word	0x00025090


	//   ....[154]....
        /*0cac*/ 	.word	0x000250b0


	//   ....[155]....
        /*0cb0*/ 	.word	0x00025120


	//   ....[156]....
        /*0cb4*/ 	.word	0x00025130


	//   ....[157]....
        /*0cb8*/ 	.word	0x000251a0


	//   ....[158]....
        /*0cbc*/ 	.word	0x000251c0


	//   ....[159]....
        /*0cc0*/ 	.word	0x00025230


	//   ....[160]....
        /*0cc4*/ 	.word	0x00025240


	//   ....[161]....
        /*0cc8*/ 	.word	0x000252b0


	//   ....[162]....
        /*0ccc*/ 	.word	0x000252d0


	//   ....[163]....
        /*0cd0*/ 	.word	0x00025340


	//   ....[164]....
        /*0cd4*/ 	.word	0x00025350


	//   ....[165]....
        /*0cd8*/ 	.word	0x00025490


	//   ....[166]....
        /*0cdc*/ 	.word	0x000254b0


	//   ....[167]....
        /*0ce0*/ 	.word	0x000255e0


	//   ....[168]....
        /*0ce4*/ 	.word	0x00025620


	//   ....[169]....
        /*0ce8*/ 	.word	0x00025650


	//   ....[170]....
        /*0cec*/ 	.word	0x00025680


	//   ....[171]....
        /*0cf0*/ 	.word	0x000256b0


	//   ....[172]....
        /*0cf4*/ 	.word	0x000256e0


	//   ....[173]....
        /*0cf8*/ 	.word	0x00025840


	//   ....[174]....
        /*0cfc*/ 	.word	0x00025880


	//   ....[175]....
        /*0d00*/ 	.word	0x000258b0


	//   ....[176]....
        /*0d04*/ 	.word	0x000258e0


	//   ....[177]....
        /*0d08*/ 	.word	0x00025910


	//   ....[178]....
        /*0d0c*/ 	.word	0x00025940


	//   ....[179]....
        /*0d10*/ 	.word	0x000259d0


	//   ....[180]....
        /*0d14*/ 	.word	0x00025a30


	//   ....[181]....
        /*0d18*/ 	.word	0x00025a40


	//   ....[182]....
        /*0d1c*/ 	.word	0x00025aa0


	//   ....[183]....
        /*0d20*/ 	.word	0x00026500


	//   ....[184]....
        /*0d24*/ 	.word	0x00026560


	//   ....[185]....
        /*0d28*/ 	.word	0x000265b0


	//   ....[186]....
        /*0d2c*/ 	.word	0x00026600


	//   ....[187]....
        /*0d30*/ 	.word	0x00026650


	//   ....[188]....
        /*0d34*/ 	.word	0x000266c0


	//   ....[189]....
        /*0d38*/ 	.word	0x00026710


	//   ....[190]....
        /*0d3c*/ 	.word	0x00026780


	//   ....[191]....
        /*0d40*/ 	.word	0x000267f0


	//   ....[192]....
        /*0d44*/ 	.word	0x00026850


	//   ....[193]....
        /*0d48*/ 	.word	0x000268c0


	//   ....[194]....
        /*0d4c*/ 	.word	0x00026930


	//   ....[195]....
        /*0d50*/ 	.word	0x000269a0


	//   ....[196]....
        /*0d54*/ 	.word	0x00026a00


	//   ....[197]....
        /*0d58*/ 	.word	0x00026a70


	//   ....[198]....
        /*0d5c*/ 	.word	0x00026ae0


	//   ....[199]....
        /*0d60*/ 	.word	0x00026b50


	//   ....[200]....
        /*0d64*/ 	.word	0x00026bb0


	//   ....[201]....
        /*0d68*/ 	.word	0x00026c20


	//   ....[202]....
        /*0d6c*/ 	.word	0x00026c90


	//   ....[203]....
        /*0d70*/ 	.word	0x00026d00


	//   ....[204]....
        /*0d74*/ 	.word	0x00026d60


	//   ....[205]....
        /*0d78*/ 	.word	0x00026dd0


	//   ....[206]....
        /*0d7c*/ 	.word	0x00026e40


	//   ....[207]....
        /*0d80*/ 	.word	0x00026eb0


	//   ....[208]....
        /*0d84*/ 	.word	0x00026f10


	//   ....[209]....
        /*0d88*/ 	.word	0x00026f70


	//   ....[210]....
        /*0d8c*/ 	.word	0x00026fd0


	//   ....[211]....
        /*0d90*/ 	.word	0x00027020


	//   ....[212]....
        /*0d94*/ 	.word	0x00027080


	//   ....[213]....
        /*0d98*/ 	.word	0x000270d0


	//   ....[214]....
        /*0d9c*/ 	.word	0x00027130


	//   ....[215]....
        /*0da0*/ 	.word	0x00027180


	//   ....[216]....
        /*0da4*/ 	.word	0x000271e0


	//   ....[217]....
        /*0da8*/ 	.word	0x00027250


	//   ....[218]....
        /*0dac*/ 	.word	0x000272c0


	//   ....[219]....
        /*0db0*/ 	.word	0x00027330


	//   ....[220]....
        /*0db4*/ 	.word	0x00027390


	//   ....[221]....
        /*0db8*/ 	.word	0x00027400


	//   ....[222]....
        /*0dbc*/ 	.word	0x00027470


	//   ....[223]....
        /*0dc0*/ 	.word	0x000274e0


	//   ....[224]....
        /*0dc4*/ 	.word	0x00027540


	//   ....[225]....
        /*0dc8*/ 	.word	0x000275b0


	//   ....[226]....
        /*0dcc*/ 	.word	0x00027620


	//   ....[227]....
        /*0dd0*/ 	.word	0x00027690


	//   ....[228]....
        /*0dd4*/ 	.word	0x000276f0


	//   ....[229]....
        /*0dd8*/ 	.word	0x00027760


	//   ....[230]....
        /*0ddc*/ 	.word	0x000277d0


	//   ....[231]....
        /*0de0*/ 	.word	0x00027840


	//   ....[232]....
        /*0de4*/ 	.word	0x000278a0


	//   ....[233]....
        /*0de8*/ 	.word	0x00027910


	//   ....[234]....
        /*0dec*/ 	.word	0x00027980


	//   ....[235]....
        /*0df0*/ 	.word	0x000279f0


	//   ....[236]....
        /*0df4*/ 	.word	0x00027a50


	//   ....[237]....
        /*0df8*/ 	.word	0x00027ac0


	//   ....[238]....
        /*0dfc*/ 	.word	0x00027b30


	//   ....[239]....
        /*0e00*/ 	.word	0x00027ba0


	//   ....[240]....
        /*0e04*/ 	.word	0x00027c00


	//   ....[241]....
        /*0e08*/ 	.word	0x00027c70


	//   ....[242]....
        /*0e0c*/ 	.word	0x00027ce0


	//   ....[243]....
        /*0e10*/ 	.word	0x00027d50


	//   ....[244]....
        /*0e14*/ 	.word	0x00027db0


	//   ....[245]....
        /*0e18*/ 	.word	0x00027e20


	//   ....[246]....
        /*0e1c*/ 	.word	0x00027e90


	//   ....[247]....
        /*0e20*/ 	.word	0x00027f00


	//   ....[248]....
        /*0e24*/ 	.word	0x00027f60


	//   ....[249]....
        /*0e28*/ 	.word	0x00027fd0


	//   ....[250]....
        /*0e2c*/ 	.word	0x00028040


	//   ....[251]....
        /*0e30*/ 	.word	0x000280b0


	//   ....[252]....
        /*0e34*/ 	.word	0x00028110


	//   ....[253]....
        /*0e38*/ 	.word	0x00028180


	//   ....[254]....
        /*0e3c*/ 	.word	0x000281f0


	//   ....[255]....
        /*0e40*/ 	.word	0x00028260


	//   ....[0]....
        /*0e44*/ 	.word	0x000282c0


	//   ....[1]....
        /*0e48*/ 	.word	0x00028330


	//   ....[2]....
        /*0e4c*/ 	.word	0x000283a0


	//   ....[3]....
        /*0e50*/ 	.word	0x000283f0


	//   ....[4]....
        /*0e54*/ 	.word	0x00028430


	//   ....[5]....
        /*0e58*/ 	.word	0x00028480


	//   ....[6]....
        /*0e5c*/ 	.word	0x000284d0


	//   ....[7]....
        /*0e60*/ 	.word	0x00028520


	//   ....[8]....
        /*0e64*/ 	.word	0x00028590


	//   ....[9]....
        /*0e68*/ 	.word	0x000285e0


	//   ....[10]....
        /*0e6c*/ 	.word	0x00028630


	//   ....[11]....
        /*0e70*/ 	.word	0x00028680


	//   ....[12]....
        /*0e74*/ 	.word	0x000286d0


	//   ....[13]....
        /*0e78*/ 	.word	0x00028720


	//   ....[14]....
        /*0e7c*/ 	.word	0x00028790


	//   ....[15]....
        /*0e80*/ 	.word	0x000287e0


	//   ....[16]....
        /*0e84*/ 	.word	0x00028850


	//   ....[17]....
        /*0e88*/ 	.word	0x000288b0


	//   ....[18]....
        /*0e8c*/ 	.word	0x00028920


	//----- nvinfo : EIATTR_EXIT_INSTR_OFFSETS
	.align		4
.L_226:
        /*0e90*/ 	.byte	0x04, 0x1c
        /*0e92*/ 	.short	(.L_228 - .L_227)


	//   ....[0]....
.L_227:
        /*0e94*/ 	.word	0x000010d0


	//   ....[1]....
        /*0e98*/ 	.word	0x000264c0


	//----- nvinfo : EIATTR_MAX_THREADS
	.align		4
.L_228:
        /*0e9c*/ 	.byte	0x04, 0x05
        /*0e9e*/ 	.short	(.L_230 - .L_229)
.L_229:
        /*0ea0*/ 	.word	0x00000080
        /*0ea4*/ 	.word	0x00000001
        /*0ea8*/ 	.word	0x00000001


	//----- nvinfo : EIATTR_CRS_STACK_SIZE
	.align		4
.L_230:
        /*0eac*/ 	.byte	0x04, 0x1e
        /*0eae*/ 	.short	(.L_232 - .L_231)
.L_231:
        /*0eb0*/ 	.word	0x00000000
.L_232:


//--------------------- .nv.info._ZN7cutlass13device_kernelIN5flash19enable_sm80_to_sm89INS1_16FlashAttnFwdSm80INS1_25CollectiveMainloopFwdSm80ILi4ELi1ELb0EN4cute5tupleIJNS5_1CILi128EEENS7_ILi112EEENS7_ILi64EEEEEELi64ENS_6half_tEfNS_4arch4Sm80ELb1ELb0ELb1ELb0ELb0ELb0ELb1ELb1EEENS1_21CollectiveEpilogueFwdINS6_IJS8_SA_S9_EEENS6_IJNS7_ILi1EEESI_SI_EEESC_SE_Li128ELb0ELb1ELb1ELb0EEENS1_30DynamicPersistentTileSchedulerILi128ELi128ELb1ELb1ELb0EEEEEEEEEvNT_6ParamsE --------------------------
	.section	.nv.info._ZN7cutlass13device_kernelIN5flash19enable_sm80_to_sm89INS1_16FlashAttnFwdSm80INS1_25CollectiveMainloopFwdSm80ILi4ELi1ELb0EN4cute5tupleIJNS5_1CILi128EEENS7_ILi112EEENS7_ILi64EEEEEELi64ENS_6half_tEfNS_4arch4Sm80ELb1ELb0ELb1ELb0ELb0ELb0ELb1ELb1EEENS1_21CollectiveEpilogueFwdINS6_IJS8_SA_S9_EEENS6_IJNS7_ILi1EEESI_SI_EEESC_SE_Li128ELb0ELb1ELb1ELb0EEENS1_30DynamicPersistentTileSchedulerILi128ELi128ELb1ELb1ELb0EEEEEEEEEvNT_6ParamsE,"",@"SHT_CUDA_INFO"
	.sectionflags	@""
	.align	4


	//----- nvinfo : EIATTR_CUDA_API_VERSION
	.align		4
        /*0000*/ 	.byte	0x04, 0x37
        /*0002*/ 	.short	(.L_234 - .L_233)
.L_233:
        /*0004*/ 	.word	0x00000082


	//----- nvinfo : EIATTR_SW2861232_WAR
	.align		4
.L_234:
        /*0008*/ 	.byte	0x01, 0x35
	.zero		2


	//----- nvinfo : EIATTR_PARAM_CBANK
	.align		4
        /*000c*/ 	.byte	0x04, 0x0a
        /*000e*/ 	.short	(.L_236 - .L_235)
	.align		4
.L_235:
        /*0010*/ 	.word	index@(.nv.constant0._ZN7cutlass13device_kernelIN5flash19enable_sm80_to_sm89INS1_16FlashAttnFwdSm80INS1_25CollectiveMainloopFwdSm80ILi4ELi1ELb0EN4cute5tupleIJNS5_1CILi128EEENS7_ILi112EEENS7_ILi64EEEEEELi64ENS_6half_tEfNS_4arch4Sm80ELb1ELb0ELb1ELb0ELb0ELb0ELb1ELb1EEENS1_21CollectiveEpilogueFwdINS6_IJS8_SA_S9_EEENS6_IJNS7_ILi1EEESI_SI_EEESC_SE_Li128ELb0ELb1ELb1ELb0EEENS1_30DynamicPersistentTileSchedulerILi128ELi128ELb1ELb1ELb0EEEEEEEEEvNT_6ParamsE)
        /*0014*/ 	.short	0x0160
        /*0016*/ 	.short	0x0428


	//----- nvinfo : EIATTR_CBANK_PARAM_SIZE
	.align		4
.L_236:
        /*0018*/ 	.byte	0x03, 0x19
        /*001a*/ 	.short	0x0428


	//----- nvinfo : EIATTR_KPARAM_INFO
	.align		4
        /*001c*/ 	.byte	0x04, 0x17
        /*001e*/ 	.short	(.L_238 - .L_237)
.L_237:
        /*0020*/ 	.word	0x00000000
        /*0024*/ 	.short	0x0000
        /*0026*/ 	.short	0x0000
        /*0028*/ 	.byte	0x00, 0xf0, 0xa1, 0x10


	//----- nvinfo : EIATTR_MAXREG_COUNT
	.align		4
.L_238:
        /*002c*/ 	.byte	0x03, 0x1b
        /*002e*/ 	.short	0x00ff


	//----- nvinfo : EIATTR_NUM_BARRIERS
	.align		4
        /*0030*/ 	.byte	0x02, 0x4c
        /*0032*/ 	.byte	0x06
	.zero		1


	//----- nvinfo : EIATTR_ANNOTATIONS
	.align		4
        /*0034*/ 	.byte	0x04, 0x55
        /*0036*/ 	.short	(.L_240 - .L_239)


	//   ....[0]....
.L_239:
        /* <DEDUP_REMOVED lines=77> */


	//----- nvinfo : EIATTR_MERCURY_ISA_VERSION
	.align		4
.L_240:
        /*04f0*/ 	.byte	0x03, 0x5f
        /*04f2*/ 	.short	0x0000


	//----- nvinfo : EIATTR_INT_WARP_WIDE_INSTR_OFFSETS
	.align		4
        /*04f4*/ 	.byte	0x04, 0x31
        /*04f6*/ 	.short	(.L_242 - .L_241)


	//   ....[0]....
.L_241:
        /*04f8*/ 	.word	0x00014950


	//   ....[1]....
        /*04fc*/ 	.word	0x000149d0


	//----- nvinfo : EIATTR_COOP_GROUP_MASK_REGIDS
	.align		4
.L_242:
        /*0500*/ 	.byte	0x04, 0x29
        /*0502*/ 	.short	(.L_244 - .L_243)


	//   ....[0]....
.L_243:
        /*0504*/ 	.word	0xffffffff


	//   ....[1]....
        /*0508*/ 	.word	0xffffffff


	//   ....[2]....
        /*050c*/ 	.word	0xffffffff


	//   ....[3]....
        /*0510*/ 	.word	0xffffffff


	//   ....[4]....
        /*0514*/ 	.word	0xffffffff


	//   ....[5]....
        /*0518*/ 	.word	0xffffffff


	//   ....[6]....
        /*051c*/ 	.word	0xffffffff


	//   ....[7]....
        /*0520*/ 	.word	0xffffffff


	//   ....[8]....
        /*0524*/ 	.word	0xffffffff


	//   ....[9]....
        /*0528*/ 	.word	0xffffffff


	//   ....[10]....
        /*052c*/ 	.word	0xffffffff


	//   ....[11]....
        /*0530*/ 	.word	0xffffffff


	//   ....[12]....
        /*0534*/ 	.word	0xffffffff


	//   ....[13]....
        /*0538*/ 	.word	0xffffffff


	//   ....[14]....
        /*053c*/ 	.word	0xffffffff


	//   ....[15]....
        /*0540*/ 	.word	0xffffffff


	//   ....[16]....
        /*0544*/ 	.word	0xffffffff


	//   ....[17]....
        /*0548*/ 	.word	0xffffffff


	//   ....[18]....
        /*054c*/ 	.word	0xffffffff


	//   ....[19]....
        /*0550*/ 	.word	0xffffffff


	//   ....[20]....
        /*0554*/ 	.word	0xffffffff


	//   ....[21]....
        /*0558*/ 	.word	0xffffffff


	//   ....[22]....
        /*055c*/ 	.word	0xffffffff


	//   ....[23]....
        /*0560*/ 	.word	0xffffffff


	//   ....[24]....
        /*0564*/ 	.word	0xffffffff


	//   ....[25]....
        /*0568*/ 	.word	0xffffffff


	//   ....[26]....
        /*056c*/ 	.word	0xffffffff


	//   ....[27]....
        /*0570*/ 	.word	0xffffffff


	//   ....[28]....
        /*0574*/ 	.word	0xffffffff


	//   ....[29]....
        /*0578*/ 	.word	0xffffffff


	//   ....[30]....
        /*057c*/ 	.word	0xffffffff


	//   ....[31]....
        /*0580*/ 	.word	0xffffffff


	//   ....[32]....
        /*0584*/ 	.word	0xffffffff


	//   ....[33]....
        /*0588*/ 	.word	0xffffffff


	//   ....[34]....
        /*058c*/ 	.word	0xffffffff


	//   ....[35]....
        /*0590*/ 	.word	0xffffffff


	//   ....[36]....
        /*0594*/ 	.word	0xffffffff


	//   ....[37]....
        /*0598*/ 	.word	0xffffffff


	//   ....[38]....
        /*059c*/ 	.word	0xffffffff


	//   ....[39]....
        /*05a0*/ 	.word	0xffffffff


	//   ....[40]....
        /*05a4*/ 	.word	0xffffffff


	//   ....[41]....
        /*05a8*/ 	.word	0xffffffff


	//   ....[42]....
        /*05ac*/ 	.word	0xffffffff


	//   ....[43]....
        /*05b0*/ 	.word	0xffffffff


	//   ....[44]....
        /*05b4*/ 	.word	0xffffffff


	//   ....[45]....
        /*05b8*/ 	.word	0xffffffff


	//   ....[46]....
        /*05bc*/ 	.word	0xffffffff


	//   ....[47]....
        /*05c0*/ 	.word	0xffffffff


	//   ....[48]....
        /*05c4*/ 	.word	0xffffffff


	//   ....[49]....
        /*05c8*/ 	.word	0xffffffff


	//   ....[50]....
        /*05cc*/ 	.word	0xffffffff


	//   ....[51]....
        /*05d0*/ 	.word	0xffffffff


	//   ....[52]....
        /*05d4*/ 	.word	0xffffffff


	//   ....[53]....
        /*05d8*/ 	.word	0xffffffff


	//   ....[54]....
        /*05dc*/ 	.word	0xffffffff


	//   ....[55]....
        /*05e0*/ 	.word	0xffffffff


	//   ....[56]....
        /*05e4*/ 	.word	0xffffffff


	//   ....[57]....
        /*05e8*/ 	.word	0xffffffff


	//   ....[58]....
        /*05ec*/ 	.word	0xffffffff


	//   ....[59]....
        /*05f0*/ 	.word	0xffffffff


	//   ....[60]....
        /*05f4*/ 	.word	0xffffffff


	//   ....[61]....
        /*05f8*/ 	.word	0xffffffff


	//   ....[62]....
        /*05fc*/ 	.word	0xffffffff


	//   ....[63]....
        /*0600*/ 	.word	0xffffffff


	//   ....[64]....
        /*0604*/ 	.word	0xffffffff


	//   ....[65]....
        /*0608*/ 	.word	0xffffffff


	//   ....[66]....
        /*060c*/ 	.word	0xffffffff


	//   ....[67]....
        /*0610*/ 	.word	0xffffffff


	//   ....[68]....
        /*0614*/ 	.word	0xffffffff


	//   ....[69]....
        /*0618*/ 	.word	0xffffffff


	//   ....[70]....
        /*061c*/ 	.word	0xffffffff


	//   ....[71]....
        /*0620*/ 	.word	0xffffffff


	//   ....[72]....
        /*0624*/ 	.word	0xffffffff


	//   ....[73]....
        /*0628*/ 	.word	0xffffffff


	//   ....[74]....
        /*062c*/ 	.word	0xffffffff


	//   ....[75]....
        /*0630*/ 	.word	0xffffffff


	//   ....[76]....
        /*0634*/ 	.word	0xffffffff


	//   ....[77]....
        /*0638*/ 	.word	0xffffffff


	//   ....[78]....
        /*063c*/ 	.word	0xffffffff


	//   ....[79]....
        /*0640*/ 	.word	0xffffffff


	//   ....[80]....
        /*0644*/ 	.word	0xffffffff


	//   ....[81]....
        /*0648*/ 	.word	0xffffffff


	//   ....[82]....
        /*064c*/ 	.word	0xffffffff


	//   ....[83]....
        /*0650*/ 	.word	0xffffffff


	//   ....[84]....
        /*0654*/ 	.word	0xffffffff


	//   ....[85]....
        /*0658*/ 	.word	0xffffffff


	//   ....[86]....
        /*065c*/ 	.word	0xffffffff


	//   ....[87]....
        /*0660*/ 	.word	0xffffffff


	//   ....[88]....
        /*0664*/ 	.word	0xffffffff


	//   ....[89]....
        /*0668*/ 	.word	0xffffffff


	//   ....[90]....
        /*066c*/ 	.word	0xffffffff


	//   ....[91]....
        /*0670*/ 	.word	0xffffffff


	//   ....[92]....
        /*0674*/ 	.word	0xffffffff


	//   ....[93]....
        /*0678*/ 	.word	0xffffffff


	//   ....[94]....
        /*067c*/ 	.word	0xffffffff


	//   ....[95]....
        /*0680*/ 	.word	0xffffffff


	//   ....[96]....
        /*0684*/ 	.word	0xffffffff


	//   ....[97]....
        /*0688*/ 	.word	0xffffffff


	//   ....[98]....
        /*068c*/ 	.word	0xffffffff


	//   ....[99]....
        /*0690*/ 	.word	0xffffffff


	//----- nvinfo : EIATTR_COOP_GROUP_INSTR_OFFSETS
	.align		4
.L_244:
        /*0694*/ 	.byte	0x04, 0x28
        /*0696*/ 	.short	(.L_246 - .L_245)


	//   ....[0]....
.L_245:
        /*0698*/ 	.word	0x00000050


	//   ....[1]....
        /*069c*/ 	.word	0x00001570


	//   ....[2]....
        /*06a0*/ 	.word	0x00001590


	//   ....[3]....
        /*06a4*/ 	.word	0x00001680


	//   ....[4]....
        /*06a8*/ 	.word	0x00001690


	//   ....[5]....
        /*06ac*/ 	.word	0x00001770


	//   ....[6]....
        /*06b0*/ 	.word	0x00001790


	//   ....[7]....
        /*06b4*/ 	.word	0x00001870


	//   ....[8]....
        /*06b8*/ 	.word	0x00001880


	//   ....[9]....
        /*06bc*/ 	.word	0x00001960


	//   ....[10]....
        /*06c0*/ 	.word	0x00001980


	//   ....[11]....
        /*06c4*/ 	.word	0x00001a60


	//   ....[12]....
        /*06c8*/ 	.word	0x00001a70


	//   ....[13]....
        /*06cc*/ 	.word	0x00001b50


	//   ....[14]....
        /*06d0*/ 	.word	0x00001b70


	//   ....[15]....
        /*06d4*/ 	.word	0x00001c50


	//   ....[16]....
        /*06d8*/ 	.word	0x00001c60


	//   ....[17]....
        /*06dc*/ 	.word	0x00004080


	//   ....[18]....
        /*06e0*/ 	.word	0x000040b0


	//   ....[19]....
        /*06e4*/ 	.word	0x000040d0


	//   ....[20]....
        /*06e8*/ 	.word	0x000040e0


	//   ....[21]....
        /*06ec*/ 	.word	0x000050d0


	//   ....[22]....
        /*06f0*/ 	.word	0x00005120


	//   ....[23]....
        /*06f4*/ 	.word	0x00005140


	//   ....[24]....
        /*06f8*/ 	.word	0x00005160


	//   ....[25]....
        /*06fc*/ 	.word	0x00005180


	//   ....[26]....
        /*0700*/ 	.word	0x000051b0


	//   ....[27]....
        /*0704*/ 	.word	0x00005990


	//   ....[28]....
        /*0708*/ 	.word	0x00005a30


	//   ....[29]....
        /*070c*/ 	.word	0x00009260


	//   ....[30]....
        /*0710*/ 	.word	0x000096e0


	//   ....[31]....
        /*0714*/ 	.word	0x00009720


	//   ....[32]....
        /*0718*/ 	.word	0x000097f0


	//   ....[33]....
        /*071c*/ 	.word	0x0000b0f0


	//   ....[34]....
        /*0720*/ 	.word	0x0000b290


	//   ....[35]....
        /*0724*/ 	.word	0x0000b2f0


	//   ....[36]....
        /*0728*/ 	.word	0x0000b4a0


	//   ....[37]....
        /*072c*/ 	.word	0x0000b800


	//   ....[38]....
        /*0730*/ 	.word	0x0000ba70


	//   ....[39]....
        /*0734*/ 	.word	0x0000bab0


	//   ....[40]....
        /*0738*/ 	.word	0x0000bb50


	//   ....[41]....
        /*073c*/ 	.word	0x00010a50


	//   ....[42]....
        /*0740*/ 	.word	0x00010a90


	//   ....[43]....
        /*0744*/ 	.word	0x00010ad0


	//   ....[44]....
        /*0748*/ 	.word	0x00010b50


	//   ....[45]....
        /*074c*/ 	.word	0x00010e70


	//   ....[46]....
        /*0750*/ 	.word	0x000110d0


	//   ....[47]....
        /*0754*/ 	.word	0x00011130


	//   ....[48]....
        /*0758*/ 	.word	0x00011310


	//   ....[49]....
        /*075c*/ 	.word	0x00014150


	//   ....[50]....
        /*0760*/ 	.word	0x000141c0


	//   ....[51]....
        /*0764*/ 	.word	0x000141d0


	//   ....[52]....
        /*0768*/ 	.word	0x000141e0


	//   ....[53]....
        /*076c*/ 	.word	0x00014210


	//   ....[54]....
        /*0770*/ 	.word	0x00014230


	//   ....[55]....
        /*0774*/ 	.word	0x00014240


	//   ....[56]....
        /*0778*/ 	.word	0x00014250


	//   ....[57]....
        /*077c*/ 	.word	0x00014b10


	//   ....[58]....
        /*0780*/ 	.word	0x00014f70


	//   ....[59]....
        /*0784*/ 	.word	0x00014f80


	//   ....[60]....
        /*0788*/ 	.word	0x00014fb0


	//   ....[61]....
        /*078c*/ 	.word	0x00014fd0


	//   ....[62]....
        /*0790*/ 	.word	0x00014ff0


	//   ....[63]....
        /*0794*/ 	.word	0x00015000


	//   ....[64]....
        /*0798*/ 	.word	0x00015010


	//   ....[65]....
        /*079c*/ 	.word	0x00015020


	//   ....[66]....
        /*07a0*/ 	.word	0x00015180


	//   ....[67]....
        /*07a4*/ 	.word	0x000151b0


	//   ....[68]....
        /*07a8*/ 	.word	0x000154b0


	//   ....[69]....
        /*07ac*/ 	.word	0x000154d0


	//   ....[70]....
        /*07b0*/ 	.word	0x00015700


	//   ....[71]....
        /*07b4*/ 	.word	0x00015720


	//   ....[72]....
        /*07b8*/ 	.word	0x00015950


	//   ....[73]....
        /*07bc*/ 	.word	0x00015960


	//   ....[74]....
        /*07c0*/ 	.word	0x00015f00


	//   ....[75]....
        /*07c4*/ 	.word	0x00016010


	//   ....[76]....
        /*07c8*/ 	.word	0x00016080


	//   ....[77]....
        /*07cc*/ 	.word	0x000160f0


	//   ....[78]....
        /*07d0*/ 	.word	0x00016150


	//   ....[79]....
        /*07d4*/ 	.word	0x000161c0


	//   ....[80]....
        /*07d8*/ 	.word	0x00016230


	//   ....[81]....
        /*07dc*/ 	.word	0x000162a0


	//   ....[82]....
        /*07e0*/ 	.word	0x00016300


	//   ....[83]....
        /*07e4*/ 	.word	0x00016370


	//   ....[84]....
        /*07e8*/ 	.word	0x000163e0


	//   ....[85]....
        /*07ec*/ 	.word	0x00016450


	//   ....[86]....
        /*07f0*/ 	.word	0x000164b0


	//   ....[87]....
        /*07f4*/ 	.word	0x00016520


	//   ....[88]....
        /*07f8*/ 	.word	0x00016590


	//   ....[89]....
        /*07fc*/ 	.word	0x00016600


	//   ....[90]....
        /*0800*/ 	.word	0x00016660


	//   ....[91]....
        /*0804*/ 	.word	0x000166c0


	//   ....[92]....
        /*0808*/ 	.word	0x00016720


	//   ....[93]....
        /*080c*/ 	.word	0x00016770


	//   ....[94]....
        /*0810*/ 	.word	0x000167d0


	//   ....[95]....
        /*0814*/ 	.word	0x00016820


	//   ....[96]....
        /*0818*/ 	.word	0x00016880


	//   ....[97]....
        /*081c*/ 	.word	0x000168d0


	//   ....[98]....
        /*0820*/ 	.word	0x00016930


	//   ....[99]....
        /*0824*/ 	.word	0x000169a0


	//----- nvinfo : EIATTR_EXIT_INSTR_OFFSETS
	.align		4
.L_246:
        /*0828*/ 	.byte	0x04, 0x1c
        /*082a*/ 	.short	(.L_248 - .L_247)


	//   ....[0]....
.L_247:
        /*082c*/ 	.word	0x000000a0


	//   ....[1]....
        /*0830*/ 	.word	0x00015fc0


	//----- nvinfo : EIATTR_MAX_THREADS
	.align		4
.L_248:
        /*0834*/ 	.byte	0x04, 0x05
        /*0836*/ 	.short	(.L_250 - .L_249)
.L_249:
        /*0838*/ 	.word	0x00000080
        /*083c*/ 	.word	0x00000001
        /*0840*/ 	.word	0x00000001


	//----- nvinfo : EIATTR_CRS_STACK_SIZE
	.align		4
.L_250:
        /*0844*/ 	.byte	0x04, 0x1e
        /*0846*/ 	.short	(.L_252 - .L_251)
.L_251:
        /*0848*/ 	.word	0x00000000
.L_252:


//--------------------- .nv.info._ZN7cutlass13device_kernelIN5flash19enable_sm80_to_sm89INS1_16FlashAttnFwdSm80INS1_25CollectiveMainloopFwdSm80ILi4ELi1ELb0EN4cute5tupleIJNS5_1CILi128EEENS7_ILi80EEENS7_ILi64EEEEEELi64ENS_6half_tEfNS_4arch4Sm80ELb1ELb0ELb1ELb1ELb0ELb0ELb1ELb1EEENS1_21CollectiveEpilogueFwdINS6_IJS8_SA_S9_EEENS6_IJNS7_ILi1EEESI_SI_EEESC_SE_Li128ELb1ELb1ELb1ELb0EEENS1_36VarlenDynamicPersistentTileSchedulerILi128ELi80ELi128ELi128ELb1ELb1ELb0ELb1ELb1ELb1EEEEEEEEEvNT_6ParamsE --------------------------
	.section	.nv.info._ZN7cutlass13device_kernelIN5flash19enable_sm80_to_sm89INS1_16FlashAttnFwdSm80INS1_25CollectiveMainloopFwdSm80ILi4ELi1ELb0EN4cute5tupleIJNS5_1CILi128EEENS7_ILi80EEENS7_ILi64EEEEEELi64ENS_6half_tEfNS_4arch4Sm80ELb1ELb0ELb1ELb1ELb0ELb0ELb1ELb1EEENS1_21CollectiveEpilogueFwdINS6_IJS8_SA_S9_EEENS6_IJNS7_ILi1EEESI_SI_EEESC_SE_Li128ELb1ELb1ELb1ELb0EEENS1_36VarlenDynamicPersistentTileSchedulerILi128ELi80ELi128ELi128ELb1ELb1ELb0ELb1ELb1ELb1EEEEEEEEEvNT_6ParamsE,"",@"SHT_CUDA_INFO"
	.sectionflags	@""
	.align	4


	//----- nvinfo : EIATTR_CUDA_API_VERSION
	.align		4
        /*0000*/ 	.byte	0x04, 0x37
        /*0002*/ 	.short	(.L_254 - .L_253)
.L_253:
        /*0004*/ 	.word	0x00000082


	//----- nvinfo : EIATTR_SW2861232_WAR
	.align		4
.L_254:
        /*0008*/ 	.byte	0x01, 0x35
	.zero		2


	//----- nvinfo : EIATTR_PARAM_CBANK
	.align		4
        /*000c*/ 	.byte	0x04, 0x0a
        /*000e*/ 	.short	(.L_256 - .L_255)
	.align		4
.L_255:
        /*0010*/ 	.word	index@(.nv.constant0._ZN7cutlass13device_kernelIN5flash19enable_sm80_to_sm89INS1_16FlashAttnFwdSm80INS1_25CollectiveMainloopFwdSm80ILi4ELi1ELb0EN4cute5tupleIJNS5_1CILi128EEENS7_ILi80EEENS7_ILi64EEEEEELi64ENS_6half_tEfNS_4arch4Sm80ELb1ELb0ELb1ELb1ELb0ELb0ELb1ELb1EEENS1_21CollectiveEpilogueFwdINS6_IJS8_SA_S9_EEENS6_IJNS7_ILi1EEESI_SI_EEESC_SE_Li128ELb1ELb1ELb1ELb0EEENS1_36VarlenDynamicPersistentTileSchedulerILi128ELi80ELi128ELi128ELb1ELb1ELb0ELb1ELb1ELb1EEEEEEEEEvNT_6ParamsE)
        /*0014*/ 	.short	0x0160
        /*0016*/ 	.short	0x0438


	//----- nvinfo : EIATTR_CBANK_PARAM_SIZE
	.align		4
.L_256:
        /*0018*/ 	.byte	0x03, 0x19
        /*001a*/ 	.short	0x0438


	//----- nvinfo : EIATTR_KPARAM_INFO
	.align		4
        /*001c*/ 	.byte	0x04, 0x17
        /*001e*/ 	.short	(.L_258 - .L_257)
.L_257:
        /*0020*/ 	.word	0x00000000
        /*0024*/ 	.short	0x0000
        /*0026*/ 	.short	0x0000
        /*0028*/ 	.byte	0x00, 0xf0, 0xe1, 0x10


	//----- nvinfo : EIATTR_MAXREG_COUNT
	.align		4
.L_258:
        /*002c*/ 	.byte	0x03, 0x1b
        /*002e*/ 	.short	0x00ff


	//----- nvinfo : EIATTR_NUM_BARRIERS
	.align		4
        /*0030*/ 	.byte	0x02, 0x4c
        /*0032*/ 	.byte	0x06
	.zero		1


	//----- nvinfo : EIATTR_ANNOTATIONS
	.align		4
        /*0034*/ 	.byte	0x04, 0x55
        /*0036*/ 	.short	(.L_260 - .L_259)


	//   ....[0]....
.L_259:
        /* <DEDUP_REMOVED lines=100> */


	//----- nvinfo : EIATTR_MERCURY_ISA_VERSION
	.align		4
.L_260:
        /*0668*/ 	.byte	0x03, 0x5f
        /*066a*/ 	.short	0x0000


	//----- nvinfo : EIATTR_INT_WARP_WIDE_INSTR_OFFSETS
	.align		4
        /*066c*/ 	.byte	0x04, 0x31
        /*066e*/ 	.short	(.L_262 - .L_261)


	//   ....[0]....
.L_261:
        /*0670*/ 	.word	0x0000fe20


	//   ....[1]....
        /*0674*/ 	.word	0x0000fea0


	//----- nvinfo : EIATTR_COOP_GROUP_MASK_REGIDS
	.align		4
.L_262:
        /*0678*/ 	.byte	0x04, 0x29
        /*067a*/ 	.short	(.L_264 - .L_263)


	//   ....[0]....
.L_263:
        /*067c*/ 	.word	0xffffffff


	//   ....[1]....
        /*0680*/ 	.word	0xffffffff


	//   ....[2]....
        /*0684*/ 	.word	0xffffffff


	//   ....[3]....
        /*0688*/ 	.word	0xffffffff


	//   ....[4]....
        /*068c*/ 	.word	0xffffffff


	//   ....[5]....
        /*0690*/ 	.word	0xffffffff


	//   ....[6]....
        /*0694*/ 	.word	0xffffffff


	//   ....[7]....
        /*0698*/ 	.word	0xffffffff


	//   ....[8]....
        /*069c*/ 	.word	0xffffffff


	//   ....[9]....
        /*06a0*/ 	.word	0xffffffff


	//   ....[10]....
        /*06a4*/ 	.word	0xffffffff


	//   ....[11]....
        /*06a8*/ 	.word	0xffffffff


	//   ....[12]....
        /*06ac*/ 	.word	0xffffffff


	//   ....[13]....
        /*06b0*/ 	.word	0xffffffff


	//   ....[14]....
        /*06b4*/ 	.word	0xffffffff


	//   ....[15]....
        /*06b8*/ 	.word	0xffffffff


	//   ....[16]....
        /*06bc*/ 	.word	0xffffffff


	//   ....[17]....
        /*06c0*/ 	.word	0xffffffff


	//   ....[18]....
        /*06c4*/ 	.word	0xffffffff


	//   ....[19]....
        /*06c8*/ 	.word	0xffffffff


	//   ....[20]....
        /*06cc*/ 	.word	0xffffffff


	//   ....[21]....
        /*06d0*/ 	.word	0xffffffff


	//   ....[22]....
        /*06d4*/ 	.word	0xffffffff


	//   ....[23]....
        /*06d8*/ 	.word	0xffffffff


	//   ....[24]....
        /*06dc*/ 	.word	0xffffffff


	//   ....[25]....
        /*06e0*/ 	.word	0xffffffff


	//   ....[26]....
        /*06e4*/ 	.word	0xffffffff


	//   ....[27]....
        /*06e8*/ 	.word	0xffffffff


	//   ....[28]....
        /*06ec*/ 	.word	0xffffffff


	//   ....[29]....
        /*06f0*/ 	.word	0xffffffff


	//   ....[30]....
        /*06f4*/ 	.word	0xffffffff


	//   ....[31]....
        /*06f8*/ 	.word	0xffffffff


	//   ....[32]....
        /*06fc*/ 	.word	0xffffffff


	//   ....[33]....
        /*0700*/ 	.word	0xffffffff


	//   ....[34]....
        /*0704*/ 	.word	0xffffffff


	//   ....[35]....
        /*0708*/ 	.word	0xffffffff


	//   ....[36]....
        /*070c*/ 	.word	0xffffffff


	//   ....[37]....
        /*0710*/ 	.word	0xffffffff


	//   ....[38]....
        /*0714*/ 	.word	0xffffffff


	//   ....[39]....
        /*0718*/ 	.word	0xffffffff


	//   ....[40]....
        /*071c*/ 	.word	0xffffffff


	//   ....[41]....
        /*0720*/ 	.word	0xffffffff


	//   ....[42]....
        /*0724*/ 	.word	0xffffffff


	//   ....[43]....
        /*0728*/ 	.word	0xffffffff


	//   ....[44]....
        /*072c*/ 	.word	0xffffffff


	//   ....[45]....
        /*0730*/ 	.word	0xffffffff


	//   ....[46]....
        /*0734*/ 	.word	0xffffffff


	//   ....[47]....
        /*0738*/ 	.word	0xffffffff


	//   ....[48]....
        /*073c*/ 	.word	0xffffffff


	//   ....[49]....
        /*0740*/ 	.word	0xffffffff


	//   ....[50]....
        /*0744*/ 	.word	0xffffffff


	//   ....[51]....
        /*0748*/ 	.word	0xffffffff


	//   ....[52]....
        /*074c*/ 	.word	0xffffffff


	//   ....[53]....
        /*0750*/ 	.word	0xffffffff


	//   ....[54]....
        /*0754*/ 	.word	0xffffffff


	//   ....[55]....
        /*0758*/ 	.word	0xffffffff


	//   ....[56]....
        /*075c*/ 	.word	0xffffffff


	//   ....[57]....
        /*0760*/ 	.word	0xffffffff


	//   ....[58]....
        /*0764*/ 	.word	0xffffffff


	//   ....[59]....
        /*0768*/ 	.word	0xffffffff


	//   ....[60]....
        /*076c*/ 	.word	0xffffffff


	//   ....[61]....
        /*0770*/ 	.word	0xffffffff


	//   ....[62]....
        /*0774*/ 	.word	0xffffffff


	//   ....[63]....
        /*0778*/ 	.word	0xffffffff


	//   ....[64]....
        /*077c*/ 	.word	0xffffffff


	//   ....[65]....
        /*0780*/ 	.word	0xffffffff


	//   ....[66]....
        /*0784*/ 	.word	0xffffffff


	//   ....[67]....
        /*0788*/ 	.word	0xffffffff


	//   ....[68]....
        /*078c*/ 	.word	0xffffffff


	//   ....[69]....
        /*0790*/ 	.word	0xffffffff


	//   ....[70]....
        /*0794*/ 	.word	0xffffffff


	//   ....[71]....
        /*0798*/ 	.word	0xffffffff


	//   ....[72]....
        /*079c*/ 	.word	0xffffffff


	//   ....[73]....
        /*07a0*/ 	.word	0xffffffff


	//   ....[74]....
        /*07a4*/ 	.word	0xffffffff


	//   ....[75]....
        /*07a8*/ 	.word	0xffffffff


	//   ....[76]....
        /*07ac*/ 	.word	0xffffffff


	//   ....[77]....
        /*07b0*/ 	.word	0xffffffff


	//   ....[78]....
        /*07b4*/ 	.word	0xffffffff


	//   ....[79]....
        /*07b8*/ 	.word	0xffffffff


	//   ....[80]....
        /*07bc*/ 	.word	0xffffffff


	//   ....[81]....
        /*07c0*/ 	.word	0xffffffff


	//   ....[82]....
        /*07c4*/ 	.word	0xffffffff


	//   ....[83]....
        /*07c8*/ 	.word	0xffffffff


	//   ....[84]....
        /*07cc*/ 	.word	0xffffffff


	//   ....[85]....
        /*07d0*/ 	.word	0xffffffff


	//   ....[86]....
        /*07d4*/ 	.word	0xffffffff


	//   ....[87]....
        /*07d8*/ 	.word	0xffffffff


	//   ....[88]....
        /*07dc*/ 	.word	0xffffffff


	//   ....[89]....
        /*07e0*/ 	.word	0xffffffff


	//   ....[90]....
        /*07e4*/ 	.word	0xffffffff


	//   ....[91]....
        /*07e8*/ 	.word	0xffffffff


	//   ....[92]....
        /*07ec*/ 	.word	0xffffffff


	//   ....[93]....
        /*07f0*/ 	.word	0xffffffff


	//   ....[94]....
        /*07f4*/ 	.word	0xffffffff


	//   ....[95]....
        /*07f8*/ 	.word	0xffffffff


	//   ....[96]....
        /*07fc*/ 	.word	0xffffffff


	//   ....[97]....
        /*0800*/ 	.word	0xffffffff


	//   ....[98]....
        /*0804*/ 	.word	0xffffffff


	//   ....[99]....
        /*0808*/ 	.word	0xffffffff


	//   ....[100]....
        /*080c*/ 	.word	0xffffffff


	//   ....[101]....
        /*0810*/ 	.word	0xffffffff


	//   ....[102]....
        /*0814*/ 	.word	0xffffffff


	//   ....[103]....
        /*0818*/ 	.word	0xffffffff


	//   ....[104]....
        /*081c*/ 	.word	0xffffffff


	//   ....[105]....
        /*0820*/ 	.word	0xffffffff


	//   ....[106]....
        /*0824*/ 	.word	0xffffffff


	//   ....[107]....
        /*0828*/ 	.word	0xffffffff


	//   ....[108]....
        /*082c*/ 	.word	0xffffffff


	//   ....[109]....
        /*0830*/ 	.word	0xffffffff


	//   ....[110]....
        /*0834*/ 	.word	0xffffffff


	//   ....[111]....
        /*0838*/ 	.word	0xffffffff


	//   ....[112]....
        /*083c*/ 	.word	0xffffffff


	//   ....[113]....
        /*0840*/ 	.word	0xffffffff


	//   ....[114]....
        /*0844*/ 	.word	0xffffffff


	//   ....[115]....
        /*0848*/ 	.word	0xffffffff


	//   ....[116]....
        /*084c*/ 	.word	0xffffffff


	//   ....[117]....
        /*0850*/ 	.word	0xffffffff


	//   ....[118]....
        /*0854*/ 	.word	0xffffffff


	//   ....[119]....
        /*0858*/ 	.word	0xffffffff


	//   ....[120]....
        /*085c*/ 	.word	0xffffffff


	//   ....[121]....
        /*0860*/ 	.word	0xffffffff


	//   ....[122]....
        /*0864*/ 	.word	0xffffffff


	//   ....[123]....
        /*0868*/ 	.word	0xffffffff


	//   ....[124]....
        /*086c*/ 	.word	0xffffffff


	//   ....[125]....
        /*0870*/ 	.word	0xffffffff


	//   ....[126]....
        /*0874*/ 	.word	0xffffffff


	//   ....[127]....
        /*0878*/ 	.word	0xffffffff


	//   ....[128]....
        /*087c*/ 	.word	0xffffffff


	//   ....[129]....
        /*0880*/ 	.word	0xffffffff


	//   ....[130]....
        /*0884*/ 	.word	0xffffffff


	//   ....[131]....
        /*0888*/ 	.word	0xffffffff


	//   ....[132]....
        /*088c*/ 	.word	0xffffffff


	//   ....[133]....
        /*0890*/ 	.word	0xffffffff


	//   ....[134]....
        /*0894*/ 	.word	0xffffffff


	//   ....[135]....
        /*0898*/ 	.word	0xffffffff


	//   ....[136]....
        /*089c*/ 	.word	0xffffffff


	//   ....[137]....
        /*08a0*/ 	.word	0xffffffff


	//   ....[138]....
        /*08a4*/ 	.word	0xffffffff


	//   ....[139]....
        /*08a8*/ 	.word	0xffffffff


	//   ....[140]....
        /*08ac*/ 	.word	0xffffffff


	//   ....[141]....
        /*08b0*/ 	.word	0xffffffff


	//   ....[142]....
        /*08b4*/ 	.word	0xffffffff


	//   ....[143]....
        /*08b8*/ 	.word	0xffffffff


	//   ....[144]....
        /*08bc*/ 	.word	0xffffffff


	//   ....[145]....
        /*08c0*/ 	.word	0xffffffff


	//   ....[146]....
        /*08c4*/ 	.word	0xffffffff


	//   ....[147]....
        /*08c8*/ 	.word	0xffffffff


	//   ....[148]....
        /*08cc*/ 	.word	0xffffffff


	//   ....[149]....
        /*08d0*/ 	.word	0xffffffff


	//   ....[150]....
        /*08d4*/ 	.word	0xffffffff


	//   ....[151]....
        /*08d8*/ 	.word	0xffffffff


	//   ....[152]....
        /*08dc*/ 	.word	0xffffffff


	//   ....[153]....
        /*08e0*/ 	.word	0xffffffff


	//   ....[154]....
        /*08e4*/ 	.word	0xffffffff


	//   ....[155]....
        /*08e8*/ 	.word	0xffffffff


	//   ....[156]....
        /*08ec*/ 	.word	0xffffffff


	//   ....[157]....
        /*08f0*/ 	.word	0xffffffff


	//   ....[158]....
        /*08f4*/ 	.word	0xffffffff


	//   ....[159]....
        /*08f8*/ 	.word	0xffffffff


	//   ....[160]....
        /*08fc*/ 	.word	0xffffffff


	//   ....[161]....
        /*0900*/ 	.word	0xffffffff


	//   ....[162]....
        /*0904*/ 	.word	0xffffffff


	//   ....[163]....
        /*0908*/ 	.word	0xffffffff


	//   ....[164]....
        /*090c*/ 	.word	0xffffffff


	//   ....[165]....
        /*0910*/ 	.word	0xffffffff


	//   ....[166]....
        /*0914*/ 	.word	0xffffffff


	//   ....[167]....
        /*0918*/ 	.word	0xffffffff


	//   ....[168]....
        /*091c*/ 	.word	0xffffffff


	//   ....[169]....
        /*0920*/ 	.word	0xffffffff


	//   ....[170]....
        /*0924*/ 	.word	0xffffffff


	//   ....[171]....
        /*0928*/ 	.word	0xffffffff


	//   ....[172]....
        /*092c*/ 	.word	0xffffffff


	//   ....[173]....
        /*0930*/ 	.word	0xffffffff


	//   ....[174]....
        /*0934*/ 	.word	0xffffffff


	//   ....[175]....
        /*0938*/ 	.word	0xffffffff


	//   ....[176]....
        /*093c*/ 	.word	0xffffffff


	//   ....[177]....
        /*0940*/ 	.word	0xffffffff


	//   ....[178]....
        /*0944*/ 	.word	0xffffffff


	//   ....[179]....
        /*0948*/ 	.word	0xffffffff


	//   ....[180]....
        /*094c*/ 	.word	0xffffffff


	//   ....[181]....
        /*0950*/ 	.word	0xffffffff


	//   ....[182]....
        /*0954*/ 	.word	0xffffffff


	//   ....[183]....
        /*0958*/ 	.word	0xffffffff


	//   ....[184]....
        /*095c*/ 	.word	0xffffffff


	//   ....[185]....
        /*0960*/ 	.word	0xffffffff


	//   ....[186]....
        /*0964*/ 	.word	0xffffffff


	//   ....[187]....
        /*0968*/ 	.word	0xffffffff


	//   ....[188]....
        /*096c*/ 	.word	0xffffffff


	//   ....[189]....
        /*0970*/ 	.word	0xffffffff


	//   ....[190]....
        /*0974*/ 	.word	0xffffffff


	//   ....[191]....
        /*0978*/ 	.word	0xffffffff


	//   ....[192]....
        /*097c*/ 	.word	0xffffffff


	//   ....[193]....
        /*0980*/ 	.word	0xffffffff


	//   ....[194]....
        /*0984*/ 	.word	0xffffffff


	//   ....[195]....
        /*0988*/ 	.word	0xffffffff


	//   ....[196]....
        /*098c*/ 	.word	0xffffffff


	//   ....[197]....
        /*0990*/ 	.word	0xffffffff


	//   ....[198]....
        /*0994*/ 	.word	0xffffffff


	//   ....[199]....
        /*0998*/ 	.word	0xffffffff


	//   ....[200]....
        /*099c*/ 	.word	0xffffffff


	//   ....[201]....
        /*09a0*/ 	.word	0xffffffff


	//   ....[202]....
        /*09a4*/ 	.word	0xffffffff


	//   ....[203]....
        /*09a8*/ 	.word	0xffffffff


	//   ....[204]....
        /*09ac*/ 	.word	0xffffffff


	//   ....[205]....
        /*09b0*/ 	.word	0xffffffff


	//   ....[206]....
        /*09b4*/ 	.word	0xffffffff


	//   ....[207]....
        /*09b8*/ 	.word	0xffffffff


	//   ....[208]....
        /*09bc*/ 	.word	0xffffffff


	//   ....[209]....
        /*09c0*/ 	.word	0xffffffff


	//   ....[210]....
        /*09c4*/ 	.word	0xffffffff


	//   ....[211]....
        /*09c8*/ 	.word	0xffffffff


	//   ....[212]....
        /*09cc*/ 	.word	0xffffffff


	//   ....[213]....
        /*09d0*/ 	.word	0xffffffff


	//   ....[214]....
        /*09d4*/ 	.word	0xffffffff


	//   ....[215]....
        /*09d8*/ 	.word	0xffffffff


	//   ....[216]....
        /*09dc*/ 	.word	0xffffffff


	//   ....[217]....
        /*09e0*/ 	.word	0xffffffff


	//   ....[218]....
        /*09e4*/ 	.word	0xffffffff


	//   ....[219]....
        /*09e8*/ 	.word	0xffffffff


	//   ....[220]....
        /*09ec*/ 	.word	0xffffffff


	//   ....[221]....
        /*09f0*/ 	.word	0xffffffff


	//   ....[222]....
        /*09f4*/ 	.word	0xffffffff


	//   ....[223]....
        /*09f8*/ 	.word	0xffffffff


	//   ....[224]....
        /*09fc*/ 	.word	0xffffffff


	//   ....[225]....
        /*0a00*/ 	.word	0xffffffff


	//   ....[226]....
        /*0a04*/ 	.word	0xffffffff


	//   ....[227]....
        /*0a08*/ 	.word	0xffffffff


	//   ....[228]....
        /*0a0c*/ 	.word	0xffffffff


	//   ....[229]....
        /*0a10*/ 	.word	0xffffffff


	//   ....[230]....
        /*0a14*/ 	.word	0xffffffff


	//----- nvinfo : EIATTR_COOP_GROUP_INSTR_OFFSETS
	.align		4
.L_264:
        /*0a18*/ 	.byte	0x04, 0x28
        /*0a1a*/ 	.short	(.L_266 - .L_265)


	//   ....[0]....
.L_265:
        /*0a1c*/ 	.word	0x00000050


	//   ....[1]....
        /*0a20*/ 	.word	0x00000210


	//   ....[2]....
        /*0a24*/ 	.word	0x00000240


	//   ....[3]....
        /*0a28*/ 	.word	0x00000270


	//   ....[4]....
        /*0a2c*/ 	.word	0x000002a0


	//   ....[5]....
        /*0a30*/ 	.word	0x000002d0


	//   ....[6]....
        /*0a34*/ 	.word	0x00000300


	//   ....[7]....
        /*0a38*/ 	.word	0x00000470


	//   ....[8]....
        /*0a3c*/ 	.word	0x000004b0


	//   ....[9]....
        /*0a40*/ 	.word	0x000004e0


	//   ....[10]....
        /*0a44*/ 	.word	0x00000510


	//   ....[11]....
        /*0a48*/ 	.word	0x00000540


	//   ....[12]....
        /*0a4c*/ 	.word	0x00000570


	//   ....[13]....
        /*0a50*/ 	.word	0x00000600


	//   ....[14]....
        /*0a54*/ 	.word	0x00000650


	//   ....[15]....
        /*0a58*/ 	.word	0x00000670


	//   ....[16]....
        /*0a5c*/ 	.word	0x000006d0


	//   ....[17]....
        /*0a60*/ 	.word	0x00002900


	//   ....[18]....
        /*0a64*/ 	.word	0x00002920


	//   ....[19]....
        /*0a68*/ 	.word	0x00002a10


	//   ....[20]....
        /*0a6c*/ 	.word	0x00002a20


	//   ....[21]....
        /*0a70*/ 	.word	0x00002b00


	//   ....[22]....
        /*0a74*/ 	.word	0x00002b20


	//   ....[23]....
        /*0a78*/ 	.word	0x00002c00


	//   ....[24]....
        /*0a7c*/ 	.word	0x00002c10


	//   ....[25]....
        /*0a80*/ 	.word	0x00002cf0


	//   ....[26]....
        /*0a84*/ 	.word	0x00002d10


	//   ....[27]....
        /*0a88*/ 	.word	0x00002df0


	//   ....[28]....
        /*0a8c*/ 	.word	0x00002e00


	//   ....[29]....
        /*0a90*/ 	.word	0x00002ee0


	//   ....[30]....
        /*0a94*/ 	.word	0x00002f00


	//   ....[31]....
        /*0a98*/ 	.word	0x00002fe0


	//   ....[32]....
        /*0a9c*/ 	.word	0x00002ff0


	//   ....[33]....
        /*0aa0*/ 	.word	0x00004a90


	//   ....[34]....
        /*0aa4*/ 	.word	0x00004aa0


	//   ....[35]....
        /*0aa8*/ 	.word	0x00004ac0


	//   ....[36]....
        /*0aac*/ 	.word	0x00004ad0


	//   ....[37]....
        /*0ab0*/ 	.word	0x00005510


	//   ....[38]....
        /*0ab4*/ 	.word	0x00005560


	//   ....[39]....
        /*0ab8*/ 	.word	0x00005870


	//   ....[40]....
        /*0abc*/ 	.word	0x000058a0


	//   ....[41]....
        /*0ac0*/ 	.word	0x00005950


	//   ....[42]....
        /*0ac4*/ 	.word	0x00005b10


	//   ....[43]....
        /*0ac8*/ 	.word	0x00005b50


	//   ....[44]....
        /*0acc*/ 	.word	0x00005c50


	//   ....[45]....
        /*0ad0*/ 	.word	0x00008580


	//   ....[46]....
        /*0ad4*/ 	.word	0x00008590


	//   ....[47]....
        /*0ad8*/ 	.word	0x000085a0


	//   ....[48]....
        /*0adc*/ 	.word	0x000085b0


	//   ....[49]....
        /*0ae0*/ 	.word	0x00009020


	//   ....[50]....
        /*0ae4*/ 	.word	0x00009390


	//   ....[51]....
        /*0ae8*/ 	.word	0x000095e0


	//   ....[52]....
        /*0aec*/ 	.word	0x00009760


	//   ....[53]....
        /*0af0*/ 	.word	0x000097e0


	//   ....[54]....
        /*0af4*/ 	.word	0x000099d0


	//   ....[55]....
        /*0af8*/ 	.word	0x00009a40


	//   ....[56]....
        /*0afc*/ 	.word	0x00009b50


	//   ....[57]....
        /*0b00*/ 	.word	0x0000d030


	//   ....[58]....
        /*0b04*/ 	.word	0x0000d080


	//   ....[59]....
        /*0b08*/ 	.word	0x0000d200


	//   ....[60]....
        /*0b0c*/ 	.word	0x0000d290


	//   ....[61]....
        /*0b10*/ 	.word	0x0000d340


	//   ....[62]....
        /*0b14*/ 	.word	0x0000d380


	//   ....[63]....
        /*0b18*/ 	.word	0x0000d540


	//   ....[64]....
        /*0b1c*/ 	.word	0x0000d790


	//   ....[65]....
        /*0b20*/ 	.word	0x0000f620


	//   ....[66]....
        /*0b24*/ 	.word	0x0000f690


	//   ....[67]....
        /*0b28*/ 	.word	0x0000f6a0


	//   ....[68]....
        /*0b2c*/ 	.word	0x0000f6b0


	//   ....[69]....
        /*0b30*/ 	.word	0x0000f6e0


	//   ....[70]....
        /*0b34*/ 	.word	0x0000f700


	//   ....[71]....
        /*0b38*/ 	.word	0x0000f710


	//   ....[72]....
        /*0b3c*/ 	.word	0x0000f720


	//   ....[73]....
        /*0b40*/ 	.word	0x00010930


	//   ....[74]....
        /*0b44*/ 	.word	0x00010940


	//   ....[75]....
        /*0b48*/ 	.word	0x00010950


	//   ....[76]....
        /*0b4c*/ 	.word	0x00010960


	//   ....[77]....
        /*0b50*/ 	.word	0x00010970


	//   ....[78]....
        /*0b54*/ 	.word	0x00010980


	//   ....[79]....
        /*0b58*/ 	.word	0x00010990


	//   ....[80]....
        /*0b5c*/ 	.word	0x000109a0


	//   ....[81]....
        /*0b60*/ 	.word	0x00010d90


	//   ....[82]....
        /*0b64*/ 	.word	0x00010db0


	//   ....[83]....
        /*0b68*/ 	.word	0x00010e30


	//   ....[84]....
        /*0b6c*/ 	.word	0x00010e40


	//   ....[85]....
        /*0b70*/ 	.word	0x00010ec0


	//   ....[86]....
        /*0b74*/ 	.word	0x00010ee0


	//   ....[87]....
        /*0b78*/ 	.word	0x00010f60


	//   ....[88]....
        /*0b7c*/ 	.word	0x00010f70


	//   ....[89]....
        /*0b80*/ 	.word	0x00010ff0


	//   ....[90]....
        /*0b84*/ 	.word	0x00011010


	//   ....[91]....
        /*0b88*/ 	.word	0x00011090


	//   ....[92]....
        /*0b8c*/ 	.word	0x000110a0


	//   ....[93]....
        /*0b90*/ 	.word	0x00011120


	//   ....[94]....
        /*0b94*/ 	.word	0x00011140


	//   ....[95]....
        /*0b98*/ 	.word	0x000111c0


	//   ....[96]....
        /*0b9c*/ 	.word	0x000111d0


	//   ....[97]....
        /*0ba0*/ 	.word	0x00011470


	//   ....[98]....
        /*0ba4*/ 	.word	0x00011490


	//   ....[99]....
        /*0ba8*/ 	.word	0x000117e0


	//   ....[100]....
        /*0bac*/ 	.word	0x000117f0


	//   ....[101]....
        /*0bb0*/ 	.word	0x00011a50


	//   ....[102]....
        /*0bb4*/ 	.word	0x00011a70


	//   ....[103]....
        /*0bb8*/ 	.word	0x00011cd0


	//   ....[104]....
        /*0bbc*/ 	.word	0x00011ce0


	//   ....[105]....
        /*0bc0*/ 	.word	0x000126f0


	//   ....[106]....
        /*0bc4*/ 	.word	0x00012710


	//   ....[107]....
        /*0bc8*/ 	.word	0x00012790


	//   ....[108]....
        /*0bcc*/ 	.word	0x000127a0


	//   ....[109]....
        /*0bd0*/ 	.word	0x00012820


	//   ....[110]....
        /*0bd4*/ 	.word	0x00012840


	//   ....[111]....
        /*0bd8*/ 	.word	0x000128c0


	//   ....[112]....
        /*0bdc*/ 	.word	0x000128d0


	//   ....[113]....
        /*0be0*/ 	.word	0x00012950


	//   ....[114]....
        /*0be4*/ 	.word	0x00012970


	//   ....[115]....
        /*0be8*/ 	.word	0x000129f0


	//   ....[116]....
        /*0bec*/ 	.word	0x00012a00


	//   ....[117]....
        /*0bf0*/ 	.word	0x00012a80


	//   ....[118]....
        /*0bf4*/ 	.word	0x00012aa0


	//   ....[119]....
        /*0bf8*/ 	.word	0x00012b20


	//   ....[120]....
        /*0bfc*/ 	.word	0x00012b30


	//   ....[121]....
        /*0c00*/ 	.word	0x00012c90


	//   ....[122]....
        /*0c04*/ 	.word	0x00012cb0


	//   ....[123]....
        /*0c08*/ 	.word	0x00012de0


	//   ....[124]....
        /*0c0c*/ 	.word	0x00012e20


	//   ....[125]....
        /*0c10*/ 	.word	0x00012e50


	//   ....[126]....
        /*0c14*/ 	.word	0x00012e80


	//   ....[127]....
        /*0c18*/ 	.word	0x00012eb0


	//   ....[128]....
        /*0c1c*/ 	.word	0x00012ee0


	//   ....[129]....
        /*0c20*/ 	.word	0x00013040


	//   ....[130]....
        /*0c24*/ 	.word	0x00013080


	//   ....[131]....
        /*0c28*/ 	.word	0x000130b0


	//   ....[132]....
        /*0c2c*/ 	.word	0x000130e0


	//   ....[133]....
        /*0c30*/ 	.word	0x00013110


	//   ....[134]....
        /*0c34*/ 	.word	0x00013140


	//   ....[135]....
        /*0c38*/ 	.word	0x000131d0


	//   ....[136]....
        /*0c3c*/ 	.word	0x00013230


	//   ....[137]....
        /*0c40*/ 	.word	0x00013240


	//   ....[138]....
        /*0c44*/ 	.word	0x000132a0


	//   ....[139]....
        /*0c48*/ 	.word	0x00013d00


	//   ....[140]....
        /*0c4c*/ 	.word	0x00013d60


	//   ....[141]....
        /*0c50*/ 	.word	0x00013db0


	//   ....[142]....
        /*0c54*/ 	.word	0x00013e00


	//   ....[143]....
        /*0c58*/ 	.word	0x00013e50


	//   ....[144]....
        /*0c5c*/ 	.word	0x00013ec0


	//   ....[145]....
        /*0c60*/ 	.word	0x00013f10


	//   ....[146]....
        /*0c64*/ 	.word	0x00013f80


	//   ....[147]....
        /*0c68*/ 	.word	0x00013ff0


	//   ....[148]....
        /*0c6c*/ 	.word	0x00014050


	//   ....[149]....
        /*0c70*/ 	.word	0x000140c0


	//   ....[150]....
        /*0c74*/ 	.word	0x00014130


	//   ....[151]....
        /*0c78*/ 	.word	0x000141a0


	//   ....[152]....
        /*0c7c*/ 	.word	0x00014200


	//   ....[153]....
        /*0c80*/ 	.word	0x00014270


	//   ....[154]....
        /*0c84*/ 	.word	0x000142e0


	//   ....[155]....
        /*0c88*/ 	.word	0x00014350


	//   ....[156]....
        /*0c8c*/ 	.word	0x000143b0


	//   ....[157]....
        /*0c90*/ 	.word	0x00014420


	//   ....[158]....
        /*0c94*/ 	.word	0x00014490


	//   ....[159]....
        /*0c98*/ 	.word	0x00014500


	//   ....[160]....
        /*0c9c*/ 	.word	0x00014560


	//   ....[161]....
        /*0ca0*/ 	.word	0x000145d0


	//   ....[162]....
        /*0ca4*/ 	.word	0x00014640


	//   ....[163]....
        /*0ca8*/ 	.word	0x000146b0


	//   ....[164]....
        /*0cac*/ 	.word	0x00014710


	//   ....[165]....
        /*0cb0*/ 	.word	0x00014770


	//   ....[166]....
        /*0cb4*/ 	.word	0x000147c0


	//   ....[167]....
        /*0cb8*/ 	.word	0x00014810


	//   ....[168]....
        /*0cbc*/ 	.word	0x00014870


	//   ....[169]....
        /*0cc0*/ 	.word	0x000148c0


	//   ....[170]....
        /*0cc4*/ 	.word	0x00014920


	//   ....[171]....
        /*0cc8*/ 	.word	0x00014970


	//   ....[172]....
        /*0ccc*/ 	.word	0x000149d0


	//   ....[173]....
        /*0cd0*/ 	.word	0x00014a40


	//   ....[174]....
        /*0cd4*/ 	.word	0x00014ab0


	//   ....[175]....
        /*0cd8*/ 	.word	0x00014b20


	//   ....[176]....
        /*0cdc*/ 	.word	0x00014b80


	//   ....[177]....
        /*0ce0*/ 	.word	0x00014bf0


	//   ....[178]....
        /*0ce4*/ 	.word	0x00014c60


	//   ....[179]....
        /*0ce8*/ 	.word	0x00014cd0


	//   ....[180]....
        /*0cec*/ 	.word	0x00014d30


	//   ....[181]....
        /*0cf0*/ 	.word	0x00014da0


	//   ....[182]....
        /*0cf4*/ 	.word	0x00014e10


	//   ....[183]....
        /*0cf8*/ 	.word	0x00014e80


	//   ....[184]....
        /*0cfc*/ 	.word	0x00014ee0


	//   ....[185]....
        /*0d00*/ 	.word	0x00014f50


	//   ....[186]....
        /*0d04*/ 	.word	0x00014fc0


	//   ....[187]....
        /*0d08*/ 	.word	0x00015030


	//   ....[188]....
        /*0d0c*/ 	.word	0x00015090


	//   ....[189]....
        /*0d10*/ 	.word	0x00015100


	//   ....[190]....
        /*0d14*/ 	.word	0x00015170


	//   ....[191]....
        /*0d18*/ 	.word	0x000151e0


	//   ....[192]....
        /*0d1c*/ 	.word	0x00015240


	//   ....[193]....
        /*0d20*/ 	.word	0x000152b0


	//   ....[194]....
        /*0d24*/ 	.word	0x00015320


	//   ....[195]....
        /*0d28*/ 	.word	0x00015390


	//   ....[196]....
        /*0d2c*/ 	.word	0x000153f0


	//   ....[197]....
        /*0d30*/ 	.word	0x00015460


	//   ....[198]....
        /*0d34*/ 	.word	0x000154d0


	//   ....[199]....
        /*0d38*/ 	.word	0x00015540


	//   ....[200]....
        /*0d3c*/ 	.word	0x000155a0


	//   ....[201]....
        /*0d40*/ 	.word	0x00015610


	//   ....[202]....
        /*0d44*/ 	.word	0x00015680


	//   ....[203]....
        /*0d48*/ 	.word	0x000156f0


	//   ....[204]....
        /*0d4c*/ 	.word	0x00015750


	//   ....[205]....
        /*0d50*/ 	.word	0x000157c0


	//   ....[206]....
        /*0d54*/ 	.word	0x00015830


	//   ....[207]....
        /*0d58*/ 	.word	0x000158a0


	//   ....[208]....
        /*0d5c*/ 	.word	0x00015900


	//   ....[209]....
        /*0d60*/ 	.word	0x00015970


	//   ....[210]....
        /*0d64*/ 	.word	0x000159e0


	//   ....[211]....
        /*0d68*/ 	.word	0x00015a50


	//   ....[212]....
        /*0d6c*/ 	.word	0x00015ab0


	//   ....[213]....
        /*0d70*/ 	.word	0x00015b20


	//   ....[214]....
        /*0d74*/ 	.word	0x00015b90


	//   ....[215]....
        /*0d78*/ 	.word	0x00015be0


	//   ....[216]....
        /*0d7c*/ 	.word	0x00015c20


	//   ....[217]....
        /*0d80*/ 	.word	0x00015c70


	//   ....[218]....
        /*0d84*/ 	.word	0x00015cc0


	//   ....[219]....
        /*0d88*/ 	.word	0x00015d10


	//   ....[220]....
        /*0d8c*/ 	.word	0x00015d80


	//   ....[221]....
        /*0d90*/ 	.word	0x00015dd0


	//   ....[222]....
        /*0d94*/ 	.word	0x00015e20


	//   ....[223]....
        /*0d98*/ 	.word	0x00015e70


	//   ....[224]....
        /*0d9c*/ 	.word	0x00015ec0


	//   ....[225]....
        /*0da0*/ 	.word	0x00015f10


	//   ....[226]....
        /*0da4*/ 	.word	0x00015f80


	//   ....[227]....
        /*0da8*/ 	.word	0x00015fd0


	//   ....[228]....
        /*0dac*/ 	.word	0x00016040


	//   ....[229]....
        /*0db0*/ 	.word	0x000160a0


	//   ....[230]....
        /*0db4*/ 	.word	0x00016110


	//----- nvinfo : EIATTR_EXIT_INSTR_OFFSETS
	.align		4
.L_266:
        /*0db8*/ 	.byte	0x04, 0x1c
        /*0dba*/ 	.short	(.L_268 - .L_267)


	//   ....[0]....
.L_267:
        /*0dbc*/ 	.word	0x000010f0


	//   ....[1]....
        /*0dc0*/ 	.word	0x00013cc0


	//----- nvinfo : EIATTR_MAX_THREADS
	.align		4
.L_268:
        /*0dc4*/ 	.byte	0x04, 0x05
        /*0dc6*/ 	.short	(.L_270 - .L_269)
.L_269:
        /*0dc8*/ 	.word	0x00000080
        /*0dcc*/ 	.word	0x00000001
        /*0dd0*/ 	.word	0x00000001


	//----- nvinfo : EIATTR_CRS_STACK_SIZE
	.align		4
.L_270:
        /*0dd4*/ 	.byte	0x04, 0x1e
        /*0dd6*/ 	.short	(.L_272 - .L_271)
.L_271:
        /*0dd8*/ 	.word	0x00000000
.L_272:


//--------------------- .nv.info._ZN7cutlass13device_kernelIN5flash19enable_sm80_to_sm89INS1_16FlashAttnFwdSm80INS1_25CollectiveMainloopFwdSm80ILi4ELi1ELb0EN4cute5tupleIJNS5_1CILi128EEENS7_ILi80EEENS7_ILi64EEEEEELi64ENS_6half_tEfNS_4arch4Sm80ELb1ELb0ELb1ELb1ELb0ELb1ELb1ELb1EEENS1_21CollectiveEpilogueFwdINS6_IJS8_SA_S9_EEENS6_IJNS7_ILi1EEESI_SI_EEESC_SE_Li128ELb1ELb1ELb1ELb0EEENS1_36VarlenDynamicPersistentTileSchedulerILi128ELi80ELi128ELi128ELb1ELb1ELb0ELb1ELb1ELb1EEEEEEEEEvNT_6ParamsE --------------------------
	.section	.nv.info._ZN7cutlass13device_kernelIN5flash19enable_sm80_to_sm89INS1_16FlashAttnFwdSm80INS1_25CollectiveMainloopFwdSm80ILi4ELi1ELb0EN4cute5tupleIJNS5_1CILi128EEENS7_ILi80EEENS7_ILi64EEEEEELi64ENS_6half_tEfNS_4arch4Sm80ELb1ELb0ELb1ELb1ELb0ELb1ELb1ELb1EEENS1_21CollectiveEpilogueFwdINS6_IJS8_SA_S9_EEENS6_IJNS7_ILi1EEESI_SI_EEESC_SE_Li128ELb1ELb1ELb1ELb0EEENS1_36VarlenDynamicPersistentTileSchedulerILi128ELi80ELi128ELi128ELb1ELb1ELb0ELb1ELb1ELb1EEEEEEEEEvNT_6ParamsE,"",@"SHT_CUDA_INFO"
	.sectionflags	@""
	.align	4


	//----- nvinfo : EIATTR_CUDA_API_VERSION
	.align		4
        /*0000*/ 	.byte	0x04, 0x37
        /*0002*/ 	.short	(.L_274 - .L_273)
.L_273:
        /*0004*/ 	.word	0x00000082


	//----- nvinfo : EIATTR_SW2861232_WAR
	.align		4
.L_274:
        /*0008*/ 	.byte	0x01, 0x35
	.zero		2


	//----- nvinfo : EIATTR_PARAM_CBANK
	.align		4
        /*000c*/ 	.byte	0x04, 0x0a
        /*000e*/ 	.short	(.L_276 - .L_275)
	.align		4
.L_275:
        /*0010*/ 	.word	index@(.nv.constant0._ZN7cutlass13device_kernelIN5flash19enable_sm80_to_sm89INS1_16FlashAttnFwdSm80INS1_25CollectiveMainloopFwdSm80ILi4ELi1ELb0EN4cute5tupleIJNS5_1CILi128EEENS7_ILi80EEENS7_ILi64EEEEEELi64ENS_6half_tEfNS_4arch4Sm80ELb1ELb0ELb1ELb1ELb0ELb1ELb1ELb1EEENS1_21CollectiveEpilogueFwdINS6_IJS8_SA_S9_EEENS6_IJNS7_ILi1EEESI_SI_EEESC_SE_Li128ELb1ELb1ELb1ELb0EEENS1_36VarlenDynamicPersistentTileSchedulerILi128ELi80ELi128ELi128ELb1ELb1ELb0ELb1ELb1ELb1EEEEEEEEEvNT_6ParamsE)
        /*0014*/ 	.short	0x0160
        /*0016*/ 	.short	0x0438


	//----- nvinfo : EIATTR_CBANK_PARAM_SIZE
	.align		4
.L_276:
        /*0018*/ 	.byte	0x03, 0x19
        /*001a*/ 	.short	0x0438


	//----- nvinfo : EIATTR_KPARAM_INFO
	.align		4
        /*001c*/ 	.byte	0x04, 0x17
        /*001e*/ 	.short	(.L_278 - .L_277)
.L_277:
        /*0020*/ 	.word	0x00000000
        /*0024*/ 	.short	0x0000
        /*0026*/ 	.short	0x0000
        /*0028*/ 	.byte	0x00, 0xf0, 0xe1, 0x10


	//----- nvinfo : EIATTR_MAXREG_COUNT
	.align		4
.L_278:
        /*002c*/ 	.byte	0x03, 0x1b
        /*002e*/ 	.short	0x00ff


	//----- nvinfo : EIATTR_NUM_BARRIERS
	.align		4
        /*0030*/ 	.byte	0x02, 0x4c
        /*0032*/ 	.byte	0x06
	.zero		1


	//----- nvinfo : EIATTR_ANNOTATIONS
	.align		4
        /*0034*/ 	.byte	0x04, 0x55
        /*0036*/ 	.short	(.L_280 - .L_279)


	//   ....[0]....
.L_279:
        /* <DEDUP_REMOVED lines=80> */


	//----- nvinfo : EIATTR_MERCURY_ISA_VERSION
	.align		4
.L_280:
        /*0528*/ 	.byte	0x03, 0x5f
        /*052a*/ 	.short	0x0000


	//----- nvinfo : EIATTR_INT_WARP_WIDE_INSTR_OFFSETS
	.align		4
        /*052c*/ 	.byte	0x04, 0x31
        /*052e*/ 	.short	(.L_282 - .L_281)


	//   ....[0]....
.L_281:
        /*0530*/ 	.word	0x0001a200


	//   ....[1]....
        /*0534*/ 	.word	0x0001a280


	//----- nvinfo : EIATTR_COOP_GROUP_MASK_REGIDS
	.align		4
.L_282:
        /*0538*/ 	.byte	0x04, 0x29
        /*053a*/ 	.short	(.L_284 - .L_283)


	//   ....[0]....
.L_283:
        /*053c*/ 	.word	0xffffffff


	//   ....[1]....
        /*0540*/ 	.word	0xffffffff


	//   ....[2]....
        /*0544*/ 	.word	0xffffffff


	//   ....[3]....
        /*0548*/ 	.word	0xffffffff


	//   ....[4]....
        /*054c*/ 	.word	0xffffffff


	//   ....[5]....
        /*0550*/ 	.word	0xffffffff


	//   ....[6]....
        /*0554*/ 	.word	0xffffffff


	//   ....[7]....
        /*0558*/ 	.word	0xffffffff


	//   ....[8]....
        /*055c*/ 	.word	0xffffffff


	//   ....[9]....
        /*0560*/ 	.word	0xffffffff


	//   ....[10]....
        /*0564*/ 	.word	0xffffffff


	//   ....[11]....
        /*0568*/ 	.word	0xffffffff


	//   ....[12]....
        /*056c*/ 	.word	0xffffffff


	//   ....[13]....
        /*0570*/ 	.word	0xffffffff


	//   ....[14]....
        /*0574*/ 	.word	0xffffffff


	//   ....[15]....
        /*0578*/ 	.word	0xffffffff


	//   ....[16]....
        /*057c*/ 	.word	0xffffffff


	//   ....[17]....
        /*0580*/ 	.word	0xffffffff


	//   ....[18]....
        /*0584*/ 	.word	0xffffffff


	//   ....[19]....
        /*0588*/ 	.word	0xffffffff


	//   ....[20]....
        /*058c*/ 	.word	0xffffffff


	//   ....[21]....
        /*0590*/ 	.word	0xffffffff


	//   ....[22]....
        /*0594*/ 	.word	0xffffffff


	//   ....[23]....
        /*0598*/ 	.word	0xffffffff


	//   ....[24]....
        /*059c*/ 	.word	0xffffffff


	//   ....[25]....
        /*05a0*/ 	.word	0xffffffff


	//   ....[26]....
        /*05a4*/ 	.word	0xffffffff


	//   ....[27]....
        /*05a8*/ 	.word	0xffffffff


	//   ....[28]....
        /*05ac*/ 	.word	0xffffffff


	//   ....[29]....
        /*05b0*/ 	.word	0xffffffff


	//   ....[30]....
        /*05b4*/ 	.word	0xffffffff


	//   ....[31]....
        /*05b8*/ 	.word	0xffffffff


	//   ....[32]....
        /*05bc*/ 	.word	0xffffffff


	//   ....[33]....
        /*05c0*/ 	.word	0xffffffff


	//   ....[34]....
        /*05c4*/ 	.word	0xffffffff


	//   ....[35]....
        /*05c8*/ 	.word	0xffffffff


	//   ....[36]....
        /*05cc*/ 	.word	0xffffffff


	//   ....[37]....
        /*05d0*/ 	.word	0xffffffff


	//   ....[38]....
        /*05d4*/ 	.word	0xffffffff


	//   ....[39]....
        /*05d8*/ 	.word	0xffffffff


	//   ....[40]....
        /*05dc*/ 	.word	0xffffffff


	//   ....[41]....
        /*05e0*/ 	.word	0xffffffff


	//   ....[42]....
        /*05e4*/ 	.word	0xffffffff


	//   ....[43]....
        /*05e8*/ 	.word	0xffffffff


	//   ....[44]....
        /*05ec*/ 	.word	0xffffffff


	//   ....[45]....
        /*05f0*/ 	.word	0xffffffff


	//   ....[46]....
        /*05f4*/ 	.word	0xffffffff


	//   ....[47]....
        /*05f8*/ 	.word	0xffffffff


	//   ....[48]....
        /*05fc*/ 	.word	0xffffffff


	//   ....[49]....
        /*0600*/ 	.word	0xffffffff


	//   ....[50]....
        /*0604*/ 	.word	0xffffffff


	//   ....[51]....
        /*0608*/ 	.word	0xffffffff


	//   ....[52]....
        /*060c*/ 	.word	0xffffffff


	//   ....[53]....
        /*0610*/ 	.word	0xffffffff


	//   ....[54]....
        /*0614*/ 	.word	0xffffffff


	//   ....[55]....
        /*0618*/ 	.word	0xffffffff


	//   ....[56]....
        /*061c*/ 	.word	0xffffffff


	//   ....[57]....
        /*0620*/ 	.word	0xffffffff


	//   ....[58]....
        /*0624*/ 	.word	0xffffffff


	//   ....[59]....
        /*0628*/ 	.word	0xffffffff


	//   ....[60]....
        /*062c*/ 	.word	0xffffffff


	//   ....[61]....
        /*0630*/ 	.word	0xffffffff


	//   ....[62]....
        /*0634*/ 	.word	0xffffffff


	//   ....[63]....
        /*0638*/ 	.word	0xffffffff


	//   ....[64]....
        /*063c*/ 	.word	0xffffffff


	//   ....[65]....
        /*0640*/ 	.word	0xffffffff


	//   ....[66]....
        /*0644*/ 	.word	0xffffffff


	//   ....[67]....
        /*0648*/ 	.word	0xffffffff


	//   ....[68]....
        /*064c*/ 	.word	0xffffffff


	//   ....[69]....
        /*0650*/ 	.word	0xffffffff


	//   ....[70]....
        /*0654*/ 	.word	0xffffffff


	//   ....[71]....
        /*0658*/ 	.word	0xffffffff


	//   ....[72]....
        /*065c*/ 	.word	0xffffffff


	//   ....[73]....
        /*0660*/ 	.word	0xffffffff


	//   ....[74]....
        /*0664*/ 	.word	0xffffffff


	//   ....[75]....
        /*0668*/ 	.word	0xffffffff


	//   ....[76]....
        /*066c*/ 	.word	0xffffffff


	//   ....[77]....
        /*0670*/ 	.word	0xffffffff


	//   ....[78]....
        /*0674*/ 	.word	0xffffffff


	//   ....[79]....
        /*0678*/ 	.word	0xffffffff


	//   ....[80]....
        /*067c*/ 	.word	0xffffffff


	//   ....[81]....
        /*0680*/ 	.word	0xffffffff


	//   ....[82]....
        /*0684*/ 	.word	0xffffffff


	//   ....[83]....
        /*0688*/ 	.word	0xffffffff


	//   ....[84]....
        /*068c*/ 	.word	0xffffffff


	//   ....[85]....
        /*0690*/ 	.word	0xffffffff


	//   ....[86]....
        /*0694*/ 	.word	0xffffffff


	//   ....[87]....
        /*0698*/ 	.word	0xffffffff


	//   ....[88]....
        /*069c*/ 	.word	0xffffffff


	//   ....[89]....
        /*06a0*/ 	.word	0xffffffff


	//   ....[90]....
        /*06a4*/ 	.word	0xffffffff


	//   ....[91]....
        /*06a8*/ 	.word	0xffffffff


	//   ....[92]....
        /*06ac*/ 	.word	0xffffffff


	//   ....[93]....
        /*06b0*/ 	.word	0xffffffff


	//   ....[94]....
        /*06b4*/ 	.word	0xffffffff


	//   ....[95]....
        /*06b8*/ 	.word	0xffffffff


	//   ....[96]....
        /*06bc*/ 	.word	0xffffffff


	//   ....[97]....
        /*06c0*/ 	.word	0xffffffff


	//   ....[98]....
        /*06c4*/ 	.word	0xffffffff


	//   ....[99]....
        /*06c8*/ 	.word	0xffffffff


	//   ....[100]....
        /*06cc*/ 	.word	0xffffffff


	//   ....[101]....
        /*06d0*/ 	.word	0xffffffff


	//   ....[102]....
        /*06d4*/ 	.word	0xffffffff


	//   ....[103]....
        /*06d8*/ 	.word	0xffffffff


	//   ....[104]....
        /*06dc*/ 	.word	0xffffffff


	//   ....[105]....
        /*06e0*/ 	.word	0xffffffff


	//   ....[106]....
        /*06e4*/ 	.word	0xffffffff


	//   ....[107]....
        /*06e8*/ 	.word	0xffffffff


	//   ....[108]....
        /*06ec*/ 	.word	0xffffffff


	//   ....[109]....
        /*06f0*/ 	.word	0xffffffff


	//   ....[110]....
        /*06f4*/ 	.word	0xffffffff


	//   ....[111]....
        /*06f8*/ 	.word	0xffffffff


	//   ....[112]....
        /*06fc*/ 	.word	0xffffffff


	//   ....[113]....
        /*0700*/ 	.word	0xffffffff


	//   ....[114]....
        /*0704*/ 	.word	0xffffffff


	//   ....[115]....
        /*0708*/ 	.word	0xffffffff


	//   ....[116]....
        /*070c*/ 	.word	0xffffffff


	//   ....[117]....
        /*0710*/ 	.word	0xffffffff


	//   ....[118]....
        /*0714*/ 	.word	0xffffffff


	//   ....[119]....
        /*0718*/ 	.word	0xffffffff


	//   ....[120]....
        /*071c*/ 	.word	0xffffffff


	//   ....[121]....
        /*0720*/ 	.word	0xffffffff


	//   ....[122]....
        /*0724*/ 	.word	0xffffffff


	//   ....[123]....
        /*0728*/ 	.word	0xffffffff


	//   ....[124]....
        /*072c*/ 	.word	0xffffffff


	//   ....[125]....
        /*0730*/ 	.word	0xffffffff


	//   ....[126]....
        /*0734*/ 	.word	0xffffffff


	//   ....[127]....
        /*0738*/ 	.word	0xffffffff


	//   ....[128]....
        /*073c*/ 	.word	0xffffffff


	//   ....[129]....
        /*0740*/ 	.word	0xffffffff


	//   ....[130]....
        /*0744*/ 	.word	0xffffffff


	//   ....[131]....
        /*0748*/ 	.word	0xffffffff


	//   ....[132]....
        /*074c*/ 	.word	0xffffffff


	//   ....[133]....
        /*0750*/ 	.word	0xffffffff


	//   ....[134]....
        /*0754*/ 	.word	0xffffffff


	//   ....[135]....
        /*0758*/ 	.word	0xffffffff


	//   ....[136]....
        /*075c*/ 	.word	0xffffffff


	//   ....[137]....
        /*0760*/ 	.word	0xffffffff


	//   ....[138]....
        /*0764*/ 	.word	0xffffffff


	//   ....[139]....
        /*0768*/ 	.word	0xffffffff


	//   ....[140]....
        /*076c*/ 	.word	0xffffffff


	//   ....[141]....
        /*0770*/ 	.word	0xffffffff


	//   ....[142]....
        /*0774*/ 	.word	0xffffffff


	//   ....[143]....
        /*0778*/ 	.word	0xffffffff


	//   ....[144]....
        /*077c*/ 	.word	0xffffffff


	//   ....[145]....
        /*0780*/ 	.word	0xffffffff


	//   ....[146]....
        /*0784*/ 	.word	0xffffffff


	//   ....[147]....
        /*0788*/ 	.word	0xffffffff


	//   ....[148]....
        /*078c*/ 	.word	0xffffffff


	//   ....[149]....
        /*0790*/ 	.word	0xffffffff


	//   ....[150]....
        /*0794*/ 	.word	0xffffffff


	//   ....[151]....
        /*0798*/ 	.word	0xffffffff


	//   ....[152]....
        /*079c*/ 	.word	0xffffffff


	//   ....[153]....
        /*07a0*/ 	.word	0xffffffff


	//   ....[154]....
        /*07a4*/ 	.word	0xffffffff


	//   ....[155]....
        /*07a8*/ 	.word	0xffffffff


	//   ....[156]....
        /*07ac*/ 	.word	0xffffffff


	//   ....[157]....
        /*07b0*/ 	.word	0xffffffff


	//   ....[158]....
        /*07b4*/ 	.word	0xffffffff


	//   ....[159]....
        /*07b8*/ 	.word	0xffffffff


	//   ....[160]....
        /*07bc*/ 	.word	0xffffffff


	//   ....[161]....
        /*07c0*/ 	.word	0xffffffff


	//   ....[162]....
        /*07c4*/ 	.word	0xffffffff


	//   ....[163]....
        /*07c8*/ 	.word	0xffffffff


	//   ....[164]....
        /*07cc*/ 	.word	0xffffffff


	//   ....[165]....
        /*07d0*/ 	.word	0xffffffff


	//   ....[166]....
        /*07d4*/ 	.word	0xffffffff


	//   ....[167]....
        /*07d8*/ 	.word	0xffffffff


	//   ....[168]....
        /*07dc*/ 	.word	0xffffffff


	//   ....[169]....
        /*07e0*/ 	.word	0xffffffff


	//   ....[170]....
        /*07e4*/ 	.word	0xffffffff


	//   ....[171]....
        /*07e8*/ 	.word	0xffffffff


	//   ....[172]....
        /*07ec*/ 	.word	0xffffffff


	//   ....[173]....
        /*07f0*/ 	.word	0xffffffff


	//   ....[174]....
        /*07f4*/ 	.word	0xffffffff


	//   ....[175]....
        /*07f8*/ 	.word	0xffffffff


	//   ....[176]....
        /*07fc*/ 	.word	0xffffffff


	//   ....[177]....
        /*0800*/ 	.word	0xffffffff


	//   ....[178]....
        /*0804*/ 	.word	0xffffffff


	//   ....[179]....
        /*0808*/ 	.word	0xffffffff


	//   ....[180]....
        /*080c*/ 	.word	0xffffffff


	//   ....[181]....
        /*0810*/ 	.word	0xffffffff


	//   ....[182]....
        /*0814*/ 	.word	0xffffffff


	//   ....[183]....
        /*0818*/ 	.word	0xffffffff


	//   ....[184]....
        /*081c*/ 	.word	0xffffffff


	//   ....[185]....
        /*0820*/ 	.word	0xffffffff


	//   ....[186]....
        /*0824*/ 	.word	0xffffffff


	//   ....[187]....
        /*0828*/ 	.word	0xffffffff


	//   ....[188]....
        /*082c*/ 	.word	0xffffffff


	//   ....[189]....
        /*0830*/ 	.word	0xffffffff


	//   ....[190]....
        /*0834*/ 	.word	0xffffffff


	//   ....[191]....
        /*0838*/ 	.word	0xffffffff


	//   ....[192]....
        /*083c*/ 	.word	0xffffffff


	//   ....[193]....
        /*0840*/ 	.word	0xffffffff


	//   ....[194]....
        /*0844*/ 	.word	0xffffffff


	//   ....[195]....
        /*0848*/ 	.word	0xffffffff


	//   ....[196]....
        /*084c*/ 	.word	0xffffffff


	//   ....[197]....
        /*0850*/ 	.word	0xffffffff


	//   ....[198]....
        /*0854*/ 	.word	0xffffffff


	//   ....[199]....
        /*0858*/ 	.word	0xffffffff


	//   ....[200]....
        /*085c*/ 	.word	0xffffffff


	//   ....[201]....
        /*0860*/ 	.word	0xffffffff


	//   ....[202]....
        /*0864*/ 	.word	0xffffffff


	//   ....[203]....
        /*0868*/ 	.word	0xffffffff


	//   ....[204]....
        /*086c*/ 	.word	0xffffffff


	//   ....[205]....
        /*0870*/ 	.word	0xffffffff


	//   ....[206]....
        /*0874*/ 	.word	0xffffffff


	//   ....[207]....
        /*0878*/ 	.word	0xffffffff


	//   ....[208]....
        /*087c*/ 	.word	0xffffffff


	//   ....[209]....
        /*0880*/ 	.word	0xffffffff


	//   ....[210]....
        /*0884*/ 	.word	0xffffffff


	//   ....[211]....
        /*0888*/ 	.word	0xffffffff


	//   ....[212]....
        /*088c*/ 	.word	0xffffffff


	//   ....[213]....
        /*0890*/ 	.word	0xffffffff


	//   ....[214]....
        /*0894*/ 	.word	0xffffffff


	//   ....[215]....
        /*0898*/ 	.word	0xffffffff


	//   ....[216]....
        /*089c*/ 	.word	0xffffffff


	//   ....[217]....
        /*08a0*/ 	.word	0xffffffff


	//   ....[218]....
        /*08a4*/ 	.word	0xffffffff


	//   ....[219]....
        /*08a8*/ 	.word	0xffffffff


	//   ....[220]....
        /*08ac*/ 	.word	0xffffffff


	//   ....[221]....
        /*08b0*/ 	.word	0xffffffff


	//   ....[222]....
        /*08b4*/ 	.word	0xffffffff


	//   ....[223]....
        /*08b8*/ 	.word	0xffffffff


	//   ....[224]....
        /*08bc*/ 	.word	0xffffffff


	//   ....[225]....
        /*08c0*/ 	.word	0xffffffff


	//   ....[226]....
        /*08c4*/ 	.word	0xffffffff


	//   ....[227]....
        /*08c8*/ 	.word	0xffffffff


	//   ....[228]....
        /*08cc*/ 	.word	0xffffffff


	//   ....[229]....
        /*08d0*/ 	.word	0xffffffff


	//   ....[230]....
        /*08d4*/ 	.word	0xffffffff


	//   ....[231]....
        /*08d8*/ 	.word	0xffffffff


	//   ....[232]....
        /*08dc*/ 	.word	0xffffffff


	//   ....[233]....
        /*08e0*/ 	.word	0xffffffff


	//   ....[234]....
        /*08e4*/ 	.word	0xffffffff


	//   ....[235]....
        /*08e8*/ 	.word	0xffffffff


	//   ....[236]....
        /*08ec*/ 	.word	0xffffffff


	//   ....[237]....
        /*08f0*/ 	.word	0xffffffff


	//   ....[238]....
        /*08f4*/ 	.word	0xffffffff


	//   ....[239]....
        /*08f8*/ 	.word	0xffffffff


	//   ....[240]....
        /*08fc*/ 	.word	0xffffffff


	//   ....[241]....
        /*0900*/ 	.word	0xffffffff


	//   ....[242]....
        /*0904*/ 	.word	0xffffffff


	//   ....[243]....
        /*0908*/ 	.word	0xffffffff


	//   ....[244]....
        /*090c*/ 	.word	0xffffffff


	//   ....[245]....
        /*0910*/ 	.word	0xffffffff


	//   ....[246]....
        /*0914*/ 	.word	0xffffffff


	//   ....[247]....
        /*0918*/ 	.word	0xffffffff


	//   ....[248]....
        /*091c*/ 	.word	0xffffffff


	//   ....[249]....
        /*0920*/ 	.word	0xffffffff


	//   ....[250]....
        /*0924*/ 	.word	0xffffffff


	//   ....[251]....
        /*0928*/ 	.word	0xffffffff


	//   ....[252]....
        /*092c*/ 	.word	0xffffffff


	//   ....[253]....
        /*0930*/ 	.word	0xffffffff


	//   ....[254]....
        /*0934*/ 	.word	0xffffffff


	//   ....[255]....
        /*0938*/ 	.word	0xffffffff


	//   ....[0]....
        /*093c*/ 	.word	0xffffffff


	//   ....[1]....
        /*0940*/ 	.word	0xffffffff


	//   ....[2]....
        /*0944*/ 	.word	0xffffffff


	//   ....[3]....
        /*0948*/ 	.word	0xffffffff


	//   ....[4]....
        /*094c*/ 	.word	0xffffffff


	//   ....[5]....
        /*0950*/ 	.word	0xffffffff


	//   ....[6]....
        /*0954*/ 	.word	0xffffffff


	//----- nvinfo : EIATTR_COOP_GROUP_INSTR_OFFSETS
	.align		4
.L_284:
        /*0958*/ 	.byte	0x04, 0x28
        /*095a*/ 	.short	(.L_286 - .L_285)


	//   ....[0]....
.L_285:
        /*095c*/ 	.word	0x00000050


	//   ....[1]....
        /*0960*/ 	.word	0x00000200


	//   ....[2]....
        /*0964*/ 	.word	0x00000230


	//   ....[3]....
        /*0968*/ 	.word	0x00000260


	//   ....[4]....
        /*096c*/ 	.word	0x00000290


	//   ....[5]....
        /*0970*/ 	.word	0x000002c0


	//   ....[6]....
        /*0974*/ 	.word	0x000002f0


	//   ....[7]....
        /*0978*/ 	.word	0x00000450


	//   ....[8]....
        /*097c*/ 	.word	0x00000490


	//   ....[9]....
        /*0980*/ 	.word	0x000004c0


	//   ....[10]....
        /*0984*/ 	.word	0x000004f0


	//   ....[11]....
        /*0988*/ 	.word	0x00000520


	//   ....[12]....
        /*098c*/ 	.word	0x00000550


	//   ....[13]....
        /*0990*/ 	.word	0x000005e0


	//   ....[14]....
        /*0994*/ 	.word	0x00000630


	//   ....[15]....
        /*0998*/ 	.word	0x00000650


	//   ....[16]....
        /*099c*/ 	.word	0x000006b0


	//   ....[17]....
        /*09a0*/ 	.word	0x00008350


	//   ....[18]....
        /*09a4*/ 	.word	0x00008370


	//   ....[19]....
        /*09a8*/ 	.word	0x00008450


	//   ....[20]....
        /*09ac*/ 	.word	0x00008460


	//   ....[21]....
        /*09b0*/ 	.word	0x00008530


	//   ....[22]....
        /*09b4*/ 	.word	0x00008550


	//   ....[23]....
        /*09b8*/ 	.word	0x00008620


	//   ....[24]....
        /*09bc*/ 	.word	0x00008630


	//   ....[25]....
        /*09c0*/ 	.word	0x00008700


	//   ....[26]....
        /*09c4*/ 	.word	0x00008720


	//   ....[27]....
        /*09c8*/ 	.word	0x000087f0


	//   ....[28]....
        /*09cc*/ 	.word	0x00008800


	//   ....[29]....
        /*09d0*/ 	.word	0x000088d0


	//   ....[30]....
        /*09d4*/ 	.word	0x000088f0


	//   ....[31]....
        /*09d8*/ 	.word	0x000089c0


	//   ....[32]....
        /*09dc*/ 	.word	0x000089d0


	//   ....[33]....
        /*09e0*/ 	.word	0x00009140


	//   ....[34]....
        /*09e4*/ 	.word	0x00009180


	//   ....[35]....
        /*09e8*/ 	.word	0x00009190


	//   ....[36]....
        /*09ec*/ 	.word	0x000091a0


	//   ....[37]....
        /*09f0*/ 	.word	0x00009350


	//   ....[38]....
        /*09f4*/ 	.word	0x00009410


	//   ....[39]....
        /*09f8*/ 	.word	0x00009450


	//   ....[40]....
        /*09fc*/ 	.word	0x00009490


	//   ....[41]....
        /*0a00*/ 	.word	0x00009670


	//   ....[42]....
        /*0a04*/ 	.word	0x00009730


	//   ....[43]....
        /*0a08*/ 	.word	0x00009770


	//   ....[44]....
        /*0a0c*/ 	.word	0x000097b0


	//   ....[45]....
        /*0a10*/ 	.word	0x000099b0


	//   ....[46]....
        /*0a14*/ 	.word	0x00009a70


	//   ....[47]....
        /*0a18*/ 	.word	0x00009ab0


	//   ....[48]....
        /*0a1c*/ 	.word	0x00009af0


	//   ....[49]....
        /*0a20*/ 	.word	0x0000b640


	//   ....[50]....
        /*0a24*/ 	.word	0x0000b690


	//   ....[51]....
        /*0a28*/ 	.word	0x0000b6b0


	//   ....[52]....
        /*0a2c*/ 	.word	0x0000b6d0


	//   ....[53]....
        /*0a30*/ 	.word	0x0000b7b0


	//   ....[54]....
        /*0a34*/ 	.word	0x0000b7c0


	//   ....[55]....
        /*0a38*/ 	.word	0x0000b7d0


	//   ....[56]....
        /*0a3c*/ 	.word	0x0000b7e0


	//   ....[57]....
        /*0a40*/ 	.word	0x0000ba10


	//   ....[58]....
        /*0a44*/ 	.word	0x0000ba50


	//   ....[59]....
        /*0a48*/ 	.word	0x0000ba70


	//   ....[60]....
        /*0a4c*/ 	.word	0x0000ba80


	//   ....[61]....
        /*0a50*/ 	.word	0x0000bbf0


	//   ....[62]....
        /*0a54*/ 	.word	0x0000bc70


	//   ....[63]....
        /*0a58*/ 	.word	0x0000bcb0


	//   ....[64]....
        /*0a5c*/ 	.word	0x0000bcd0


	//   ....[65]....
        /*0a60*/ 	.word	0x0000ee70


	//   ....[66]....
        /*0a64*/ 	.word	0x0000ee80


	//   ....[67]....
        /*0a68*/ 	.word	0x0000eea0


	//   ....[68]....
        /*0a6c*/ 	.word	0x0000eeb0


	//   ....[69]....
        /*0a70*/ 	.word	0x0000f8f0


	//   ....[70]....
        /*0a74*/ 	.word	0x0000f940


	//   ....[71]....
        /*0a78*/ 	.word	0x0000fc90


	//   ....[72]....
        /*0a7c*/ 	.word	0x0000fcc0


	//   ....[73]....
        /*0a80*/ 	.word	0x0000fd30


	//   ....[74]....
        /*0a84*/ 	.word	0x0000fef0


	//   ....[75]....
        /*0a88*/ 	.word	0x0000ff30


	//   ....[76]....
        /*0a8c*/ 	.word	0x00010030


	//   ....[77]....
        /*0a90*/ 	.word	0x000129c0


	//   ....[78]....
        /*0a94*/ 	.word	0x000129d0


	//   ....[79]....
        /*0a98*/ 	.word	0x000129e0


	//   ....[80]....
        /*0a9c*/ 	.word	0x000129f0


	//   ....[81]....
        /*0aa0*/ 	.word	0x00013540


	//   ....[82]....
        /*0aa4*/ 	.word	0x00013810


	//   ....[83]....
        /*0aa8*/ 	.word	0x000139f0


	//   ....[84]....
        /*0aac*/ 	.word	0x00013ba0


	//   ....[85]....
        /*0ab0*/ 	.word	0x00013c20


	//   ....[86]....
        /*0ab4*/ 	.word	0x00013e20


	//   ....[87]....
        /*0ab8*/ 	.word	0x00013eb0


	//   ....[88]....
        /*0abc*/ 	.word	0x00013fb0


	//   ....[89]....
        /*0ac0*/ 	.word	0x00017480


	//   ....[90]....
        /*0ac4*/ 	.word	0x000174d0


	//   ....[91]....
        /*0ac8*/ 	.word	0x00017660


	//   ....[92]....
        /*0acc*/ 	.word	0x000176f0


	//   ....[93]....
        /*0ad0*/ 	.word	0x000177a0


	//   ....[94]....
        /*0ad4*/ 	.word	0x000177e0


	//   ....[95]....
        /*0ad8*/ 	.word	0x000179c0


	//   ....[96]....
        /*0adc*/ 	.word	0x00017c30


	//   ....[97]....
        /*0ae0*/ 	.word	0x00019a00


	//   ....[98]....
        /*0ae4*/ 	.word	0x00019a70


	//   ....[99]....
        /*0ae8*/ 	.word	0x00019a90


	//   ....[100]....
        /*0aec*/ 	.word	0x00019aa0


	//   ....[101]....
        /*0af0*/ 	.word	0x00019ab0


	//   ....[102]....
        /*0af4*/ 	.word	0x00019ae0


	//   ....[103]....
        /*0af8*/ 	.word	0x00019b00


	//   ....[104]....
        /*0afc*/ 	.word	0x00019b10


	//   ....[105]....
        /*0b00*/ 	.word	0x0001af50


	//   ....[106]....
        /*0b04*/ 	.word	0x0001af70


	//   ....[107]....
        /*0b08*/ 	.word	0x0001af90


	//   ....[108]....
        /*0b0c*/ 	.word	0x0001afa0


	//   ....[109]....
        /*0b10*/ 	.word	0x0001afb0


	//   ....[110]....
        /*0b14*/ 	.word	0x0001afc0


	//   ....[111]....
        /*0b18*/ 	.word	0x0001afe0


	//   ....[112]....
        /*0b1c*/ 	.word	0x0001b050


	//   ....[113]....
        /*0b20*/ 	.word	0x0001b3d0


	//   ....[114]....
        /*0b24*/ 	.word	0x0001b3f0


	//   ....[115]....
        /*0b28*/ 	.word	0x0001b460


	//   ....[116]....
        /*0b2c*/ 	.word	0x0001b470


	//   ....[117]....
        /*0b30*/ 	.word	0x0001b4e0


	//   ....[118]....
        /*0b34*/ 	.word	0x0001b500


	//   ....[119]....
        /*0b38*/ 	.word	0x0001b570


	//   ....[120]....
        /*0b3c*/ 	.word	0x0001b580


	//   ....[121]....
        /*0b40*/ 	.word	0x0001b5f0


	//   ....[122]....
        /*0b44*/ 	.word	0x0001b610


	//   ....[123]....
        /*0b48*/ 	.word	0x0001b680


	//   ....[124]....
        /*0b4c*/ 	.word	0x0001b690


	//   ....[125]....
        /*0b50*/ 	.word	0x0001b700


	//   ....[126]....
        /*0b54*/ 	.word	0x0001b720


	//   ....[127]....
        /*0b58*/ 	.word	0x0001b790


	//   ....[128]....
        /*0b5c*/ 	.word	0x0001b7a0


	//   ....[129]....
        /*0b60*/ 	.word	0x0001ba30


	//   ....[130]....
        /*0b64*/ 	.word	0x0001ba50


	//   ....[131]....
        /*0b68*/ 	.word	0x0001bda0


	//   ....[132]....
        /*0b6c*/ 	.word	0x0001bdb0


	//   ....[133]....
        /*0b70*/ 	.word	0x0001c010


	//   ....[134]....
        /*0b74*/ 	.word	0x0001c030


	//   ....[135]....
        /*0b78*/ 	.word	0x0001c2b0


	//   ....[136]....
        /*0b7c*/ 	.word	0x0001c2c0


	//   ....[137]....
        /*0b80*/ 	.word	0x0001cc90


	//   ....[138]....
        /*0b84*/ 	.word	0x0001ccb0


	//   ....[139]....
        /*0b88*/ 	.word	0x0001cd20


	//   ....[140]....
        /*0b8c*/ 	.word	0x0001cd30


	//   ....[141]....
        /*0b90*/ 	.word	0x0001cda0


	//   ....[142]....
        /*0b94*/ 	.word	0x0001cdc0


	//   ....[143]....
        /*0b98*/ 	.word	0x0001ce30


	//   ....[144]....
        /*0b9c*/ 	.word	0x0001ce40


	//   ....[145]....
        /*0ba0*/ 	.word	0x0001ceb0


	//   ....[146]....
        /*0ba4*/ 	.word	0x0001ced0


	//   ....[147]....
        /*0ba8*/ 	.word	0x0001cf40


	//   ....[148]....
        /*0bac*/ 	.word	0x0001cf50


	//   ....[149]....
        /*0bb0*/ 	.word	0x0001cfc0


	//   ....[150]....
        /*0bb4*/ 	.word	0x0001cfe0


	//   ....[151]....
        /*0bb8*/ 	.word	0x0001d050


	//   ....[152]....
        /*0bbc*/ 	.word	0x0001d060


	//   ....[153]....
        /*0bc0*/ 	.word	0x0001d1b0


	//   ....[154]....
        /*0bc4*/ 	.word	0x0001d1d0


	//   ....[155]....
        /*0bc8*/ 	.word	0x0001d300


	//   ....[156]....
        /*0bcc*/ 	.word	0x0001d340


	//   ....[157]....
        /*0bd0*/ 	.word	0x0001d370


	//   ....[158]....
        /*0bd4*/ 	.word	0x0001d3a0


	//   ....[159]....
        /*0bd8*/ 	.word	0x0001d3d0


	//   ....[160]....
        /*0bdc*/ 	.word	0x0001d400


	//   ....[161]....
        /*0be0*/ 	.word	0x0001d560


	//   ....[162]....
        /*0be4*/ 	.word	0x0001d5a0


	//   ....[163]....
        /*0be8*/ 	.word	0x0001d5d0


	//   ....[164]....
        /*0bec*/ 	.word	0x0001d600


	//   ....[165]....
        /*0bf0*/ 	.word	0x0001d630


	//   ....[166]....
        /*0bf4*/ 	.word	0x0001d660


	//   ....[167]....
        /*0bf8*/ 	.word	0x0001d6f0


	//   ....[168]....
        /*0bfc*/ 	.word	0x0001d750


	//   ....[169]....
        /*0c00*/ 	.word	0x0001d760


	//   ....[170]....
        /*0c04*/ 	.word	0x0001d7c0


	//   ....[171]....
        /*0c08*/ 	.word	0x0001e220


	//   ....[172]....
        /*0c0c*/ 	.word	0x0001e280


	//   ....[173]....
        /*0c10*/ 	.word	0x0001e2d0


	//   ....[174]....
        /*0c14*/ 	.word	0x0001e320


	//   ....[175]....
        /*0c18*/ 	.word	0x0001e370


	//   ....[176]....
        /*0c1c*/ 	.word	0x0001e3e0


	//   ....[177]....
        /*0c20*/ 	.word	0x0001e430


	//   ....[178]....
        /*0c24*/ 	.word	0x0001e4a0


	//   ....[179]....
        /*0c28*/ 	.word	0x0001e510


	//   ....[180]....
        /*0c2c*/ 	.word	0x0001e570


	//   ....[181]....
        /*0c30*/ 	.word	0x0001e5e0


	//   ....[182]....
        /*0c34*/ 	.word	0x0001e650


	//   ....[183]....
        /*0c38*/ 	.word	0x0001e6c0


	//   ....[184]....
        /*0c3c*/ 	.word	0x0001e720


	//   ....[185]....
        /*0c40*/ 	.word	0x0001e790


	//   ....[186]....
        /*0c44*/ 	.word	0x0001e800


	//   ....[187]....
        /*0c48*/ 	.word	0x0001e870


	//   ....[188]....
        /*0c4c*/ 	.word	0x0001e8d0


	//   ....[189]....
        /*0c50*/ 	.word	0x0001e940


	//   ....[190]....
        /*0c54*/ 	.word	0x0001e9b0


	//   ....[191]....
        /*0c58*/ 	.word	0x0001ea20


	//   ....[192]....
        /*0c5c*/ 	.word	0x0001ea80


	//   ....[193]....
        /*0c60*/ 	.word	0x0001eaf0


	//   ....[194]....
        /*0c64*/ 	.word	0x0001eb60


	//   ....[195]....
        /*0c68*/ 	.word	0x0001ebd0


	//   ....[196]....
        /*0c6c*/ 	.word	0x0001ec30


	//   ....[197]....
        /*0c70*/ 	.word	0x0001ec90


	//   ....[198]....
        /*0c74*/ 	.word	0x0001ecf0


	//   ....[199]....
        /*0c78*/ 	.word	0x0001ed40


	//   ....[200]....
        /*0c7c*/ 	.word	0x0001eda0


	//   ....[201]....
        /*0c80*/ 	.word	0x0001edf0


	//   ....[202]....
        /*0c84*/ 	.word	0x0001ee50


	//   ....[203]....
        /*0c88*/ 	.word	0x0001eea0


	//   ....[204]....
        /*0c8c*/ 	.word	0x0001ef00


	//   ....[205]....
        /*0c90*/ 	.word	0x0001ef70


	//   ....[206]....
        /*0c94*/ 	.word	0x0001efe0


	//   ....[207]....
        /*0c98*/ 	.word	0x0001f050


	//   ....[208]....
        /*0c9c*/ 	.word	0x0001f0b0


	//   ....[209]....
        /*0ca0*/ 	.word	0x0001f120


	//   ....[210]....
        /*0ca4*/ 	.word	0x0001f190


	//   ....[211]....
        /*0ca8*/ 	.word	0x0001f200


	//   ....[212]....
        /*0cac*/ 	.word	0x0001f260


	//   ....[213]....
        /*0cb0*/ 	.word	0x0001f2d0


	//   ....[214]....
        /*0cb4*/ 	.word	0x0001f340


	//   ....[215]....
        /*0cb8*/ 	.word	0x0001f3b0


	//   ....[216]....
        /*0cbc*/ 	.word	0x0001f410


	//   ....[217]....
        /*0cc0*/ 	.word	0x0001f480


	//   ....[218]....
        /*0cc4*/ 	.word	0x0001f4f0


	//   ....[219]....
        /*0cc8*/ 	.word	0x0001f560


	//   ....[220]....
        /*0ccc*/ 	.word	0x0001f5c0


	//   ....[221]....
        /*0cd0*/ 	.word	0x0001f630


	//   ....[222]....
        /*0cd4*/ 	.word	0x0001f6a0


	//   ....[223]....
        /*0cd8*/ 	.word	0x0001f710


	//   ....[224]....
        /*0cdc*/ 	.word	0x0001f770


	//   ....[225]....
        /*0ce0*/ 	.word	0x0001f7e0


	//   ....[226]....
        /*0ce4*/ 	.word	0x0001f850


	//   ....[227]....
        /*0ce8*/ 	.word	0x0001f8c0


	//   ....[228]....
        /*0cec*/ 	.word	0x0001f920


	//   ....[229]....
        /*0cf0*/ 	.word	0x0001f990


	//   ....[230]....
        /*0cf4*/ 	.word	0x0001fa00


	//   ....[231]....
        /*0cf8*/ 	.word	0x0001fa70


	//   ....[232]....
        /*0cfc*/ 	.word	0x0001fad0


	//   ....[233]....
        /*0d00*/ 	.word	0x0001fb40


	//   ....[234]....
        /*0d04*/ 	.word	0x0001fbb0


	//   ....[235]....
        /*0d08*/ 	.word	0x0001fc20


	//   ....[236]....
        /*0d0c*/ 	.word	0x0001fc80


	//   ....[237]....
        /*0d10*/ 	.word	0x0001fcf0


	//   ....[238]....
        /*0d14*/ 	.word	0x0001fd60


	//   ....[239]....
        /*0d18*/ 	.word	0x0001fdd0


	//   ....[240]....
        /*0d1c*/ 	.word	0x0001fe30


	//   ....[241]....
        /*0d20*/ 	.word	0x0001fea0


	//   ....[242]....
        /*0d24*/ 	.word	0x0001ff10


	//   ....[243]....
        /*0d28*/ 	.word	0x0001ff80


	//   ....[244]....
        /*0d2c*/ 	.word	0x0001ffe0


	//   ....[245]....
        /*0d30*/ 	.word	0x00020050


	//   ....[246]....
        /*0d34*/ 	.word	0x000200c0


	//   ....[247]....
        /*0d38*/ 	.word	0x00020110


	//   ....[248]....
        /*0d3c*/ 	.word	0x00020150


	//   ....[249]....
        /*0d40*/ 	.word	0x000201a0


	//   ....[250]....
        /*0d44*/ 	.word	0x000201f0


	//   ....[251]....
        /*0d48*/ 	.word	0x00020240


	//   ....[252]....
        /*0d4c*/ 	.word	0x000202b0


	//   ....[253]....
        /*0d50*/ 	.word	0x00020300


	//   ....[254]....
        /*0d54*/ 	.word	0x00020350


	//   ....[255]....
        /*0d58*/ 	.word	0x000203a0


	//   ....[0]....
        /*0d5c*/ 	.word	0x000203f0


	//   ....[1]....
        /*0d60*/ 	.word	0x00020440


	//   ....[2]....
        /*0d64*/ 	.word	0x000204b0


	//   ....[3]....
        /*0d68*/ 	.word	0x00020500


	//   ....[4]....
        /*0d6c*/ 	.word	0x00020570


	//   ....[5]....
        /*0d70*/ 	.word	0x000205d0


	//   ....[6]....
        /*0d74*/ 	.word	0x00020640


	//----- nvinfo : EIATTR_EXIT_INSTR_OFFSETS
	.align		4
.L_286:
        /*0d78*/ 	.byte	0x04, 0x1c
        /*0d7a*/ 	.short	(.L_288 - .L_287)


	//   ....[0]....
.L_287:
        /*0d7c*/ 	.word	0x000010d0


	//   ....[1]....
        /*0d80*/ 	.word	0x0001e1e0


	//----- nvinfo : EIATTR_MAX_THREADS
	.align		4
.L_288:
        /*0d84*/ 	.byte	0x04, 0x05
        /*0d86*/ 	.short	(.L_290 - .L_289)
.L_289:
        /*0d88*/ 	.word	0x00000080
        /*0d8c*/ 	.word	0x00000001
        /*0d90*/ 	.word	0x00000001


	//----- nvinfo : EIATTR_CRS_STACK_SIZE
	.align		4
.L_290:
        /*0d94*/ 	.byte	0x04, 0x1e
        /*0d96*/ 	.short	(.L_292 - .L_291)
.L_291:
        /*0d98*/ 	.word	0x00000000
.L_292:


//--------------------- .nv.callgraph             --------------------------
	.section	.nv.callgraph,"",@"SHT_CUDA_CALLGRAPH"
	.align	4
	.sectionentsize	8
	.align		4
        /*0000*/ 	.word	0x00000000
	.align		4
        /*0004*/ 	.word	0xffffffff
	.align		4
        /*0008*/ 	.word	0x00000000
	.align		4
        /*000c*/ 	.word	0xfffffffe
	.align		4
        /*0010*/ 	.word	0x00000000
	.align		4
        /*0014*/ 	.word	0xfffffffd
	.align		4
        /*0018*/ 	.word	0x00000000
	.align		4
        /*001c*/ 	.word	0xfffffffc


//--------------------- .nv.rel.action            --------------------------
	.section	.nv.rel.action,"",@"SHT_CUDA_RELOCINFO"
	.align	8
	.sectionentsize	8
        /*0000*/ 	.byte	0x73, 0x00, 0x00, 0x00, 0x00, 0x00, 0x00, 0x00, 0x00, 0x00, 0x00, 0x11, 0x25, 0x00, 0x05, 0x36


//--------------------- .nv.constant4             --------------------------
	.section	.nv.constant4,"a",@progbits
	.align	8
	.align		8
.nv.constant4:
        /*0000*/ 	.dword	_ZN79_INTERNAL_a8661eb0_43_flash_fwd_hdim64_fp16_split_softcap_sm80_cu_ea41c527_45604cuda3std3__45__cpo5beginE
	.align		8
        /*0008*/ 	.dword	_ZN79_INTERNAL_a8661eb0_43_flash_fwd_hdim64_fp16_split_softcap_sm80_cu_ea41c527_45604cuda3std3__45__cpo3endE
	.align		8
        /*0010*/ 	.dword	_ZN79_INTERNAL_a8661eb0_43_flash_fwd_hdim64_fp16_split_softcap_sm80_cu_ea41c527_45604cuda3std3__45__cpo6cbeginE
	.align		8
        /*0018*/ 	.dword	_ZN79_INTERNAL_a8661eb0_43_flash_fwd_hdim64_fp16_split_softcap_sm80_cu_ea41c527_45604cuda3std3__45__cpo4cendE
	.align		8
        /*0020*/ 	.dword	_ZN79_INTERNAL_a8661eb0_43_flash_fwd_hdim64_fp16_split_softcap_sm80_cu_ea41c527_45604cuda3std3__481_GLOBAL__N__a8661eb0_43_flash_fwd_hdim64_fp16_split_softcap_sm80_cu_ea41c527_45606ignoreE
	.align		8
        /*0028*/ 	.dword	_ZN79_INTERNAL_a8661eb0_43_flash_fwd_hdim64_fp16_split_softcap_sm80_cu_ea41c527_45604cuda3std3__419piecewise_constructE
	.align		8
        /*0030*/ 	.dword	_ZN79_INTERNAL_a8661eb0_43_flash_fwd_hdim64_fp16_split_softcap_sm80_cu_ea41c527_45604cuda3std3__48in_placeE
	.align		8
        /*0038*/ 	.dword	_ZN79_INTERNAL_a8661eb0_43_flash_fwd_hdim64_fp16_split_softcap_sm80_cu_ea41c527_45604cuda3std6ranges3__45__cpo4swapE
	.align		8
        /*0040*/ 	.dword	_ZN79_INTERNAL_a8661eb0_43_flash_fwd_hdim64_fp16_split_softcap_sm80_cu_ea41c527_45604cuda3std6ranges3__45__cpo9iter_moveE
	.align		8
        /*0048*/ 	.dword	_ZN79_INTERNAL_a8661eb0_43_flash_fwd_hdim64_fp16_split_softcap_sm80_cu_ea41c527_45604cute7productE
	.align		8
        /*0050*/ 	.dword	_ZN79_INTERNAL_a8661eb0_43_flash_fwd_hdim64_fp16_split_softcap_sm80_cu_ea41c527_45604cute1_E


//--------------------- .nv.constant0._ZN7cutlass13device_kernelIN5flash19enable_sm80_to_sm89INS1_16FlashAttnFwdSm80INS1_25CollectiveMainloopFwdSm80ILi4ELi1ELb0EN4cute5tupleIJNS5_1CILi128EEENS7_ILi112EEENS7_ILi64EEEEEELi64ENS_6half_tEfNS_4arch4Sm80ELb0ELb0ELb1ELb0ELb0ELb0ELb1ELb1EEENS1_21CollectiveEpilogueFwdINS6_IJS8_SA_S9_EEENS6_IJNS7_ILi1EEESI_SI_EEESC_SE_Li128ELb0ELb1ELb1ELb0EEENS1_19SingleTileSchedulerILb0ELb1ELb1ELi128EEEEEEEEEvNT_6ParamsE --------------------------
	.section	.nv.constant0._ZN7cutlass13device_kernelIN5flash19enable_sm80_to_sm89INS1_16FlashAttnFwdSm80INS1_25CollectiveMainloopFwdSm80ILi4ELi1ELb0EN4cute5tupleIJNS5_1CILi128EEENS7_ILi112EEENS7_ILi64EEEEEELi64ENS_6half_tEfNS_4arch4Sm80ELb0ELb0ELb1ELb0ELb0ELb0ELb1ELb1EEENS1_21CollectiveEpilogueFwdINS6_IJS8_SA_S9_EEENS6_IJNS7_ILi1EEESI_SI_EEESC_SE_Li128ELb0ELb1ELb1ELb0EEENS1_19SingleTileSchedulerILb0ELb1ELb1ELi128EEEEEEEEEvNT_6ParamsE,"a",@progbits
	.sectionflags	@""
	.align	4
.nv.constant0._ZN7cutlass13device_kernelIN5flash19enable_sm80_to_sm89INS1_16FlashAttnFwdSm80INS1_25CollectiveMainloopFwdSm80ILi4ELi1ELb0EN4cute5tupleIJNS5_1CILi128EEENS7_ILi112EEENS7_ILi64EEEEEELi64ENS_6half_tEfNS_4arch4Sm80ELb0ELb0ELb1ELb0ELb0ELb0ELb1ELb1EEENS1_21CollectiveEpilogueFwdINS6_IJS8_SA_S9_EEENS6_IJNS7_ILi1EEESI_SI_EEESC_SE_Li128ELb0ELb1ELb1ELb0EEENS1_19SingleTileSchedulerILb0ELb1ELb1ELi128EEEEEEEEEvNT_6ParamsE:
	.zero		1400


//--------------------- .nv.constant0._ZN7cutlass13device_kernelIN5flash19enable_sm80_to_sm89INS1_16FlashAttnFwdSm80INS1_25CollectiveMainloopFwdSm80ILi4ELi1ELb0EN4cute5tupleIJNS5_1CILi128EEENS7_ILi80EEENS7_ILi64EEEEEELi64ENS_6half_tEfNS_4arch4Sm80ELb0ELb0ELb1ELb1ELb0ELb0ELb1ELb1EEENS1_21CollectiveEpilogueFwdINS6_IJS8_SA_S9_EEENS6_IJNS7_ILi1EEESI_SI_EEESC_SE_Li128ELb1ELb1ELb1ELb0EEENS1_36VarlenDynamicPersistentTileSchedulerILi128ELi80ELi128ELi128ELb1ELb1ELb0ELb0ELb1ELb1EEEEEEEEEvNT_6ParamsE --------------------------
	.section	.nv.constant0._ZN7cutlass13device_kernelIN5flash19enable_sm80_to_sm89INS1_16FlashAttnFwdSm80INS1_25CollectiveMainloopFwdSm80ILi4ELi1ELb0EN4cute5tupleIJNS5_1CILi128EEENS7_ILi80EEENS7_ILi64EEEEEELi64ENS_6half_tEfNS_4arch4Sm80ELb0ELb0ELb1ELb1ELb0ELb0ELb1ELb1EEENS1_21CollectiveEpilogueFwdINS6_IJS8_SA_S9_EEENS6_IJNS7_ILi1EEESI_SI_EEESC_SE_Li128ELb1ELb1ELb1ELb0EEENS1_36VarlenDynamicPersistentTileSchedulerILi128ELi80ELi128ELi128ELb1ELb1ELb0ELb0ELb1ELb1EEEEEEEEEvNT_6ParamsE,"a",@progbits
	.sectionflags	@""
	.align	4
.nv.constant0._ZN7cutlass13device_kernelIN5flash19enable_sm80_to_sm89INS1_16FlashAttnFwdSm80INS1_25CollectiveMainloopFwdSm80ILi4ELi1ELb0EN4cute5tupleIJNS5_1CILi128EEENS7_ILi80EEENS7_ILi64EEEEEELi64ENS_6half_tEfNS_4arch4Sm80ELb0ELb0ELb1ELb1ELb0ELb0ELb1ELb1EEENS1_21CollectiveEpilogueFwdINS6_IJS8_SA_S9_EEENS6_IJNS7_ILi1EEESI_SI_EEESC_SE_Li128ELb1ELb1ELb1ELb0EEENS1_36VarlenDynamicPersistentTileSchedulerILi128ELi80ELi128ELi128ELb1ELb1ELb0ELb0ELb1ELb1EEEEEEEEEvNT_6ParamsE:
	.zero		1432


//--------------------- .nv.constant0._ZN7cutlass13device_kernelIN5flash19enable_sm80_to_sm89INS1_16FlashAttnFwdSm80INS1_25CollectiveMainloopFwdSm80ILi4ELi1ELb0EN4cute5tupleIJNS5_1CILi128EEENS7_ILi80EEENS7_ILi64EEEEEELi64ENS_6half_tEfNS_4arch4Sm80ELb0ELb0ELb1ELb1ELb0ELb1ELb1ELb1EEENS1_21CollectiveEpilogueFwdINS6_IJS8_SA_S9_EEENS6_IJNS7_ILi1EEESI_SI_EEESC_SE_Li128ELb1ELb1ELb1ELb0EEENS1_36VarlenDynamicPersistentTileSchedulerILi128ELi80ELi128ELi128ELb1ELb1ELb0ELb0ELb1ELb1EEEEEEEEEvNT_6ParamsE --------------------------
	.section	.nv.constant0._ZN7cutlass13device_kernelIN5flash19enable_sm80_to_sm89INS1_16FlashAttnFwdSm80INS1_25CollectiveMainloopFwdSm80ILi4ELi1ELb0EN4cute5tupleIJNS5_1CILi128EEENS7_ILi80EEENS7_ILi64EEEEEELi64ENS_6half_tEfNS_4arch4Sm80ELb0ELb0ELb1ELb1ELb0ELb1ELb1ELb1EEENS1_21CollectiveEpilogueFwdINS6_IJS8_SA_S9_EEENS6_IJNS7_ILi1EEESI_SI_EEESC_SE_Li128ELb1ELb1ELb1ELb0EEENS1_36VarlenDynamicPersistentTileSchedulerILi128ELi80ELi128ELi128ELb1ELb1ELb0ELb0ELb1ELb1EEEEEEEEEvNT_6ParamsE,"a",@progbits
	.sectionflags	@""
	.align	4
.nv.constant0._ZN7cutlass13device_kernelIN5flash19enable_sm80_to_sm89INS1_16FlashAttnFwdSm80INS1_25CollectiveMainloopFwdSm80ILi4ELi1ELb0EN4cute5tupleIJNS5_1CILi128EEENS7_ILi80EEENS7_ILi64EEEEEELi64ENS_6half_tEfNS_4arch4Sm80ELb0ELb0ELb1ELb1ELb0ELb1ELb1ELb1EEENS1_21CollectiveEpilogueFwdINS6_IJS8_SA_S9_EEENS6_IJNS7_ILi1EEESI_SI_EEESC_SE_Li128ELb1ELb1ELb1ELb0EEENS1_36VarlenDynamicPersistentTileSchedulerILi128ELi80ELi128ELi128ELb1ELb1ELb0ELb0ELb1ELb1EEEEEEEEEvNT_6ParamsE:
	.zero		1432


//--------------------- .nv.constant0._ZN7cutlass13device_kernelIN5flash19enable_sm80_to_sm89INS1_16FlashAttnFwdSm80INS1_25CollectiveMainloopFwdSm80ILi4ELi1ELb0EN4cute5tupleIJNS5_1CILi128EEENS7_ILi96EEENS7_ILi64EEEEEELi64ENS_6half_tEfNS_4arch4Sm80ELb0ELb1ELb1ELb0ELb0ELb0ELb1ELb1EEENS1_21CollectiveEpilogueFwdINS6_IJS8_SA_S9_EEENS6_IJNS7_ILi1EEESI_SI_EEESC_SE_Li128ELb0ELb1ELb1ELb0EEENS1_19SingleTileSchedulerILb0ELb1ELb1ELi128EEEEEEEEEvNT_6ParamsE --------------------------
	.section	.nv.constant0._ZN7cutlass13device_kernelIN5flash19enable_sm80_to_sm89INS1_16FlashAttnFwdSm80INS1_25CollectiveMainloopFwdSm80ILi4ELi1ELb0EN4cute5tupleIJNS5_1CILi128EEENS7_ILi96EEENS7_ILi64EEEEEELi64ENS_6half_tEfNS_4arch4Sm80ELb0ELb1ELb1ELb0ELb0ELb0ELb1ELb1EEENS1_21CollectiveEpilogueFwdINS6_IJS8_SA_S9_EEENS6_IJNS7_ILi1EEESI_SI_EEESC_SE_Li128ELb0ELb1ELb1ELb0EEENS1_19SingleTileSchedulerILb0ELb1ELb1ELi128EEEEEEEEEvNT_6ParamsE,"a",@progbits
	.sectionflags	@""
	.align	4
.nv.constant0._ZN7cutlass13device_kernelIN5flash19enable_sm80_to_sm89INS1_16FlashAttnFwdSm80INS1_25CollectiveMainloopFwdSm80ILi4ELi1ELb0EN4cute5tupleIJNS5_1CILi128EEENS7_ILi96EEENS7_ILi64EEEEEELi64ENS_6half_tEfNS_4arch4Sm80ELb0ELb1ELb1ELb0ELb0ELb0ELb1ELb1EEENS1_21CollectiveEpilogueFwdINS6_IJS8_SA_S9_EEENS6_IJNS7_ILi1EEESI_SI_EEESC_SE_Li128ELb0ELb1ELb1ELb0EEENS1_19SingleTileSchedulerILb0ELb1ELb1ELi128EEEEEEEEEvNT_6ParamsE:
	.zero		1400


//--------------------- .nv.constant0._ZN7cutlass13device_kernelIN5flash19enable_sm80_to_sm89INS1_16FlashAttnFwdSm80INS1_25CollectiveMainloopFwdSm80ILi4ELi1ELb0EN4cute5tupleIJNS5_1CILi128EEENS7_ILi80EEENS7_ILi64EEEEEELi64ENS_6half_tEfNS_4arch4Sm80ELb0ELb1ELb1ELb1ELb0ELb0ELb1ELb1EEENS1_21CollectiveEpilogueFwdINS6_IJS8_SA_S9_EEENS6_IJNS7_ILi1EEESI_SI_EEESC_SE_Li128ELb1ELb1ELb1ELb0EEENS1_36VarlenDynamicPersistentTileSchedulerILi128ELi80ELi128ELi128ELb1ELb1ELb0ELb1ELb0ELb1EEEEEEEEEvNT_6ParamsE --------------------------
	.section	.nv.constant0._ZN7cutlass13device_kernelIN5flash19enable_sm80_to_sm89INS1_16FlashAttnFwdSm80INS1_25CollectiveMainloopFwdSm80ILi4ELi1ELb0EN4cute5tupleIJNS5_1CILi128EEENS7_ILi80EEENS7_ILi64EEEEEELi64ENS_6half_tEfNS_4arch4Sm80ELb0ELb1ELb1ELb1ELb0ELb0ELb1ELb1EEENS1_21CollectiveEpilogueFwdINS6_IJS8_SA_S9_EEENS6_IJNS7_ILi1EEESI_SI_EEESC_SE_Li128ELb1ELb1ELb1ELb0EEENS1_36VarlenDynamicPersistentTileSchedulerILi128ELi80ELi128ELi128ELb1ELb1ELb0ELb1ELb0ELb1EEEEEEEEEvNT_6ParamsE,"a",@progbits
	.sectionflags	@""
	.align	4
.nv.constant0._ZN7cutlass13device_kernelIN5flash19enable_sm80_to_sm89INS1_16FlashAttnFwdSm80INS1_25CollectiveMainloopFwdSm80ILi4ELi1ELb0EN4cute5tupleIJNS5_1CILi128EEENS7_ILi80EEENS7_ILi64EEEEEELi64ENS_6half_tEfNS_4arch4Sm80ELb0ELb1ELb1ELb1ELb0ELb0ELb1ELb1EEENS1_21CollectiveEpilogueFwdINS6_IJS8_SA_S9_EEENS6_IJNS7_ILi1EEESI_SI_EEESC_SE_Li128ELb1ELb1ELb1ELb0EEENS1_36VarlenDynamicPersistentTileSchedulerILi128ELi80ELi128ELi128ELb1ELb1ELb0ELb1ELb0ELb1EEEEEEEEEvNT_6ParamsE:
	.zero		1432


//--------------------- .nv.constant0._ZN7cutlass13device_kernelIN5flash19enable_sm80_to_sm89INS1_16FlashAttnFwdSm80INS1_25CollectiveMainloopFwdSm80ILi4ELi1ELb0EN4cute5tupleIJNS5_1CILi128EEENS7_ILi80EEENS7_ILi64EEEEEELi64ENS_6half_tEfNS_4arch4Sm80ELb0ELb1ELb1ELb1ELb0ELb1ELb1ELb1EEENS1_21CollectiveEpilogueFwdINS6_IJS8_SA_S9_EEENS6_IJNS7_ILi1EEESI_SI_EEESC_SE_Li128ELb1ELb1ELb1ELb0EEENS1_36VarlenDynamicPersistentTileSchedulerILi128ELi80ELi128ELi128ELb1ELb1ELb0ELb1ELb0ELb1EEEEEEEEEvNT_6ParamsE --------------------------
	.section	.nv.constant0._ZN7cutlass13device_kernelIN5flash19enable_sm80_to_sm89INS1_16FlashAttnFwdSm80INS1_25CollectiveMainloopFwdSm80ILi4ELi1ELb0EN4cute5tupleIJNS5_1CILi128EEENS7_ILi80EEENS7_ILi64EEEEEELi64ENS_6half_tEfNS_4arch4Sm80ELb0ELb1ELb1ELb1ELb0ELb1ELb1ELb1EEENS1_21CollectiveEpilogueFwdINS6_IJS8_SA_S9_EEENS6_IJNS7_ILi1EEESI_SI_EEESC_SE_Li128ELb1ELb1ELb1ELb0EEENS1_36VarlenDynamicPersistentTileSchedulerILi128ELi80ELi128ELi128ELb1ELb1ELb0ELb1ELb0ELb1EEEEEEEEEvNT_6ParamsE,"a",@progbits
	.sectionflags	@""
	.align	4
.nv.constant0._ZN7cutlass13device_kernelIN5flash19enable_sm80_to_sm89INS1_16FlashAttnFwdSm80INS1_25CollectiveMainloopFwdSm80ILi4ELi1ELb0EN4cute5tupleIJNS5_1CILi128EEENS7_ILi80EEENS7_ILi64EEEEEELi64ENS_6half_tEfNS_4arch4Sm80ELb0ELb1ELb1ELb1ELb0ELb1ELb1ELb1EEENS1_21CollectiveEpilogueFwdINS6_IJS8_SA_S9_EEENS6_IJNS7_ILi1EEESI_SI_EEESC_SE_Li128ELb1ELb1ELb1ELb0EEENS1_36VarlenDynamicPersistentTileSchedulerILi128ELi80ELi128ELi128ELb1ELb1ELb0ELb1ELb0ELb1EEEEEEEEEvNT_6ParamsE:
	.zero		1432


//--------------------- .nv.constant0._ZN7cutlass13device_kernelIN5flash19enable_sm80_to_sm89INS1_16FlashAttnFwdSm80INS1_25CollectiveMainloopFwdSm80ILi4ELi1ELb0EN4cute5tupleIJNS5_1CILi128EEENS7_ILi112EEENS7_ILi64EEEEEELi64ENS_6half_tEfNS_4arch4Sm80ELb1ELb0ELb1ELb0ELb0ELb0ELb1ELb1EEENS1_21CollectiveEpilogueFwdINS6_IJS8_SA_S9_EEENS6_IJNS7_ILi1EEESI_SI_EEESC_SE_Li128ELb0ELb1ELb1ELb0EEENS1_30DynamicPersistentTileSchedulerILi128ELi128ELb1ELb1ELb0EEEEEEEEEvNT_6ParamsE --------------------------
	.section	.nv.constant0._ZN7cutlass13device_kernelIN5flash19enable_sm80_to_sm89INS1_16FlashAttnFwdSm80INS1_25CollectiveMainloopFwdSm80ILi4ELi1ELb0EN4cute5tupleIJNS5_1CILi128EEENS7_ILi112EEENS7_ILi64EEEEEELi64ENS_6half_tEfNS_4arch4Sm80ELb1ELb0ELb1ELb0ELb0ELb0ELb1ELb1EEENS1_21CollectiveEpilogueFwdINS6_IJS8_SA_S9_EEENS6_IJNS7_ILi1EEESI_SI_EEESC_SE_Li128ELb0ELb1ELb1ELb0EEENS1_30DynamicPersistentTileSchedulerILi128ELi128ELb1ELb1ELb0EEEEEEEEEvNT_6ParamsE,"a",@progbits
	.sectionflags	@""
	.align	4
.nv.constant0._ZN7cutlass13device_kernelIN5flash19enable_sm80_to_sm89INS1_16FlashAttnFwdSm80INS1_25CollectiveMainloopFwdSm80ILi4ELi1ELb0EN4cute5tupleIJNS5_1CILi128EEENS7_ILi112EEENS7_ILi64EEEEEELi64ENS_6half_tEfNS_4arch4Sm80ELb1ELb0ELb1ELb0ELb0ELb0ELb1ELb1EEENS1_21CollectiveEpilogueFwdINS6_IJS8_SA_S9_EEENS6_IJNS7_ILi1EEESI_SI_EEESC_SE_Li128ELb0ELb1ELb1ELb0EEENS1_30DynamicPersistentTileSchedulerILi128ELi128ELb1ELb1ELb0EEEEEEEEEvNT_6ParamsE:
	.zero		1416


//--------------------- .nv.constant0._ZN7cutlass13device_kernelIN5flash19enable_sm80_to_sm89INS1_16FlashAttnFwdSm80INS1_25CollectiveMainloopFwdSm80ILi4ELi1ELb0EN4cute5tupleIJNS5_1CILi128EEENS7_ILi80EEENS7_ILi64EEEEEELi64ENS_6half_tEfNS_4arch4Sm80ELb1ELb0ELb1ELb1ELb0ELb0ELb1ELb1EEENS1_21CollectiveEpilogueFwdINS6_IJS8_SA_S9_EEENS6_IJNS7_ILi1EEESI_SI_EEESC_SE_Li128ELb1ELb1ELb1ELb0EEENS1_36VarlenDynamicPersistentTileSchedulerILi128ELi80ELi128ELi128ELb1ELb1ELb0ELb1ELb1ELb1EEEEEEEEEvNT_6ParamsE --------------------------
	.section	.nv.constant0._ZN7cutlass13device_kernelIN5flash19enable_sm80_to_sm89INS1_16FlashAttnFwdSm80INS1_25CollectiveMainloopFwdSm80ILi4ELi1ELb0EN4cute5tupleIJNS5_1CILi128EEENS7_ILi80EEENS7_ILi64EEEEEELi64ENS_6half_tEfNS_4arch4Sm80ELb1ELb0ELb1ELb1ELb0ELb0ELb1ELb1EEENS1_21CollectiveEpilogueFwdINS6_IJS8_SA_S9_EEENS6_IJNS7_ILi1EEESI_SI_EEESC_SE_Li128ELb1ELb1ELb1ELb0EEENS1_36VarlenDynamicPersistentTileSchedulerILi128ELi80ELi128ELi128ELb1ELb1ELb0ELb1ELb1ELb1EEEEEEEEEvNT_6ParamsE,"a",@progbits
	.sectionflags	@""
	.align	4
.nv.constant0._ZN7cutlass13device_kernelIN5flash19enable_sm80_to_sm89INS1_16FlashAttnFwdSm80INS1_25CollectiveMainloopFwdSm80ILi4ELi1ELb0EN4cute5tupleIJNS5_1CILi128EEENS7_ILi80EEENS7_ILi64EEEEEELi64ENS_6half_tEfNS_4arch4Sm80ELb1ELb0ELb1ELb1ELb0ELb0ELb1ELb1EEENS1_21CollectiveEpilogueFwdINS6_IJS8_SA_S9_EEENS6_IJNS7_ILi1EEESI_SI_EEESC_SE_Li128ELb1ELb1ELb1ELb0EEENS1_36VarlenDynamicPersistentTileSchedulerILi128ELi80ELi128ELi128ELb1ELb1ELb0ELb1ELb1ELb1EEEEEEEEEvNT_6ParamsE:
	.zero		1432


//--------------------- .nv.constant0._ZN7cutlass13device_kernelIN5flash19enable_sm80_to_sm89INS1_16FlashAttnFwdSm80INS1_25CollectiveMainloopFwdSm80ILi4ELi1ELb0EN4cute5tupleIJNS5_1CILi128EEENS7_ILi80EEENS7_ILi64EEEEEELi64ENS_6half_tEfNS_4arch4Sm80ELb1ELb0ELb1ELb1ELb0ELb1ELb1ELb1EEENS1_21CollectiveEpilogueFwdINS6_IJS8_SA_S9_EEENS6_IJNS7_ILi1EEESI_SI_EEESC_SE_Li128ELb1ELb1ELb1ELb0EEENS1_36VarlenDynamicPersistentTileSchedulerILi128ELi80ELi128ELi128ELb1ELb1ELb0ELb1ELb1ELb1EEEEEEEEEvNT_6ParamsE --------------------------
	.section	.nv.constant0._ZN7cutlass13device_kernelIN5flash19enable_sm80_to_sm89INS1_16FlashAttnFwdSm80INS1_25CollectiveMainloopFwdSm80ILi4ELi1ELb0EN4cute5tupleIJNS5_1CILi128EEENS7_ILi80EEENS7_ILi64EEEEEELi64ENS_6half_tEfNS_4arch4Sm80ELb1ELb0ELb1ELb1ELb0ELb1ELb1ELb1EEENS1_21CollectiveEpilogueFwdINS6_IJS8_SA_S9_EEENS6_IJNS7_ILi1EEESI_SI_EEESC_SE_Li128ELb1ELb1ELb1ELb0EEENS1_36VarlenDynamicPersistentTileSchedulerILi128ELi80ELi128ELi128ELb1ELb1ELb0ELb1ELb1ELb1EEEEEEEEEvNT_6ParamsE,"a",@progbits
	.sectionflags	@""
	.align	4
.nv.constant0._ZN7cutlass13device_kernelIN5flash19enable_sm80_to_sm89INS1_16FlashAttnFwdSm80INS1_25CollectiveMainloopFwdSm80ILi4ELi1ELb0EN4cute5tupleIJNS5_1CILi128EEENS7_ILi80EEENS7_ILi64EEEEEELi64ENS_6half_tEfNS_4arch4Sm80ELb1ELb0ELb1ELb1ELb0ELb1ELb1ELb1EEENS1_21CollectiveEpilogueFwdINS6_IJS8_SA_S9_EEENS6_IJNS7_ILi1EEESI_SI_EEESC_SE_Li128ELb1ELb1ELb1ELb0EEENS1_36VarlenDynamicPersistentTileSchedulerILi128ELi80ELi128ELi128ELb1ELb1ELb0ELb1ELb1ELb1EEEEEEEEEvNT_6ParamsE:
	.zero		1432


//--------------------- .text._ZN7cutlass13device_kernelIN5flash19enable_sm80_to_sm89INS1_16FlashAttnFwdSm80INS1_25CollectiveMainloopFwdSm80ILi4ELi1ELb0EN4cute5tupleIJNS5_1CILi128EEENS7_ILi112EEENS7_ILi64EEEEEELi64ENS_6half_tEfNS_4arch4Sm80ELb0ELb0ELb1ELb0ELb0ELb0ELb1ELb1EEENS1_21CollectiveEpilogueFwdINS6_IJS8_SA_S9_EEENS6_IJNS7_ILi1EEESI_SI_EEESC_SE_Li128ELb0ELb1ELb1ELb0EEENS1_19SingleTileSchedulerILb0ELb1ELb1ELi128EEEEEEEEEvNT_6ParamsE --------------------------
	.section	.text._ZN7cutlass13device_kernelIN5flash19enable_sm80_to_sm89INS1_16FlashAttnFwdSm80INS1_25CollectiveMainloopFwdSm80ILi4ELi1ELb0EN4cute5tupleIJNS5_1CILi128EEENS7_ILi112EEENS7_ILi64EEEEEELi64ENS_6half_tEfNS_4arch4Sm80ELb0ELb0ELb1ELb0ELb0ELb0ELb1ELb1EEENS1_21CollectiveEpilogueFwdINS6_IJS8_SA_S9_EEENS6_IJNS7_ILi1EEESI_SI_EEESC_SE_Li128ELb0ELb1ELb1ELb0EEENS1_19SingleTileSchedulerILb0ELb1ELb1ELi128EEEEEEEEEvNT_6ParamsE,"ax",@progbits
	.sectioninfo	@"SHI_REGISTERS=255"
	.align	128
.text._ZN7cutlass13device_kernelIN5flash19enable_sm80_to_sm89INS1_16FlashAttnFwdSm80INS1_25CollectiveMainloopFwdSm80ILi4ELi1ELb0EN4cute5tupleIJNS5_1CILi128EEENS7_ILi112EEENS7_ILi64EEEEEELi64ENS_6half_tEfNS_4arch4Sm80ELb0ELb0ELb1ELb0ELb0ELb0ELb1ELb1EEENS1_21CollectiveEpilogueFwdINS6_IJS8_SA_S9_EEENS6_IJNS7_ILi1EEESI_SI_EEESC_SE_Li128ELb0ELb1ELb1ELb0EEENS1_19SingleTileSchedulerILb0ELb1ELb1ELi128EEEEEEEEEvNT_6ParamsE:
        .type           _ZN7cutlass13device_kernelIN5flash19enable_sm80_to_sm89INS1_16FlashAttnFwdSm80INS1_25CollectiveMainloopFwdSm80ILi4ELi1ELb0EN4cute5tupleIJNS5_1CILi128EEENS7_ILi112EEENS7_ILi64EEEEEELi64ENS_6half_tEfNS_4arch4Sm80ELb0ELb0ELb1ELb0ELb0ELb0ELb1ELb1EEENS1_21CollectiveEpilogueFwdINS6_IJS8_SA_S9_EEENS6_IJNS7_ILi1EEESI_SI_EEESC_SE_Li128ELb0ELb1ELb1ELb0EEENS1_19SingleTileSchedulerILb0ELb1ELb1ELi128EEEEEEEEEvNT_6ParamsE,@function
        .size           _ZN7cutlass13device_kernelIN5flash19enable_sm80_to_sm89INS1_16FlashAttnFwdSm80INS1_25CollectiveMainloopFwdSm80ILi4ELi1ELb0EN4cute5tupleIJNS5_1CILi128EEENS7_ILi112EEENS7_ILi64EEEEEELi64ENS_6half_tEfNS_4arch4Sm80ELb0ELb0ELb1ELb0ELb0ELb0ELb1ELb1EEENS1_21CollectiveEpilogueFwdINS6_IJS8_SA_S9_EEENS6_IJNS7_ILi1EEESI_SI_EEESC_SE_Li128ELb0ELb1ELb1ELb0EEENS1_19SingleTileSchedulerILb0ELb1ELb1ELi128EEEEEEEEEvNT_6ParamsE,(.L_x_1614 - _ZN7cutlass13device_kernelIN5flash19enable_sm80_to_sm89INS1_16FlashAttnFwdSm80INS1_25CollectiveMainloopFwdSm80ILi4ELi1ELb0EN4cute5tupleIJNS5_1CILi128EEENS7_ILi112EEENS7_ILi64EEEEEELi64ENS_6half_tEfNS_4arch4Sm80ELb0ELb0ELb1ELb0ELb0ELb0ELb1ELb1EEENS1_21CollectiveEpilogueFwdINS6_IJS8_SA_S9_EEENS6_IJNS7_ILi1EEESI_SI_EEESC_SE_Li128ELb0ELb1ELb1ELb0EEENS1_19SingleTileSchedulerILb0ELb1ELb1ELi128EEEEEEEEEvNT_6ParamsE)
        .other          _ZN7cutlass13device_kernelIN5flash19enable_sm80_to_sm89INS1_16FlashAttnFwdSm80INS1_25CollectiveMainloopFwdSm80ILi4ELi1ELb0EN4cute5tupleIJNS5_1CILi128EEENS7_ILi112EEENS7_ILi64EEEEEELi64ENS_6half_tEfNS_4arch4Sm80ELb0ELb0ELb1ELb0ELb0ELb0ELb1ELb1EEENS1_21CollectiveEpilogueFwdINS6_IJS8_SA_S9_EEENS6_IJNS7_ILi1EEESI_SI_EEESC_SE_Li128ELb0ELb1ELb1ELb0EEENS1_19SingleTileSchedulerILb0ELb1ELb1ELi128EEEEEEEEEvNT_6ParamsE,@"STO_CUDA_ENTRY STV_DEFAULT"
_ZN7cutlass13device_kernelIN5flash19enable_sm80_to_sm89INS1_16FlashAttnFwdSm80INS1_25CollectiveMainloopFwdSm80ILi4ELi1ELb0EN4cute5tupleIJNS5_1CILi128EEENS7_ILi112EEENS7_ILi64EEEEEELi64ENS_6half_tEfNS_4arch4Sm80ELb0ELb0ELb1ELb0ELb0ELb0ELb1ELb1EEENS1_21CollectiveEpilogueFwdINS6_IJS8_SA_S9_EEENS6_IJNS7_ILi1EEESI_SI_EEESC_SE_Li128ELb0ELb1ELb1ELb0EEENS1_19SingleTileSchedulerILb0ELb1ELb1ELi128EEEEEEEEEvNT_6ParamsE:
[----:B------:R-:W-:-:S03]  /*0000*/  MOV R1, c[0x0][0x28] ;  /* 0x00000a0000017a02 */ /* 0x000fc60000000f00 */
[----:B------:R-:W1:Y:S01]  /*0010*/  S2R R192, SR_TID.X ;  /* 0x0000000000c07919 */ /* 0x000e620000002100 */
[----:B------:R-:W-:-:S03]  /*0020*/  IADD3 R1, R1, -0x68, RZ ;  /* 0xffffff9801017810 */ /* 0x000fc60007ffe0ff */
[----:B------:R-:W2:Y:S04]  /*0030*/  S2R R2, SR_CTAID.Y ;  /* 0x0000000000027919 */ /* 0x000ea80000002600 */
[----:B------:R-:W3:Y:S01]  /*0040*/  S2R R28, SR_CTAID.Z ;  /* 0x00000000001c7919 */ /* 0x000ee20000002700 */
[----:B-1----:R-:W-:-:S06]  /*0050*/  SHF.R.U32.HI R0, RZ, 0x5, R192 ;  /* 0x00000005ff007819 */ /* 0x002fcc00000116c0 */
[----:B------:R-:W1:Y:S02]  /*0060*/  SHFL.IDX PT, R0, R0, RZ, 0x1f ;  /* 0x00001fff00007589 */ /* 0x000e6400000e0000 */
[----:B-1----:R-:W-:-:S13]  /*0070*/  ISETP.NE.AND P0, PT, R0, RZ, PT ;  /* 0x000000ff0000720c */ /* 0x002fda0003f05270 */
[----:B------:R-:W-:Y:S05]  /*0080*/  @!P0 BRA `(.L_x_0) ;  /* 0x0000008000008947 */ /* 0x000fea0003800000 */
[----:B--23--:R1:W-:Y:S01]  /*0090*/  STL [R1+0x30], R2 ;  /* 0x0000300201007387 */ /* 0x00c3e20000100800 */
[----:B------:R-:W-:-:S04]  /*00a0*/  MOV R0, c[0x0][0x550] ;  /* 0x0001540000007a02 */ /* 0x000fc80000000f00 */
[----:B------:R-:W-:-:S13]  /*00b0*/  ISETP.NE.AND P0, PT, R0, 0x1, PT ;  /* 0x000000010000780c */ /* 0x000fda0003f05270 */
[----:B------:R-:W-:Y:S05]  /*00c0*/  @!P0 BRA `(.L_x_1) ;  /* 0x000000a000008947 */ /* 0x000fea0003800000 */
[----:B------:R-:W-:-:S05]  /*00d0*/  IMAD.HI.U32 R0, R2, c[0x0][0x554], RZ ;  /* 0x0001550002007a27 */ /* 0x000fca00078e00ff */
[----:B------:R-:W-:-:S05]  /*00e0*/  SHF.R.U32.HI R0, RZ, c[0x0][0x558], R0 ;  /* 0x00015600ff007a19 */ /* 0x000fca0000011600 */
[----:B------:R2:W-:Y:S01]  /*00f0*/  STL [R1+0x30], R0 ;  /* 0x0000300001007387 */ /* 0x0005e20000100800 */
[----:B------:R-:W-:Y:S05]  /*0100*/  BRA `(.L_x_1) ;  /* 0x0000006000007947 */ /* 0x000fea0003800000 */
.L_x_0:
[----:B--23--:R-:W-:Y:S01]  /*0110*/  IMAD.MOV.U32 R0, RZ, RZ, c[0x0][0x550] ;  /* 0x00015400ff007624 */ /* 0x00cfe200078e00ff */
[----:B------:R-:W-:-:S04]  /*0120*/  MOV R3, R2 ;  /* 0x0000000200037202 */ /* 0x000fc80000000f00 */
[----:B------:R-:W-:-:S13]  /*0130*/  ISETP.NE.AND P0, PT, R0, 0x1, PT ;  /* 0x000000010000780c */ /* 0x000fda0003f05270 */
[----:B------:R-:W-:-:S05]  /*0140*/  @P0 IMAD.HI.U32 R0, R2, c[0x0][0x554], RZ ;  /* 0x0001550002000a27 */ /* 0x000fca00078e00ff */
[----:B------:R-:W-:-:S05]  /*0150*/  @P0 SHF.R.U32.HI R3, RZ, c[0x0][0x558], R0 ;  /* 0x00015600ff030a19 */ /* 0x000fca0000011600 */
[----:B------:R1:W-:Y:S02]  /*0160*/  STL [R1+0x30], R3 ;  /* 0x0000300301007387 */ /* 0x0003e40000100800 */
.L_x_1:
[----:B------:R-:W3:Y:S01]  /*0170*/  LDL R19, [R1+0x30] ;  /* 0x0000300001137983 */ /* 0x000ee20000100800 */
[----:B------:R-:W-:Y:S02]  /*0180*/  ISETP.GE.AND P0, PT, R28, RZ, PT ;  /* 0x000000ff1c00720c */ /* 0x000fe40003f06270 */
[----:B--23--:R-:W-:-:S05]  /*0190*/  IADD3 R0, -R19, RZ, RZ ;  /* 0x000000ff13007210 */ /* 0x00cfca0007ffe1ff */
[----:B------:R-:W-:-:S06]  /*01a0*/  IMAD R11, R0, c[0x0][0x550], R2 ;  /* 0x00015400000b7a24 */ /* 0x000fcc00078e0202 */
[----:B------:R-:W-:Y:S05]  /*01b0*/  @!P0 EXIT ;  /* 0x000000000000894d */ /* 0x000fea0003800000 */
[----:B------:R-:W-:Y:S02]  /*01c0*/  IMAD.MOV.U32 R0, RZ, RZ, c[0x0][0x1d0] ;  /* 0x00007400ff007624 */ /* 0x000fe400078e00ff */
[----:B-1----:R-:W-:-:S03]  /*01d0*/  IMAD.MOV.U32 R2, RZ, RZ, RZ ;  /* 0x000000ffff027224 */ /* 0x002fc600078e00ff */
[C---:B------:R-:W-:Y:S02]  /*01e0*/  ISETP.GE.AND P0, PT, R0.reuse, 0x1, PT ;  /* 0x000000010000780c */ /* 0x040fe40003f06270 */
[----:B------:R-:W-:Y:S01]  /*01f0*/  IADD3 R3, R0, 0x6f, RZ ;  /* 0x0000006f00037810 */ /* 0x000fe20007ffe0ff */
[----:B------:R-:W-:-:S04]  /*0200*/  IMAD.MOV.U32 R0, RZ, RZ, RZ ;  /* 0x000000ffff007224 */ /* 0x000fc800078e00ff */
[----:B------:R-:W-:-:S05]  /*0210*/  IMAD.HI R2, R3, -0x6db6db6d, R2 ;  /* 0x9249249303027827 */ /* 0x000fca00078e0202 */
[----:B------:R-:W-:-:S04]  /*0220*/  SHF.R.U32.HI R3, RZ, 0x1f, R2 ;  /* 0x0000001fff037819 */ /* 0x000fc80000011602 */
[----:B------:R-:W-:Y:S01]  /*0230*/  LEA.HI.SX32 R10, R2, R3, 0x1a ;  /* 0x00000003020a7211 */ /* 0x000fe200078fd2ff */
[----:B------:R-:W-:Y:S05]  /*0240*/  @!P0 BRA `(.L_x_2) ;  /* 0x0000020000008947 */ /* 0x000fea0003800000 */
[----:B------:R-:W-:-:S04]  /*0250*/  SHF.R.U32.HI R0, RZ, 0x10, R11 ;  /* 0x00000010ff007819 */ /* 0x000fc8000001160b */
[----:B------:R-:W-:-:S04]  /*0260*/  ISETP.NE.AND P0, PT, R0, RZ, PT ;  /* 0x000000ff0000720c */ /* 0x000fc80003f05270 */
[----:B------:R-:W-:-:S04]  /*0270*/  SEL R5, R0, c[0x0][0x338], P0 ;  /* 0x0000ce0000057a07 */ /* 0x000fc80000000000 */
[----:B------:R-:W-:Y:S02]  /*0280*/  IABS R0, R5 ;  /* 0x0000000500007213 */ /* 0x000fe40000000000 */
[----:B------:R-:W-:-:S03]  /*0290*/  IADD3 R7, R10, -0x1, R5 ;  /* 0xffffffff0a077810 */ /* 0x000fc60007ffe005 */
[----:B------:R-:W-:Y:S01]  /*02a0*/  IMAD.MOV.U32 R4, RZ, RZ, R0 ;  /* 0x000000ffff047224 */ /* 0x000fe200078e0000 */
[----:B------:R-:W-:-:S03]  /*02b0*/  IABS R9, R7 ;  /* 0x0000000700097213 */ /* 0x000fc60000000000 */
[----:B------:R-:W1:Y:S08]  /*02c0*/  I2F.RP R2, R4 ;  /* 0x0000000400027306 */ /* 0x000e700000209400 */
[----:B-1----:R-:W1:Y:S02]  /*02d0*/  MUFU.RCP R2, R2 ;  /* 0x0000000200027308 */ /* 0x002e640000001000 */
[----:B-1----:R-:W-:-:S06]  /*02e0*/  IADD3 R2, R2, 0xffffffe, RZ ;  /* 0x0ffffffe02027810 */ /* 0x002fcc0007ffe0ff */
[----:B------:R-:W1:Y:S02]  /*02f0*/  F2I.FTZ.U32.TRUNC.NTZ R3, R2 ;  /* 0x0000000200037305 */ /* 0x000e64000021f000 */
[----:B-1----:R-:W-:Y:S02]  /*0300*/  IMAD.MOV R0, RZ, RZ, -R3 ;  /* 0x000000ffff007224 */ /* 0x002fe400078e0a03 */
[----:B------:R-:W-:Y:S02]  /*0310*/  IMAD.MOV.U32 R2, RZ, RZ, RZ ;  /* 0x000000ffff027224 */ /* 0x000fe400078e00ff */
[----:B------:R-:W-:Y:S01]  /*0320*/  IMAD.MOV.U32 R6, RZ, RZ, R0 ;  /* 0x000000ffff067224 */ /* 0x000fe200078e0000 */
[----:B------:R-:W-:-:S03]  /*0330*/  IABS R0, R5 ;  /* 0x0000000500007213 */ /* 0x000fc60000000000 */
[----:B------:R-:W-:Y:S02]  /*0340*/  IMAD R6, R6, R4, RZ ;  /* 0x0000000406067224 */ /* 0x000fe400078e02ff */
[----:B------:R-:W-:Y:S02]  /*0350*/  IMAD.MOV R8, RZ, RZ, -R0 ;  /* 0x000000ffff087224 */ /* 0x000fe400078e0a00 */
[----:B------:R-:W-:-:S04]  /*0360*/  IMAD.HI.U32 R0, R3, R6, R2 ;  /* 0x0000000603007227 */ /* 0x000fc800078e0002 */
[----:B------:R-:W-:Y:S02]  /*0370*/  IMAD.MOV.U32 R2, RZ, RZ, R9 ;  /* 0x000000ffff027224 */ /* 0x000fe400078e0009 */
[----:B------:R-:W-:Y:S02]  /*0380*/  IMAD.MOV.U32 R3, RZ, RZ, R8 ;  /* 0x000000ffff037224 */ /* 0x000fe400078e0008 */
[----:B------:R-:W-:-:S04]  /*0390*/  IMAD.HI.U32 R0, R0, R2, RZ ;  /* 0x0000000200007227 */ /* 0x000fc800078e00ff */
[----:B------:R-:W-:-:S05]  /*03a0*/  IMAD R2, R0, R3, R2 ;  /* 0x0000000300027224 */ /* 0x000fca00078e0202 */
[----:B------:R-:W-:-:S13]  /*03b0*/  ISETP.GT.U32.AND P1, PT, R4, R2, PT ;  /* 0x000000020400720c */ /* 0x000fda0003f24070 */
[----:B------:R-:W-:Y:S01]  /*03c0*/  @!P1 IMAD.IADD R2, R2, 0x1, -R4 ;  /* 0x0000000102029824 */ /* 0x000fe200078e0a04 */
[----:B------:R-:W-:Y:S02]  /*03d0*/  @!P1 IADD3 R0, R0, 0x1, RZ ;  /* 0x0000000100009810 */ /* 0x000fe40007ffe0ff */
[----:B------:R-:W-:Y:S02]  /*03e0*/  ISETP.NE.AND P1, PT, R5, RZ, PT ;  /* 0x000000ff0500720c */ /* 0x000fe40003f25270 */
[----:B------:R-:W-:Y:S02]  /*03f0*/  ISETP.GE.U32.AND P2, PT, R2, R4, PT ;  /* 0x000000040200720c */ /* 0x000fe40003f46070 */
[----:B------:R-:W-:-:S04]  /*0400*/  LOP3.LUT R2, R7, R5, RZ, 0x3c, !PT ;  /* 0x0000000507027212 */ /* 0x000fc800078e3cff */
[----:B------:R-:W-:-:S07]  /*0410*/  ISETP.GE.AND P0, PT, R2, RZ, PT ;  /* 0x000000ff0200720c */ /* 0x000fce0003f06270 */
[----:B------:R-:W-:-:S06]  /*0420*/  @P2 IADD3 R0, R0, 0x1, RZ ;  /* 0x0000000100002810 */ /* 0x000fcc0007ffe0ff */
[----:B------:R-:W-:Y:S01]  /*0430*/  @!P0 IMAD.MOV R0, RZ, RZ, -R0 ;  /* 0x000000ffff008224 */ /* 0x000fe200078e0a00 */
[----:B------:R-:W-:Y:S02]  /*0440*/  @!P1 LOP3.LUT R0, RZ, R5, RZ, 0x33, !PT ;  /* 0x00000005ff009212 */ /* 0x000fe400078e33ff */
.L_x_2:
[----:B------:R-:W-:Y:S01]  /*0450*/  LOP3.LUT R2, R11, 0xffff, RZ, 0xc0, !PT ;  /* 0x0000ffff0b027812 */ /* 0x000fe200078ec0ff */
[----:B------:R-:W-:Y:S01]  /*0460*/  ULDC.64 UR8, c[0x0][0x118] ;  /* 0x0000460000087ab9 */ /* 0x000fe20000000a00 */
[----:B------:R-:W-:Y:S01]  /*0470*/  PLOP3.LUT P4, PT, PT, PT, PT, 0x80, 0x0 ;  /* 0x000000000000781c */ /* 0x000fe20003f8f070 */
[----:B------:R-:W-:Y:S01]  /*0480*/  CS2R R22, SRZ ;  /* 0x0000000000167805 */ /* 0x000fe2000001ff00 */
[----:B------:R-:W-:Y:S01]  /*0490*/  CS2R R20, SRZ ;  /* 0x0000000000147805 */ /* 0x000fe2000001ff00 */
[----:B------:R-:W-:Y:S01]  /*04a0*/  IMAD R199, R2, R0, RZ ;  /* 0x0000000002c77224 */ /* 0x000fe200078e02ff */
[----:B------:R-:W-:Y:S01]  /*04b0*/  CS2R R178, SRZ ;  /* 0x0000000000b27805 */ /* 0x000fe2000001ff00 */
[----:B------:R-:W-:Y:S01]  /*04c0*/  CS2R R176, SRZ ;  /* 0x0000000000b07805 */ /* 0x000fe2000001ff00 */
[----:B------:R-:W-:Y:S01]  /*04d0*/  CS2R R182, SRZ ;  /* 0x0000000000b67805 */ /* 0x000fe2000001ff00 */
[----:B------:R-:W-:Y:S01]  /*04e0*/  IMAD.IADD R0, R199, 0x1, R0 ;  /* 0x00000001c7007824 */ /* 0x000fe200078e0200 */
[----:B------:R1:W-:Y:S01]  /*04f0*/  STL [R1+0x34], R199 ;  /* 0x000034c701007387 */ /* 0x0003e20000100800 */
[----:B------:R-:W-:Y:S01]  /*0500*/  CS2R R180, SRZ ;  /* 0x0000000000b47805 */ /* 0x000fe2000001ff00 */
[----:B------:R-:W-:Y:S01]  /*0510*/  CS2R R174, SRZ ;  /* 0x0000000000ae7805 */ /* 0x000fe2000001ff00 */
[----:B------:R-:W-:Y:S01]  /*0520*/  CS2R R172, SRZ ;  /* 0x0000000000ac7805 */ /* 0x000fe2000001ff00 */
[----:B------:R-:W-:Y:S01]  /*0530*/  IMNMX R200, R10, R0, PT ;  /* 0x000000000ac87217 */ /* 0x000fe20003800200 */
[----:B------:R-:W-:Y:S01]  /*0540*/  CS2R R170, SRZ ;  /* 0x0000000000aa7805 */ /* 0x000fe2000001ff00 */
[----:B------:R-:W-:Y:S01]  /*0550*/  CS2R R168, SRZ ;  /* 0x0000000000a87805 */ /* 0x000fe2000001ff00 */
[----:B------:R-:W-:Y:S01]  /*0560*/  CS2R R162, SRZ ;  /* 0x0000000000a27805 */ /* 0x000fe2000001ff00 */
[----:B------:R-:W-:Y:S01]  /*0570*/  ISETP.GT.AND P0, PT, R200, R199, PT ;  /* 0x000000c7c800720c */ /* 0x000fe20003f04270 */
[----:B------:R-:W-:Y:S01]  /*0580*/  CS2R R160, SRZ ;  /* 0x0000000000a07805 */ /* 0x000fe2000001ff00 */
        /* <DEDUP_REMOVED lines=22> */
[----:B------:R-:W-:Y:S05]  /*06f0*/  @!P0 BRA `(.L_x_3) ;  /* 0x0000cc3000008947 */ /* 0x000fea0003800000 */
[----:B-1----:R-:W-:-:S04]  /*0700*/  ISETP.NE.U32.AND P1, PT, RZ, c[0x0][0x340], PT ;  /* 0x0000d000ff007a0c */ /* 0x002fc80003f25070 */
[----:B------:R-:W-:-:S13]  /*0710*/  ISETP.NE.AND.EX P1, PT, RZ, c[0x0][0x344], PT, P1 ;  /* 0x0000d100ff007a0c */ /* 0x000fda0003f25310 */
[----:B------:R-:W-:-:S04]  /*0720*/  @P1 IMAD.MOV.U32 R2, RZ, RZ, 0x4 ;  /* 0x00000004ff021424 */ /* 0x000fc800078e00ff */
[----:B------:R-:W-:-:S05]  /*0730*/  @P1 IMAD.WIDE R2, R28, R2, c[0x0][0x340] ;  /* 0x0000d0001c021625 */ /* 0x000fca00078e0202 */
[----:B------:R1:W2:Y:S01]  /*0740*/  @P1 LDG.E R18, [R2.64] ;  /* 0x0000000802121981 */ /* 0x0002a2000c1e1900 */
[----:B------:R-:W-:Y:S01]  /*0750*/  SHF.R.S32.HI R27, RZ, 0x1f, R192 ;  /* 0x0000001fff1b7819 */ /* 0x000fe200000114c0 */
[----:B------:R-:W-:Y:S01]  /*0760*/  IMAD.MOV.U32 R0, RZ, RZ, c[0x0][0x2c4] ;  /* 0x0000b100ff007624 */ /* 0x000fe200078e00ff */
[----:B------:R-:W-:Y:S01]  /*0770*/  SHF.R.S32.HI R16, RZ, 0x1f, R19 ;  /* 0x0000001fff107819 */ /* 0x000fe20000011413 */
[----:B------:R-:W3:Y:S01]  /*0780*/  S2R R22, SR_CTAID.X ;  /* 0x0000000000167919 */ /* 0x000ee20000002500 */
[-C--:B------:R-:W-:Y:S01]  /*0790*/  LEA.HI R5, R27, R192.reuse, RZ, 0x3 ;  /* 0x000000c01b057211 */ /* 0x080fe200078f18ff */
[----:B------:R-:W-:Y:S01]  /*07a0*/  ULDC UR5, c[0x0][0x2c4] ;  /* 0x0000b10000057ab9 */ /* 0x000fe20000000800 */
[----:B------:R-:W-:Y:S01]  /*07b0*/  ISETP.NE.AND P0, PT, R0, 0x1, PT ;  /* 0x000000010000780c */ /* 0x000fe20003f05270 */
[----:B------:R-:W-:Y:S01]  /*07c0*/  IMAD R4, R16, c[0x0][0x1b8], RZ ;  /* 0x00006e0010047a24 */ /* 0x000fe200078e02ff */
[----:B------:R-:W-:Y:S01]  /*07d0*/  LOP3.LUT R0, R5, 0xfffffff8, RZ, 0xc0, !PT ;  /* 0xfffffff805007812 */ /* 0x000fe200078ec0ff */
[----:B------:R-:W-:Y:S01]  /*07e0*/  ULDC UR4, c[0x0][0x168] ;  /* 0x00005a0000047ab9 */ /* 0x000fe20000000800 */
[----:B------:R-:W-:Y:S01]  /*07f0*/  SHF.R.S32.HI R15, RZ, 0x3, R5 ;  /* 0x00000003ff0f7819 */ /* 0x000fe20000011405 */
[----:B------:R-:W-:Y:S01]  /*0800*/  UIMAD UR4, UR5, UR4, URZ ;  /* 0x00000004050472a4 */ /* 0x000fe2000f8e023f */
[-C--:B------:R-:W-:Y:S01]  /*0810*/  IADD3 R21, -R0, R192.reuse, RZ ;  /* 0x000000c000157210 */ /* 0x080fe20007ffe1ff */
[----:B------:R-:W-:Y:S01]  /*0820*/  IMAD R0, R19, c[0x0][0x1bc], R4 ;  /* 0x00006f0013007a24 */ /* 0x000fe200078e0204 */
[----:B------:R-:W-:Y:S01]  /*0830*/  SHF.R.S32.HI R20, RZ, 0x1f, R28 ;  /* 0x0000001fff147819 */ /* 0x000fe2000001141c */
[----:B------:R-:W-:Y:S01]  /*0840*/  BSSY B0, `(.L_x_4) ;  /* 0x000005c000007945 */ /* 0x000fe20003800000 */
[--C-:B------:R-:W-:Y:S01]  /*0850*/  SHF.R.S32.HI R7, RZ, 0x1f, R15.reuse ;  /* 0x0000001fff077819 */ /* 0x100fe2000001140f */
[----:B------:R-:W-:Y:S01]  /*0860*/  IMAD R4, R21, 0x10, R15 ;  /* 0x0000001015047824 */ /* 0x000fe200078e020f */
[----:B------:R-:W-:Y:S01]  /*0870*/  LEA.HI R26, R27, R192, RZ, 0x4 ;  /* 0x000000c01b1a7211 */ /* 0x000fe200078f20ff */
[----:B------:R-:W-:Y:S01]  /*0880*/  IMAD R5, R20, c[0x0][0x1c0], RZ ;  /* 0x0000700014057a24 */ /* 0x000fe200078e02ff */
[----:B------:R-:W-:Y:S01]  /*0890*/  SHF.L.U32 R14, R15, 0x6, RZ ;  /* 0x000000060f0e7819 */ /* 0x000fe200000006ff */
[----:B------:R-:W-:-:S02]  /*08a0*/  IMAD.SHL.U32 R6, R21, 0x8, RZ ;  /* 0x0000000815067824 */ /* 0x000fc400078e00ff */
[----:B------:R-:W-:Y:S02]  /*08b0*/  IMAD R5, R28, c[0x0][0x1c4], R5 ;  /* 0x000071001c057a24 */ /* 0x000fe400078e0205 */
[----:B-1----:R-:W-:-:S04]  /*08c0*/  IMAD.WIDE.U32 R2, R19, c[0x0][0x1b8], RZ ;  /* 0x00006e0013027a25 */ /* 0x002fc800078e00ff */
[----:B---3--:R-:W-:Y:S01]  /*08d0*/  IMAD R11, R22, 0x80, R4 ;  /* 0x00000080160b7824 */ /* 0x008fe200078e0204 */
[----:B------:R-:W-:-:S03]  /*08e0*/  IADD3 R3, R3, R0, RZ ;  /* 0x0000000003037210 */ /* 0x000fc60007ffe0ff */
[----:B------:R-:W-:Y:S01]  /*08f0*/  @P0 IMAD.HI.U32 R4, R11, c[0x0][0x2c8], RZ ;  /* 0x0000b2000b040a27 */ /* 0x000fe200078e00ff */
[----:B------:R-:W-:-:S03]  /*0900*/  MOV R0, R11 ;  /* 0x0000000b00007202 */ /* 0x000fc60000000f00 */
[----:B------:R-:W-:Y:S01]  /*0910*/  IMAD.WIDE.U32 R2, R28, c[0x0][0x1c0], R2 ;  /* 0x000070001c027a25 */ /* 0x000fe200078e0002 */
[----:B------:R-:W-:-:S03]  /*0920*/  @P0 SHF.R.U32.HI R0, RZ, c[0x0][0x2cc], R4 ;  /* 0x0000b300ff000a19 */ /* 0x000fc60000011604 */
[----:B------:R-:W-:Y:S01]  /*0930*/  IMAD R4, R7, c[0x0][0x208], RZ ;  /* 0x0000820007047a24 */ /* 0x000fe200078e02ff */
[----:B------:R-:W-:Y:S02]  /*0940*/  SHF.R.S32.HI R8, RZ, 0x1f, R0 ;  /* 0x0000001fff087819 */ /* 0x000fe40000011400 */
[----:B------:R-:W-:Y:S01]  /*0950*/  IADD3 R3, R3, R5, RZ ;  /* 0x0000000503037210 */ /* 0x000fe20007ffe0ff */
[----:B------:R-:W-:Y:S01]  /*0960*/  IMAD R5, R7, c[0x0][0x1e0], RZ ;  /* 0x0000780007057a24 */ /* 0x000fe200078e02ff */
[----:B------:R-:W-:Y:S01]  /*0970*/  SHF.R.S32.HI R7, RZ, 0x1f, R6 ;  /* 0x0000001fff077819 */ /* 0x000fe20000011406 */
[----:B------:R-:W-:Y:S02]  /*0980*/  IMAD R10, R8, c[0x0][0x1b0], RZ ;  /* 0x00006c00080a7a24 */ /* 0x000fe400078e02ff */
[----:B------:R-:W-:-:S04]  /*0990*/  IMAD.WIDE.U32 R2, R0, c[0x0][0x1b0], R2 ;  /* 0x00006c0000027a25 */ /* 0x000fc800078e0002 */
[----:B------:R-:W-:Y:S02]  /*09a0*/  IMAD R10, R0, c[0x0][0x1b4], R10 ;  /* 0x00006d00000a7a24 */ /* 0x000fe400078e020a */
[C---:B------:R-:W-:Y:S02]  /*09b0*/  IMAD R12, R15.reuse, c[0x0][0x1e4], R5 ;  /* 0x000079000f0c7a24 */ /* 0x040fe400078e0205 */
[----:B------:R-:W-:Y:S01]  /*09c0*/  IMAD.WIDE.U32 R8, R15, c[0x0][0x1e0], R6 ;  /* 0x000078000f087a25 */ /* 0x000fe200078e0006 */
[----:B------:R-:W-:Y:S02]  /*09d0*/  IADD3 R3, R3, R10, RZ ;  /* 0x0000000a03037210 */ /* 0x000fe40007ffe0ff */
[----:B------:R-:W-:Y:S01]  /*09e0*/  LOP3.LUT R10, R26, 0xfffffff0, RZ, 0xc0, !PT ;  /* 0xfffffff01a0a7812 */ /* 0x000fe200078ec0ff */
[----:B------:R-:W-:Y:S01]  /*09f0*/  IMAD.MOV R0, RZ, RZ, -R0 ;  /* 0x000000ffff007224 */ /* 0x000fe200078e0a00 */
[----:B------:R-:W-:Y:S01]  /*0a00*/  IADD3 R9, R9, R12, RZ ;  /* 0x0000000c09097210 */ /* 0x000fe20007ffe0ff */
[----:B------:R-:W-:-:S02]  /*0a10*/  IMAD R12, R16, c[0x0][0x210], RZ ;  /* 0x00008400100c7a24 */ /* 0x000fc400078e02ff */
[----:B------:R-:W-:Y:S02]  /*0a20*/  IMAD R11, R0, c[0x0][0x2c4], R11 ;  /* 0x0000b100000b7a24 */ /* 0x000fe400078e020b */
[----:B------:R-:W-:Y:S02]  /*0a30*/  IMAD.IADD R10, R192, 0x1, -R10 ;  /* 0x00000001c00a7824 */ /* 0x000fe400078e0a0a */
[C---:B------:R-:W-:Y:S02]  /*0a40*/  IMAD R13, R15.reuse, c[0x0][0x20c], R4 ;  /* 0x000083000f0d7a24 */ /* 0x040fe400078e0204 */
[----:B------:R-:W-:Y:S01]  /*0a50*/  IMAD.WIDE.U32 R4, R15, c[0x0][0x208], R6 ;  /* 0x000082000f047a25 */ /* 0x000fe200078e0006 */
[----:B------:R-:W-:-:S03]  /*0a60*/  SHF.R.S32.HI R17, RZ, 0x1f, R10 ;  /* 0x0000001fff117819 */ /* 0x000fc6000001140a */
[----:B------:R-:W-:Y:S01]  /*0a70*/  IMAD R0, R16, c[0x0][0x1e8], RZ ;  /* 0x00007a0010007a24 */ /* 0x000fe200078e02ff */
[----:B------:R-:W-:Y:S01]  /*0a80*/  LEA.HI R25, R17, R10, RZ, 0x3 ;  /* 0x0000000a11197211 */ /* 0x000fe200078f18ff */
[----:B------:R-:W-:Y:S01]  /*0a90*/  IMAD R16, R19, c[0x0][0x214], R12 ;  /* 0x0000850013107a24 */ /* 0x000fe200078e020c */
[----:B------:R-:W-:Y:S01]  /*0aa0*/  SHF.R.S32.HI R12, RZ, 0x1f, R11 ;  /* 0x0000001fff0c7819 */ /* 0x000fe2000001140b */
[----:B------:R-:W-:Y:S02]  /*0ab0*/  IMAD.IADD R5, R5, 0x1, R13 ;  /* 0x0000000105057824 */ /* 0x000fe400078e020d */
[----:B------:R-:W-:Y:S01]  /*0ac0*/  IMAD R13, R19, c[0x0][0x1ec], R0 ;  /* 0x00007b00130d7a24 */ /* 0x000fe200078e0200 */
[----:B------:R-:W-:Y:S01]  /*0ad0*/  LOP3.LUT R0, R14, 0x1c0, RZ, 0xc0, !PT ;  /* 0x000001c00e007812 */ /* 0x000fe200078ec0ff */
[----:B------:R-:W-:Y:S02]  /*0ae0*/  IMAD R12, R12, c[0x0][0x1a8], RZ ;  /* 0x00006a000c0c7a24 */ /* 0x000fe400078e02ff */
[----:B------:R-:W-:Y:S01]  /*0af0*/  IMAD.WIDE.U32 R2, R11, c[0x0][0x1a8], R2 ;  /* 0x00006a000b027a25 */ /* 0x000fe200078e0002 */
[----:B------:R-:W-:-:S02]  /*0b00*/  LOP3.LUT R17, R0, 0x38, R6, 0xf8, !PT ;  /* 0x0000003800117812 */ /* 0x000fc400078ef806 */
[----:B------:R-:W-:Y:S01]  /*0b10*/  SHF.R.U32.HI R14, RZ, 0x3, R0 ;  /* 0x00000003ff0e7819 */ /* 0x000fe20000011600 */
[----:B------:R-:W-:Y:S01]  /*0b20*/  IMAD R12, R11, c[0x0][0x1ac], R12 ;  /* 0x00006b000b0c7a24 */ /* 0x000fe200078e020c */
[----:B------:R-:W-:Y:S01]  /*0b30*/  LOP3.LUT R0, R25, 0xfffffff8, RZ, 0xc0, !PT ;  /* 0xfffffff819007812 */ /* 0x000fe200078ec0ff */
[C---:B------:R-:W-:Y:S01]  /*0b40*/  IMAD.WIDE.U32 R4, R19.reuse, c[0x0][0x210], R4 ;  /* 0x0000840013047a25 */ /* 0x040fe200078e0004 */
[----:B------:R-:W-:Y:S02]  /*0b50*/  LEA R11, P0, R2, c[0x0][0x160], 0x1 ;  /* 0x00005800020b7a11 */ /* 0x000fe400078008ff */
[----:B------:R-:W-:Y:S01]  /*0b60*/  IADD3 R24, R10, -R0, RZ ;  /* 0x800000000a187210 */ /* 0x000fe20007ffe0ff */
[----:B------:R-:W-:Y:S01]  /*0b70*/  IMAD.WIDE.U32 R8, R19, c[0x0][0x1e8], R8 ;  /* 0x00007a0013087a25 */ /* 0x000fe200078e0008 */
[----:B------:R-:W-:Y:S02]  /*0b80*/  IADD3 R10, R3, R12, RZ ;  /* 0x0000000c030a7210 */ /* 0x000fe40007ffe0ff */
[----:B------:R-:W-:Y:S01]  /*0b90*/  LOP3.LUT R19, R17, R14, RZ, 0x3c, !PT ;  /* 0x0000000e11137212 */ /* 0x000fe200078e3cff */
[----:B------:R-:W-:Y:S01]  /*0ba0*/  IMAD.IADD R5, R5, 0x1, R16 ;  /* 0x0000000105057824 */ /* 0x000fe200078e0210 */
[----:B------:R-:W-:Y:S01]  /*0bb0*/  LEA.HI.X R10, R2, c[0x0][0x164], R10, 0x1, P0 ;  /* 0x00005900020a7a11 */ /* 0x000fe200000f0c0a */
[----:B------:R-:W-:Y:S01]  /*0bc0*/  IMAD.IADD R9, R9, 0x1, R13 ;  /* 0x0000000109097824 */ /* 0x000fe200078e020d */
[----:B------:R-:W-:Y:S01]  /*0bd0*/  LEA.HI R13, R27, R192, RZ, 0x6 ;  /* 0x000000c01b0d7211 */ /* 0x000fe200078f30ff */
[----:B------:R1:W3:Y:S01]  /*0be0*/  SHFL.IDX PT, R16, R11, RZ, 0x181f ;  /* 0x00181fff0b107589 */ /* 0x0002e200000e0000 */
[----:B------:R-:W-:-:S03]  /*0bf0*/  ISETP.GE.AND P0, PT, R6, c[0x0][0x198], PT ;  /* 0x0000660006007a0c */ /* 0x000fc60003f06270 */
[----:B------:R-:W-:Y:S01]  /*0c00*/  IMAD.SHL.U32 R13, R13, 0x8, RZ ;  /* 0x000000080d0d7824 */ /* 0x000fe200078e00ff */
[----:B------:R1:W4:Y:S01]  /*0c10*/  SHFL.IDX PT, R17, R10, RZ, 0x181f ;  /* 0x00181fff0a117589 */ /* 0x00032200000e0000 */
[----:B--2---:R-:W-:Y:S01]  /*0c20*/  @P1 SHF.R.S32.HI R3, RZ, 0x1f, R18 ;  /* 0x0000001fff031819 */ /* 0x004fe20000011412 */
[----:B------:R-:W-:Y:S02]  /*0c30*/  @!P1 IMAD.MOV.U32 R3, RZ, RZ, R20 ;  /* 0x000000ffff039224 */ /* 0x000fe400078e0014 */
[----:B------:R-:W-:Y:S01]  /*0c40*/  @P1 IMAD.MOV.U32 R2, RZ, RZ, R18 ;  /* 0x000000ffff021224 */ /* 0x000fe200078e0012 */
[----:B------:R-:W-:Y:S01]  /*0c50*/  @!P1 MOV R2, R28 ;  /* 0x0000001c00029202 */ /* 0x000fe20000000f00 */
[C---:B------:R-:W-:Y:S01]  /*0c60*/  IMAD R12, R3.reuse, c[0x0][0x1f0], RZ ;  /* 0x00007c00030c7a24 */ /* 0x040fe200078e02ff */
[----:B------:R-:W-:Y:S01]  /*0c70*/  LEA R18, R22, R15, 0x7 ;  /* 0x0000000f16127211 */ /* 0x000fe200078e38ff */
[----:B------:R-:W-:Y:S01]  /*0c80*/  IMAD R0, R3, c[0x0][0x218], RZ ;  /* 0x0000860003007a24 */ /* 0x000fe200078e02ff */
[----:B------:R-:W-:Y:S01]  /*0c90*/  MOV R22, 0x20 ;  /* 0x0000002000167802 */ /* 0x000fe20000000f00 */
[----:B------:R-:W-:Y:S01]  /*0ca0*/  IMAD R14, R2, c[0x0][0x1f4], R12 ;  /* 0x00007d00020e7a24 */ /* 0x000fe200078e020c */
[----:B------:R-:W-:Y:S01]  /*0cb0*/  ISETP.GE.AND P3, PT, R18, UR4, PT ;  /* 0x0000000412007c0c */ /* 0x000fe2000bf66270 */
[C---:B------:R-:W-:Y:S01]  /*0cc0*/  IMAD R12, R2.reuse, c[0x0][0x21c], R0 ;  /* 0x00008700020c7a24 */ /* 0x040fe200078e0200 */
[----:B------:R-:W-:Y:S01]  /*0cd0*/  LOP3.LUT R0, R19, 0xfffffe00, R13, 0xf8, !PT ;  /* 0xfffffe0013007812 */ /* 0x000fe200078ef80d */
[----:B------:R-:W-:Y:S01]  /*0ce0*/  IMAD.WIDE.U32 R30, R2, c[0x0][0x218], R4 ;  /* 0x00008600021e7a25 */ /* 0x000fe200078e0004 */
[----:B------:R-:W-:-:S03]  /*0cf0*/  R2P PR, R24, 0x6 ;  /* 0x0000000618007804 */ /* 0x000fc60000000000 */
[----:B------:R-:W-:Y:S01]  /*0d00*/  IMAD.WIDE.U32 R34, R2, c[0x0][0x1f0], R8 ;  /* 0x00007c0002227a25 */ /* 0x000fe200078e0008 */
[----:B------:R-:W-:Y:S02]  /*0d10*/  IADD3 R33, R31, R12, RZ ;  /* 0x0000000c1f217210 */ /* 0x000fe40007ffe0ff */
[----:B------:R-:W-:Y:S01]  /*0d20*/  SEL R4, R22, 0xffffffe0, !P2 ;  /* 0xffffffe016047807 */ /* 0x000fe20005000000 */
[----:B------:R-:W-:Y:S01]  /*0d30*/  IMAD.MOV.U32 R20, RZ, RZ, 0x10 ;  /* 0x00000010ff147424 */ /* 0x000fe200078e00ff */
[----:B------:R-:W-:Y:S01]  /*0d40*/  IADD3 R37, R35, R14, RZ ;  /* 0x0000000e23257210 */ /* 0x000fe20007ffe0ff */
[----:B------:R1:W-:Y:S03]  /*0d50*/  STL.64 [R1+0x38], R34 ;  /* 0x0000382201007387 */ /* 0x0003e60000100a00 */
[----:B------:R-:W-:Y:S01]  /*0d60*/  SEL R3, R20, 0xfffffff0, !P1 ;  /* 0xfffffff014037807 */ /* 0x000fe20004800000 */
[----:B------:R1:W-:Y:S04]  /*0d70*/  STL.64 [R1+0x8], R30 ;  /* 0x0000081e01007387 */ /* 0x0003e80000100a00 */
[----:B------:R1:W-:Y:S04]  /*0d80*/  STL [R1+0x4], R33 ;  /* 0x0000042101007387 */ /* 0x0003e80000100800 */
[----:B------:R1:W-:Y:S01]  /*0d90*/  STL [R1+0x2c], R37 ;  /* 0x00002c2501007387 */ /* 0x0003e20000100800 */
[----:B------:R-:W-:Y:S05]  /*0da0*/  @P3 BRA `(.L_x_5) ;  /* 0x0000005000003947 */ /* 0x000fea0003800000 */
[----:B---34-:R-:W-:Y:S01]  /*0db0*/  LEA R8, P1, R6, R16, 0x1 ;  /* 0x0000001006087211 */ /* 0x018fe200078208ff */
[----:B------:R-:W-:-:S03]  /*0dc0*/  IMAD.SHL.U32 R2, R0, 0x2, RZ ;  /* 0x0000000200027824 */ /* 0x000fc600078e00ff */
[----:B------:R-:W-:-:S05]  /*0dd0*/  LEA.HI.X R9, R6, R17, R7, 0x1, P1 ;  /* 0x0000001106097211 */ /* 0x000fca00008f0c07 */
[----:B------:R-:W-:Y:S01]  /*0de0*/  @!PT LDS RZ, [RZ] ;  /* 0x00000000fffff984 */ /* 0x000fe20000000800 */
[----:B------:R2:W-:Y:S04]  /*0df0*/  LDGSTS.E.BYPASS.LTC128B.128 [R2+0x7100], [R8.64], !P0 ;  /* 0x0710000008027fae */ /* 0x0005e8000c101d48 */
.L_x_5:
[----:B---34-:R-:W-:Y:S05]  /*0e00*/  BSYNC B0 ;  /* 0x0000000000007941 */ /* 0x018fea0003800000 */
.L_x_4:
[----:B------:R-:W-:Y:S01]  /*0e10*/  IADD3 R5, R18, 0x10, RZ ;  /* 0x0000001012057810 */ /* 0x000fe20007ffe0ff */
[----:B--2---:R2:W3:Y:S01]  /*0e20*/  SHFL.IDX PT, R2, R10, 0x1, 0x181f ;  /* 0x00381f000a027f89 */ /* 0x0044e200000e0000 */
[----:B------:R-:W-:Y:S02]  /*0e30*/  BSSY B0, `(.L_x_6) ;  /* 0x0000009000007945 */ /* 0x000fe40003800000 */
[----:B------:R-:W-:Y:S01]  /*0e40*/  ISETP.GE.AND P1, PT, R5, UR4, PT ;  /* 0x0000000405007c0c */ /* 0x000fe2000bf26270 */
[----:B------:R2:W4:-:S12]  /*0e50*/  SHFL.IDX PT, R8, R11, 0x1, 0x181f ;  /* 0x00381f000b087f89 */ /* 0x00051800000e0000 */
[----:B------:R-:W-:Y:S05]  /*0e60*/  @P1 BRA `(.L_x_7) ;  /* 0x0000005000001947 */ /* 0x000fea0003800000 */
[----:B----4-:R-:W-:-:S04]  /*0e70*/  LEA R8, P1, R6, R8, 0x1 ;  /* 0x0000000806087211 */ /* 0x010fc800078208ff */
[----:B---3--:R-:W-:Y:S01]  /*0e80*/  LEA.HI.X R9, R6, R2, R7, 0x1, P1 ;  /* 0x0000000206097211 */ /* 0x008fe200008f0c07 */
[----:B------:R-:W-:-:S05]  /*0e90*/  IMAD.SHL.U32 R2, R0, 0x2, RZ ;  /* 0x0000000200027824 */ /* 0x000fca00078e00ff */
[----:B------:R-:W-:Y:S01]  /*0ea0*/  @!PT LDS RZ, [RZ] ;  /* 0x00000000fffff984 */ /* 0x000fe20000000800 */
[----:B------:R3:W-:Y:S03]  /*0eb0*/  LDGSTS.E.BYPASS.LTC128B.128 [R2+0x7900], [R8.64], !P0 ;  /* 0x0790000008027fae */ /* 0x0007e6000c101d48 */
.L_x_7:
[----:B------:R-:W-:Y:S05]  /*0ec0*/  BSYNC B0 ;  /* 0x0000000000007941 */ /* 0x000fea0003800000 */
.L_x_6:
[----:B------:R-:W-:Y:S01]  /*0ed0*/  IADD3 R5, R18, 0x20, RZ ;  /* 0x0000002012057810 */ /* 0x000fe20007ffe0ff */
[----:B---3--:R3:W1:Y:S01]  /*0ee0*/  SHFL.IDX PT, R2, R10, 0x2, 0x181f ;  /* 0x00581f000a027f89 */ /* 0x00866200000e0000 */
[----:B------:R-:W-:Y:S02]  /*0ef0*/  BSSY B0, `(.L_x_8) ;  /* 0x0000009000007945 */ /* 0x000fe40003800000 */
[----:B------:R-:W-:Y:S01]  /*0f00*/  ISETP.GE.AND P1, PT, R5, UR4, PT ;  /* 0x0000000405007c0c */ /* 0x000fe2000bf26270 */
[----:B----4-:R3:W4:-:S12]  /*0f10*/  SHFL.IDX PT, R8, R11, 0x2, 0x181f ;  /* 0x00581f000b087f89 */ /* 0x01071800000e0000 */
[----:B------:R-:W-:Y:S05]  /*0f20*/  @P1 BRA `(.L_x_9) ;  /* 0x0000005000001947 */ /* 0x000fea0003800000 */
[----:B----4-:R-:W-:-:S04]  /*0f30*/  LEA R8, P1, R6, R8, 0x1 ;  /* 0x0000000806087211 */ /* 0x010fc800078208ff */
[----:B-1----:R-:W-:Y:S01]  /*0f40*/  LEA.HI.X R9, R6, R2, R7, 0x1, P1 ;  /* 0x0000000206097211 */ /* 0x002fe200008f0c07 */
[----:B------:R-:W-:-:S05]  /*0f50*/  IMAD.SHL.U32 R2, R0, 0x2, RZ ;  /* 0x0000000200027824 */ /* 0x000fca00078e00ff */
[----:B------:R-:W-:Y:S01]  /*0f60*/  @!PT LDS RZ, [RZ] ;  /* 0x00000000fffff984 */ /* 0x000fe20000000800 */
[----:B------:R1:W-:Y:S03]  /*0f70*/  LDGSTS.E.BYPASS.LTC128B.128 [R2+0x8100], [R8.64], !P0 ;  /* 0x0810000008027fae */ /* 0x0003e6000c101d48 */
.L_x_9:
[----:B------:R-:W-:Y:S05]  /*0f80*/  BSYNC B0 ;  /* 0x0000000000007941 */ /* 0x000fea0003800000 */
.L_x_8:
[----:B------:R-:W-:Y:S01]  /*0f90*/  IADD3 R5, R18, 0x30, RZ ;  /* 0x0000003012057810 */ /* 0x000fe20007ffe0ff */
[----:B-1----:R1:W2:Y:S01]  /*0fa0*/  SHFL.IDX PT, R2, R10, 0x3, 0x181f ;  /* 0x00781f000a027f89 */ /* 0x0022a200000e0000 */
[----:B------:R-:W-:Y:S02]  /*0fb0*/  BSSY B0, `(.L_x_10) ;  /* 0x0000009000007945 */ /* 0x000fe40003800000 */
[----:B------:R-:W-:Y:S01]  /*0fc0*/  ISETP.GE.AND P1, PT, R5, UR4, PT ;  /* 0x0000000405007c0c */ /* 0x000fe2000bf26270 */
[----:B----4-:R1:W4:-:S12]  /*0fd0*/  SHFL.IDX PT, R8, R11, 0x3, 0x181f ;  /* 0x00781f000b087f89 */ /* 0x01031800000e0000 */
[----:B------:R-:W-:Y:S05]  /*0fe0*/  @P1 BRA `(.L_x_11) ;  /* 0x0000005000001947 */ /* 0x000fea0003800000 */
[----:B----4-:R-:W-:-:S04]  /*0ff0*/  LEA R8, P1, R6, R8, 0x1 ;  /* 0x0000000806087211 */ /* 0x010fc800078208ff */
[----:B--2---:R-:W-:Y:S01]  /*1000*/  LEA.HI.X R9, R6, R2, R7, 0x1, P1 ;  /* 0x0000000206097211 */ /* 0x004fe200008f0c07 */
[----:B------:R-:W-:-:S05]  /*1010*/  IMAD.SHL.U32 R2, R0, 0x2, RZ ;  /* 0x0000000200027824 */ /* 0x000fca00078e00ff */
[----:B------:R-:W-:Y:S01]  /*1020*/  @!PT LDS RZ, [RZ] ;  /* 0x00000000fffff984 */ /* 0x000fe20000000800 */
[----:B------:R2:W-:Y:S03]  /*1030*/  LDGSTS.E.BYPASS.LTC128B.128 [R2+0x8900], [R8.64], !P0 ;  /* 0x0890000008027fae */ /* 0x0005e6000c101d48 */
.L_x_11:
[----:B------:R-:W-:Y:S05]  /*1040*/  BSYNC B0 ;  /* 0x0000000000007941 */ /* 0x000fea0003800000 */
.L_x_10:
[----:B------:R-:W-:Y:S01]  /*1050*/  IADD3 R5, R18, 0x40, RZ ;  /* 0x0000004012057810 */ /* 0x000fe20007ffe0ff */
[----:B--2---:R2:W1:Y:S01]  /*1060*/  SHFL.IDX PT, R2, R10, 0x4, 0x181f ;  /* 0x00981f000a027f89 */ /* 0x00446200000e0000 */
        /* <DEDUP_REMOVED lines=9> */
.L_x_13:
[----:B------:R-:W-:Y:S05]  /*1100*/  BSYNC B0 ;  /* 0x0000000000007941 */ /* 0x000fea0003800000 */
.L_x_12:
        /* <DEDUP_REMOVED lines=11> */
.L_x_15:
[----:B------:R-:W-:Y:S05]  /*11c0*/  BSYNC B0 ;  /* 0x0000000000007941 */ /* 0x000fea0003800000 */
.L_x_14:
        /* <DEDUP_REMOVED lines=11> */
.L_x_17:
[----:B------:R-:W-:Y:S05]  /*1280*/  BSYNC B0 ;  /* 0x0000000000007941 */ /* 0x000fea0003800000 */
.L_x_16:
[----:B-1--4-:R-:W1:Y:S01]  /*1290*/  SHFL.IDX PT, R8, R11, 0x7, 0x181f ;  /* 0x00f81f000b087f89 */ /* 0x012e6200000e0000 */
[----:B------:R-:W-:Y:S01]  /*12a0*/  IADD3 R5, R18, 0x70, RZ ;  /* 0x0000007012057810 */ /* 0x000fe20007ffe0ff */
[----:B------:R-:W-:Y:S01]  /*12b0*/  UMOV UR6, 0x5 ;  /* 0x0000000500067882 */ /* 0x000fe20000000000 */
[----:B------:R-:W-:Y:S01]  /*12c0*/  SHF.L.U32 R241, R0, 0x1, RZ ;  /* 0x0000000100f17819 */ /* 0x000fe200000006ff */
[----:B------:R4:W5:Y:S01]  /*12d0*/  SHFL.IDX PT, R2, R10, 0x7, 0x181f ;  /* 0x00f81f000a027f89 */ /* 0x00096200000e0000 */
[----:B------:R-:W-:Y:S01]  /*12e0*/  ISETP.GE.AND P1, PT, R5, UR4, PT ;  /* 0x0000000405007c0c */ /* 0x000fe2000bf26270 */
[----:B------:R-:W-:Y:S01]  /*12f0*/  ULDC.64 UR4, c[0x0][0x208] ;  /* 0x0000820000047ab9 */ /* 0x000fe20000000a00 */
[----:B------:R-:W-:Y:S01]  /*1300*/  MOV R5, 0x70 ;  /* 0x0000007000057802 */ /* 0x000fe20000000f00 */
[----:B------:R-:W-:Y:S01]  /*1310*/  USHF.L.U32 UR7, UR4, 0x5, URZ ;  /* 0x0000000504077899 */ /* 0x000fe2000800063f */
[C---:B------:R-:W-:Y:S01]  /*1320*/  IADD3 R169, R200.reuse, -0x1, RZ ;  /* 0xffffffffc8a97810 */ /* 0x040fe20007ffe0ff */
[----:B------:R-:W-:Y:S01]  /*1330*/  USHF.L.U64.HI UR5, UR4, UR6, UR5 ;  /* 0x0000000604057299 */ /* 0x000fe20008010205 */
[----:B------:R-:W-:Y:S01]  /*1340*/  MOV R202, R36 ;  /* 0x0000002400ca7202 */ /* 0x000fe20000000f00 */
[----:B------:R-:W-:Y:S01]  /*1350*/  IMAD R155, R200, -0x70, R5 ;  /* 0xffffff90c89b7824 */ /* 0x000fe200078e0205 */
[----:B------:R-:W-:Y:S01]  /*1360*/  MOV R203, R37 ;  /* 0x0000002500cb7202 */ /* 0x000fe20000000f00 */
[----:B------:R-:W-:Y:S01]  /*1370*/  IMAD.WIDE.U32 R196, R5, c[0x0][0x1e0], RZ ;  /* 0x0000780005c47a25 */ /* 0x000fe200078e00ff */
[----:B------:R-:W-:-:S02]  /*1380*/  SHF.R.S32.HI R17, RZ, 0x1f, R169 ;  /* 0x0000001fff117819 */ /* 0x000fc400000114a9 */
[----:B------:R-:W-:Y:S02]  /*1390*/  IADD3 R20, R155, c[0x0][0x1d0], -R15 ;  /* 0x000074009b147a10 */ /* 0x000fe40007ffe80f */
[----:B------:R-:W-:Y:S02]  /*13a0*/  MOV R202, R34 ;  /* 0x0000002200ca7202 */ /* 0x000fe40000000f00 */
[C---:B------:R-:W-:Y:S02]  /*13b0*/  ISETP.GE.AND P5, PT, R20.reuse, 0x1, PT ;  /* 0x000000011400780c */ /* 0x040fe40003fa6270 */
[----:B------:R-:W-:Y:S01]  /*13c0*/  ISETP.GE.AND P3, PT, R20, 0x21, PT ;  /* 0x000000211400780c */ /* 0x000fe20003f66270 */
[----:B------:R-:W-:Y:S01]  /*13d0*/  STL.64 [R1+0x28], R202 ;  /* 0x000028ca01007387 */ /* 0x000fe20000100a00 */
[----:B-1----:R-:W-:Y:S01]  /*13e0*/  @!P1 LEA R8, P2, R6, R8, 0x1 ;  /* 0x0000000806089211 */ /* 0x002fe200078408ff */
[----:B--234-:R-:W-:Y:S01]  /*13f0*/  IMAD R10, R5, c[0x0][0x1e4], RZ ;  /* 0x00007900050a7a24 */ /* 0x01cfe200078e02ff */
[----:B------:R-:W-:-:S02]  /*1400*/  MOV R193, c[0x0][0x1e0] ;  /* 0x0000780000c17a02 */ /* 0x000fc40000000f00 */
[----:B-----5:R-:W-:Y:S02]  /*1410*/  @!P1 LEA.HI.X R9, R6, R2, R7, 0x1, P2 ;  /* 0x0000000206099211 */ /* 0x020fe400010f0c07 */
[----:B------:R-:W-:Y:S01]  /*1420*/  IADD3 R191, R197, R10, RZ ;  /* 0x0000000ac5bf7210 */ /* 0x000fe20007ffe0ff */
[----:B------:R-:W-:Y:S01]  /*1430*/  IMAD.WIDE.U32 R12, R193, 0x20, RZ ;  /* 0x00000020c10c7825 */ /* 0x000fe200078e00ff */
[C---:B------:R-:W-:Y:S01]  /*1440*/  ISETP.GE.AND P6, PT, R20.reuse, 0x31, PT ;  /* 0x000000311400780c */ /* 0x040fe20003fc6270 */
[----:B------:R-:W-:Y:S01]  /*1450*/  @!PT LDS RZ, [RZ] ;  /* 0x00000000fffff984 */ /* 0x000fe20000000800 */
[----:B------:R1:W-:Y:S01]  /*1460*/  @!P1 LDGSTS.E.BYPASS.LTC128B.128 [R241+0xa900], [R8.64], !P0 ;  /* 0x0a90000008f19fae */ /* 0x0003e2000c101d48 */
[----:B------:R-:W-:Y:S01]  /*1470*/  ISETP.GE.AND P0, PT, R20, 0x11, PT ;  /* 0x000000111400780c */ /* 0x000fe20003f06270 */
[----:B------:R-:W-:Y:S01]  /*1480*/  IMAD R0, R191, R169, RZ ;  /* 0x000000a9bf007224 */ /* 0x000fe200078e02ff */
[----:B------:R-:W-:Y:S01]  /*1490*/  ISETP.GE.AND P1, PT, R6, c[0x0][0x1d4], PT ;  /* 0x0000750006007a0c */ /* 0x000fe20003f26270 */
[----:B------:R-:W0:Y:S01]  /*14a0*/  LDGDEPBAR ;  /* 0x00000000000079af */ /* 0x000e220000000000 */
[----:B------:R-:W-:Y:S01]  /*14b0*/  MOV R194, c[0x0][0x1e4] ;  /* 0x0000790000c27a02 */ /* 0x000fe20000000f00 */
[----:B------:R-:W-:Y:S01]  /*14c0*/  IMAD R0, R17, R196, R0 ;  /* 0x000000c411007224 */ /* 0x000fe200078e0200 */
[----:B------:R-:W-:-:S02]  /*14d0*/  SHF.R.S32.HI R16, RZ, 0x4, R26 ;  /* 0x00000004ff107819 */ /* 0x000fc4000001141a */
[----:B------:R-:W-:Y:S02]  /*14e0*/  SHF.L.U32 R7, R194, 0x5, RZ ;  /* 0x00000005c2077819 */ /* 0x000fe400000006ff */
[----:B------:R-:W-:Y:S02]  /*14f0*/  SHF.L.U32 R15, R15, 0x3, RZ ;  /* 0x000000030f0f7819 */ /* 0x000fe400000006ff */
[----:B------:R-:W-:Y:S02]  /*1500*/  LEA.HI R14, R26, R16, RZ, 0x1 ;  /* 0x000000101a0e7211 */ /* 0x000fe400078f08ff */
[----:B------:R-:W-:Y:S02]  /*1510*/  MOV R28, R32 ;  /* 0x00000020001c7202 */ /* 0x000fe40000000f00 */
[----:B------:R-:W-:Y:S02]  /*1520*/  MOV R29, R33 ;  /* 0x00000021001d7202 */ /* 0x000fe40000000f00 */
[----:B------:R-:W-:-:S02]  /*1530*/  MOV R28, R30 ;  /* 0x0000001e001c7202 */ /* 0x000fc40000000f00 */
[----:B------:R-:W-:-:S03]  /*1540*/  LEA.HI R190, R27, R192, RZ, 0x5 ;  /* 0x000000c01bbe7211 */ /* 0x000fc600078f28ff */
[----:B------:R-:W-:Y:S01]  /*1550*/  STL.64 [R1], R28 ;  /* 0x0000001c01007387 */ /* 0x000fe20000100a00 */
[----:B-1----:R-:W-:-:S03]  /*1560*/  IMAD.WIDE.U32 R8, R169, R196, R202 ;  /* 0x000000c4a9087225 */ /* 0x002fc600078e00ca */
[----:B------:R-:W-:Y:S02]  /*1570*/  BAR.SYNC.DEFER_BLOCKING 0x0 ;  /* 0x0000000000007b1d */ /* 0x000fe40000010000 */
[C---:B------:R-:W-:Y:S02]  /*1580*/  @P5 LEA R10, P2, R8.reuse, c[0x0][0x1c8], 0x1 ;  /* 0x00007200080a5a11 */ /* 0x040fe400078408ff */
[----:B------:R-:W-:Y:S02]  /*1590*/  IADD3 R9, R9, R0, RZ ;  /* 0x0000000009097210 */ /* 0x000fe40007ffe0ff */
[----:B------:R-:W-:Y:S02]  /*15a0*/  @P0 LEA R0, P4, R193, R8, 0x4 ;  /* 0x00000008c1000211 */ /* 0x000fe400078820ff */
[C---:B------:R-:W-:Y:S02]  /*15b0*/  @P5 LEA.HI.X R11, R8.reuse, c[0x0][0x1cc], R9, 0x1, P2 ;  /* 0x00007300080b5a11 */ /* 0x040fe400010f0c09 */
[----:B------:R-:W-:-:S02]  /*15c0*/  @P3 IADD3 R2, P2, R8, R12, RZ ;  /* 0x0000000c08023210 */ /* 0x000fc40007f5e0ff */
[----:B------:R-:W-:Y:S02]  /*15d0*/  @P0 LEA.HI.X R5, R193, R9, R194, 0x4, P4 ;  /* 0x00000009c1050211 */ /* 0x000fe400020f24c2 */
[C---:B------:R-:W-:Y:S02]  /*15e0*/  @P0 LEA R12, P4, R0.reuse, c[0x0][0x1c8], 0x1 ;  /* 0x00007200000c0a11 */ /* 0x040fe400078808ff */
[----:B------:R-:W-:Y:S02]  /*15f0*/  @P3 IADD3.X R7, R9, R13, R7, P2, !PT ;  /* 0x0000000d09073210 */ /* 0x000fe400017fe407 */
[----:B------:R-:W-:Y:S01]  /*1600*/  @P0 LEA.HI.X R13, R0, c[0x0][0x1cc], R5, 0x1, P4 ;  /* 0x00007300000d0a11 */ /* 0x000fe200020f0c05 */
[----:B------:R-:W-:Y:S01]  /*1610*/  @P6 IMAD R0, R194, 0x30, RZ ;  /* 0x00000030c2006824 */ /* 0x000fe200078e02ff */
[C---:B------:R-:W-:Y:S01]  /*1620*/  ISETP.GE.AND P4, PT, R20.reuse, 0x51, PT ;  /* 0x000000511400780c */ /* 0x040fe20003f86270 */
[----:B------:R-:W-:Y:S01]  /*1630*/  @!PT LDS RZ, [RZ] ;  /* 0x00000000fffff984 */ /* 0x000fe20000000800 */
[----:B------:R-:W-:Y:S01]  /*1640*/  @!PT LDS RZ, [RZ] ;  /* 0x00000000fffff984 */ /* 0x000fe20000000800 */
[----:B------:R-:W-:Y:S01]  /*1650*/  @!PT LDS RZ, [RZ] ;  /* 0x00000000fffff984 */ /* 0x000fe20000000800 */
[----:B------:R1:W-:Y:S01]  /*1660*/  @P5 LDGSTS.E.BYPASS.LTC128B.128 [R241+0x3900], [R10.64], !P1 ;  /* 0x039000000af15fae */ /* 0x0003e2000c901d48 */
[----:B------:R-:W-:-:S03]  /*1670*/  ISETP.GE.AND P5, PT, R20, 0x41, PT ;  /* 0x000000411400780c */ /* 0x000fc60003fa6270 */
[----:B------:R2:W-:Y:S01]  /*1680*/  @P0 LDGSTS.E.BYPASS.LTC128B.128 [R241+0x4100], [R12.64], !P1 ;  /* 0x041000000cf10fae */ /* 0x0005e2000c901d48 */
[----:B-1----:R-:W-:Y:S01]  /*1690*/  @P6 IMAD.WIDE.U32 R10, R193, 0x30, R8 ;  /* 0x00000030c10a6825 */ /* 0x002fe200078e0008 */
[----:B--2---:R-:W-:-:S04]  /*16a0*/  @P3 LEA R12, P2, R2, c[0x0][0x1c8], 0x1 ;  /* 0x00007200020c3a11 */ /* 0x004fc800078408ff */
[----:B------:R-:W-:Y:S02]  /*16b0*/  @P6 IADD3 R0, R11, R0, RZ ;  /* 0x000000000b006210 */ /* 0x000fe40007ffe0ff */
[----:B------:R-:W-:Y:S02]  /*16c0*/  @P6 LEA R22, P0, R10, c[0x0][0x1c8], 0x1 ;  /* 0x000072000a166a11 */ /* 0x000fe400078008ff */
[----:B------:R-:W-:Y:S01]  /*16d0*/  @P3 LEA.HI.X R13, R2, c[0x0][0x1cc], R7, 0x1, P2 ;  /* 0x00007300020d3a11 */ /* 0x000fe200010f0c07 */
[----:B------:R-:W-:Y:S01]  /*16e0*/  @P4 IMAD R7, R194, 0x50, RZ ;  /* 0x00000050c2074824 */ /* 0x000fe200078e02ff */
[----:B------:R-:W-:Y:S02]  /*16f0*/  @P6 LEA.HI.X R23, R10, c[0x0][0x1cc], R0, 0x1, P0 ;  /* 0x000073000a176a11 */ /* 0x000fe400000f0c00 */
[----:B------:R-:W-:Y:S01]  /*1700*/  @P5 LEA R0, P0, R193, R8, 0x6 ;  /* 0x00000008c1005211 */ /* 0x000fe200078030ff */
[----:B------:R1:W-:Y:S01]  /*1710*/  @P3 LDGSTS.E.BYPASS.LTC128B.128 [R241+0x4900], [R12.64], !P1 ;  /* 0x049000000cf13fae */ /* 0x0003e2000c901d48 */
[----:B------:R-:W-:-:S02]  /*1720*/  SHF.L.U32 R2, R21, 0x6, RZ ;  /* 0x0000000615027819 */ /* 0x000fc400000006ff */
[----:B------:R-:W-:Y:S01]  /*1730*/  @P4 MOV R10, R8 ;  /* 0x00000008000a4202 */ /* 0x000fe20000000f00 */
[----:B------:R2:W-:Y:S01]  /*1740*/  @P6 LDGSTS.E.BYPASS.LTC128B.128 [R241+0x5100], [R22.64], !P1 ;  /* 0x0510000016f16fae */ /* 0x0005e2000c901d48 */
[-C--:B------:R-:W-:Y:S02]  /*1750*/  @P4 MOV R11, R9.reuse ;  /* 0x00000009000b4202 */ /* 0x080fe40000000f00 */
[C---:B------:R-:W-:Y:S02]  /*1760*/  @P5 LEA.HI.X R5, R193.reuse, R9, R194, 0x6, P0 ;  /* 0x00000009c1055211 */ /* 0x040fe400000f34c2 */
[----:B------:R-:W-:Y:S01]  /*1770*/  ISETP.GE.AND P2, PT, R20, 0x61, PT ;  /* 0x000000611400780c */ /* 0x000fe20003f46270 */
[----:B------:R-:W-:Y:S01]  /*1780*/  @P4 IMAD.WIDE.U32 R10, R193, 0x50, R10 ;  /* 0x00000050c10a4825 */ /* 0x000fe200078e000a */
[----:B------:R-:W-:Y:S02]  /*1790*/  @P5 LEA R18, P0, R0, c[0x0][0x1c8], 0x1 ;  /* 0x0000720000125a11 */ /* 0x000fe400078008ff */
[----:B------:R-:W-:-:S02]  /*17a0*/  LOP3.LUT R2, R2, 0x1c0, RZ, 0xc0, !PT ;  /* 0x000001c002027812 */ /* 0x000fc400078ec0ff */
[----:B------:R-:W-:Y:S02]  /*17b0*/  @P5 LEA.HI.X R19, R0, c[0x0][0x1cc], R5, 0x1, P0 ;  /* 0x0000730000135a11 */ /* 0x000fe400000f0c05 */
[----:B------:R-:W-:Y:S02]  /*17c0*/  LOP3.LUT R5, R14, 0xfffffffe, RZ, 0xc0, !PT ;  /* 0xfffffffe0e057812 */ /* 0x000fe400078ec0ff */
[----:B------:R-:W-:Y:S01]  /*17d0*/  LOP3.LUT R0, R2, 0x8, R15, 0xf8, !PT ;  /* 0x0000000802007812 */ /* 0x000fe200078ef80f */
[----:B------:R3:W-:Y:S01]  /*17e0*/  @P5 LDGSTS.E.BYPASS.LTC128B.128 [R241+0x5900], [R18.64], !P1 ;  /* 0x0590000012f15fae */ /* 0x0007e2000c901d48 */
[----:B------:R-:W-:Y:S01]  /*17f0*/  SHF.R.U32.HI R2, RZ, 0x3, R2 ;  /* 0x00000003ff027819 */ /* 0x000fe20000011602 */
[----:B------:R-:W-:Y:S01]  /*1800*/  @P2 IMAD.WIDE.U32 R8, R193, 0x60, R8 ;  /* 0x00000060c1082825 */ /* 0x000fe200078e0008 */
[----:B------:R-:W-:Y:S02]  /*1810*/  @P4 IADD3 R7, R11, R7, RZ ;  /* 0x000000070b074210 */ /* 0x000fe40007ffe0ff */
[----:B------:R-:W-:-:S02]  /*1820*/  @P4 LEA R14, P0, R10, c[0x0][0x1c8], 0x1 ;  /* 0x000072000a0e4a11 */ /* 0x000fc400078008ff */
[----:B------:R-:W-:Y:S01]  /*1830*/  IADD3 R5, R16, -R5, RZ ;  /* 0x8000000510057210 */ /* 0x000fe20007ffe0ff */
[----:B-1----:R-:W-:Y:S01]  /*1840*/  IMAD R13, R17, c[0x0][0x208], RZ ;  /* 0x00008200110d7a24 */ /* 0x002fe200078e02ff */
[----:B------:R-:W-:Y:S02]  /*1850*/  LOP3.LUT R16, R0, R2, RZ, 0x3c, !PT ;  /* 0x0000000200107212 */ /* 0x000fe400078e3cff */
[----:B------:R-:W-:Y:S01]  /*1860*/  SHF.L.U32 R0, R24, 0x6, RZ ;  /* 0x0000000618007819 */ /* 0x000fe200000006ff */
[C---:B------:R-:W-:Y:S01]  /*1870*/  IMAD R13, R169.reuse, c[0x0][0x20c], R13 ;  /* 0x00008300a90d7a24 */ /* 0x040fe200078e020d */
[----:B------:R-:W-:Y:S01]  /*1880*/  @P4 LEA.HI.X R15, R10, c[0x0][0x1cc], R7, 0x1, P0 ;  /* 0x000073000a0f4a11 */ /* 0x000fe200000f0c07 */
[----:B------:R-:W-:Y:S01]  /*1890*/  @P2 IMAD R7, R194, 0x60, RZ ;  /* 0x00000060c2072824 */ /* 0x000fe200078e02ff */
[----:B------:R-:W-:Y:S01]  /*18a0*/  LOP3.LUT R2, R0, 0x1c0, RZ, 0xc0, !PT ;  /* 0x000001c000027812 */ /* 0x000fe200078ec0ff */
[----:B------:R-:W-:Y:S01]  /*18b0*/  IMAD.WIDE.U32 R10, R169, c[0x0][0x208], RZ ;  /* 0x00008200a90a7a25 */ /* 0x000fe200078e00ff */
[C---:B------:R-:W-:Y:S01]  /*18c0*/  LEA R0, R5.reuse, R16, 0x9 ;  /* 0x0000001005007211 */ /* 0x040fe200078e48ff */
[----:B------:R1:W-:Y:S01]  /*18d0*/  @P4 LDGSTS.E.BYPASS.LTC128B.128 [R241+0x6100], [R14.64], !P1 ;  /* 0x061000000ef14fae */ /* 0x0003e2000c901d48 */
[----:B------:R-:W-:-:S02]  /*18e0*/  SHF.L.U32 R16, R5, 0x3, RZ ;  /* 0x0000000305107819 */ /* 0x000fc400000006ff */
[----:B------:R-:W-:Y:S02]  /*18f0*/  @P2 IADD3 R5, R9, R7, RZ ;  /* 0x0000000709052210 */ /* 0x000fe40007ffe0ff */
[----:B------:R-:W-:Y:S02]  /*1900*/  @P2 LEA R12, P0, R8, c[0x0][0x1c8], 0x1 ;  /* 0x00007200080c2a11 */ /* 0x000fe400078008ff */
[----:B------:R-:W-:Y:S01]  /*1910*/  IADD3 R7, R11, R13, RZ ;  /* 0x0000000d0b077210 */ /* 0x000fe20007ffe0ff */
[----:B------:R-:W-:Y:S01]  /*1920*/  IMAD.WIDE.U32 R10, R10, 0x70, R28 ;  /* 0x000000700a0a7825 */ /* 0x000fe200078e001c */
[----:B------:R-:W-:Y:S02]  /*1930*/  @P2 LEA.HI.X R13, R8, c[0x0][0x1cc], R5, 0x1, P0 ;  /* 0x00007300080d2a11 */ /* 0x000fe400000f0c05 */
[----:B------:R-:W-:Y:S02]  /*1940*/  LOP3.LUT P3, RZ, R21, 0x2, RZ, 0xc0, !PT ;  /* 0x0000000215ff7812 */ /* 0x000fe4000786c0ff */
[----:B------:R-:W-:Y:S01]  /*1950*/  SHF.L.U32 R119, R0, 0x1, RZ ;  /* 0x0000000100777819 */ /* 0x000fe200000006ff */
[----:B------:R4:W-:Y:S01]  /*1960*/  @P2 LDGSTS.E.BYPASS.LTC128B.128 [R241+0x6900], [R12.64], !P1 ;  /* 0x069000000cf12fae */ /* 0x0009e2000c901d48 */
[----:B------:R-:W-:Y:S01]  /*1970*/  IMAD R0, R7, 0x70, RZ ;  /* 0x0000007007007824 */ /* 0x000fe200078e02ff */
[----:B------:R-:W-:-:S02]  /*1980*/  LOP3.LUT R8, R2, 0x8, R16, 0xf8, !PT ;  /* 0x0000000802087812 */ /* 0x000fc400078ef810 */
[----:B------:R-:W0:Y:S01]  /*1990*/  LDGDEPBAR ;  /* 0x00000000000079af */ /* 0x000e220000000000 */
[----:B------:R-:W-:Y:S02]  /*19a0*/  IADD3 R5, R119, 0x3900, RZ ;  /* 0x0000390077057810 */ /* 0x000fe40007ffe0ff */
[----:B------:R-:W-:Y:S02]  /*19b0*/  SHF.R.U32.HI R2, RZ, 0x3, R2 ;  /* 0x00000003ff027819 */ /* 0x000fe40000011602 */
[----:B------:R-:W-:Y:S02]  /*19c0*/  LEA R16, P0, R10, c[0x0][0x1f8], 0x1 ;  /* 0x00007e000a107a11 */ /* 0x000fe400078008ff */
[----:B------:R-:W-:Y:S02]  /*19d0*/  IADD3 R0, R11, R0, RZ ;  /* 0x000000000b007210 */ /* 0x000fe40007ffe0ff */
[----:B------:R-:W-:Y:S02]  /*19e0*/  IADD3 R234, R119, 0x3920, RZ ;  /* 0x0000392077ea7810 */ /* 0x000fe40007ffe0ff */
[----:B------:R-:W-:-:S02]  /*19f0*/  @P3 IADD3 R234, R5, -0x20, RZ ;  /* 0xffffffe005ea3810 */ /* 0x000fc40007ffe0ff */
[----:B------:R-:W-:Y:S02]  /*1a00*/  LOP3.LUT R5, R8, R2, RZ, 0x3c, !PT ;  /* 0x0000000208057212 */ /* 0x000fe400078e3cff */
[----:B------:R-:W-:Y:S02]  /*1a10*/  LEA.HI.X R17, R10, c[0x0][0x1fc], R0, 0x1, P0 ;  /* 0x00007f000a117a11 */ /* 0x000fe400000f0c00 */
[----:B------:R-:W-:Y:S02]  /*1a20*/  SHF.L.U32 R2, R25, 0x6, RZ ;  /* 0x0000000619027819 */ /* 0x000fe400000006ff */
[----:B------:R-:W-:Y:S02]  /*1a30*/  SHF.L.U32 R0, R190, 0x5, RZ ;  /* 0x00000005be007819 */ /* 0x000fe400000006ff */
[----:B------:R-:W-:Y:S02]  /*1a40*/  LOP3.LUT R2, R2, 0xfffffe00, RZ, 0xc0, !PT ;  /* 0xfffffe0002027812 */ /* 0x000fe400078ec0ff */
[----:B------:R-:W-:Y:S01]  /*1a50*/  LOP3.LUT R0, R0, 0x7ffffc00, RZ, 0xc0, !PT ;  /* 0x7ffffc0000007812 */ /* 0x000fe200078ec0ff */
[----:B------:R-:W-:-:S04]  /*1a60*/  DEPBAR.LE SB0, 0x1 ;  /* 0x000080400000791a */ /* 0x000fc80000000000 */
[----:B------:R-:W-:-:S04]  /*1a70*/  DEPBAR.LE SB0, 0x0 ;  /* 0x000080000000791a */ /* 0x000fc80000000000 */
[----:B------:R-:W-:Y:S01]  /*1a80*/  BAR.SYNC.DEFER_BLOCKING 0x0 ;  /* 0x0000000000007b1d */ /* 0x000fe20000010000 */
[----:B------:R-:W-:Y:S02]  /*1a90*/  IADD3 R0, R5, R2, R0 ;  /* 0x0000000205007210 */ /* 0x000fe40007ffe000 */
[----:B------:R-:W-:Y:S02]  /*1aa0*/  ISETP.GE.AND P3, PT, R6, c[0x0][0x1d4], PT ;  /* 0x0000750006007a0c */ /* 0x000fe40003f66270 */
[----:B------:R-:W-:Y:S02]  /*1ab0*/  SHF.L.U32 R230, R0, 0x1, RZ ;  /* 0x0000000100e67819 */ /* 0x000fe400000006ff */
[----:B------:R-:W-:Y:S02]  /*1ac0*/  ISETP.LT.OR P6, PT, R20, 0x1, P3 ;  /* 0x000000011400780c */ /* 0x000fe40001fc1670 */
[----:B----4-:R-:W-:Y:S02]  /*1ad0*/  IADD3 R12, P2, R16, UR7, RZ ;  /* 0x00000007100c7c10 */ /* 0x010fe4000ff5e0ff */
[----:B------:R-:W-:-:S02]  /*1ae0*/  LEA R233, R3, R230, 0x1 ;  /* 0x000000e603e97211 */ /* 0x000fc400078e08ff */
[----:B------:R-:W-:Y:S02]  /*1af0*/  ISETP.LT.OR P5, PT, R20, 0x11, P3 ;  /* 0x000000111400780c */ /* 0x000fe40001fa1670 */
[----:B------:R-:W-:Y:S02]  /*1b00*/  IADD3 R10, P4, R12, UR7, RZ ;  /* 0x000000070c0a7c10 */ /* 0x000fe4000ff9e0ff */
[----:B------:R-:W-:Y:S02]  /*1b10*/  ISETP.LT.OR P0, PT, R20, 0x21, P3 ;  /* 0x000000211400780c */ /* 0x000fe40001f01670 */
[----:B------:R-:W-:Y:S02]  /*1b20*/  IADD3.X R13, R17, UR5, RZ, P2, !PT ;  /* 0x00000005110d7c10 */ /* 0x000fe400097fe4ff */
[----:B------:R-:W-:Y:S02]  /*1b30*/  IADD3 R8, P2, R10, UR7, RZ ;  /* 0x000000070a087c10 */ /* 0x000fe4000ff5e0ff */
[----:B------:R-:W-:Y:S01]  /*1b40*/  IADD3.X R11, R13, UR5, RZ, P4, !PT ;  /* 0x000000050d0b7c10 */ /* 0x000fe2000a7fe4ff */
[----:B------:R-:W-:Y:S01]  /*1b50*/  LDSM.16.M88.4 R36, [R230+0x7100] ;  /* 0x00710000e624783b */ /* 0x000fe20000000200 */
[----:B------:R-:W-:-:S02]  /*1b60*/  IADD3 R6, P4, R8, UR7, RZ ;  /* 0x0000000708067c10 */ /* 0x000fc4000ff9e0ff */
[----:B------:R-:W-:Y:S01]  /*1b70*/  IADD3.X R9, R11, UR5, RZ, P2, !PT ;  /* 0x000000050b097c10 */ /* 0x000fe200097fe4ff */
[----:B------:R-:W4:Y:S01]  /*1b80*/  LDSM.16.M88.4 R48, [R119+0x3900] ;  /* 0x003900007730783b */ /* 0x000f220000000200 */
[----:B------:R-:W-:Y:S02]  /*1b90*/  LOP3.LUT P2, RZ, R21, 0x4, RZ, 0xc0, !PT ;  /* 0x0000000415ff7812 */ /* 0x000fe4000784c0ff */
[----:B------:R-:W-:Y:S01]  /*1ba0*/  IADD3.X R7, R9, UR5, RZ, P4, !PT ;  /* 0x0000000509077c10 */ /* 0x000fe2000a7fe4ff */
[----:B------:R-:W5:Y:S01]  /*1bb0*/  LDSM.16.M88.4 R32, [R230+0x9100] ;  /* 0x00910000e620783b */ /* 0x000f620000000200 */
[----:B------:R-:W-:Y:S02]  /*1bc0*/  ISETP.LT.OR P4, PT, R20, 0x51, P3 ;  /* 0x000000511400780c */ /* 0x000fe40001f81670 */
[----:B------:R-:W-:Y:S01]  /*1bd0*/  MOV R0, 0x40 ;  /* 0x0000004000007802 */ /* 0x000fe20000000f00 */
[----:B------:R-:W-:Y:S01]  /*1be0*/  LDSM.16.M88.4 R80, [R119+0x4100] ;  /* 0x004100007750783b */ /* 0x000fe20000000200 */
[----:B------:R-:W-:-:S02]  /*1bf0*/  LEA R231, R4, R230, 0x1 ;  /* 0x000000e604e77211 */ /* 0x000fc400078e08ff */
[----:B------:R-:W-:Y:S01]  /*1c00*/  SEL R0, R0, 0xffffffc0, !P2 ;  /* 0xffffffc000007807 */ /* 0x000fe20005000000 */
[----:B------:R-:W-:Y:S01]  /*1c10*/  LDSM.16.M88.4 R88, [R119+0x4900] ;  /* 0x004900007758783b */ /* 0x000fe20000000200 */
[----:B------:R-:W-:Y:S02]  /*1c20*/  LEA R232, R3, R231, 0x1 ;  /* 0x000000e703e87211 */ /* 0x000fe400078e08ff */
[----:B------:R-:W-:Y:S01]  /*1c30*/  IADD3 R229, R119, R0, RZ ;  /* 0x0000000077e57210 */ /* 0x000fe20007ffe0ff */
[----:B------:R-:W-:Y:S01]  /*1c40*/  LDSM.16.M88.4 R96, [R119+0x5100] ;  /* 0x005100007760783b */ /* 0x000fe20000000200 */
[----:B------:R-:W-:Y:S02]  /*1c50*/  IADD3 R228, R0, R234, RZ ;  /* 0x000000ea00e47210 */ /* 0x000fe40007ffe0ff */
[C---:B------:R-:W-:Y:S01]  /*1c60*/  IADD3 R240, R234.reuse, 0x800, RZ ;  /* 0x00000800eaf07810 */ /* 0x040fe20007ffe0ff */
[----:B------:R-:W-:Y:S01]  /*1c70*/  LDSM.16.M88.4 R104, [R119+0x5900] ;  /* 0x005900007768783b */ /* 0x000fe20000000200 */
[----:B------:R-:W-:-:S02]  /*1c80*/  IADD3 R239, R234, 0x1000, RZ ;  /* 0x00001000eaef7810 */ /* 0x000fc40007ffe0ff */
[C---:B------:R-:W-:Y:S01]  /*1c90*/  IADD3 R238, R234.reuse, 0x1800, RZ ;  /* 0x00001800eaee7810 */ /* 0x040fe20007ffe0ff */
[----:B------:R-:W-:Y:S01]  /*1ca0*/  LDSM.16.M88.4 R112, [R119+0x6100] ;  /* 0x006100007770783b */ /* 0x000fe20000000200 */
[C---:B------:R-:W-:Y:S02]  /*1cb0*/  IADD3 R237, R234.reuse, 0x2000, RZ ;  /* 0x00002000eaed7810 */ /* 0x040fe40007ffe0ff */
[C---:B------:R-:W-:Y:S01]  /*1cc0*/  IADD3 R236, R234.reuse, 0x2800, RZ ;  /* 0x00002800eaec7810 */ /* 0x040fe20007ffe0ff */
[----:B------:R-:W-:Y:S01]  /*1cd0*/  LDSM.16.M88.4 R124, [R119+0x6900] ;  /* 0x00690000777c783b */ /* 0x000fe20000000200 */
[----:B------:R-:W-:-:S03]  /*1ce0*/  IADD3 R235, R234, 0x3000, RZ ;  /* 0x00003000eaeb7810 */ /* 0x000fc60007ffe0ff */
[----:B------:R-:W-:Y:S04]  /*1cf0*/  LDSM.16.M88.4 R28, [R233+0x7100] ;  /* 0x00710000e91c783b */ /* 0x000fe80000000200 */
[----:B------:R-:W-:Y:S04]  /*1d00*/  LDSM.16.M88.4 R24, [R233+0x9100] ;  /* 0x00910000e918783b */ /* 0x000fe80000000200 */
[----:B------:R-:W1:Y:S01]  /*1d10*/  LDSM.16.M88.4 R52, [R234] ;  /* 0x00000000ea34783b */ /* 0x000e620000000200 */
[----:B----4-:R-:W-:Y:S03]  /*1d20*/  HMMA.16816.F32 R68, R36, R50, RZ ;  /* 0x000000322444723c */ /* 0x010fe600000018ff */
[----:B------:R-:W-:Y:S04]  /*1d30*/  LDSM.16.M88.4 R84, [R234+0x800] ;  /* 0x00080000ea54783b */ /* 0x000fe80000000200 */
[----:B------:R-:W-:Y:S01]  /*1d40*/  LDSM.16.M88.4 R92, [R234+0x1000] ;  /* 0x00100000ea5c783b */ /* 0x000fe20000000200 */
[----:B-----5:R-:W-:Y:S03]  /*1d50*/  HMMA.16816.F32 R56, R32, R48, RZ ;  /* 0x000000302038723c */ /* 0x020fe600000018ff */
[----:B------:R-:W-:Y:S04]  /*1d60*/  LDSM.16.M88.4 R100, [R234+0x1800] ;  /* 0x00180000ea64783b */ /* 0x000fe80000000200 */
[----:B------:R-:W-:Y:S04]  /*1d70*/  LDSM.16.M88.4 R108, [R234+0x2000] ;  /* 0x00200000ea6c783b */ /* 0x000fe80000000200 */
[----:B------:R-:W-:Y:S04]  /*1d80*/  LDSM.16.M88.4 R120, [R234+0x2800] ;  /* 0x00280000ea78783b */ /* 0x000fe80000000200 */
[----:B------:R-:W-:Y:S04]  /*1d90*/  LDSM.16.M88.4 R128, [R234+0x3000] ;  /* 0x00300000ea80783b */ /* 0x000fe80000000200 */
[----:B------:R-:W-:Y:S01]  /*1da0*/  @!PT LDS RZ, [RZ] ;  /* 0x00000000fffff984 */ /* 0x000fe20000000800 */
[----:B------:R-:W-:Y:S01]  /*1db0*/  @!PT LDS RZ, [RZ] ;  /* 0x00000000fffff984 */ /* 0x000fe20000000800 */
[----:B------:R-:W-:Y:S01]  /*1dc0*/  @!PT LDS RZ, [RZ] ;  /* 0x00000000fffff984 */ /* 0x000fe20000000800 */
[----:B------:R3:W-:Y:S01]  /*1dd0*/  LDGSTS.E.BYPASS.LTC128B.128 [R241+0x100], [R16.64], !P6 ;  /* 0x0010000010f17fae */ /* 0x0007e2000f101d48 */
[----:B------:R-:W-:-:S03]  /*1de0*/  ISETP.LT.OR P6, PT, R20, 0x31, P3 ;  /* 0x000000311400780c */ /* 0x000fc60001fc1670 */
[----:B------:R4:W-:Y:S01]  /*1df0*/  LDGSTS.E.BYPASS.LTC128B.128 [R241+0x900], [R12.64], !P5 ;  /* 0x009000000cf17fae */ /* 0x0009e2000e901d48 */
[C---:B------:R-:W-:Y:S02]  /*1e00*/  ISETP.LT.OR P5, PT, R20.reuse, 0x41, P3 ;  /* 0x000000411400780c */ /* 0x040fe40001fa1670 */
[----:B------:R-:W-:Y:S01]  /*1e10*/  ISETP.LT.OR P3, PT, R20, 0x61, P3 ;  /* 0x000000611400780c */ /* 0x000fe20001f61670 */
[----:B------:R5:W-:Y:S01]  /*1e20*/  LDGSTS.E.BYPASS.LTC128B.128 [R241+0x1100], [R10.64], !P0 ;  /* 0x011000000af17fae */ /* 0x000be2000c101d48 */
[----:B-1----:R-:W-:Y:S05]  /*1e30*/  HMMA.16816.F32 R56, R24, R52, R56 ;  /* 0x000000341838723c */ /* 0x002fea0000001838 */
[----:B------:R1:W-:Y:S04]  /*1e40*/  LDGSTS.E.BYPASS.LTC128B.128 [R241+0x1900], [R8.64], !P6 ;  /* 0x0190000008f17fae */ /* 0x0003e8000f101d48 */
[----:B------:R2:W-:Y:S01]  /*1e50*/  LDGSTS.E.BYPASS.LTC128B.128 [R241+0x2100], [R6.64], !P5 ;  /* 0x0210000006f17fae */ /* 0x0005e2000e901d48 */
[----:B----4-:R-:W-:Y:S01]  /*1e60*/  HMMA.16816.F32 R12, R36, R48, RZ ;  /* 0x00000030240c723c */ /* 0x010fe200000018ff */
[----:B-----5:R-:W-:-:S04]  /*1e70*/  IADD3 R10, P0, R6, UR7, RZ ;  /* 0x00000007060a7c10 */ /* 0x020fc8000ff1e0ff */
[----:B------:R-:W-:Y:S02]  /*1e80*/  IADD3.X R11, R7, UR5, RZ, P0, !PT ;  /* 0x00000005070b7c10 */ /* 0x000fe400087fe4ff */
[----:B-1----:R-:W-:Y:S02]  /*1e90*/  IADD3 R8, P2, R10, UR7, RZ ;  /* 0x000000070a087c10 */ /* 0x002fe4000ff5e0ff */
[----:B------:R-:W-:Y:S01]  /*1ea0*/  ISETP.GT.AND P0, PT, R169, R199, PT ;  /* 0x000000c7a900720c */ /* 0x000fe20003f04270 */
[----:B------:R1:W-:Y:S01]  /*1eb0*/  LDGSTS.E.BYPASS.LTC128B.128 [R241+0x2900], [R10.64], !P4 ;  /* 0x029000000af17fae */ /* 0x0003e2000e101d48 */
[----:B------:R-:W-:-:S05]  /*1ec0*/  IADD3.X R9, R11, UR5, RZ, P2, !PT ;  /* 0x000000050b097c10 */ /* 0x000fca00097fe4ff */
[----:B------:R1:W-:Y:S04]  /*1ed0*/  LDGSTS.E.BYPASS.LTC128B.128 [R241+0x3100], [R8.64], !P3 ;  /* 0x0310000008f17fae */ /* 0x0003e8000d901d48 */
[----:B------:R-:W-:Y:S04]  /*1ee0*/  LDSM.16.M88.4 R40, [R229+0x3900] ;  /* 0x00390000e528783b */ /* 0x000fe80000000200 */
[----:B------:R-:W-:Y:S01]  /*1ef0*/  HMMA.16816.F32 R60, R28, R52, R12 ;  /* 0x000000341c3c723c */ /* 0x000fe2000000180c */
[----:B--2---:R-:W2:Y:S04]  /*1f00*/  LDSM.16.M88.4 R20, [R231+0x7100] ;  /* 0x00710000e714783b */ /* 0x004ea80000000200 */
[----:B---3--:R-:W3:Y:S04]  /*1f10*/  LDSM.16.M88.4 R16, [R231+0x9100] ;  /* 0x00910000e710783b */ /* 0x008ee80000000200 */
[----:B------:R-:W-:Y:S04]  /*1f20*/  LDSM.16.M88.4 R44, [R228] ;  /* 0x00000000e42c783b */ /* 0x000fe80000000200 */
[----:B------:R-:W4:Y:S04]  /*1f30*/  LDSM.16.M88.4 R12, [R232+0x7100] ;  /* 0x00710000e80c783b */ /* 0x000f280000000200 */
[----:B------:R-:W0:Y:S04]  /*1f40*/  LDGDEPBAR ;  /* 0x00000000000079af */ /* 0x000e280000000000 */
[----:B-1----:R-:W1:Y:S03]  /*1f50*/  LDSM.16.M88.4 R8, [R232+0x9100] ;  /* 0x00910000e808783b */ /* 0x002e660000000200 */
[----:B--2---:R-:W-:Y:S08]  /*1f60*/  HMMA.16816.F32 R64, R20, R40, R60 ;  /* 0x000000281440723c */ /* 0x004ff0000000183c */
[----:B------:R-:W-:Y:S08]  /*1f70*/  HMMA.16816.F32 R60, R32, R50, RZ ;  /* 0x00000032203c723c */ /* 0x000ff000000018ff */
[----:B---3--:R-:W-:Y:S08]  /*1f80*/  HMMA.16816.F32 R48, R16, R40, R56 ;  /* 0x000000281030723c */ /* 0x008ff00000001838 */
[----:B------:R-:W-:Y:S08]  /*1f90*/  HMMA.16816.F32 R56, R28, R54, R68 ;  /* 0x000000361c38723c */ /* 0x000ff00000001844 */
[----:B----4-:R-:W-:Y:S08]  /*1fa0*/  HMMA.16816.F32 R68, R12, R44, R64 ;  /* 0x0000002c0c44723c */ /* 0x010ff00000001840 */
[----:B------:R-:W-:Y:S08]  /*1fb0*/  HMMA.16816.F32 R64, R24, R54, R60 ;  /* 0x000000361840723c */ /* 0x000ff0000000183c */
[----:B------:R-:W-:Y:S08]  /*1fc0*/  HMMA.16816.F32 R60, R36, R80, RZ ;  /* 0x00000050243c723c */ /* 0x000ff000000018ff */
[----:B-1----:R-:W-:Y:S01]  /*1fd0*/  HMMA.16816.F32 R76, R8, R44, R48 ;  /* 0x0000002c084c723c */ /* 0x002fe20000001830 */
[----:B------:R-:W1:Y:S01]  /*1fe0*/  LDSM.16.M88.4 R48, [R229+0x4100] ;  /* 0x00410000e530783b */ /* 0x000e620000000200 */
[----:B------:R-:W-:-:S04]  /*1ff0*/  FMUL.FTZ R0, R68, c[0x0][0x320] ;  /* 0x0000c80044007a20 */ /* 0x000fc80000410000 */
[----:B------:R2:W3:Y:S02]  /*2000*/  MUFU.TANH R189, R0 ;  /* 0x0000000000bd7308 */ /* 0x0004e40000002400 */
[----:B------:R-:W-:Y:S08]  /*2010*/  HMMA.16816.F32 R52, R20, R42, R56 ;  /* 0x0000002a1434723c */ /* 0x000ff00000001838 */
[----:B------:R-:W-:Y:S01]  /*2020*/  HMMA.16816.F32 R56, R32, R80, RZ ;  /* 0x000000502038723c */ /* 0x000fe200000018ff */
[----:B--2---:R-:W-:-:S07]  /*2030*/  FMUL.FTZ R0, R69, c[0x0][0x320] ;  /* 0x0000c80045007a20 */ /* 0x004fce0000410000 */
[----:B------:R-:W-:Y:S01]  /*2040*/  HMMA.16816.F32 R60, R28, R84, R60 ;  /* 0x000000541c3c723c */ /* 0x000fe2000000183c */
[----:B------:R2:W4:Y:S07]  /*2050*/  MUFU.TANH R188, R0 ;  /* 0x0000000000bc7308 */ /* 0x00052e0000002400 */
[----:B------:R-:W-:Y:S01]  /*2060*/  HMMA.16816.F32 R64, R16, R42, R64 ;  /* 0x0000002a1040723c */ /* 0x000fe20000001840 */
[----:B------:R-:W5:Y:S01]  /*2070*/  LDSM.16.M88.4 R40, [R228+0x800] ;  /* 0x00080000e428783b */ /* 0x000f620000000200 */
[----:B--2---:R-:W-:-:S04]  /*2080*/  FMUL.FTZ R0, R70, c[0x0][0x320] ;  /* 0x0000c80046007a20 */ /* 0x004fc80000410000 */
[----:B------:R2:W2:Y:S10]  /*2090*/  MUFU.TANH R187, R0 ;  /* 0x0000000000bb7308 */ /* 0x0004b40000002400 */
[----:B-1----:R-:W-:Y:S08]  /*20a0*/  HMMA.16816.F32 R60, R20, R48, R60 ;  /* 0x00000030143c723c */ /* 0x002ff0000000183c */
[----:B------:R-:W-:Y:S01]  /*20b0*/  HMMA.16816.F32 R72, R8, R46, R64 ;  /* 0x0000002e0848723c */ /* 0x000fe20000001840 */
[----:B--2---:R-:W-:-:S07]  /*20c0*/  FMUL.FTZ R0, R71, c[0x0][0x320] ;  /* 0x0000c80047007a20 */ /* 0x004fce0000410000 */
[----:B------:R-:W-:Y:S01]  /*20d0*/  HMMA.16816.F32 R68, R12, R46, R52 ;  /* 0x0000002e0c44723c */ /* 0x000fe20000001834 */
[----:B------:R1:W2:Y:S07]  /*20e0*/  MUFU.TANH R186, R0 ;  /* 0x0000000000ba7308 */ /* 0x0002ae0000002400 */
[----:B------:R-:W-:Y:S08]  /*20f0*/  HMMA.16816.F32 R52, R24, R84, R56 ;  /* 0x000000541834723c */ /* 0x000ff00000001838 */
[----:B------:R-:W-:Y:S01]  /*2100*/  HMMA.16816.F32 R56, R36, R82, RZ ;  /* 0x000000522438723c */ /* 0x000fe200000018ff */
[----:B-1----:R-:W-:-:S04]  /*2110*/  FMUL.FTZ R0, R76, c[0x0][0x320] ;  /* 0x0000c8004c007a20 */ /* 0x002fc80000410000 */
[----:B------:R1:W1:Y:S03]  /*2120*/  MUFU.TANH R185, R0 ;  /* 0x0000000000b97308 */ /* 0x0002660000002400 */
[----:B------:R-:W-:Y:S08]  /*2130*/  HMMA.16816.F32 R64, R32, R82, RZ ;  /* 0x000000522040723c */ /* 0x000ff000000018ff */
[----:B------:R-:W-:Y:S01]  /*2140*/  HMMA.16816.F32 R44, R16, R48, R52 ;  /* 0x00000030102c723c */ /* 0x000fe20000001834 */
[----:B-1----:R-:W-:-:S07]  /*2150*/  FMUL.FTZ R0, R77, c[0x0][0x320] ;  /* 0x0000c8004d007a20 */ /* 0x002fce0000410000 */
[-C--:B------:R-:W-:Y:S01]  /*2160*/  HMMA.16816.F32 R52, R28, R86.reuse, R56 ;  /* 0x000000561c34723c */ /* 0x080fe20000001838 */
[----:B------:R1:W1:Y:S07]  /*2170*/  MUFU.TANH R184, R0 ;  /* 0x0000000000b87308 */ /* 0x00026e0000002400 */
[----:B------:R-:W-:Y:S08]  /*2180*/  HMMA.16816.F32 R64, R24, R86, R64 ;  /* 0x000000561840723c */ /* 0x000ff00000001840 */
[----:B------:R-:W-:Y:S01]  /*2190*/  HMMA.16816.F32 R56, R32, R88, RZ ;  /* 0x000000582038723c */ /* 0x000fe200000018ff */
[----:B-1----:R-:W-:-:S04]  /*21a0*/  FMUL.FTZ R0, R78, c[0x0][0x320] ;  /* 0x0000c8004e007a20 */ /* 0x002fc80000410000 */
[----:B------:R1:W1:Y:S03]  /*21b0*/  MUFU.TANH R180, R0 ;  /* 0x0000000000b47308 */ /* 0x0002660000002400 */
[-C--:B------:R-:W-:Y:S08]  /*21c0*/  HMMA.16816.F32 R52, R20, R50.reuse, R52 ;  /* 0x000000321434723c */ /* 0x080ff00000001834 */
[----:B------:R-:W-:Y:S01]  /*21d0*/  HMMA.16816.F32 R64, R16, R50, R64 ;  /* 0x000000321040723c */ /* 0x000fe20000001840 */
[----:B------:R-:W-:Y:S01]  /*21e0*/  LDSM.16.M88.4 R48, [R228+0x1000] ;  /* 0x00100000e430783b */ /* 0x000fe20000000200 */
[----:B-1----:R-:W-:-:S06]  /*21f0*/  FMUL.FTZ R0, R79, c[0x0][0x320] ;  /* 0x0000c8004f007a20 */ /* 0x002fcc0000410000 */
[----:B-----5:R-:W-:Y:S01]  /*2200*/  HMMA.16816.F32 R76, R8, R40, R44 ;  /* 0x00000028084c723c */ /* 0x020fe2000000182c */
[----:B------:R-:W1:Y:S01]  /*2210*/  LDSM.16.M88.4 R44, [R229+0x4900] ;  /* 0x00490000e52c783b */ /* 0x000e620000000200 */
[----:B------:R5:W1:Y:S02]  /*2220*/  MUFU.TANH R181, R0 ;  /* 0x0000000000b57308 */ /* 0x000a640000002400 */
[----:B-----5:R-:W-:-:S06]  /*2230*/  FMUL.FTZ R0, R68, c[0x0][0x320] ;  /* 0x0000c80044007a20 */ /* 0x020fcc0000410000 */
[----:B------:R5:W1:Y:S02]  /*2240*/  MUFU.TANH R183, R0 ;  /* 0x0000000000b77308 */ /* 0x000a640000002400 */
[----:B-----5:R-:W-:-:S06]  /*2250*/  FMUL.FTZ R0, R69, c[0x0][0x320] ;  /* 0x0000c80045007a20 */ /* 0x020fcc0000410000 */
[----:B------:R5:W1:Y:S02]  /*2260*/  MUFU.TANH R182, R0 ;  /* 0x0000000000b67308 */ /* 0x000a640000002400 */
[----:B-----5:R-:W-:-:S06]  /*2270*/  FMUL.FTZ R0, R70, c[0x0][0x320] ;  /* 0x0000c80046007a20 */ /* 0x020fcc0000410000 */
[----:B------:R5:W1:Y:S02]  /*2280*/  MUFU.TANH R179, R0 ;  /* 0x0000000000b37308 */ /* 0x000a640000002400 */
[----:B-----5:R-:W-:Y:S02]  /*2290*/  FMUL.FTZ R0, R71, c[0x0][0x320] ;  /* 0x0000c80047007a20 */ /* 0x020fe40000410000 */
[----:B------:R-:W-:Y:S04]  /*22a0*/  HMMA.16816.F32 R68, R12, R40, R60 ;  /* 0x000000280c44723c */ /* 0x000fe8000000183c */
[----:B------:R5:W1:Y:S04]  /*22b0*/  MUFU.TANH R178, R0 ;  /* 0x0000000000b27308 */ /* 0x000a680000002400 */
[----:B------:R-:W-:Y:S01]  /*22c0*/  HMMA.16816.F32 R60, R36, R88, RZ ;  /* 0x00000058243c723c */ /* 0x000fe200000018ff */
[----:B-----5:R-:W-:-:S04]  /*22d0*/  FMUL.FTZ R0, R72, c[0x0][0x320] ;  /* 0x0000c80048007a20 */ /* 0x020fc80000410000 */
[----:B------:R5:W1:Y:S11]  /*22e0*/  MUFU.TANH R177, R0 ;  /* 0x0000000000b17308 */ /* 0x000a760000002400 */
[----:B------:R-:W-:Y:S08]  /*22f0*/  @!UPT UIADD3 URZ, URZ, URZ, URZ ;  /* 0x0000003f3f3ff290 */ /* 0x000ff0000fffe03f */
[----:B------:R-:W-:Y:S01]  /*2300*/  HMMA.16816.F32 R60, R28, R92, R60 ;  /* 0x0000005c1c3c723c */ /* 0x000fe2000000183c */
[----:B-----5:R-:W-:-:S04]  /*2310*/  FMUL.FTZ R0, R73, c[0x0][0x320] ;  /* 0x0000c80049007a20 */ /* 0x020fc80000410000 */
[----:B------:R5:W2:Y:S11]  /*2320*/  MUFU.TANH R176, R0 ;  /* 0x0000000000b07308 */ /* 0x000ab60000002400 */
[----:B------:R-:W-:Y:S08]  /*2330*/  @!UPT UIADD3 URZ, URZ, URZ, URZ ;  /* 0x0000003f3f3ff290 */ /* 0x000ff0000fffe03f */
[----:B-1----:R-:W-:Y:S01]  /*2340*/  HMMA.16816.F32 R60, R20, R44, R60 ;  /* 0x0000002c143c723c */ /* 0x002fe2000000183c */
[----:B-----5:R-:W-:-:S04]  /*2350*/  FMUL.FTZ R0, R74, c[0x0][0x320] ;  /* 0x0000c8004a007a20 */ /* 0x020fc80000410000 */
[----:B------:R1:W1:Y:S02]  /*2360*/  MUFU.TANH R172, R0 ;  /* 0x0000000000ac7308 */ /* 0x0002640000002400 */
[----:B-1----:R-:W-:Y:S02]  /*2370*/  FMUL.FTZ R0, R75, c[0x0][0x320] ;  /* 0x0000c8004b007a20 */ /* 0x002fe40000410000 */
[----:B------:R-:W-:Y:S04]  /*2380*/  HMMA.16816.F32 R72, R8, R42, R64 ;  /* 0x0000002a0848723c */ /* 0x000fe80000001840 */
[----:B------:R1:W1:Y:S04]  /*2390*/  MUFU.TANH R173, R0 ;  /* 0x0000000000ad7308 */ /* 0x0002680000002400 */
[----:B------:R-:W-:Y:S01]  /*23a0*/  HMMA.16816.F32 R64, R32, R90, RZ ;  /* 0x0000005a2040723c */ /* 0x000fe200000018ff */
[----:B-1----:R-:W-:-:S04]  /*23b0*/  FMUL.FTZ R0, R68, c[0x0][0x320] ;  /* 0x0000c80044007a20 */ /* 0x002fc80000410000 */
[----:B------:R1:W1:Y:S11]  /*23c0*/  MUFU.TANH R175, R0 ;  /* 0x0000000000af7308 */ /* 0x0002760000002400 */
[----:B------:R-:W-:Y:S08]  /*23d0*/  @!UPT UIADD3 URZ, URZ, URZ, URZ ;  /* 0x0000003f3f3ff290 */ /* 0x000ff0000fffe03f */
[----:B------:R-:W-:Y:S01]  /*23e0*/  HMMA.16816.F32 R64, R24, R94, R64 ;  /* 0x0000005e1840723c */ /* 0x000fe20000001840 */
[----:B-1----:R-:W-:-:S04]  /*23f0*/  FMUL.FTZ R0, R69, c[0x0][0x320] ;  /* 0x0000c80045007a20 */ /* 0x002fc80000410000 */
[----:B------:R1:W1:Y:S11]  /*2400*/  MUFU.TANH R174, R0 ;  /* 0x0000000000ae7308 */ /* 0x0002760000002400 */
[----:B------:R-:W-:Y:S08]  /*2410*/  @!UPT UIADD3 URZ, URZ, URZ, URZ ;  /* 0x0000003f3f3ff290 */ /* 0x000ff0000fffe03f */
[----:B------:R-:W-:Y:S01]  /*2420*/  HMMA.16816.F32 R64, R16, R46, R64 ;  /* 0x0000002e1040723c */ /* 0x000fe20000001840 */
[----:B-1----:R-:W-:-:S04]  /*2430*/  FMUL.FTZ R0, R70, c[0x0][0x320] ;  /* 0x0000c80046007a20 */ /* 0x002fc80000410000 */
[----:B------:R1:W1:Y:S02]  /*2440*/  MUFU.TANH R171, R0 ;  /* 0x0000000000ab7308 */ /* 0x0002640000002400 */
[----:B-1----:R-:W-:Y:S02]  /*2450*/  FMUL.FTZ R0, R71, c[0x0][0x320] ;  /* 0x0000c80047007a20 */ /* 0x002fe40000410000 */
[----:B------:R-:W-:Y:S04]  /*2460*/  HMMA.16816.F32 R68, R12, R42, R52 ;  /* 0x0000002a0c44723c */ /* 0x000fe80000001834 */
[----:B------:R1:W1:Y:S04]  /*2470*/  MUFU.TANH R170, R0 ;  /* 0x0000000000aa7308 */ /* 0x0002680000002400 */
[----:B------:R-:W-:Y:S08]  /*2480*/  HMMA.16816.F32 R52, R24, R92, R56 ;  /* 0x0000005c1834723c */ /* 0x000ff00000001838 */
[----:B------:R-:W-:Y:S01]  /*2490*/  HMMA.16816.F32 R56, R36, R90, RZ ;  /* 0x0000005a2438723c */ /* 0x000fe200000018ff */
[----:B-1----:R-:W-:-:S04]  /*24a0*/  FMUL.FTZ R0, R76, c[0x0][0x320] ;  /* 0x0000c8004c007a20 */ /* 0x002fc80000410000 */
[----:B------:R1:W1:Y:S11]  /*24b0*/  MUFU.TANH R168, R0 ;  /* 0x0000000000a87308 */ /* 0x0002760000002400 */
[----:B------:R-:W-:Y:S01]  /*24c0*/  HMMA.16816.F32 R40, R16, R44, R52 ;  /* 0x0000002c1028723c */ /* 0x000fe20000001834 */
[----:B-1----:R-:W-:-:S07]  /*24d0*/  FMUL.FTZ R0, R77, c[0x0][0x320] ;  /* 0x0000c8004d007a20 */ /* 0x002fce0000410000 */
[----:B------:R-:W-:Y:S01]  /*24e0*/  HMMA.16816.F32 R52, R28, R94, R56 ;  /* 0x0000005e1c34723c */ /* 0x000fe20000001838 */
[----:B------:R1:W1:Y:S07]  /*24f0*/  MUFU.TANH R167, R0 ;  /* 0x0000000000a77308 */ /* 0x00026e0000002400 */
[----:B------:R-:W-:Y:S01]  /*2500*/  HMMA.16816.F32 R56, R32, R96, RZ ;  /* 0x000000602038723c */ /* 0x000fe200000018ff */
[----:B-1----:R-:W-:-:S04]  /*2510*/  FMUL.FTZ R0, R78, c[0x0][0x320] ;  /* 0x0000c8004e007a20 */ /* 0x002fc80000410000 */
[----:B------:R1:W1:Y:S02]  /*2520*/  MUFU.TANH R92, R0 ;  /* 0x00000000005c7308 */ /* 0x0002640000002400 */
[----:B-1----:R-:W-:Y:S02]  /*2530*/  FMUL.FTZ R0, R79, c[0x0][0x320] ;  /* 0x0000c8004f007a20 */ /* 0x002fe40000410000 */
[----:B------:R-:W-:Y:S04]  /*2540*/  HMMA.16816.F32 R76, R8, R48, R40 ;  /* 0x00000030084c723c */ /* 0x000fe80000001828 */
[----:B------:R1:W1:Y:S04]  /*2550*/  MUFU.TANH R164, R0 ;  /* 0x0000000000a47308 */ /* 0x0002680000002400 */
[----:B------:R-:W-:Y:S01]  /*2560*/  HMMA.16816.F32 R40, R20, R46, R52 ;  /* 0x0000002e1428723c */ /* 0x000fe20000001834 */
[----:B------:R-:W5:Y:S07]  /*2570*/  LDSM.16.M88.4 R52, [R229+0x5100] ;  /* 0x00510000e534783b */ /* 0x000f6e0000000200 */
[----:B------:R-:W-:Y:S01]  /*2580*/  HMMA.16816.F32 R44, R24, R100, R56 ;  /* 0x00000064182c723c */ /* 0x000fe20000001838 */
[----:B-1----:R-:W-:-:S04]  /*2590*/  FMUL.FTZ R0, R68, c[0x0][0x320] ;  /* 0x0000c80044007a20 */ /* 0x002fc80000410000 */
[----:B------:R1:W1:Y:S02]  /*25a0*/  MUFU.TANH R166, R0 ;  /* 0x0000000000a67308 */ /* 0x0002640000002400 */
[----:B-1----:R-:W-:-:S06]  /*25b0*/  FMUL.FTZ R0, R69, c[0x0][0x320] ;  /* 0x0000c80045007a20 */ /* 0x002fcc0000410000 */
[----:B------:R1:W1:Y:S11]  /*25c0*/  MUFU.TANH R165, R0 ;  /* 0x0000000000a57308 */ /* 0x0002760000002400 */
[----:B-----5:R-:W-:Y:S01]  /*25d0*/  HMMA.16816.F32 R44, R16, R52, R44 ;  /* 0x00000034102c723c */ /* 0x020fe2000000182c */
[----:B-1----:R-:W-:-:S04]  /*25e0*/  FMUL.FTZ R0, R70, c[0x0][0x320] ;  /* 0x0000c80046007a20 */ /* 0x002fc80000410000 */
        /* <DEDUP_REMOVED lines=14> */
[----:B------:R1:W1:Y:S03]  /*26d0*/  MUFU.TANH R156, R0 ;  /* 0x00000000009c7308 */ /* 0x0002660000002400 */
[----:B------:R-:W-:Y:S01]  /*26e0*/  HMMA.16816.F32 R60, R32, R98, RZ ;  /* 0x00000062203c723c */ /* 0x000fe200000018ff */
[----:B-1----:R-:W-:-:S07]  /*26f0*/  FMUL.FTZ R0, R75, c[0x0][0x320] ;  /* 0x0000c8004b007a20 */ /* 0x002fce0000410000 */
[----:B------:R-:W-:Y:S01]  /*2700*/  HMMA.16816.F32 R72, R8, R50, R64 ;  /* 0x000000320848723c */ /* 0x000fe20000001840 */
[----:B------:R1:W1:Y:S11]  /*2710*/  MUFU.TANH R157, R0 ;  /* 0x00000000009d7308 */ /* 0x0002760000002400 */
[----:B------:R-:W-:Y:S04]  /*2720*/  @!UPT UIADD3 URZ, URZ, URZ, URZ ;  /* 0x0000003f3f3ff290 */ /* 0x000fe8000fffe03f */
[----:B------:R-:W-:Y:S08]  /*2730*/  HMMA.16816.F32 R64, R24, R102, R60 ;  /* 0x000000661840723c */ /* 0x000ff0000000183c */
[----:B------:R-:W-:Y:S01]  /*2740*/  HMMA.16816.F32 R60, R36, R104, RZ ;  /* 0x00000068243c723c */ /* 0x000fe200000018ff */
[----:B-1----:R-:W-:-:S04]  /*2750*/  FMUL.FTZ R0, R68, c[0x0][0x320] ;  /* 0x0000c80044007a20 */ /* 0x002fc80000410000 */
[----:B------:R1:W1:Y:S11]  /*2760*/  MUFU.TANH R158, R0 ;  /* 0x00000000009e7308 */ /* 0x0002760000002400 */
[----:B------:R-:W-:Y:S01]  /*2770*/  HMMA.16816.F32 R64, R16, R54, R64 ;  /* 0x000000361040723c */ /* 0x000fe20000001840 */
[----:B-1----:R-:W-:-:S07]  /*2780*/  FMUL.FTZ R0, R69, c[0x0][0x320] ;  /* 0x0000c80045007a20 */ /* 0x002fce0000410000 */
[----:B------:R-:W-:Y:S01]  /*2790*/  HMMA.16816.F32 R60, R28, R108, R60 ;  /* 0x0000006c1c3c723c */ /* 0x000fe2000000183c */
[----:B------:R1:W1:Y:S02]  /*27a0*/  MUFU.TANH R159, R0 ;  /* 0x00000000009f7308 */ /* 0x0002640000002400 */
[----:B-1----:R-:W-:-:S06]  /*27b0*/  FMUL.FTZ R0, R70, c[0x0][0x320] ;  /* 0x0000c80046007a20 */ /* 0x002fcc0000410000 */
[----:B------:R1:W1:Y:S02]  /*27c0*/  MUFU.TANH R154, R0 ;  /* 0x00000000009a7308 */ /* 0x0002640000002400 */
[----:B-1----:R-:W-:Y:S02]  /*27d0*/  FMUL.FTZ R0, R71, c[0x0][0x320] ;  /* 0x0000c80047007a20 */ /* 0x002fe40000410000 */
[----:B------:R-:W-:Y:S01]  /*27e0*/  HMMA.16816.F32 R68, R12, R50, R40 ;  /* 0x000000320c44723c */ /* 0x000fe20000001828 */
[----:B------:R-:W1:Y:S03]  /*27f0*/  LDSM.16.M88.4 R40, [R228+0x1800] ;  /* 0x00180000e428783b */ /* 0x000e660000000200 */
[----:B------:R5:W1:Y:S04]  /*2800*/  MUFU.TANH R153, R0 ;  /* 0x0000000000997308 */ /* 0x000a680000002400 */
[----:B------:R-:W-:Y:S01]  /*2810*/  HMMA.16816.F32 R48, R36, R98, RZ ;  /* 0x000000622430723c */ /* 0x000fe200000018ff */
[----:B-----5:R-:W-:-:S04]  /*2820*/  FMUL.FTZ R0, R76, c[0x0][0x320] ;  /* 0x0000c8004c007a20 */ /* 0x020fc80000410000 */
[----:B------:R5:W1:Y:S11]  /*2830*/  MUFU.TANH R117, R0 ;  /* 0x0000000000757308 */ /* 0x000a760000002400 */
[----:B------:R-:W-:Y:S08]  /*2840*/  @!UPT UIADD3 URZ, URZ, URZ, URZ ;  /* 0x0000003f3f3ff290 */ /* 0x000ff0000fffe03f */
[----:B------:R-:W-:Y:S01]  /*2850*/  HMMA.16816.F32 R48, R28, R102, R48 ;  /* 0x000000661c30723c */ /* 0x000fe20000001830 */
[----:B-----5:R-:W-:-:S04]  /*2860*/  FMUL.FTZ R0, R77, c[0x0][0x320] ;  /* 0x0000c8004d007a20 */ /* 0x020fc80000410000 */
[----:B------:R5:W1:Y:S11]  /*2870*/  MUFU.TANH R152, R0 ;  /* 0x0000000000987308 */ /* 0x000a760000002400 */
[----:B------:R-:W-:Y:S08]  /*2880*/  @!UPT UIADD3 URZ, URZ, URZ, URZ ;  /* 0x0000003f3f3ff290 */ /* 0x000ff0000fffe03f */
[----:B------:R-:W-:Y:S01]  /*2890*/  HMMA.16816.F32 R48, R20, R54, R48 ;  /* 0x000000361430723c */ /* 0x000fe20000001830 */
[----:B-----5:R-:W-:-:S04]  /*28a0*/  FMUL.FTZ R0, R78, c[0x0][0x320] ;  /* 0x0000c8004e007a20 */ /* 0x020fc80000410000 */
[----:B------:R5:W1:Y:S02]  /*28b0*/  MUFU.TANH R116, R0 ;  /* 0x0000000000747308 */ /* 0x000a640000002400 */
[----:B-----5:R-:W-:Y:S02]  /*28c0*/  FMUL.FTZ R0, R79, c[0x0][0x320] ;  /* 0x0000c8004f007a20 */ /* 0x020fe40000410000 */
[----:B-1----:R-:W-:Y:S01]  /*28d0*/  HMMA.16816.F32 R76, R8, R40, R44 ;  /* 0x00000028084c723c */ /* 0x002fe2000000182c */
[----:B------:R-:W1:Y:S03]  /*28e0*/  LDSM.16.M88.4 R44, [R229+0x5900] ;  /* 0x00590000e52c783b */ /* 0x000e660000000200 */
[----:B------:R5:W1:Y:S02]  /*28f0*/  MUFU.TANH R147, R0 ;  /* 0x0000000000937308 */ /* 0x000a640000002400 */
[----:B-----5:R-:W-:-:S06]  /*2900*/  FMUL.FTZ R0, R68, c[0x0][0x320] ;  /* 0x0000c80044007a20 */ /* 0x020fcc0000410000 */
[----:B------:R5:W1:Y:S02]  /*2910*/  MUFU.TANH R148, R0 ;  /* 0x0000000000947308 */ /* 0x000a640000002400 */
[----:B-----5:R-:W-:Y:S01]  /*2920*/  FMUL.FTZ R0, R69, c[0x0][0x320] ;  /* 0x0000c80045007a20 */ /* 0x020fe20000410000 */
[----:B-1----:R-:W-:Y:S05]  /*2930*/  HMMA.16816.F32 R60, R20, R44, R60 ;  /* 0x0000002c143c723c */ /* 0x002fea000000183c */
[----:B------:R1:W1:Y:S02]  /*2940*/  MUFU.TANH R150, R0 ;  /* 0x0000000000967308 */ /* 0x0002640000002400 */
[----:B-1----:R-:W-:-:S06]  /*2950*/  FMUL.FTZ R0, R70, c[0x0][0x320] ;  /* 0x0000c80046007a20 */ /* 0x002fcc0000410000 */
        /* <DEDUP_REMOVED lines=9> */
[----:B-1----:R-:W-:-:S07]  /*29f0*/  FMUL.FTZ R0, R73, c[0x0][0x320] ;  /* 0x0000c80049007a20 */ /* 0x002fce0000410000 */
[----:B------:R-:W-:Y:S01]  /*2a00*/  HMMA.16816.F32 R56, R36, R106, RZ ;  /* 0x0000006a2438723c */ /* 0x000fe200000018ff */
        /* <DEDUP_REMOVED lines=18> */
[----:B------:R-:W-:Y:S01]  /*2b30*/  HMMA.16816.F32 R68, R12, R42, R48 ;  /* 0x0000002a0c44723c */ /* 0x000fe20000001830 */
[----:B------:R-:W1:Y:S03]  /*2b40*/  LDSM.16.M88.4 R48, [R228+0x2000] ;  /* 0x00200000e430783b */ /* 0x000e660000000200 */
[----:B------:R5:W1:Y:S04]  /*2b50*/  MUFU.TANH R144, R0 ;  /* 0x0000000000907308 */ /* 0x000a680000002400 */
[----:B------:R-:W-:Y:S08]  /*2b60*/  HMMA.16816.F32 R40, R16, R44, R52 ;  /* 0x0000002c1028723c */ /* 0x000ff00000001834 */
[----:B------:R-:W-:Y:S01]  /*2b70*/  HMMA.16816.F32 R52, R28, R110, R56 ;  /* 0x0000006e1c34723c */ /* 0x000fe20000001838 */
[----:B-----5:R-:W-:-:S04]  /*2b80*/  FMUL.FTZ R0, R76, c[0x0][0x320] ;  /* 0x0000c8004c007a20 */ /* 0x020fc80000410000 */
[----:B------:R5:W1:Y:S03]  /*2b90*/  MUFU.TANH R133, R0 ;  /* 0x0000000000857308 */ /* 0x000a660000002400 */
[----:B------:R-:W-:Y:S01]  /*2ba0*/  HMMA.16816.F32 R56, R32, R112, RZ ;  /* 0x000000702038723c */ /* 0x000fe200000018ff */
[----:B-----5:R-:W-:-:S04]  /*2bb0*/  FMUL.FTZ R0, R77, c[0x0][0x320] ;  /* 0x0000c8004d007a20 */ /* 0x020fc80000410000 */
[----:B------:R5:W1:Y:S02]  /*2bc0*/  MUFU.TANH R132, R0 ;  /* 0x0000000000847308 */ /* 0x000a640000002400 */
[----:B-----5:R-:W-:-:S06]  /*2bd0*/  FMUL.FTZ R0, R78, c[0x0][0x320] ;  /* 0x0000c8004e007a20 */ /* 0x020fcc0000410000 */
[----:B------:R5:W1:Y:S02]  /*2be0*/  MUFU.TANH R135, R0 ;  /* 0x0000000000877308 */ /* 0x000a640000002400 */
[----:B-----5:R-:W-:Y:S02]  /*2bf0*/  FMUL.FTZ R0, R79, c[0x0][0x320] ;  /* 0x0000c8004f007a20 */ /* 0x020fe40000410000 */
[----:B-1----:R-:W-:Y:S04]  /*2c00*/  HMMA.16816.F32 R76, R8, R48, R40 ;  /* 0x00000030084c723c */ /* 0x002fe80000001828 */
        /* <DEDUP_REMOVED lines=33> */
[----:B------:R1:W1:Y:S02]  /*2e20*/  MUFU.TANH R103, R0 ;  /* 0x0000000000677308 */ /* 0x0002640000002400 */
[----:B-1----:R-:W-:Y:S11]  /*2e30*/  FMUL.FTZ R0, R69, c[0x0][0x320] ;  /* 0x0000c80045007a20 */ /* 0x002ff60000410000 */
[----:B------:R-:W-:Y:S06]  /*2e40*/  @!UPT UIADD3 URZ, URZ, URZ, URZ ;  /* 0x0000003f3f3ff290 */ /* 0x000fec000fffe03f */
        /* <DEDUP_REMOVED lines=8> */
[C---:B------:R-:W-:Y:S08]  /*2ed0*/  HMMA.16816.F32 R48, R36.reuse, R114, RZ ;  /* 0x000000722430723c */ /* 0x040ff000000018ff */
[----:B------:R-:W-:Y:S01]  /*2ee0*/  HMMA.16816.F32 R36, R36, R126, RZ ;  /* 0x0000007e2424723c */ /* 0x000fe200000018ff */
[----:B-----5:R-:W-:-:S04]  /*2ef0*/  FMUL.FTZ R0, R76, c[0x0][0x320] ;  /* 0x0000c8004c007a20 */ /* 0x020fc80000410000 */
[----:B------:R5:W1:Y:S11]  /*2f00*/  MUFU.TANH R93, R0 ;  /* 0x00000000005d7308 */ /* 0x000a760000002400 */
[----:B------:R-:W-:Y:S01]  /*2f10*/  HMMA.16816.F32 R48, R28, R122, R48 ;  /* 0x0000007a1c30723c */ /* 0x000fe20000001830 */
[----:B-----5:R-:W-:-:S07]  /*2f20*/  FMUL.FTZ R0, R77, c[0x0][0x320] ;  /* 0x0000c8004d007a20 */ /* 0x020fce0000410000 */
[----:B------:R-:W-:Y:S01]  /*2f30*/  HMMA.16816.F32 R28, R28, R130, R36 ;  /* 0x000000821c1c723c */ /* 0x000fe20000001824 */
[----:B------:R5:W1:Y:S11]  /*2f40*/  MUFU.TANH R91, R0 ;  /* 0x00000000005b7308 */ /* 0x000a760000002400 */
[----:B------:R-:W-:Y:S04]  /*2f50*/  @!UPT UIADD3 URZ, URZ, URZ, URZ ;  /* 0x0000003f3f3ff290 */ /* 0x000fe8000fffe03f */
[----:B------:R-:W-:Y:S01]  /*2f60*/  HMMA.16816.F32 R48, R20, R54, R48 ;  /* 0x000000361430723c */ /* 0x000fe20000001830 */
[----:B-----5:R-:W-:-:S04]  /*2f70*/  FMUL.FTZ R0, R78, c[0x0][0x320] ;  /* 0x0000c8004e007a20 */ /* 0x020fc80000410000 */
[----:B------:R5:W1:Y:S03]  /*2f80*/  MUFU.TANH R90, R0 ;  /* 0x00000000005a7308 */ /* 0x000a660000002400 */
[----:B------:R-:W-:Y:S01]  /*2f90*/  HMMA.16816.F32 R52, R16, R54, R64 ;  /* 0x000000361034723c */ /* 0x000fe20000001840 */
[----:B-----5:R-:W-:-:S07]  /*2fa0*/  FMUL.FTZ R0, R79, c[0x0][0x320] ;  /* 0x0000c8004f007a20 */ /* 0x020fce0000410000 */
[C---:B-1----:R-:W-:Y:S01]  /*2fb0*/  HMMA.16816.F32 R76, R8.reuse, R40, R44 ;  /* 0x00000028084c723c */ /* 0x042fe2000000182c */
[----:B------:R-:W1:Y:S01]  /*2fc0*/  LDSM.16.M88.4 R44, [R229+0x6900] ;  /* 0x00690000e52c783b */ /* 0x000e620000000200 */
[----:B------:R5:W1:Y:S11]  /*2fd0*/  MUFU.TANH R89, R0 ;  /* 0x0000000000597308 */ /* 0x000a760000002400 */
[----:B------:R-:W-:Y:S03]  /*2fe0*/  @!UPT UIADD3 URZ, URZ, URZ, URZ ;  /* 0x0000003f3f3ff290 */ /* 0x000fe6000fffe03f */
[----:B------:R-:W-:Y:S08]  /*2ff0*/  HMMA.16816.F32 R64, R8, R42, R52 ;  /* 0x0000002a0840723c */ /* 0x000ff00000001834 */
[----:B------:R-:W-:Y:S01]  /*3000*/  HMMA.16816.F32 R52, R32, R126, RZ ;  /* 0x0000007e2034723c */ /* 0x000fe200000018ff */
[----:B-----5:R-:W-:-:S04]  /*3010*/  FMUL.FTZ R0, R68, c[0x0][0x320] ;  /* 0x0000c80044007a20 */ /* 0x020fc80000410000 */
[----:B------:R5:W1:Y:S01]  /*3020*/  MUFU.TANH R88, R0 ;  /* 0x0000000000587308 */ /* 0x000a620000002400 */
[----:B------:R-:W-:Y:S02]  /*3030*/  FMUL.FTZ R77, R77, c[0x0][0x320] ;  /* 0x0000c8004d4d7a20 */ /* 0x000fe40000410000 */
[----:B------:R-:W-:Y:S02]  /*3040*/  FMUL.FTZ R78, R78, c[0x0][0x320] ;  /* 0x0000c8004e4e7a20 */ /* 0x000fe40000410000 */
[----:B------:R-:W-:-:S03]  /*3050*/  FMUL.FTZ R79, R79, c[0x0][0x320] ;  /* 0x0000c8004f4f7a20 */ /* 0x000fc60000410000 */
[----:B------:R-:W1:Y:S03]  /*3060*/  MUFU.TANH R77, R77 ;  /* 0x0000004d004d7308 */ /* 0x000e660000002400 */
[----:B------:R-:W-:Y:S02]  /*3070*/  FMUL.FTZ R64, R64, c[0x0][0x320] ;  /* 0x0000c80040407a20 */ /* 0x000fe40000410000 */
[----:B------:R-:W-:Y:S02]  /*3080*/  FMUL.FTZ R65, R65, c[0x0][0x320] ;  /* 0x0000c80041417a20 */ /* 0x000fe40000410000 */
[----:B------:R-:W-:Y:S02]  /*3090*/  FMUL.FTZ R66, R66, c[0x0][0x320] ;  /* 0x0000c80042427a20 */ /* 0x000fe40000410000 */
[----:B-----5:R-:W-:Y:S01]  /*30a0*/  FMUL.FTZ R0, R69, c[0x0][0x320] ;  /* 0x0000c80045007a20 */ /* 0x020fe20000410000 */
[----:B------:R-:W1:Y:S01]  /*30b0*/  MUFU.TANH R78, R78 ;  /* 0x0000004e004e7308 */ /* 0x000e620000002400 */
[----:B------:R-:W-:Y:S07]  /*30c0*/  HMMA.16816.F32 R36, R24, R130, R52 ;  /* 0x000000821824723c */ /* 0x000fee0000001834 */
[----:B------:R5:W1:Y:S08]  /*30d0*/  MUFU.TANH R87, R0 ;  /* 0x0000000000577308 */ /* 0x000a700000002400 */
[----:B------:R-:W1:Y:S01]  /*30e0*/  MUFU.TANH R79, R79 ;  /* 0x0000004f004f7308 */ /* 0x000e620000002400 */
[----:B-----5:R-:W-:-:S07]  /*30f0*/  FMUL.FTZ R0, R70, c[0x0][0x320] ;  /* 0x0000c80046007a20 */ /* 0x020fce0000410000 */
[----:B------:R-:W1:Y:S08]  /*3100*/  MUFU.TANH R64, R64 ;  /* 0x0000004000407308 */ /* 0x000e700000002400 */
[----:B------:R5:W1:Y:S08]  /*3110*/  MUFU.TANH R86, R0 ;  /* 0x0000000000567308 */ /* 0x000a700000002400 */
[----:B------:R-:W1:Y:S01]  /*3120*/  MUFU.TANH R65, R65 ;  /* 0x0000004100417308 */ /* 0x000e620000002400 */
[----:B-----5:R-:W-:-:S07]  /*3130*/  FMUL.FTZ R0, R71, c[0x0][0x320] ;  /* 0x0000c80047007a20 */ /* 0x020fce0000410000 */
[----:B------:R-:W1:Y:S01]  /*3140*/  MUFU.TANH R66, R66 ;  /* 0x0000004200427308 */ /* 0x000e620000002400 */
[----:B------:R-:W-:Y:S07]  /*3150*/  HMMA.16816.F32 R68, R12, R40, R56 ;  /* 0x000000280c44723c */ /* 0x000fee0000001838 */
[----:B------:R5:W1:Y:S01]  /*3160*/  MUFU.TANH R85, R0 ;  /* 0x0000000000557308 */ /* 0x000a620000002400 */
[----:B------:R-:W-:Y:S01]  /*3170*/  HMMA.16816.F32 R56, R32, R124, RZ ;  /* 0x0000007c2038723c */ /* 0x000fe200000018ff */
[----:B-----5:R-:W-:-:S06]  /*3180*/  FMUL.FTZ R0, R72, c[0x0][0x320] ;  /* 0x0000c80048007a20 */ /* 0x020fcc0000410000 */
[----:B------:R5:W1:Y:S11]  /*3190*/  MUFU.TANH R84, R0 ;  /* 0x0000000000547308 */ /* 0x000a760000002400 */
[----:B------:R-:W-:Y:S06]  /*31a0*/  @!UPT UIADD3 URZ, URZ, URZ, URZ ;  /* 0x0000003f3f3ff290 */ /* 0x000fec000fffe03f */
[----:B------:R-:W-:Y:S01]  /*31b0*/  HMMA.16816.F32 R56, R24, R128, R56 ;  /* 0x000000801838723c */ /* 0x000fe20000001838 */
[----:B-----5:R-:W-:-:S04]  /*31c0*/  FMUL.FTZ R0, R73, c[0x0][0x320] ;  /* 0x0000c80049007a20 */ /* 0x020fc80000410000 */
[----:B------:R5:W2:Y:S11]  /*31d0*/  MUFU.TANH R83, R0 ;  /* 0x0000000000537308 */ /* 0x000ab60000002400 */
[----:B------:R-:W-:Y:S08]  /*31e0*/  @!UPT UIADD3 URZ, URZ, URZ, URZ ;  /* 0x0000003f3f3ff290 */ /* 0x000ff0000fffe03f */
[----:B-1----:R-:W-:Y:S01]  /*31f0*/  HMMA.16816.F32 R32, R16, R44, R56 ;  /* 0x0000002c1020723c */ /* 0x002fe20000001838 */
[----:B-----5:R-:W-:-:S07]  /*3200*/  FMUL.FTZ R0, R74, c[0x0][0x320] ;  /* 0x0000c8004a007a20 */ /* 0x020fce0000410000 */
[----:B------:R-:W-:Y:S01]  /*3210*/  HMMA.16816.F32 R16, R16, R46, R36 ;  /* 0x0000002e1010723c */ /* 0x000fe20000001824 */
[----:B------:R1:W1:Y:S02]  /*3220*/  MUFU.TANH R82, R0 ;  /* 0x0000000000527308 */ /* 0x0002640000002400 */
[----:B-1----:R-:W-:-:S06]  /*3230*/  FMUL.FTZ R0, R75, c[0x0][0x320] ;  /* 0x0000c8004b007a20 */ /* 0x002fcc0000410000 */
[----:B------:R1:W1:Y:S02]  /*3240*/  MUFU.TANH R81, R0 ;  /* 0x0000000000517308 */ /* 0x0002640000002400 */
[----:B-1----:R-:W-:-:S06]  /*3250*/  FMUL.FTZ R0, R68, c[0x0][0x320] ;  /* 0x0000c80044007a20 */ /* 0x002fcc0000410000 */
[----:B------:R1:W1:Y:S02]  /*3260*/  MUFU.TANH R80, R0 ;  /* 0x0000000000507308 */ /* 0x0002640000002400 */
[----:B-1----:R-:W-:-:S06]  /*3270*/  FMUL.FTZ R0, R69, c[0x0][0x320] ;  /* 0x0000c80045007a20 */ /* 0x002fcc0000410000 */
[----:B------:R1:W1:Y:S02]  /*3280*/  MUFU.TANH R75, R0 ;  /* 0x00000000004b7308 */ /* 0x0002640000002400 */
[----:B-1----:R-:W-:-:S06]  /*3290*/  FMUL.FTZ R0, R70, c[0x0][0x320] ;  /* 0x0000c80046007a20 */ /* 0x002fcc0000410000 */
[----:B------:R1:W1:Y:S02]  /*32a0*/  MUFU.TANH R74, R0 ;  /* 0x00000000004a7308 */ /* 0x0002640000002400 */
[----:B-1----:R-:W-:Y:S02]  /*32b0*/  FMUL.FTZ R0, R71, c[0x0][0x320] ;  /* 0x0000c80047007a20 */ /* 0x002fe40000410000 */
[----:B------:R-:W-:Y:S01]  /*32c0*/  HMMA.16816.F32 R68, R12, R42, R48 ;  /* 0x0000002a0c44723c */ /* 0x000fe20000001830 */
[----:B------:R-:W1:Y:S03]  /*32d0*/  LDSM.16.M88.4 R48, [R228+0x3000] ;  /* 0x00300000e430783b */ /* 0x000e660000000200 */
[----:B------:R5:W1:Y:S01]  /*32e0*/  MUFU.TANH R73, R0 ;  /* 0x0000000000497308 */ /* 0x000a620000002400 */
[----:B------:R-:W-:-:S04]  /*32f0*/  DEPBAR.LE SB0, 0x0 ;  /* 0x000080000000791a */ /* 0x000fc80000000000 */
[C---:B------:R-:W-:Y:S08]  /*3300*/  HMMA.16816.F32 R40, R20.reuse, R44, R60 ;  /* 0x0000002c1428723c */ /* 0x040ff0000000183c */
[----:B------:R-:W-:Y:S01]  /*3310*/  HMMA.16816.F32 R20, R20, R46, R28 ;  /* 0x0000002e1414723c */ /* 0x000fe2000000181c */
[----:B-----5:R-:W-:-:S04]  /*3320*/  FMUL.FTZ R0, R76, c[0x0][0x320] ;  /* 0x0000c8004c007a20 */ /* 0x020fc80000410000 */
[----:B------:R5:W1:Y:S02]  /*3330*/  MUFU.TANH R72, R0 ;  /* 0x0000000000487308 */ /* 0x000a640000002400 */
[----:B------:R-:W-:Y:S02]  /*3340*/  FMUL.FTZ R68, R68, c[0x0][0x320] ;  /* 0x0000c80044447a20 */ /* 0x000fe40000410000 */
[----:B------:R-:W-:Y:S02]  /*3350*/  FMUL.FTZ R69, R69, c[0x0][0x320] ;  /* 0x0000c80045457a20 */ /* 0x000fe40000410000 */
[----:B------:R-:W-:Y:S02]  /*3360*/  FMUL.FTZ R70, R70, c[0x0][0x320] ;  /* 0x0000c80046467a20 */ /* 0x000fe40000410000 */
[----:B------:R-:W-:Y:S01]  /*3370*/  FMUL.FTZ R71, R71, c[0x0][0x320] ;  /* 0x0000c80047477a20 */ /* 0x000fe20000410000 */
[----:B------:R-:W2:Y:S01]  /*3380*/  MUFU.TANH R68, R68 ;  /* 0x0000004400447308 */ /* 0x000ea20000002400 */
[----:B-----5:R-:W-:-:S07]  /*3390*/  FMUL.FTZ R0, R67, c[0x0][0x320] ;  /* 0x0000c80043007a20 */ /* 0x020fce0000410000 */
[----:B------:R-:W2:Y:S01]  /*33a0*/  MUFU.TANH R69, R69 ;  /* 0x0000004500457308 */ /* 0x000ea20000002400 */
[-C--:B-1----:R-:W-:Y:S07]  /*33b0*/  HMMA.16816.F32 R24, R8, R48.reuse, R32 ;  /* 0x000000300818723c */ /* 0x082fee0000001820 */
[----:B------:R-:W1:Y:S01]  /*33c0*/  MUFU.TANH R60, R70 ;  /* 0x00000046003c7308 */ /* 0x000e620000002400 */
[C---:B------:R-:W-:Y:S07]  /*33d0*/  HMMA.16816.F32 R40, R12.reuse, R48, R40 ;  /* 0x000000300c28723c */ /* 0x040fee0000001828 */
[----:B------:R-:W1:Y:S01]  /*33e0*/  MUFU.TANH R56, R71 ;  /* 0x0000004700387308 */ /* 0x000e620000002400 */
[-C--:B------:R-:W-:Y:S07]  /*33f0*/  HMMA.16816.F32 R12, R12, R50.reuse, R20 ;  /* 0x000000320c0c723c */ /* 0x080fee0000001814 */
[----:B------:R5:W1:Y:S01]  /*3400*/  MUFU.TANH R52, R0 ;  /* 0x0000000000347308 */ /* 0x000a620000002400 */
[----:B------:R-:W-:Y:S01]  /*3410*/  HMMA.16816.F32 R8, R8, R50, R16 ;  /* 0x000000320808723c */ /* 0x000fe20000001810 */
[----:B------:R-:W-:-:S02]  /*3420*/  FMUL.FTZ R24, R24, c[0x0][0x320] ;  /* 0x0000c80018187a20 */ /* 0x000fc40000410000 */
[----:B------:R-:W-:Y:S02]  /*3430*/  FMUL.FTZ R25, R25, c[0x0][0x320] ;  /* 0x0000c80019197a20 */ /* 0x000fe40000410000 */
[----:B------:R-:W-:Y:S02]  /*3440*/  FMUL.FTZ R26, R26, c[0x0][0x320] ;  /* 0x0000c8001a1a7a20 */ /* 0x000fe40000410000 */
[----:B------:R-:W1:Y:S01]  /*3450*/  MUFU.TANH R34, R24 ;  /* 0x0000001800227308 */ /* 0x000e620000002400 */
[----:B------:R-:W-:Y:S02]  /*3460*/  FMUL.FTZ R27, R27, c[0x0][0x320] ;  /* 0x0000c8001b1b7a20 */ /* 0x000fe40000410000 */
[----:B------:R-:W-:Y:S02]  /*3470*/  FMUL.FTZ R40, R40, c[0x0][0x320] ;  /* 0x0000c80028287a20 */ /* 0x000fe40000410000 */
[----:B------:R-:W-:Y:S02]  /*3480*/  FMUL.FTZ R41, R41, c[0x0][0x320] ;  /* 0x0000c80029297a20 */ /* 0x000fe40000410000 */
[----:B------:R-:W-:Y:S01]  /*3490*/  FMUL.FTZ R42, R42, c[0x0][0x320] ;  /* 0x0000c8002a2a7a20 */ /* 0x000fe20000410000 */
[----:B------:R-:W1:Y:S01]  /*34a0*/  MUFU.TANH R35, R25 ;  /* 0x0000001900237308 */ /* 0x000e620000002400 */
[----:B-----5:R-:W-:-:S02]  /*34b0*/  FMUL.FTZ R0, R43, c[0x0][0x320] ;  /* 0x0000c8002b007a20 */ /* 0x020fc40000410000 */
[----:B------:R-:W-:Y:S02]  /*34c0*/  FMUL.FTZ R12, R12, c[0x0][0x320] ;  /* 0x0000c8000c0c7a20 */ /* 0x000fe40000410000 */
[----:B------:R-:W-:Y:S02]  /*34d0*/  FMUL.FTZ R13, R13, c[0x0][0x320] ;  /* 0x0000c8000d0d7a20 */ /* 0x000fe40000410000 */
[----:B------:R-:W-:Y:S01]  /*34e0*/  FMUL.FTZ R14, R14, c[0x0][0x320] ;  /* 0x0000c8000e0e7a20 */ /* 0x000fe20000410000 */
[----:B------:R-:W1:Y:S01]  /*34f0*/  MUFU.TANH R37, R26 ;  /* 0x0000001a00257308 */ /* 0x000e620000002400 */
[----:B------:R-:W-:Y:S02]  /*3500*/  FMUL.FTZ R15, R15, c[0x0][0x320] ;  /* 0x0000c8000f0f7a20 */ /* 0x000fe40000410000 */
[----:B------:R-:W-:Y:S02]  /*3510*/  FMUL.FTZ R8, R8, c[0x0][0x320] ;  /* 0x0000c80008087a20 */ /* 0x000fe40000410000 */
[----:B------:R-:W-:-:S02]  /*3520*/  FMUL.FTZ R9, R9, c[0x0][0x320] ;  /* 0x0000c80009097a20 */ /* 0x000fc40000410000 */
[----:B------:R-:W-:Y:S01]  /*3530*/  FMUL.FTZ R10, R10, c[0x0][0x320] ;  /* 0x0000c8000a0a7a20 */ /* 0x000fe20000410000 */
[----:B------:R-:W1:Y:S01]  /*3540*/  MUFU.TANH R36, R27 ;  /* 0x0000001b00247308 */ /* 0x000e620000002400 */
[----:B------:R-:W-:-:S07]  /*3550*/  FMUL.FTZ R11, R11, c[0x0][0x320] ;  /* 0x0000c8000b0b7a20 */ /* 0x000fce0000410000 */
[----:B------:R-:W1:Y:S08]  /*3560*/  MUFU.TANH R33, R40 ;  /* 0x0000002800217308 */ /* 0x000e700000002400 */
        /* <DEDUP_REMOVED lines=10> */
[----:B------:R5:W1:Y:S02]  /*3610*/  MUFU.TANH R48, R0 ;  /* 0x0000000000307308 */ /* 0x000a640000002400 */
[----:B-----5:R-:W-:Y:S01]  /*3620*/  LOP3.LUT R0, R5, R2, RZ, 0xfc, !PT ;  /* 0x0000000205007212 */ /* 0x020fe200078efcff */
[----:B------:R-:W-:Y:S06]  /*3630*/  BAR.SYNC.DEFER_BLOCKING 0x0 ;  /* 0x0000000000007b1d */ /* 0x000fec0000010000 */
[----:B------:R-:W-:Y:S05]  /*3640*/  @!P0 BRA `(.L_x_18) ;  /* 0x0000020000008947 */ /* 0x000fea0003800000 */
[----:B-1234-:R-:W-:Y:S01]  /*3650*/  IADD3 R8, R200, -0x2, RZ ;  /* 0xfffffffec8087810 */ /* 0x01efe20007ffe0ff */
[----:B------:R-:W-:-:S03]  /*3660*/  IMAD.SHL.U32 R18, R193, 0x20, RZ ;  /* 0x00000020c1127824 */ /* 0x000fc600078e00ff */
[----:B------:R-:W-:Y:S01]  /*3670*/  SHF.R.S32.HI R5, RZ, 0x1f, R8 ;  /* 0x0000001fff057819 */ /* 0x000fe20000011408 */
[----:B------:R-:W-:Y:S02]  /*3680*/  IMAD R2, R191, R8, RZ ;  /* 0x00000008bf027224 */ /* 0x000fe400078e02ff */
[----:B------:R-:W-:-:S04]  /*3690*/  IMAD.WIDE.U32 R8, R8, R196, R202 ;  /* 0x000000c408087225 */ /* 0x000fc800078e00ca */
[----:B------:R-:W-:Y:S01]  /*36a0*/  IMAD R2, R5, R196, R2 ;  /* 0x000000c405027224 */ /* 0x000fe200078e0202 */
[----:B------:R-:W-:Y:S02]  /*36b0*/  LEA R6, P0, R8, c[0x0][0x1c8], 0x1 ;  /* 0x0000720008067a11 */ /* 0x000fe400078008ff */
[----:B------:R-:W-:Y:S01]  /*36c0*/  SHF.L.U64.HI R5, R193, 0x5, R194 ;  /* 0x00000005c1057819 */ /* 0x000fe200000102c2 */
[----:B------:R-:W-:Y:S01]  /*36d0*/  IMAD.IADD R2, R9, 0x1, R2 ;  /* 0x0000000109027824 */ /* 0x000fe200078e0202 */
[----:B------:R-:W-:-:S04]  /*36e0*/  IADD3 R14, P2, R18, R6, RZ ;  /* 0x00000006120e7210 */ /* 0x000fc80007f5e0ff */
[----:B------:R-:W-:Y:S02]  /*36f0*/  LEA.HI.X R7, R8, c[0x0][0x1cc], R2, 0x1, P0 ;  /* 0x0000730008077a11 */ /* 0x000fe400000f0c02 */
[----:B------:R-:W-:-:S03]  /*3700*/  IADD3 R12, P0, R14, R18, RZ ;  /* 0x000000120e0c7210 */ /* 0x000fc60007f1e0ff */
[----:B------:R-:W-:Y:S01]  /*3710*/  IMAD.X R15, R5, 0x1, R7, P2 ;  /* 0x00000001050f7824 */ /* 0x000fe200010e0607 */
[-C--:B------:R-:W-:Y:S01]  /*3720*/  IADD3 R10, P2, R12, R18.reuse, RZ ;  /* 0x000000120c0a7210 */ /* 0x080fe20007f5e0ff */
[----:B------:R-:W-:Y:S01]  /*3730*/  @!PT LDS RZ, [RZ] ;  /* 0x00000000fffff984 */ /* 0x000fe20000000800 */
[----:B------:R-:W-:Y:S01]  /*3740*/  @!PT LDS RZ, [RZ] ;  /* 0x00000000fffff984 */ /* 0x000fe20000000800 */
[----:B------:R-:W-:Y:S01]  /*3750*/  @!PT LDS RZ, [RZ] ;  /* 0x00000000fffff984 */ /* 0x000fe20000000800 */
[----:B------:R1:W-:Y:S02]  /*3760*/  LDGSTS.E.BYPASS.LTC128B.128 [R241+0x3900], [R6.64], !P1 ;  /* 0x0390000006f17fae */ /* 0x0003e4000c901d48 */
[--C-:B------:R-:W-:Y:S01]  /*3770*/  IMAD.X R13, R15, 0x1, R5.reuse, P0 ;  /* 0x000000010f0d7824 */ /* 0x100fe200000e0605 */
[----:B------:R-:W-:Y:S01]  /*3780*/  IADD3 R8, P0, R10, R18, RZ ;  /* 0x000000120a087210 */ /* 0x000fe20007f1e0ff */
[----:B------:R2:W-:Y:S02]  /*3790*/  LDGSTS.E.BYPASS.LTC128B.128 [R241+0x4100], [R14.64], !P1 ;  /* 0x041000000ef17fae */ /* 0x0005e4000c901d48 */
[--C-:B------:R-:W-:Y:S02]  /*37a0*/  IMAD.X R11, R13, 0x1, R5.reuse, P2 ;  /* 0x000000010d0b7824 */ /* 0x100fe400010e0605 */
[----:B------:R3:W-:Y:S02]  /*37b0*/  LDGSTS.E.BYPASS.LTC128B.128 [R241+0x4900], [R12.64], !P1 ;  /* 0x049000000cf17fae */ /* 0x0007e4000c901d48 */
[----:B------:R-:W-:-:S02]  /*37c0*/  IMAD.X R9, R11, 0x1, R5, P0 ;  /* 0x000000010b097824 */ /* 0x000fc400000e0605 */
[----:B------:R3:W-:Y:S04]  /*37d0*/  LDGSTS.E.BYPASS.LTC128B.128 [R241+0x5100], [R10.64], !P1 ;  /* 0x051000000af17fae */ /* 0x0007e8000c901d48 */
[----:B------:R3:W-:Y:S01]  /*37e0*/  LDGSTS.E.BYPASS.LTC128B.128 [R241+0x5900], [R8.64], !P1 ;  /* 0x0590000008f17fae */ /* 0x0007e2000c901d48 */
[----:B-1----:R-:W-:-:S04]  /*37f0*/  IADD3 R6, P2, R8, R18, RZ ;  /* 0x0000001208067210 */ /* 0x002fc80007f5e0ff */
[----:B--2---:R-:W-:Y:S01]  /*3800*/  IADD3 R14, P0, R6, R18, RZ ;  /* 0x00000012060e7210 */ /* 0x004fe20007f1e0ff */
[----:B------:R-:W-:-:S04]  /*3810*/  IMAD.X R7, R9, 0x1, R5, P2 ;  /* 0x0000000109077824 */ /* 0x000fc800010e0605 */
[----:B------:R-:W-:Y:S01]  /*3820*/  IMAD.X R15, R7, 0x1, R5, P0 ;  /* 0x00000001070f7824 */ /* 0x000fe200000e0605 */
[----:B------:R3:W-:Y:S04]  /*3830*/  LDGSTS.E.BYPASS.LTC128B.128 [R241+0x6100], [R6.64], !P1 ;  /* 0x0610000006f17fae */ /* 0x0007e8000c901d48 */
[----:B------:R3:W-:Y:S03]  /*3840*/  LDGSTS.E.BYPASS.LTC128B.128 [R241+0x6900], [R14.64], !P1 ;  /* 0x069000000ef17fae */ /* 0x0007e6000c901d48 */
.L_x_18:
[----:B-1234-:R-:W-:Y:S01]  /*3850*/  LOP3.LUT R2, R190, 0xffffffe0, RZ, 0xc0, !PT ;  /* 0xffffffe0be027812 */ /* 0x01efe200078ec0ff */
[----:B------:R-:W-:Y:S01]  /*3860*/  IMAD.SHL.U32 R224, R0, 0x2, RZ ;  /* 0x0000000200e07824 */ /* 0x000fe200078e00ff */
[----:B------:R-:W-:Y:S01]  /*3870*/  IADD3 R6, R155, c[0x0][0x1d0], RZ ;  /* 0x000074009b067a10 */ /* 0x000fe20007ffe0ff */
[----:B------:R-:W-:Y:S01]  /*3880*/  IMAD.MOV.U32 R190, RZ, RZ, R200 ;  /* 0x000000ffffbe7224 */ /* 0x000fe200078e00c8 */
[----:B------:R-:W0:Y:S01]  /*3890*/  LDGDEPBAR ;  /* 0x00000000000079af */ /* 0x000e220000000000 */
[----:B------:R-:W-:-:S02]  /*38a0*/  IMAD.IADD R2, R192, 0x1, -R2 ;  /* 0x00000001c0027824 */ /* 0x000fc400078e0a02 */
[--C-:B------:R-:W-:Y:S02]  /*38b0*/  IMAD R225, R4, 0x2, R224.reuse ;  /* 0x0000000204e17824 */ /* 0x100fe400078e02e0 */
[C---:B------:R-:W-:Y:S01]  /*38c0*/  IMAD R227, R3.reuse, 0x2, R224 ;  /* 0x0000000203e37824 */ /* 0x040fe200078e02e0 */
[----:B------:R-:W-:Y:S01]  /*38d0*/  SHF.R.S32.HI R5, RZ, 0x1f, R2 ;  /* 0x0000001fff057819 */ /* 0x000fe20000011402 */
[----:B------:R-:W-:Y:S02]  /*38e0*/  IMAD R226, R3, 0x2, R225 ;  /* 0x0000000203e27824 */ /* 0x000fe400078e02e1 */
[----:B------:R-:W-:Y:S01]  /*38f0*/  IMAD.MOV.U32 R192, RZ, RZ, R199 ;  /* 0x000000ffffc07224 */ /* 0x000fe200078e00c7 */
[----:B------:R-:W-:-:S04]  /*3900*/  LEA.HI R5, R5, R2, RZ, 0x2 ;  /* 0x0000000205057211 */ /* 0x000fc800078f10ff */
[----:B------:R-:W-:-:S05]  /*3910*/  LOP3.LUT R5, R5, 0x7ffffffc, RZ, 0xc0, !PT ;  /* 0x7ffffffc05057812 */ /* 0x000fca00078ec0ff */
[----:B------:R-:W-:-:S04]  /*3920*/  IMAD.IADD R2, R2, 0x1, -R5 ;  /* 0x0000000102027824 */ /* 0x000fc800078e0a05 */
[----:B------:R-:W-:-:S05]  /*3930*/  IMAD R2, R2, -0x2, R6 ;  /* 0xfffffffe02027824 */ /* 0x000fca00078e0206 */
[C---:B------:R-:W-:Y:S02]  /*3940*/  ISETP.GT.AND P4, PT, R2.reuse, RZ, PT ;  /* 0x000000ff0200720c */ /* 0x040fe40003f84270 */
[C---:B------:R-:W-:Y:S02]  /*3950*/  ISETP.GT.AND P3, PT, R2.reuse, 0x1, PT ;  /* 0x000000010200780c */ /* 0x040fe40003f64270 */
[----:B------:R-:W-:Y:S02]  /*3960*/  ISETP.GT.AND P2, PT, R2, 0x8, PT ;  /* 0x000000080200780c */ /* 0x000fe40003f44270 */
[----:B------:R-:W-:Y:S02]  /*3970*/  FSEL R10, R189, -INF , P4 ;  /* 0xff800000bd0a7808 */ /* 0x000fe40002000000 */
[----:B------:R-:W-:Y:S02]  /*3980*/  FSEL R11, R188, -INF , P3 ;  /* 0xff800000bc0b7808 */ /* 0x000fe40001800000 */
[----:B------:R-:W-:-:S02]  /*3990*/  ISETP.GT.AND P0, PT, R2, 0x9, PT ;  /* 0x000000090200780c */ /* 0x000fc40003f04270 */
[----:B------:R-:W-:Y:S02]  /*39a0*/  FSEL R12, R183, -INF , P2 ;  /* 0xff800000b70c7808 */ /* 0x000fe40001000000 */
[----:B------:R-:W-:Y:S02]  /*39b0*/  FMNMX.FTZ R70, R10, R11, !PT ;  /* 0x0000000b0a467209 */ /* 0x000fe40007810000 */
[----:B------:R-:W-:Y:S02]  /*39c0*/  ISETP.GT.AND P6, PT, R2, 0x10, PT ;  /* 0x000000100200780c */ /* 0x000fe40003fc4270 */
[----:B------:R-:W-:Y:S02]  /*39d0*/  FSEL R13, R182, -INF , P0 ;  /* 0xff800000b60d7808 */ /* 0x000fe40000000000 */
[----:B------:R-:W-:Y:S02]  /*39e0*/  FMNMX.FTZ R70, R12, R70, !PT ;  /* 0x000000460c467209 */ /* 0x000fe40007810000 */
[----:B------:R-:W-:-:S02]  /*39f0*/  ISETP.GT.AND P5, PT, R2, 0x11, PT ;  /* 0x000000110200780c */ /* 0x000fc40003fa4270 */
[----:B------:R-:W-:Y:S02]  /*3a00*/  FSEL R14, R175, -INF , P6 ;  /* 0xff800000af0e7808 */ /* 0x000fe40003000000 */
[----:B------:R-:W-:Y:S02]  /*3a10*/  FMNMX.FTZ R70, R13, R70, !PT ;  /* 0x000000460d467209 */ /* 0x000fe40007810000 */
[----:B------:R-:W-:Y:S02]  /*3a20*/  FSEL R21, R180, -INF , P4 ;  /* 0xff800000b4157808 */ /* 0x000fe40002000000 */
[----:B------:R-:W-:Y:S02]  /*3a30*/  FSEL R15, R185, -INF , P4 ;  /* 0xff800000b90f7808 */ /* 0x000fe40002000000 */
[----:B------:R-:W-:Y:S02]  /*3a40*/  FSEL R40, R187, -INF , P4 ;  /* 0xff800000bb287808 */ /* 0x000fe40002000000 */
        /* <DEDUP_REMOVED lines=18> */
[----:B------:R-:W-:-:S02]  /*3b70*/  FSEL R108, R117, -INF , P2 ;  /* 0xff800000756c7808 */ /* 0x000fc40001000000 */
[----:B------:R-:W-:Y:S02]  /*3b80*/  ISETP.GT.AND P0, PT, R2, 0x21, PT ;  /* 0x000000210200780c */ /* 0x000fe40003f04270 */
[----:B------:R-:W-:Y:S02]  /*3b90*/  FSEL R117, R158, -INF , P2 ;  /* 0xff8000009e757808 */ /* 0x000fe40001000000 */
[----:B------:R-:W-:Y:S02]  /*3ba0*/  FMNMX.FTZ R70, R31, R70, !PT ;  /* 0x000000461f467209 */ /* 0x000fe40007810000 */
[----:B------:R-:W-:Y:S02]  /*3bb0*/  FSEL R71, R92, -INF , P6 ;  /* 0xff8000005c477808 */ /* 0x000fe40003000000 */
[----:B------:R-:W-:Y:S02]  /*3bc0*/  FSEL R44, R168, -INF , P6 ;  /* 0xff800000a82c7808 */ /* 0x000fe40003000000 */
[----:B------:R-:W-:-:S02]  /*3bd0*/  FSEL R98, R171, -INF , P6 ;  /* 0xff800000ab627808 */ /* 0x000fc40003000000 */
[----:B------:R-:W-:Y:S02]  /*3be0*/  ISETP.GT.AND P6, PT, R2, 0x28, PT ;  /* 0x000000280200780c */ /* 0x000fe40003fc4270 */
[----:B------:R-:W-:Y:S02]  /*3bf0*/  FSEL R112, R116, -INF , P2 ;  /* 0xff80000074707808 */ /* 0x000fe40001000000 */
[----:B------:R-:W-:Y:S02]  /*3c00*/  FSEL R116, R159, -INF , P0 ;  /* 0xff8000009f747808 */ /* 0x000fe40000000000 */
[----:B------:R-:W-:Y:S02]  /*3c10*/  FMNMX.FTZ R70, R117, R70, !PT ;  /* 0x0000004675467209 */ /* 0x000fe40007810000 */
[----:B------:R-:W-:Y:S02]  /*3c20*/  FSEL R92, R164, -INF , P5 ;  /* 0xff800000a45c7808 */ /* 0x000fe40002800000 */
[----:B------:R-:W-:-:S02]  /*3c30*/  FSEL R45, R167, -INF , P5 ;  /* 0xff800000a72d7808 */ /* 0x000fc40002800000 */
[----:B------:R-:W-:Y:S02]  /*3c40*/  FSEL R99, R170, -INF , P5 ;  /* 0xff800000aa637808 */ /* 0x000fe40002800000 */
[----:B------:R-:W-:Y:S02]  /*3c50*/  FSEL R114, R118, -INF , P6 ;  /* 0xff80000076727808 */ /* 0x000fe40003000000 */
[----:B------:R-:W-:Y:S02]  /*3c60*/  ISETP.GT.AND P5, PT, R2, 0x29, PT ;  /* 0x000000290200780c */ /* 0x000fe40003fa4270 */
[----:B------:R-:W-:Y:S02]  /*3c70*/  FSEL R118, R148, -INF , P6 ;  /* 0xff80000094767808 */ /* 0x000fe40003000000 */
[----:B------:R-:W-:Y:S02]  /*3c80*/  FMNMX.FTZ R70, R116, R70, !PT ;  /* 0x0000004674467209 */ /* 0x000fe40007810000 */
        /* <DEDUP_REMOVED lines=61> */
[----:B------:R-:W-:Y:S02]  /*4060*/  FMNMX.FTZ R70, R242, R70, !PT ;  /* 0x00000046f2467209 */ /* 0x000fe40007810000 */
[----:B------:R-:W-:Y:S02]  /*4070*/  ISETP.GT.AND P3, PT, R2, 0x58, PT ;  /* 0x000000580200780c */ /* 0x000fe40003f64270 */
        /* <DEDUP_REMOVED lines=28> */
[----:B------:R-:W-:Y:S02]  /*4240*/  FMNMX.FTZ R70, R188, R70, !PT ;  /* 0x00000046bc467209 */ /* 0x000fe40007810000 */
[----:B------:R-:W-:Y:S02]  /*4250*/  FMNMX.FTZ R68, R15, R18, !PT ;  /* 0x000000120f447209 */ /* 0x000fe40007810000 */
[----:B------:R-:W-:Y:S02]  /*4260*/  FMNMX.FTZ R70, R197, R70, !PT ;  /* 0x00000046c5467209 */ /* 0x000fe40007810000 */
[----:B------:R-:W-:Y:S02]  /*4270*/  FMNMX.FTZ R68, R19, R68, !PT ;  /* 0x0000004413447209 */ /* 0x000fe40007810000 */
[----:B------:R-:W-:Y:S01]  /*4280*/  FSEL R179, R79, -INF , P0 ;  /* 0xff8000004fb37808 */ /* 0x000fe20000000000 */
[----:B------:R-:W1:Y:S01]  /*4290*/  SHFL.BFLY PT, R5, R70, 0x2, 0x1f ;  /* 0x0c401f0046057f89 */ /* 0x000e6200000e0000 */
[----:B------:R-:W-:-:S02]  /*42a0*/  FMNMX.FTZ R68, R20, R68, !PT ;  /* 0x0000004414447209 */ /* 0x000fc40007810000 */
[----:B------:R-:W-:Y:S02]  /*42b0*/  FSEL R174, R77, -INF , P0 ;  /* 0xff8000004dae7808 */ /* 0x000fe40000000000 */
[----:B------:R-:W-:Y:S02]  /*42c0*/  FMNMX.FTZ R68, R44, R68, !PT ;  /* 0x000000442c447209 */ /* 0x000fe40007810000 */
[----:B------:R-:W-:Y:S02]  /*42d0*/  FSEL R248, R73, -INF , P0 ;  /* 0xff80000049f87808 */ /* 0x000fe40000000000 */
[----:B------:R-:W-:Y:S02]  /*42e0*/  FMNMX.FTZ R68, R45, R68, !PT ;  /* 0x000000442d447209 */ /* 0x000fe40007810000 */
[----:B------:R-:W-:Y:S02]  /*42f0*/  FSEL R166, R65, -INF , P6 ;  /* 0xff80000041a67808 */ /* 0x000fe40003000000 */
[----:B------:R-:W-:-:S02]  /*4300*/  FMNMX.FTZ R68, R46, R68, !PT ;  /* 0x000000442e447209 */ /* 0x000fc40007810000 */
[----:B------:R-:W-:Y:S02]  /*4310*/  FSEL R181, R34, -INF , P5 ;  /* 0xff80000022b57808 */ /* 0x000fe40002800000 */
[----:B------:R-:W-:Y:S02]  /*4320*/  FMNMX.FTZ R68, R47, R68, !PT ;  /* 0x000000442f447209 */ /* 0x000fe40007810000 */
[----:B------:R-:W-:Y:S02]  /*4330*/  FSEL R208, R35, -INF , P4 ;  /* 0xff80000023d07808 */ /* 0x000fe40002000000 */
[----:B------:R-:W-:Y:S01]  /*4340*/  FMNMX.FTZ R68, R108, R68, !PT ;  /* 0x000000446c447209 */ /* 0x000fe20007810000 */
[----:B------:R-:W-:Y:S01]  /*4350*/  LDSM.16.MT88.4 R32, [R225+0x100] ;  /* 0x00010000e120783b */ /* 0x000fe20000004200 */
[----:B------:R-:W-:Y:S02]  /*4360*/  FSEL R211, R24, -INF , P3 ;  /* 0xff80000018d37808 */ /* 0x000fe40001800000 */
[----:B-1----:R-:W-:-:S02]  /*4370*/  FMNMX.FTZ R70, R70, R5, !PT ;  /* 0x0000000546467209 */ /* 0x002fc40007810000 */
[----:B------:R-:W-:Y:S02]  /*4380*/  FMNMX.FTZ R68, R109, R68, !PT ;  /* 0x000000446d447209 */ /* 0x000fe40007810000 */
[----:B------:R-:W-:Y:S01]  /*4390*/  FSEL R212, R25, -INF , P2 ;  /* 0xff80000019d47808 */ /* 0x000fe20001000000 */
[----:B------:R-:W1:Y:S01]  /*43a0*/  SHFL.BFLY PT, R5, R70, 0x1, 0x1f ;  /* 0x0c201f0046057f89 */ /* 0x000e6200000e0000 */
[----:B------:R-:W-:Y:S02]  /*43b0*/  FMNMX.FTZ R68, R110, R68, !PT ;  /* 0x000000446e447209 */ /* 0x000fe40007810000 */
[----:B------:R-:W-:Y:S02]  /*43c0*/  FSEL R167, R52, -INF , P6 ;  /* 0xff80000034a77808 */ /* 0x000fe40003000000 */
[----:B------:R-:W-:Y:S02]  /*43d0*/  FMNMX.FTZ R68, R111, R68, !PT ;  /* 0x000000446f447209 */ /* 0x000fe40007810000 */
[----:B------:R-:W-:-:S02]  /*43e0*/  FSEL R183, R37, -INF , P5 ;  /* 0xff80000025b77808 */ /* 0x000fc40002800000 */
[----:B------:R-:W-:Y:S02]  /*43f0*/  FMNMX.FTZ R68, R131, R68, !PT ;  /* 0x0000004483447209 */ /* 0x000fe40007810000 */
[----:B------:R-:W-:Y:S02]  /*4400*/  FSEL R209, R36, -INF , P4 ;  /* 0xff80000024d17808 */ /* 0x000fe40002000000 */
[----:B------:R-:W-:Y:S02]  /*4410*/  FMNMX.FTZ R68, R132, R68, !PT ;  /* 0x0000004484447209 */ /* 0x000fe40007810000 */
[----:B------:R-:W-:Y:S02]  /*4420*/  FSEL R222, R27, -INF , P3 ;  /* 0xff8000001bde7808 */ /* 0x000fe40001800000 */
[----:B------:R-:W-:Y:S02]  /*4430*/  FMNMX.FTZ R68, R133, R68, !PT ;  /* 0x0000004485447209 */ /* 0x000fe40007810000 */
[----:B------:R-:W-:-:S02]  /*4440*/  FSEL R243, R26, -INF , P2 ;  /* 0xff8000001af37808 */ /* 0x000fc40001000000 */
[----:B------:R-:W-:Y:S01]  /*4450*/  FMNMX.FTZ R68, R134, R68, !PT ;  /* 0x0000004486447209 */ /* 0x000fe20007810000 */
[----:B------:R-:W-:Y:S01]  /*4460*/  LDSM.16.MT88.4 R24, [R227+0x100] ;  /* 0x00010000e318783b */ /* 0x000fe20000004200 */
[----:B------:R-:W-:Y:S02]  /*4470*/  FSEL R173, R56, -INF , P6 ;  /* 0xff80000038ad7808 */ /* 0x000fe40003000000 */
[----:B-1----:R-:W-:Y:S02]  /*4480*/  FMNMX.FTZ R70, R70, R5, !PT ;  /* 0x0000000546467209 */ /* 0x002fe40007810000 */
[----:B------:R-:W-:Y:S02]  /*4490*/  FMNMX.FTZ R5, R21, R22, !PT ;  /* 0x0000001615057209 */ /* 0x000fe40007810000 */
[C---:B------:R-:W-:Y:S01]  /*44a0*/  FSETP.NEU.FTZ.AND P0, PT, R70.reuse, -INF , PT ;  /* 0xff8000004600780b */ /* 0x040fe20003f1d000 */
[----:B------:R-:W-:Y:S01]  /*44b0*/  FMUL.FTZ R7, R70, c[0x0][0x2d0] ;  /* 0x0000b40046077a20 */ /* 0x000fe20000410000 */
[----:B------:R-:W-:-:S02]  /*44c0*/  FMNMX.FTZ R5, R23, R5, !PT ;  /* 0x0000000517057209 */ /* 0x000fc40007810000 */
[----:B------:R-:W-:Y:S02]  /*44d0*/  FMNMX.FTZ R68, R153, R68, !PT ;  /* 0x0000004499447209 */ /* 0x000fe40007810000 */
[----:B------:R-:W-:Y:S02]  /*44e0*/  FMNMX.FTZ R5, R28, R5, !PT ;  /* 0x000000051c057209 */ /* 0x000fe40007810000 */
[----:B------:R-:W-:Y:S02]  /*44f0*/  FSEL R7, R7, RZ, P0 ;  /* 0x000000ff07077208 */ /* 0x000fe40000000000 */
[----:B------:R-:W-:Y:S02]  /*4500*/  FMNMX.FTZ R5, R71, R5, !PT ;  /* 0x0000000547057209 */ /* 0x000fe40007810000 */
[----:B------:R-:W-:Y:S02]  /*4510*/  ISETP.GT.AND P0, PT, R2, 0x58, PT ;  /* 0x000000580200780c */ /* 0x000fe40003f04270 */
[----:B------:R-:W-:-:S02]  /*4520*/  FMNMX.FTZ R5, R92, R5, !PT ;  /* 0x000000055c057209 */ /* 0x000fc40007810000 */
[----:B------:R-:W-:Y:S02]  /*4530*/  FMNMX.FTZ R68, R155, R68, !PT ;  /* 0x000000449b447209 */ /* 0x000fe40007810000 */
[----:B------:R-:W-:Y:S02]  /*4540*/  FMNMX.FTZ R5, R96, R5, !PT ;  /* 0x0000000560057209 */ /* 0x000fe40007810000 */
[----:B------:R-:W-:Y:S02]  /*4550*/  FMNMX.FTZ R68, R154, R68, !PT ;  /* 0x000000449a447209 */ /* 0x000fe40007810000 */
[----:B------:R-:W-:Y:S02]  /*4560*/  FMNMX.FTZ R5, R97, R5, !PT ;  /* 0x0000000561057209 */ /* 0x000fe40007810000 */
[----:B------:R-:W-:Y:S02]  /*4570*/  FMNMX.FTZ R68, R152, R68, !PT ;  /* 0x0000004498447209 */ /* 0x000fe40007810000 */
[----:B------:R-:W-:-:S02]  /*4580*/  FMNMX.FTZ R5, R112, R5, !PT ;  /* 0x0000000570057209 */ /* 0x000fc40007810000 */
[----:B------:R-:W-:Y:S02]  /*4590*/  FMNMX.FTZ R68, R175, R68, !PT ;  /* 0x00000044af447209 */ /* 0x000fe40007810000 */
[----:B------:R-:W-:Y:S02]  /*45a0*/  FMNMX.FTZ R5, R113, R5, !PT ;  /* 0x0000000571057209 */ /* 0x000fe40007810000 */
[----:B------:R-:W-:Y:S02]  /*45b0*/  FSEL R165, R64, -INF , P0 ;  /* 0xff80000040a57808 */ /* 0x000fe40000000000 */
[----:B------:R-:W-:Y:S02]  /*45c0*/  FMNMX.FTZ R5, R114, R5, !PT ;  /* 0x0000000572057209 */ /* 0x000fe40007810000 */
[----:B------:R-:W-:Y:S02]  /*45d0*/  FMNMX.FTZ R68, R174, R68, !PT ;  /* 0x00000044ae447209 */ /* 0x000fe40007810000 */
        /* <DEDUP_REMOVED lines=24> */
[----:B------:R-:W-:-:S02]  /*4760*/  FSEL R164, R66, -INF , P0 ;  /* 0xff80000042a47808 */ /* 0x000fc40000000000 */
[----:B------:R-:W-:Y:S02]  /*4770*/  FMNMX.FTZ R2, R179, R2, !PT ;  /* 0x00000002b3027209 */ /* 0x000fe40007810000 */
[----:B------:R-:W-:Y:S02]  /*4780*/  FMNMX.FTZ R5, R127, R5, !PT ;  /* 0x000000057f057209 */ /* 0x000fe40007810000 */
[----:B------:R-:W-:Y:S02]  /*4790*/  FMNMX.FTZ R68, R212, R68, !PT ;  /* 0x00000044d4447209 */ /* 0x000fe40007810000 */
[----:B------:R-:W-:Y:S02]  /*47a0*/  FMNMX.FTZ R2, R164, R2, !PT ;  /* 0x00000002a4027209 */ /* 0x000fe40007810000 */
[----:B------:R-:W-:Y:S01]  /*47b0*/  FMNMX.FTZ R5, R128, R5, !PT ;  /* 0x0000000580057209 */ /* 0x000fe20007810000 */
[----:B------:R-:W1:Y:S01]  /*47c0*/  SHFL.BFLY PT, R6, R68, 0x2, 0x1f ;  /* 0x0c401f0044067f89 */ /* 0x000e6200000e0000 */
        /* <DEDUP_REMOVED lines=10> */
[----:B------:R-:W-:Y:S01]  /*4870*/  FSEL R172, R60, -INF , P0 ;  /* 0xff8000003cac7808 */ /* 0x000fe20000000000 */
[----:B------:R-:W2:Y:S01]  /*4880*/  SHFL.BFLY PT, R8, R2, 0x2, 0x1f ;  /* 0x0c401f0002087f89 */ /* 0x000ea200000e0000 */
[----:B------:R-:W-:Y:S02]  /*4890*/  FMNMX.FTZ R5, R169, R5, !PT ;  /* 0x00000005a9057209 */ /* 0x000fe40007810000 */
[----:B-1----:R-:W-:Y:S01]  /*48a0*/  FMNMX.FTZ R68, R68, R6, !PT ;  /* 0x0000000644447209 */ /* 0x002fe20007810000 */
[----:B------:R-:W-:Y:S01]  /*48b0*/  FFMA.FTZ R6, R10, c[0x0][0x2d0], -R7 ;  /* 0x0000b4000a067a23 */ /* 0x000fe20000010807 */
[----:B------:R-:W-:-:S02]  /*48c0*/  FMNMX.FTZ R5, R170, R5, !PT ;  /* 0x00000005aa057209 */ /* 0x000fc40007810000 */
[----:B------:R-:W-:Y:S01]  /*48d0*/  FSEL R220, R49, -INF , P5 ;  /* 0xff80000031dc7808 */ /* 0x000fe20002800000 */
[----:B------:R-:W1:Y:S01]  /*48e0*/  SHFL.BFLY PT, R9, R68, 0x1, 0x1f ;  /* 0x0c201f0044097f89 */ /* 0x000e6200000e0000 */
[----:B------:R-:W-:Y:S01]  /*48f0*/  FMNMX.FTZ R5, R168, R5, !PT ;  /* 0x00000005a8057209 */ /* 0x000fe20007810000 */
[----:B------:R3:W-:Y:S01]  /*4900*/  MUFU.EX2 R250, R6 ;  /* 0x0000000600fa7308 */ /* 0x0007e20000000800 */
[----:B------:R-:W-:Y:S02]  /*4910*/  FSEL R217, R48, -INF , P4 ;  /* 0xff80000030d97808 */ /* 0x000fe40002000000 */
[----:B------:R-:W-:Y:S02]  /*4920*/  FMNMX.FTZ R5, R249, R5, !PT ;  /* 0x00000005f9057209 */ /* 0x000fe40007810000 */
[----:B------:R-:W-:Y:S02]  /*4930*/  FSEL R213, R39, -INF , P3 ;  /* 0xff80000027d57808 */ /* 0x000fe40001800000 */
[----:B------:R-:W-:-:S02]  /*4940*/  FMNMX.FTZ R5, R248, R5, !PT ;  /* 0x00000005f8057209 */ /* 0x000fc40007810000 */
[----:B------:R-:W-:Y:S02]  /*4950*/  FSEL R210, R38, -INF , P2 ;  /* 0xff80000026d27808 */ /* 0x000fe40001000000 */
[----:B------:R-:W-:Y:S01]  /*4960*/  LDSM.16.MT88.4 R36, [R226+0x100] ;  /* 0x00010000e224783b */ /* 0x000fe20000004200 */
[----:B--2---:R-:W-:Y:S01]  /*4970*/  FMNMX.FTZ R2, R2, R8, !PT ;  /* 0x0000000802027209 */ /* 0x004fe20007810000 */
[----:B---3--:R-:W-:-:S04]  /*4980*/  FFMA.FTZ R6, R11, c[0x0][0x2d0], -R7 ;  /* 0x0000b4000b067a23 */ /* 0x008fc80000010807 */
[----:B------:R-:W2:Y:S01]  /*4990*/  SHFL.BFLY PT, R11, R2, 0x1, 0x1f ;  /* 0x0c201f00020b7f89 */ /* 0x000ea200000e0000 */
[----:B------:R3:W4:Y:S01]  /*49a0*/  MUFU.EX2 R244, R6 ;  /* 0x0000000600f47308 */ /* 0x0007220000000800 */
[----:B-1----:R-:W-:-:S04]  /*49b0*/  FMNMX.FTZ R68, R68, R9, !PT ;  /* 0x0000000944447209 */ /* 0x002fc80007810000 */
[C---:B------:R-:W-:Y:S01]  /*49c0*/  FSETP.NEU.FTZ.AND P0, PT, R68.reuse, -INF , PT ;  /* 0xff8000004400780b */ /* 0x040fe20003f1d000 */
[----:B------:R-:W-:Y:S01]  /*49d0*/  FMUL.FTZ R9, R68, c[0x0][0x2d0] ;  /* 0x0000b40044097a20 */ /* 0x000fe20000410000 */
[----:B---3--:R-:W-:Y:S01]  /*49e0*/  FMNMX.FTZ R6, R172, R5, !PT ;  /* 0x00000005ac067209 */ /* 0x008fe20007810000 */
[--C-:B------:R-:W-:Y:S01]  /*49f0*/  FFMA.FTZ R5, R12, c[0x0][0x2d0], -R7.reuse ;  /* 0x0000b4000c057a23 */ /* 0x100fe20000010807 */
[----:B----4-:R-:W-:Y:S02]  /*4a00*/  F2FP.PACK_AB R12, R244, R250 ;  /* 0x000000faf40c723e */ /* 0x010fe400000000ff */
[----:B------:R-:W-:Y:S01]  /*4a10*/  FMNMX.FTZ R6, R173, R6, !PT ;  /* 0x00000006ad067209 */ /* 0x000fe20007810000 */
[----:B------:R1:W-:Y:S01]  /*4a20*/  MUFU.EX2 R198, R5 ;  /* 0x0000000500c67308 */ /* 0x0003e20000000800 */
[----:B--2---:R-:W-:Y:S02]  /*4a30*/  FMNMX.FTZ R2, R2, R11, !PT ;  /* 0x0000000b02027209 */ /* 0x004fe40007810000 */
[----:B-1----:R-:W-:Y:S01]  /*4a40*/  FMNMX.FTZ R5, R220, R6, !PT ;  /* 0x00000006dc057209 */ /* 0x002fe20007810000 */
[----:B------:R-:W-:-:S03]  /*4a50*/  FFMA.FTZ R6, R13, c[0x0][0x2d0], -R7 ;  /* 0x0000b4000d067a23 */ /* 0x000fc60000010807 */
[----:B------:R-:W-:Y:S01]  /*4a60*/  FMNMX.FTZ R5, R217, R5, !PT ;  /* 0x00000005d9057209 */ /* 0x000fe20007810000 */
[----:B------:R1:W2:Y:S03]  /*4a70*/  MUFU.EX2 R191, R6 ;  /* 0x0000000600bf7308 */ /* 0x0002a60000000800 */
[----:B------:R-:W-:Y:S01]  /*4a80*/  FMNMX.FTZ R8, R213, R5, !PT ;  /* 0x00000005d5087209 */ /* 0x000fe20007810000 */
[----:B------:R-:W-:-:S03]  /*4a90*/  FFMA.FTZ R5, R14, c[0x0][0x2d0], -R7 ;  /* 0x0000b4000e057a23 */ /* 0x000fc60000010807 */
[----:B------:R-:W-:Y:S01]  /*4aa0*/  FMNMX.FTZ R8, R210, R8, !PT ;  /* 0x00000008d2087209 */ /* 0x000fe20007810000 */
[----:B------:R3:W-:Y:S04]  /*4ab0*/  MUFU.EX2 R185, R5 ;  /* 0x0000000500b97308 */ /* 0x0007e80000000800 */
[----:B------:R-:W4:Y:S01]  /*4ac0*/  SHFL.BFLY PT, R10, R8, 0x2, 0x1f ;  /* 0x0c401f00080a7f89 */ /* 0x000f2200000e0000 */
[----:B-1----:R-:W-:Y:S02]  /*4ad0*/  FSEL R6, R9, RZ, P0 ;  /* 0x000000ff09067208 */ /* 0x002fe40000000000 */
[----:B------:R-:W-:Y:S02]  /*4ae0*/  FSETP.NEU.FTZ.AND P0, PT, R2, -INF , PT ;  /* 0xff8000000200780b */ /* 0x000fe40003f1d000 */
[----:B--2---:R-:W-:Y:S01]  /*4af0*/  F2FP.PACK_AB R14, R191, R198 ;  /* 0x000000c6bf0e723e */ /* 0x004fe200000000ff */
[----:B------:R-:W-:-:S02]  /*4b00*/  FFMA.FTZ R9, R19, c[0x0][0x2d0], -R6 ;  /* 0x0000b40013097a23 */ /* 0x000fc40000010806 */
[--C-:B---3--:R-:W-:Y:S02]  /*4b10*/  FFMA.FTZ R5, R15, c[0x0][0x2d0], -R6.reuse ;  /* 0x0000b4000f057a23 */ /* 0x108fe40000010806 */
[----:B------:R1:W-:Y:S08]  /*4b20*/  MUFU.EX2 R189, R9 ;  /* 0x0000000900bd7308 */ /* 0x0003f00000000800 */
[----:B------:R2:W-:Y:S01]  /*4b30*/  MUFU.EX2 R182, R5 ;  /* 0x0000000500b67308 */ /* 0x0005e20000000800 */
[----:B----4-:R-:W-:Y:S01]  /*4b40*/  FMNMX.FTZ R8, R8, R10, !PT ;  /* 0x0000000a08087209 */ /* 0x010fe20007810000 */
[----:B-1----:R-:W-:-:S06]  /*4b50*/  FFMA.FTZ R9, R20, c[0x0][0x2d0], -R6 ;  /* 0x0000b40014097a23 */ /* 0x002fcc0000010806 */
[----:B------:R-:W1:Y:S01]  /*4b60*/  MUFU.EX2 R201, R9 ;  /* 0x0000000900c97308 */ /* 0x000e620000000800 */
[----:B--2---:R-:W-:Y:S02]  /*4b70*/  FFMA.FTZ R5, R18, c[0x0][0x2d0], -R6 ;  /* 0x0000b40012057a23 */ /* 0x004fe40000010806 */
[----:B------:R-:W-:Y:S05]  /*4b80*/  LDSM.16.MT88.4 R16, [R224+0x100] ;  /* 0x00010000e010783b */ /* 0x000fea0000004200 */
[----:B------:R2:W3:Y:S01]  /*4b90*/  MUFU.EX2 R180, R5 ;  /* 0x0000000500b47308 */ /* 0x0004e20000000800 */
[----:B-1----:R-:W-:Y:S01]  /*4ba0*/  F2FP.PACK_AB R10, R201, R189 ;  /* 0x000000bdc90a723e */ /* 0x002fe200000000ff */
[----:B--2---:R-:W-:-:S05]  /*4bb0*/  FMUL.FTZ R5, R2, c[0x0][0x2d0] ;  /* 0x0000b40002057a20 */ /* 0x004fca0000410000 */
[----:B------:R-:W-:-:S05]  /*4bc0*/  FSEL R5, R5, RZ, P0 ;  /* 0x000000ff05057208 */ /* 0x000fca0000000000 */
[--C-:B------:R-:W-:Y:S02]  /*4bd0*/  FFMA.FTZ R9, R21, c[0x0][0x2d0], -R5.reuse ;  /* 0x0000b40015097a23 */ /* 0x100fe40000010805 */
[--C-:B------:R-:W-:Y:S02]  /*4be0*/  FFMA.FTZ R0, R22, c[0x0][0x2d0], -R5.reuse ;  /* 0x0000b40016007a23 */ /* 0x100fe40000010805 */
[----:B------:R1:W-:Y:S08]  /*4bf0*/  MUFU.EX2 R145, R9 ;  /* 0x0000000900917308 */ /* 0x0003f00000000800 */
[----:B------:R2:W4:Y:S01]  /*4c00*/  MUFU.EX2 R247, R0 ;  /* 0x0000000000f77308 */ /* 0x0005220000000800 */
[----:B-1----:R-:W1:Y:S01]  /*4c10*/  SHFL.BFLY PT, R9, R8, 0x1, 0x1f ;  /* 0x0c201f0008097f89 */ /* 0x002e6200000e0000 */
[----:B--2---:R-:W-:-:S03]  /*4c20*/  FFMA.FTZ R0, R23, c[0x0][0x2d0], -R5 ;  /* 0x0000b40017007a23 */ /* 0x004fc60000010805 */
[----:B------:R-:W2:Y:S03]  /*4c30*/  LDSM.16.MT88.4 R20, [R224+0x900] ;  /* 0x00090000e014783b */ /* 0x000ea60000004200 */
[----:B------:R5:W-:Y:S01]  /*4c40*/  MUFU.EX2 R146, R0 ;  /* 0x0000000000927308 */ /* 0x000be20000000800 */
[----:B-1----:R-:W-:Y:S02]  /*4c50*/  FMNMX.FTZ R69, R8, R9, !PT ;  /* 0x0000000908457209 */ /* 0x002fe40007810000 */
[----:B---3--:R-:W-:Y:S01]  /*4c60*/  F2FP.PACK_AB R8, R180, R182 ;  /* 0x000000b6b408723e */ /* 0x008fe200000000ff */
[----:B-----5:R-:W-:Y:S01]  /*4c70*/  FFMA.FTZ R0, R28, c[0x0][0x2d0], -R5 ;  /* 0x0000b4001c007a23 */ /* 0x020fe20000010805 */
[C---:B------:R-:W-:Y:S01]  /*4c80*/  FSETP.NEU.FTZ.AND P0, PT, R69.reuse, -INF , PT ;  /* 0xff8000004500780b */ /* 0x040fe20003f1d000 */
[----:B------:R-:W-:Y:S01]  /*4c90*/  FMUL.FTZ R3, R69, c[0x0][0x2d0] ;  /* 0x0000b40045037a20 */ /* 0x000fe20000410000 */
[----:B----4-:R-:W-:Y:S01]  /*4ca0*/  F2FP.PACK_AB R9, R247, R145 ;  /* 0x00000091f709723e */ /* 0x010fe200000000ff */
[----:B------:R1:W3:Y:S02]  /*4cb0*/  MUFU.EX2 R196, R0 ;  /* 0x0000000000c47308 */ /* 0x0002e40000000800 */
[----:B-1----:R-:W-:Y:S01]  /*4cc0*/  FFMA.FTZ R0, R29, c[0x0][0x2d0], -R7 ;  /* 0x0000b4001d007a23 */ /* 0x002fe20000010807 */
[----:B---3--:R-:W-:-:S05]  /*4cd0*/  F2FP.PACK_AB R11, R196, R146 ;  /* 0x00000092c40b723e */ /* 0x008fca00000000ff */
[----:B------:R1:W-:Y:S02]  /*4ce0*/  MUFU.EX2 R120, R0 ;  /* 0x0000000000787308 */ /* 0x0003e40000000800 */
[C---:B------:R-:W-:Y:S08]  /*4cf0*/  HMMA.16816.F32 R80, R8.reuse, R16, RZ ;  /* 0x000000100850723c */ /* 0x040ff000000018ff */
[----:B------:R-:W-:Y:S01]  /*4d00*/  HMMA.16816.F32 R60, R8, R18, RZ ;  /* 0x00000012083c723c */ /* 0x000fe200000018ff */
[----:B-1----:R-:W-:-:S04]  /*4d10*/  FFMA.FTZ R0, R30, c[0x0][0x2d0], -R7 ;  /* 0x0000b4001e007a23 */ /* 0x002fc80000010807 */
[----:B------:R1:W-:Y:S03]  /*4d20*/  MUFU.EX2 R184, R0 ;  /* 0x0000000000b87308 */ /* 0x0003e60000000800 */
[C---:B------:R-:W-:Y:S08]  /*4d30*/  HMMA.16816.F32 R76, R8.reuse, R24, RZ ;  /* 0x00000018084c723c */ /* 0x040ff000000018ff */
[----:B------:R-:W-:Y:S01]  /*4d40*/  HMMA.16816.F32 R56, R8, R26, RZ ;  /* 0x0000001a0838723c */ /* 0x000fe200000018ff */
[----:B-1----:R-:W-:Y:S01]  /*4d50*/  FSEL R0, R3, RZ, P0 ;  /* 0x000000ff03007208 */ /* 0x002fe20000000000 */
[----:B------:R-:W-:-:S06]  /*4d60*/  FFMA.FTZ R3, R31, c[0x0][0x2d0], -R7 ;  /* 0x0000b4001f037a23 */ /* 0x000fcc0000010807 */
[C---:B------:R-:W-:Y:S01]  /*4d70*/  HMMA.16816.F32 R72, R8.reuse, R32, RZ ;  /* 0x000000200848723c */ /* 0x040fe200000018ff */
[----:B------:R-:W1:Y:S01]  /*4d80*/  LDSM.16.MT88.4 R28, [R226+0x900] ;  /* 0x00090000e21c783b */ /* 0x000e620000004200 */
[----:B------:R3:W-:Y:S06]  /*4d90*/  MUFU.EX2 R193, R3 ;  /* 0x0000000300c17308 */ /* 0x0007ec0000000800 */
[C---:B------:R-:W-:Y:S08]  /*4da0*/  HMMA.16816.F32 R64, R8.reuse, R36, RZ ;  /* 0x000000240840723c */ /* 0x040ff000000018ff */
[----:B------:R-:W-:Y:S01]  /*4db0*/  HMMA.16816.F32 R52, R8, R34, RZ ;  /* 0x000000220834723c */ /* 0x000fe200000018ff */
[----:B---3--:R-:W-:-:S04]  /*4dc0*/  FFMA.FTZ R3, R40, c[0x0][0x2d0], -R0 ;  /* 0x0000b40028037a23 */ /* 0x008fc80000010800 */
[----:B------:R3:W-:Y:S03]  /*4dd0*/  MUFU.EX2 R177, R3 ;  /* 0x0000000300b17308 */ /* 0x0007e60000000800 */
[----:B------:R-:W-:Y:S01]  /*4de0*/  HMMA.16816.F32 R48, R8, R38, RZ ;  /* 0x000000260830723c */ /* 0x000fe200000018ff */
[----:B---3--:R-:W-:-:S04]  /*4df0*/  FFMA.FTZ R3, R41, c[0x0][0x2d0], -R0 ;  /* 0x0000b40029037a23 */ /* 0x008fc80000010800 */
[----:B------:R3:W4:Y:S02]  /*4e00*/  MUFU.EX2 R176, R3 ;  /* 0x0000000300b07308 */ /* 0x0007240000000800 */
[----:B---3--:R-:W-:Y:S01]  /*4e10*/  FFMA.FTZ R3, R42, c[0x0][0x2d0], -R0 ;  /* 0x0000b4002a037a23 */ /* 0x008fe20000010800 */
[----:B----4-:R-:W-:-:S05]  /*4e20*/  F2FP.PACK_AB R13, R176, R177 ;  /* 0x000000b1b00d723e */ /* 0x010fca00000000ff */
[----:B------:R3:W-:Y:S02]  /*4e30*/  MUFU.EX2 R219, R3 ;  /* 0x0000000300db7308 */ /* 0x0007e40000000800 */
[----:B---3--:R-:W-:-:S06]  /*4e40*/  FFMA.FTZ R3, R43, c[0x0][0x2d0], -R0 ;  /* 0x0000b4002b037a23 */ /* 0x008fcc0000010800 */
[----:B------:R3:W4:Y:S02]  /*4e50*/  MUFU.EX2 R223, R3 ;  /* 0x0000000300df7308 */ /* 0x0007240000000800 */
[----:B---3--:R-:W-:Y:S01]  /*4e60*/  FFMA.FTZ R3, R44, c[0x0][0x2d0], -R6 ;  /* 0x0000b4002c037a23 */ /* 0x008fe20000010806 */
[----:B----4-:R-:W-:-:S05]  /*4e70*/  F2FP.PACK_AB R15, R223, R219 ;  /* 0x000000dbdf0f723e */ /* 0x010fca00000000ff */
[----:B------:R3:W-:Y:S02]  /*4e80*/  MUFU.EX2 R195, R3 ;  /* 0x0000000300c37308 */ /* 0x0007e40000000800 */
[C---:B------:R-:W-:Y:S08]  /*4e90*/  HMMA.16816.F32 R84, R12.reuse, R16, RZ ;  /* 0x000000100c54723c */ /* 0x040ff000000018ff */
[----:B------:R-:W-:Y:S01]  /*4ea0*/  HMMA.16816.F32 R88, R12, R18, RZ ;  /* 0x000000120c58723c */ /* 0x000fe200000018ff */
[----:B------:R-:W4:Y:S01]  /*4eb0*/  LDSM.16.MT88.4 R16, [R227+0x900] ;  /* 0x00090000e310783b */ /* 0x000f220000004200 */
[----:B---3--:R-:W-:-:S04]  /*4ec0*/  FFMA.FTZ R3, R45, c[0x0][0x2d0], -R6 ;  /* 0x0000b4002d037a23 */ /* 0x008fc80000010806 */
[----:B------:R3:W5:Y:S02]  /*4ed0*/  MUFU.EX2 R186, R3 ;  /* 0x0000000300ba7308 */ /* 0x0007640000000800 */
[C---:B------:R-:W-:Y:S08]  /*4ee0*/  HMMA.16816.F32 R40, R12.reuse, R32, RZ ;  /* 0x000000200c28723c */ /* 0x040ff000000018ff */
[----:B------:R-:W-:Y:S01]  /*4ef0*/  HMMA.16816.F32 R100, R12, R34, RZ ;  /* 0x000000220c64723c */ /* 0x000fe200000018ff */
[----:B---3--:R-:W-:Y:S01]  /*4f00*/  FFMA.FTZ R3, R46, c[0x0][0x2d0], -R6 ;  /* 0x0000b4002e037a23 */ /* 0x008fe20000010806 */
[----:B-----5:R-:W-:-:S06]  /*4f10*/  F2FP.PACK_AB R8, R186, R195 ;  /* 0x000000c3ba08723e */ /* 0x020fcc00000000ff */
[----:B------:R-:W-:Y:S01]  /*4f20*/  HMMA.16816.F32 R32, R12, R36, RZ ;  /* 0x000000240c20723c */ /* 0x000fe200000018ff */
[----:B------:R3:W-:Y:S02]  /*4f30*/  MUFU.EX2 R4, R3 ;  /* 0x0000000300047308 */ /* 0x0007e40000000800 */
[----:B---3--:R-:W-:-:S05]  /*4f40*/  FFMA.FTZ R3, R47, c[0x0][0x2d0], -R6 ;  /* 0x0000b4002f037a23 */ /* 0x008fca0000010806 */
[----:B------:R-:W-:Y:S01]  /*4f50*/  HMMA.16816.F32 R44, R12, R24, RZ ;  /* 0x000000180c2c723c */ /* 0x000fe200000018ff */
[----:B------:R3:W5:Y:S02]  /*4f60*/  MUFU.EX2 R194, R3 ;  /* 0x0000000300c27308 */ /* 0x0007640000000800 */
[----:B---3--:R-:W-:Y:S01]  /*4f70*/  FFMA.FTZ R3, R71, c[0x0][0x2d0], -R5 ;  /* 0x0000b40047037a23 */ /* 0x008fe20000010805 */
[----:B-----5:R-:W-:Y:S01]  /*4f80*/  F2FP.PACK_AB R10, R194, R4 ;  /* 0x00000004c20a723e */ /* 0x020fe200000000ff */
[----:B------:R-:W-:-:S04]  /*4f90*/  IMAD.MOV.U32 R71, RZ, RZ, R120 ;  /* 0x000000ffff477224 */ /* 0x000fc800078e0078 */
[----:B------:R3:W-:Y:S02]  /*4fa0*/  MUFU.EX2 R252, R3 ;  /* 0x0000000300fc7308 */ /* 0x0007e40000000800 */
[--C-:B---3--:R-:W-:Y:S02]  /*4fb0*/  FFMA.FTZ R3, R92, c[0x0][0x2d0], -R5.reuse ;  /* 0x0000b4005c037a23 */ /* 0x108fe40000010805 */
[----:B------:R-:W-:Y:S01]  /*4fc0*/  HMMA.16816.F32 R92, R12, R26, RZ ;  /* 0x0000001a0c5c723c */ /* 0x000fe200000018ff */
[----:B------:R-:W3:Y:S03]  /*4fd0*/  LDSM.16.MT88.4 R24, [R225+0x900] ;  /* 0x00090000e118783b */ /* 0x000ee60000004200 */
[----:B------:R5:W1:Y:S02]  /*4fe0*/  MUFU.EX2 R251, R3 ;  /* 0x0000000300fb7308 */ /* 0x000a640000000800 */
[----:B-----5:R-:W-:Y:S01]  /*4ff0*/  FFMA.FTZ R3, R96, c[0x0][0x2d0], -R5 ;  /* 0x0000b40060037a23 */ /* 0x020fe20000010805 */
[----:B-1----:R-:W-:-:S05]  /*5000*/  F2FP.PACK_AB R9, R251, R252 ;  /* 0x000000fcfb09723e */ /* 0x002fca00000000ff */
[----:B------:R1:W-:Y:S02]  /*5010*/  MUFU.EX2 R157, R3 ;  /* 0x00000003009d7308 */ /* 0x0003e40000000800 */
[----:B-1----:R-:W-:-:S06]  /*5020*/  FFMA.FTZ R3, R97, c[0x0][0x2d0], -R5 ;  /* 0x0000b40061037a23 */ /* 0x002fcc0000010805 */
[----:B------:R1:W5:Y:S02]  /*5030*/  MUFU.EX2 R156, R3 ;  /* 0x00000003009c7308 */ /* 0x0003640000000800 */
[----:B-1----:R-:W-:Y:S01]  /*5040*/  FFMA.FTZ R3, R98, c[0x0][0x2d0], -R0 ;  /* 0x0000b40062037a23 */ /* 0x002fe20000010800 */
[----:B-----5:R-:W-:-:S05]  /*5050*/  F2FP.PACK_AB R11, R156, R157 ;  /* 0x0000009d9c0b723e */ /* 0x020fca00000000ff */
[----:B------:R1:W-:Y:S02]  /*5060*/  MUFU.EX2 R216, R3 ;  /* 0x0000000300d87308 */ /* 0x0003e40000000800 */
[C---:B--2---:R-:W-:Y:S08]  /*5070*/  HMMA.16816.F32 R120, R8.reuse, R20, R80 ;  /* 0x000000140878723c */ /* 0x044ff00000001850 */
[----:B------:R-:W-:Y:S01]  /*5080*/  HMMA.16816.F32 R48, R8, R30, R48 ;  /* 0x0000001e0830723c */ /* 0x000fe20000001830 */
[----:B-1----:R-:W-:-:S04]  /*5090*/  FFMA.FTZ R3, R99, c[0x0][0x2d0], -R0 ;  /* 0x0000b40063037a23 */ /* 0x002fc80000010800 */
[----:B------:R1:W2:Y:S03]  /*50a0*/  MUFU.EX2 R215, R3 ;  /* 0x0000000300d77308 */ /* 0x0002a60000000800 */
[----:B------:R-:W-:Y:S01]  /*50b0*/  HMMA.16816.F32 R96, R12, R38, RZ ;  /* 0x000000260c60723c */ /* 0x000fe200000018ff */
[----:B------:R-:W-:Y:S01]  /*50c0*/  LDSM.16.MT88.4 R12, [R224+0x1100] ;  /* 0x00110000e00c783b */ /* 0x000fe20000004200 */
[----:B-1----:R-:W-:-:S04]  /*50d0*/  FFMA.FTZ R3, R104, c[0x0][0x2d0], -R0 ;  /* 0x0000b40068037a23 */ /* 0x002fc80000010800 */
[----:B------:R1:W-:Y:S02]  /*50e0*/  MUFU.EX2 R218, R3 ;  /* 0x0000000300da7308 */ /* 0x0003e40000000800 */
[----:B-1----:R-:W-:Y:S02]  /*50f0*/  FFMA.FTZ R3, R105, c[0x0][0x2d0], -R0 ;  /* 0x0000b40069037a23 */ /* 0x002fe40000010800 */
[C---:B----4-:R-:W-:Y:S04]  /*5100*/  HMMA.16816.F32 R104, R8.reuse, R16, R76 ;  /* 0x000000100868723c */ /* 0x050fe8000000184c */
[----:B------:R1:W4:Y:S04]  /*5110*/  MUFU.EX2 R214, R3 ;  /* 0x0000000300d67308 */ /* 0x0003280000000800 */
[C---:B---3--:R-:W-:Y:S08]  /*5120*/  HMMA.16816.F32 R76, R8.reuse, R24, R72 ;  /* 0x00000018084c723c */ /* 0x048ff00000001848 */
[----:B------:R-:W-:Y:S01]  /*5130*/  HMMA.16816.F32 R72, R8, R28, R64 ;  /* 0x0000001c0848723c */ /* 0x000fe20000001840 */
[----:B-1----:R-:W-:-:S04]  /*5140*/  FFMA.FTZ R3, R108, c[0x0][0x2d0], -R6 ;  /* 0x0000b4006c037a23 */ /* 0x002fc80000010806 */
[----:B------:R1:W-:Y:S03]  /*5150*/  MUFU.EX2 R207, R3 ;  /* 0x0000000300cf7308 */ /* 0x0003e60000000800 */
[C---:B------:R-:W-:Y:S08]  /*5160*/  HMMA.16816.F32 R64, R8.reuse, R22, R60 ;  /* 0x000000160840723c */ /* 0x040ff0000000183c */
[----:B------:R-:W-:Y:S01]  /*5170*/  HMMA.16816.F32 R60, R8, R18, R56 ;  /* 0x00000012083c723c */ /* 0x000fe20000001838 */
[----:B-1----:R-:W-:-:S07]  /*5180*/  FFMA.FTZ R3, R109, c[0x0][0x2d0], -R6 ;  /* 0x0000b4006d037a23 */ /* 0x002fce0000010806 */
[----:B------:R-:W-:Y:S01]  /*5190*/  HMMA.16816.F32 R56, R8, R26, R52 ;  /* 0x0000001a0838723c */ /* 0x000fe20000001834 */
[----:B------:R1:W3:Y:S06]  /*51a0*/  MUFU.EX2 R206, R3 ;  /* 0x0000000300ce7308 */ /* 0x0002ec0000000800 */
[----:B------:R-:W-:Y:S02]  /*51b0*/  F2FP.PACK_AB R8, R71, R185 ;  /* 0x000000b94708723e */ /* 0x000fe400000000ff */
[----:B--2---:R-:W-:Y:S02]  /*51c0*/  F2FP.PACK_AB R9, R215, R216 ;  /* 0x000000d8d709723e */ /* 0x004fe400000000ff */
[----:B------:R-:W-:-:S02]  /*51d0*/  F2FP.PACK_AB R10, R193, R184 ;  /* 0x000000b8c10a723e */ /* 0x000fc400000000ff */
[----:B----4-:R-:W-:Y:S01]  /*51e0*/  F2FP.PACK_AB R11, R214, R218 ;  /* 0x000000dad60b723e */ /* 0x010fe200000000ff */
[----:B-1----:R-:W-:-:S06]  /*51f0*/  FFMA.FTZ R3, R110, c[0x0][0x2d0], -R6 ;  /* 0x0000b4006e037a23 */ /* 0x002fcc0000010806 */
[C---:B------:R-:W-:Y:S01]  /*5200*/  HMMA.16816.F32 R44, R8.reuse, R16, R44 ;  /* 0x00000010082c723c */ /* 0x040fe2000000182c */
[----:B------:R1:W-:Y:S07]  /*5210*/  MUFU.EX2 R205, R3 ;  /* 0x0000000300cd7308 */ /* 0x0003ee0000000800 */
[C---:B------:R-:W-:Y:S07]  /*5220*/  HMMA.16816.F32 R16, R8.reuse, R18, R92 ;  /* 0x000000120810723c */ /* 0x040fee000000185c */
[----:B------:R-:W-:Y:S01]  /*5230*/  IMAD.MOV.U32 R95, RZ, RZ, R201 ;  /* 0x000000ffff5f7224 */ /* 0x000fe200078e00c9 */
[----:B------:R-:W-:Y:S01]  /*5240*/  MOV R94, R197 ;  /* 0x000000c5005e7202 */ /* 0x000fe20000000f00 */
[----:B------:R-:W-:Y:S01]  /*5250*/  HMMA.16816.F32 R80, R8, R24, R40 ;  /* 0x000000180850723c */ /* 0x000fe20000001828 */
[----:B-1----:R-:W-:Y:S01]  /*5260*/  FFMA.FTZ R3, R111, c[0x0][0x2d0], -R6 ;  /* 0x0000b4006f037a23 */ /* 0x002fe20000010806 */
[----:B------:R-:W-:Y:S01]  /*5270*/  MOV R92, R188 ;  /* 0x000000bc005c7202 */ /* 0x000fe20000000f00 */
[----:B------:R-:W-:-:S02]  /*5280*/  IMAD.MOV.U32 R93, RZ, RZ, R157 ;  /* 0x000000ffff5d7224 */ /* 0x000fc400078e009d */
[----:B------:R1:W2:Y:S03]  /*5290*/  MUFU.EX2 R204, R3 ;  /* 0x0000000300cc7308 */ /* 0x0002a60000000800 */
[C---:B------:R-:W-:Y:S01]  /*52a0*/  HMMA.16816.F32 R108, R8.reuse, R28, R32 ;  /* 0x0000001c086c723c */ /* 0x040fe20000001820 */
[----:B------:R-:W4:Y:S06]  /*52b0*/  LDSM.16.MT88.4 R32, [R225+0x1100] ;  /* 0x00110000e120783b */ /* 0x000f2c0000004200 */
[----:B------:R-:W-:Y:S01]  /*52c0*/  IMAD.MOV.U32 R29, RZ, RZ, R194 ;  /* 0x000000ffff1d7224 */ /* 0x000fe200078e00c2 */
[----:B------:R-:W-:Y:S01]  /*52d0*/  HMMA.16816.F32 R40, R8, R26, R100 ;  /* 0x0000001a0828723c */ /* 0x000fe20000001864 */
[----:B------:R-:W5:Y:S01]  /*52e0*/  LDSM.16.MT88.4 R24, [R226+0x1100] ;  /* 0x00110000e218783b */ /* 0x000f620000004200 */
[----:B------:R-:W-:-:S02]  /*52f0*/  IMAD.MOV.U32 R28, RZ, RZ, R156 ;  /* 0x000000ffff1c7224 */ /* 0x000fc400078e009c */
[----:B-1----:R-:W-:Y:S02]  /*5300*/  FFMA.FTZ R3, R112, c[0x0][0x2d0], -R5 ;  /* 0x0000b40070037a23 */ /* 0x002fe40000010805 */
[----:B------:R-:W-:Y:S02]  /*5310*/  IMAD.MOV.U32 R112, RZ, RZ, R198 ;  /* 0x000000ffff707224 */ /* 0x000fe400078e00c6 */
[----:B------:R-:W-:Y:S01]  /*5320*/  HMMA.16816.F32 R52, R8, R20, R84 ;  /* 0x000000140834723c */ /* 0x000fe20000001854 */
[----:B------:R1:W-:Y:S01]  /*5330*/  MUFU.EX2 R203, R3 ;  /* 0x0000000300cb7308 */ /* 0x0003e20000000800 */
[----:B------:R-:W-:Y:S02]  /*5340*/  IMAD.MOV.U32 R102, RZ, RZ, R193 ;  /* 0x000000ffff667224 */ /* 0x000fe400078e00c1 */
[----:B------:R-:W-:Y:S02]  /*5350*/  IMAD.MOV.U32 R103, RZ, RZ, R191 ;  /* 0x000000ffff677224 */ /* 0x000fe400078e00bf */
[----:B------:R-:W-:-:S02]  /*5360*/  IMAD.MOV.U32 R101, RZ, RZ, R4 ;  /* 0x000000ffff657224 */ /* 0x000fc400078e0004 */
[C---:B------:R-:W-:Y:S01]  /*5370*/  HMMA.16816.F32 R36, R8.reuse, R22, R88 ;  /* 0x000000160824723c */ /* 0x040fe20000001858 */
[----:B------:R-:W4:Y:S01]  /*5380*/  LDSM.16.MT88.4 R20, [R227+0x1100] ;  /* 0x00110000e314783b */ /* 0x000f220000004200 */
[----:B------:R-:W-:Y:S02]  /*5390*/  IMAD.MOV.U32 R4, RZ, RZ, R147 ;  /* 0x000000ffff047224 */ /* 0x000fe400078e0093 */
[----:B------:R-:W-:Y:S02]  /*53a0*/  IMAD.MOV.U32 R147, RZ, RZ, R190 ;  /* 0x000000ffff937224 */ /* 0x000fe400078e00be */
[----:B------:R-:W-:Y:S02]  /*53b0*/  IMAD.MOV.U32 R100, RZ, RZ, R186 ;  /* 0x000000ffff647224 */ /* 0x000fe400078e00ba */
[----:B------:R-:W-:Y:S01]  /*53c0*/  HMMA.16816.F32 R84, R8, R30, R96 ;  /* 0x0000001e0854723c */ /* 0x000fe20000001860 */
[----:B-1----:R-:W-:Y:S02]  /*53d0*/  FFMA.FTZ R3, R113, c[0x0][0x2d0], -R5 ;  /* 0x0000b40071037a23 */ /* 0x002fe40000010805 */
[----:B------:R-:W-:-:S02]  /*53e0*/  IMAD.MOV.U32 R113, RZ, RZ, R195 ;  /* 0x000000ffff717224 */ /* 0x000fc400078e00c3 */
[----:B------:R1:W1:Y:S01]  /*53f0*/  MUFU.EX2 R202, R3 ;  /* 0x0000000300ca7308 */ /* 0x0002620000000800 */
[----:B------:R-:W-:Y:S01]  /*5400*/  FFMA.FTZ R4, R4, c[0x0][0x2d0], -R7 ;  /* 0x0000b40004047a23 */ /* 0x000fe20000010807 */
[----:B---3--:R-:W-:Y:S01]  /*5410*/  F2FP.PACK_AB R8, R206, R207 ;  /* 0x000000cfce08723e */ /* 0x008fe200000000ff */
[----:B------:R-:W-:Y:S01]  /*5420*/  IMAD.MOV.U32 R99, RZ, RZ, R145 ;  /* 0x000000ffff637224 */ /* 0x000fe200078e0091 */
[----:B--2---:R-:W-:Y:S01]  /*5430*/  F2FP.PACK_AB R10, R204, R205 ;  /* 0x000000cdcc0a723e */ /* 0x004fe200000000ff */
[--C-:B-1----:R-:W-:Y:S01]  /*5440*/  FFMA.FTZ R3, R114, c[0x0][0x2d0], -R5.reuse ;  /* 0x0000b40072037a23 */ /* 0x102fe20000010805 */
[----:B------:R-:W-:Y:S01]  /*5450*/  F2FP.PACK_AB R9, R202, R203 ;  /* 0x000000cbca09723e */ /* 0x000fe200000000ff */
[----:B------:R-:W-:Y:S02]  /*5460*/  IMAD.MOV.U32 R114, RZ, RZ, R196 ;  /* 0x000000ffff727224 */ /* 0x000fe400078e00c4 */
[----:B------:R1:W-:Y:S02]  /*5470*/  MUFU.EX2 R201, R3 ;  /* 0x0000000300c97308 */ /* 0x0003e40000000800 */
[----:B-1----:R-:W-:-:S02]  /*5480*/  FFMA.FTZ R3, R115, c[0x0][0x2d0], -R5 ;  /* 0x0000b40073037a23 */ /* 0x002fc40000010805 */
[----:B------:R-:W-:-:S04]  /*5490*/  IMAD.MOV.U32 R115, RZ, RZ, R189 ;  /* 0x000000ffff737224 */ /* 0x000fc800078e00bd */
[----:B------:R1:W2:Y:S02]  /*54a0*/  MUFU.EX2 R200, R3 ;  /* 0x0000000300c87308 */ /* 0x0002a40000000800 */
[----:B-1----:R-:W-:Y:S01]  /*54b0*/  FFMA.FTZ R3, R117, c[0x0][0x2d0], -R7 ;  /* 0x0000b40075037a23 */ /* 0x002fe20000010807 */
[----:B--2---:R-:W-:-:S05]  /*54c0*/  F2FP.PACK_AB R11, R200, R201 ;  /* 0x000000c9c80b723e */ /* 0x004fca00000000ff */
[----:B------:R1:W-:Y:S02]  /*54d0*/  MUFU.EX2 R199, R3 ;  /* 0x0000000300c77308 */ /* 0x0003e40000000800 */
[C---:B----4-:R-:W-:Y:S08]  /*54e0*/  HMMA.16816.F32 R156, R8.reuse, R32, R76 ;  /* 0x00000020089c723c */ /* 0x050ff0000000184c */
[----:B------:R-:W-:Y:S01]  /*54f0*/  HMMA.16816.F32 R76, R8, R14, R64 ;  /* 0x0000000e084c723c */ /* 0x000fe20000001840 */
[----:B-1----:R-:W-:-:S04]  /*5500*/  FFMA.FTZ R3, R116, c[0x0][0x2d0], -R7 ;  /* 0x0000b40074037a23 */ /* 0x002fc80000010807 */
[----:B------:R1:W2:Y:S03]  /*5510*/  MUFU.EX2 R198, R3 ;  /* 0x0000000300c67308 */ /* 0x0002a60000000800 */
[C---:B-----5:R-:W-:Y:S08]  /*5520*/  HMMA.16816.F32 R88, R8.reuse, R24, R72 ;  /* 0x000000180858723c */ /* 0x060ff00000001848 */
[----:B------:R-:W-:Y:S01]  /*5530*/  HMMA.16816.F32 R64, R8, R34, R56 ;  /* 0x000000220840723c */ /* 0x000fe20000001838 */
[----:B-1----:R-:W-:-:S07]  /*5540*/  FFMA.FTZ R3, R118, c[0x0][0x2d0], -R7 ;  /* 0x0000b40076037a23 */ /* 0x002fce0000010807 */
[C---:B------:R-:W-:Y:S01]  /*5550*/  HMMA.16816.F32 R120, R8.reuse, R12, R120 ;  /* 0x0000000c0878723c */ /* 0x040fe20000001878 */
[----:B------:R1:W-:Y:S07]  /*5560*/  MUFU.EX2 R197, R3 ;  /* 0x0000000300c57308 */ /* 0x0003ee0000000800 */
[C---:B------:R-:W-:Y:S08]  /*5570*/  HMMA.16816.F32 R104, R8.reuse, R20, R104 ;  /* 0x000000140868723c */ /* 0x040ff00000001868 */
[----:B------:R-:W-:Y:S01]  /*5580*/  HMMA.16816.F32 R72, R8, R22, R60 ;  /* 0x000000160848723c */ /* 0x000fe2000000183c */
[----:B-1----:R-:W-:-:S04]  /*5590*/  FFMA.FTZ R3, R124, c[0x0][0x2d0], -R7 ;  /* 0x0000b4007c037a23 */ /* 0x002fc80000010807 */
[----:B------:R1:W3:Y:S03]  /*55a0*/  MUFU.EX2 R196, R3 ;  /* 0x0000000300c47308 */ /* 0x0002e60000000800 */
[----:B------:R-:W-:Y:S07]  /*55b0*/  HMMA.16816.F32 R56, R8, R26, R48 ;  /* 0x0000001a0838723c */ /* 0x000fee0000001830 */
[----:B--2---:R-:W-:Y:S01]  /*55c0*/  F2FP.PACK_AB R8, R198, R199 ;  /* 0x000000c7c608723e */ /* 0x004fe200000000ff */
[----:B-1----:R-:W-:Y:S01]  /*55d0*/  FFMA.FTZ R3, R125, c[0x0][0x2d0], -R0 ;  /* 0x0000b4007d037a23 */ /* 0x002fe20000010800 */
[----:B---3--:R-:W-:-:S03]  /*55e0*/  F2FP.PACK_AB R10, R196, R197 ;  /* 0x000000c5c40a723e */ /* 0x008fc600000000ff */
[----:B------:R1:W-:Y:S02]  /*55f0*/  MUFU.EX2 R195, R3 ;  /* 0x0000000300c37308 */ /* 0x0003e40000000800 */
[----:B-1----:R-:W-:-:S06]  /*5600*/  FFMA.FTZ R3, R126, c[0x0][0x2d0], -R0 ;  /* 0x0000b4007e037a23 */ /* 0x002fcc0000010800 */
[----:B------:R1:W2:Y:S02]  /*5610*/  MUFU.EX2 R194, R3 ;  /* 0x0000000300c27308 */ /* 0x0002a40000000800 */
[----:B-1----:R-:W-:Y:S01]  /*5620*/  FFMA.FTZ R3, R127, c[0x0][0x2d0], -R0 ;  /* 0x0000b4007f037a23 */ /* 0x002fe20000010800 */
[----:B--2---:R-:W-:Y:S01]  /*5630*/  F2FP.PACK_AB R9, R194, R195 ;  /* 0x000000c3c209723e */ /* 0x004fe200000000ff */
[----:B------:R-:W-:-:S04]  /*5640*/  IMAD.MOV.U32 R127, RZ, RZ, R93 ;  /* 0x000000ffff7f7224 */ /* 0x000fc800078e005d */
[----:B------:R1:W-:Y:S01]  /*5650*/  MUFU.EX2 R193, R3 ;  /* 0x0000000300c17308 */ /* 0x0003e20000000800 */
[----:B------:R-:W-:Y:S02]  /*5660*/  IMAD.MOV.U32 R93, RZ, RZ, R71 ;  /* 0x000000ffff5d7224 */ /* 0x000fe400078e0047 */
[----:B------:R-:W-:Y:S02]  /*5670*/  IMAD.MOV.U32 R71, RZ, RZ, R146 ;  /* 0x000000ffff477224 */ /* 0x000fe400078e0092 */
[----:B------:R-:W-:Y:S02]  /*5680*/  IMAD.MOV.U32 R146, RZ, RZ, R192 ;  /* 0x000000ffff927224 */ /* 0x000fe400078e00c0 */
[----:B------:R-:W-:Y:S02]  /*5690*/  IMAD.MOV.U32 R117, RZ, RZ, R71 ;  /* 0x000000ffff757224 */ /* 0x000fe400078e0047 */
[----:B------:R-:W-:Y:S02]  /*56a0*/  IMAD.MOV.U32 R71, RZ, RZ, R187 ;  /* 0x000000ffff477224 */ /* 0x000fe400078e00bb */
[----:B-1----:R-:W-:-:S04]  /*56b0*/  FFMA.FTZ R3, R128, c[0x0][0x2d0], -R0 ;  /* 0x0000b40080037a23 */ /* 0x002fc80000010800 */
[----:B------:R1:W2:Y:S02]  /*56c0*/  MUFU.EX2 R192, R3 ;  /* 0x0000000300c07308 */ /* 0x0002a40000000800 */
[----:B-1----:R-:W-:Y:S01]  /*56d0*/  FFMA.FTZ R3, R129, c[0x0][0x2d0], -R7 ;  /* 0x0000b40081037a23 */ /* 0x002fe20000010807 */
[----:B--2---:R-:W-:-:S05]  /*56e0*/  F2FP.PACK_AB R11, R192, R193 ;  /* 0x000000c1c00b723e */ /* 0x004fca00000000ff */
[----:B------:R1:W-:Y:S02]  /*56f0*/  MUFU.EX2 R191, R3 ;  /* 0x0000000300bf7308 */ /* 0x0003e40000000800 */
[C---:B------:R-:W-:Y:S08]  /*5700*/  HMMA.16816.F32 R52, R8.reuse, R12, R52 ;  /* 0x0000000c0834723c */ /* 0x040ff00000001834 */
[----:B------:R-:W-:Y:S01]  /*5710*/  HMMA.16816.F32 R48, R8, R14, R36 ;  /* 0x0000000e0830723c */ /* 0x000fe20000001824 */
[----:B------:R-:W-:Y:S01]  /*5720*/  LDSM.16.MT88.4 R12, [R227+0x1900] ;  /* 0x00190000e30c783b */ /* 0x000fe20000004200 */
[----:B-1----:R-:W-:-:S04]  /*5730*/  FFMA.FTZ R3, R130, c[0x0][0x2d0], -R7 ;  /* 0x0000b40082037a23 */ /* 0x002fc80000010807 */
[----:B------:R1:W-:Y:S02]  /*5740*/  MUFU.EX2 R190, R3 ;  /* 0x0000000300be7308 */ /* 0x0003e40000000800 */
[C---:B------:R-:W-:Y:S01]  /*5750*/  HMMA.16816.F32 R36, R8.reuse, R22, R16 ;  /* 0x000000160824723c */ /* 0x040fe20000001810 */
[----:B------:R-:W2:Y:S07]  /*5760*/  LDSM.16.MT88.4 R16, [R224+0x1900] ;  /* 0x00190000e010783b */ /* 0x000eae0000004200 */
[----:B------:R-:W-:Y:S01]  /*5770*/  HMMA.16816.F32 R60, R8, R24, R108 ;  /* 0x00000018083c723c */ /* 0x000fe2000000186c */
[----:B-1----:R-:W-:-:S07]  /*5780*/  FFMA.FTZ R3, R131, c[0x0][0x2d0], -R6 ;  /* 0x0000b40083037a23 */ /* 0x002fce0000010806 */
[C---:B------:R-:W-:Y:S01]  /*5790*/  HMMA.16816.F32 R84, R8.reuse, R26, R84 ;  /* 0x0000001a0854723c */ /* 0x040fe20000001854 */
[----:B------:R-:W1:Y:S01]  /*57a0*/  LDSM.16.MT88.4 R24, [R226+0x1900] ;  /* 0x00190000e218783b */ /* 0x000e620000004200 */
[----:B------:R3:W-:Y:S06]  /*57b0*/  MUFU.EX2 R189, R3 ;  /* 0x0000000300bd7308 */ /* 0x0007ec0000000800 */
[C---:B------:R-:W-:Y:S01]  /*57c0*/  HMMA.16816.F32 R44, R8.reuse, R20, R44 ;  /* 0x00000014082c723c */ /* 0x040fe2000000182c */
[----:B------:R-:W4:Y:S07]  /*57d0*/  LDSM.16.MT88.4 R20, [R225+0x1900] ;  /* 0x00190000e114783b */ /* 0x000f2e0000004200 */
[----:B------:R-:W-:Y:S01]  /*57e0*/  HMMA.16816.F32 R40, R8, R34, R40 ;  /* 0x000000220828723c */ /* 0x000fe20000001828 */
[----:B---3--:R-:W-:-:S04]  /*57f0*/  FFMA.FTZ R3, R132, c[0x0][0x2d0], -R6 ;  /* 0x0000b40084037a23 */ /* 0x008fc80000010806 */
[----:B------:R3:W5:Y:S02]  /*5800*/  MUFU.EX2 R188, R3 ;  /* 0x0000000300bc7308 */ /* 0x0007640000000800 */
[----:B---3--:R-:W-:Y:S02]  /*5810*/  FFMA.FTZ R3, R133, c[0x0][0x2d0], -R6 ;  /* 0x0000b40085037a23 */ /* 0x008fe40000010806 */
[----:B------:R-:W-:-:S04]  /*5820*/  IMAD.MOV.U32 R133, RZ, RZ, R101 ;  /* 0x000000ffff857224 */ /* 0x000fc800078e0065 */
[----:B------:R3:W-:Y:S01]  /*5830*/  MUFU.EX2 R187, R3 ;  /* 0x0000000300bb7308 */ /* 0x0007e20000000800 */
[----:B------:R-:W-:Y:S02]  /*5840*/  IMAD.MOV.U32 R101, RZ, RZ, R115 ;  /* 0x000000ffff657224 */ /* 0x000fe400078e0073 */
[----:B------:R-:W-:Y:S02]  /*5850*/  IMAD.MOV.U32 R115, RZ, RZ, R113 ;  /* 0x000000ffff737224 */ /* 0x000fe400078e0071 */
[----:B------:R-:W-:Y:S02]  /*5860*/  IMAD.MOV.U32 R113, RZ, RZ, R185 ;  /* 0x000000ffff717224 */ /* 0x000fe400078e00b9 */
[----:B------:R-:W-:Y:S02]  /*5870*/  IMAD.MOV.U32 R98, RZ, RZ, R115 ;  /* 0x000000ffff627224 */ /* 0x000fe400078e0073 */
[----:B---3--:R-:W-:Y:S02]  /*5880*/  FFMA.FTZ R3, R134, c[0x0][0x2d0], -R6 ;  /* 0x0000b40086037a23 */ /* 0x008fe40000010806 */
[----:B------:R-:W-:-:S02]  /*5890*/  IMAD.MOV.U32 R134, RZ, RZ, R102 ;  /* 0x000000ffff867224 */ /* 0x000fc400078e0066 */
[----:B------:R3:W1:Y:S01]  /*58a0*/  MUFU.EX2 R186, R3 ;  /* 0x0000000300ba7308 */ /* 0x0006620000000800 */
[----:B------:R-:W-:Y:S02]  /*58b0*/  IMAD.MOV.U32 R102, RZ, RZ, R92 ;  /* 0x000000ffff667224 */ /* 0x000fe400078e005c */
[----:B------:R-:W-:Y:S02]  /*58c0*/  IMAD.MOV.U32 R92, RZ, RZ, R114 ;  /* 0x000000ffff5c7224 */ /* 0x000fe400078e0072 */
[----:B------:R-:W-:Y:S02]  /*58d0*/  IMAD.MOV.U32 R114, RZ, RZ, R29 ;  /* 0x000000ffff727224 */ /* 0x000fe400078e001d */
[----:B------:R-:W-:Y:S02]  /*58e0*/  IMAD.MOV.U32 R132, RZ, RZ, R102 ;  /* 0x000000ffff847224 */ /* 0x000fe400078e0066 */
[----:B------:R-:W-:Y:S02]  /*58f0*/  IMAD.MOV.U32 R102, RZ, RZ, R113 ;  /* 0x000000ffff667224 */ /* 0x000fe400078e0071 */
[----:B---3--:R-:W-:Y:S01]  /*5900*/  FFMA.FTZ R3, R135, c[0x0][0x2d0], -R5 ;  /* 0x0000b40087037a23 */ /* 0x008fe20000010805 */
[----:B------:R-:W-:Y:S01]  /*5910*/  MOV R135, R103 ;  /* 0x0000006700877202 */ /* 0x000fe20000000f00 */
[----:B------:R-:W-:-:S02]  /*5920*/  IMAD.MOV.U32 R103, RZ, RZ, R93 ;  /* 0x000000ffff677224 */ /* 0x000fc400078e005d */
[----:B------:R3:W-:Y:S01]  /*5930*/  MUFU.EX2 R185, R3 ;  /* 0x0000000300b97308 */ /* 0x0007e20000000800 */
[----:B------:R-:W-:Y:S02]  /*5940*/  IMAD.MOV.U32 R93, RZ, RZ, R94 ;  /* 0x000000ffff5d7224 */ /* 0x000fe400078e005e */
[----:B------:R-:W-:Y:S02]  /*5950*/  IMAD.MOV.U32 R97, RZ, RZ, R103 ;  /* 0x000000ffff617224 */ /* 0x000fe400078e0067 */
[----:B------:R-:W-:Y:S02]  /*5960*/  IMAD.MOV.U32 R103, RZ, RZ, R114 ;  /* 0x000000ffff677224 */ /* 0x000fe400078e0072 */
[----:B------:R-:W-:Y:S02]  /*5970*/  IMAD.MOV.U32 R94, RZ, RZ, R28 ;  /* 0x000000ffff5e7224 */ /* 0x000fe400078e001c */
[----:B------:R-:W-:Y:S01]  /*5980*/  HMMA.16816.F32 R28, R8, R32, R80 ;  /* 0x00000020081c723c */ /* 0x000fe20000001850 */
[----:B------:R-:W-:-:S02]  /*5990*/  IMAD.MOV.U32 R126, RZ, RZ, R103 ;  /* 0x000000ffff7e7224 */ /* 0x000fc400078e0067 */
[----:B---3--:R-:W-:-:S04]  /*59a0*/  FFMA.FTZ R3, R137, c[0x0][0x2d0], -R5 ;  /* 0x0000b40089037a23 */ /* 0x008fc80000010805 */
[----:B-----5:R-:W-:Y:S01]  /*59b0*/  F2FP.PACK_AB R8, R188, R189 ;  /* 0x000000bdbc08723e */ /* 0x020fe200000000ff */
[----:B------:R-:W-:Y:S01]  /*59c0*/  IMAD.MOV.U32 R137, RZ, RZ, R184 ;  /* 0x000000ffff897224 */ /* 0x000fe200078e00b8 */
[----:B-1----:R-:W-:Y:S01]  /*59d0*/  F2FP.PACK_AB R10, R186, R187 ;  /* 0x000000bbba0a723e */ /* 0x002fe200000000ff */
[----:B------:R1:W3:Y:S02]  /*59e0*/  MUFU.EX2 R184, R3 ;  /* 0x0000000300b87308 */ /* 0x0002e40000000800 */
[----:B-1----:R-:W-:Y:S01]  /*59f0*/  FFMA.FTZ R3, R136, c[0x0][0x2d0], -R5 ;  /* 0x0000b40088037a23 */ /* 0x002fe20000010805 */
[----:B------:R-:W-:Y:S02]  /*5a00*/  MOV R136, R117 ;  /* 0x0000007500887202 */ /* 0x000fe40000000f00 */
[----:B---3--:R-:W-:-:S03]  /*5a10*/  F2FP.PACK_AB R9, R184, R185 ;  /* 0x000000b9b809723e */ /* 0x008fc600000000ff */
[----:B------:R1:W-:Y:S02]  /*5a20*/  MUFU.EX2 R117, R3 ;  /* 0x0000000300757308 */ /* 0x0003e40000000800 */
[----:B-1----:R-:W-:Y:S02]  /*5a30*/  FFMA.FTZ R3, R138, c[0x0][0x2d0], -R5 ;  /* 0x0000b4008a037a23 */ /* 0x002fe40000010805 */
[----:B------:R-:W-:-:S04]  /*5a40*/  IMAD.MOV.U32 R138, RZ, RZ, R100 ;  /* 0x000000ffff8a7224 */ /* 0x000fc800078e0064 */
[----:B------:R1:W3:Y:S01]  /*5a50*/  MUFU.EX2 R118, R3 ;  /* 0x0000000300767308 */ /* 0x0002e20000000800 */
[----:B------:R-:W-:-:S04]  /*5a60*/  IMAD.MOV.U32 R100, RZ, RZ, R146 ;  /* 0x000000ffff647224 */ /* 0x000fc800078e0092 */
[----:B------:R-:W-:Y:S02]  /*5a70*/  IMAD.MOV.U32 R125, RZ, RZ, R100 ;  /* 0x000000ffff7d7224 */ /* 0x000fe400078e0064 */
[----:B-1----:R-:W-:Y:S01]  /*5a80*/  FFMA.FTZ R3, R140, c[0x0][0x2d0], -R7 ;  /* 0x0000b4008c037a23 */ /* 0x002fe20000010807 */
[----:B---3--:R-:W-:-:S03]  /*5a90*/  F2FP.PACK_AB R11, R118, R117 ;  /* 0x00000075760b723e */ /* 0x008fc600000000ff */
[----:B------:R1:W-:Y:S04]  /*5aa0*/  MUFU.EX2 R116, R3 ;  /* 0x0000000300747308 */ /* 0x0003e80000000800 */
[C---:B--2---:R-:W-:Y:S08]  /*5ab0*/  HMMA.16816.F32 R128, R8.reuse, R18, R76 ;  /* 0x000000120880723c */ /* 0x044ff0000000184c */
[----:B------:R-:W-:Y:S01]  /*5ac0*/  HMMA.16816.F32 R76, R8, R24, R88 ;  /* 0x00000018084c723c */ /* 0x000fe20000001858 */
[----:B-1----:R-:W-:-:S02]  /*5ad0*/  FFMA.FTZ R3, R139, c[0x0][0x2d0], -R7 ;  /* 0x0000b4008b037a23 */ /* 0x002fc40000010807 */
[----:B------:R-:W-:Y:S01]  /*5ae0*/  IMAD.MOV.U32 R139, RZ, RZ, R101 ;  /* 0x000000ffff8b7224 */ /* 0x000fe200078e0065 */
[----:B------:R-:W-:Y:S01]  /*5af0*/  MOV R101, R147 ;  /* 0x0000009300657202 */ /* 0x000fe20000000f00 */
[----:B------:R1:W2:Y:S02]  /*5b00*/  MUFU.EX2 R115, R3 ;  /* 0x0000000300737308 */ /* 0x0002a40000000800 */
[----:B------:R-:W-:Y:S01]  /*5b10*/  IMAD.MOV.U32 R90, RZ, RZ, R112 ;  /* 0x000000ffff5a7224 */ /* 0x000fe200078e0070 */
[----:B------:R-:W-:Y:S01]  /*5b20*/  HMMA.16816.F32 R120, R8, R16, R120 ;  /* 0x000000100878723c */ /* 0x000fe20000001878 */
[----:B------:R-:W-:Y:S02]  /*5b30*/  IMAD.MOV.U32 R91, RZ, RZ, R102 ;  /* 0x000000ffff5b7224 */ /* 0x000fe400078e0066 */
[----:B------:R-:W-:-:S05]  /*5b40*/  IMAD.MOV.U32 R124, RZ, RZ, R101 ;  /* 0x000000ffff7c7224 */ /* 0x000fca00078e0065 */
[----:B----4-:R-:W-:Y:S01]  /*5b50*/  HMMA.16816.F32 R156, R8, R20, R156 ;  /* 0x00000014089c723c */ /* 0x010fe2000000189c */
[----:B-1----:R-:W-:-:S07]  /*5b60*/  FFMA.FTZ R3, R141, c[0x0][0x2d0], -R7 ;  /* 0x0000b4008d037a23 */ /* 0x002fce0000010807 */
[----:B------:R-:W-:Y:S01]  /*5b70*/  HMMA.16816.F32 R80, R8, R22, R64 ;  /* 0x000000160850723c */ /* 0x000fe20000001840 */
[----:B------:R1:W-:Y:S02]  /*5b80*/  MUFU.EX2 R114, R3 ;  /* 0x0000000300727308 */ /* 0x0003e40000000800 */
[----:B-1----:R-:W-:-:S06]  /*5b90*/  FFMA.FTZ R3, R142, c[0x0][0x2d0], -R7 ;  /* 0x0000b4008e037a23 */ /* 0x002fcc0000010807 */
[----:B------:R1:W-:Y:S02]  /*5ba0*/  MUFU.EX2 R113, R3 ;  /* 0x0000000300717308 */ /* 0x0003e40000000800 */
[--C-:B-1----:R-:W-:Y:S02]  /*5bb0*/  FFMA.FTZ R3, R143, c[0x0][0x2d0], -R0.reuse ;  /* 0x0000b4008f037a23 */ /* 0x102fe40000010800 */
[----:B------:R-:W-:Y:S04]  /*5bc0*/  HMMA.16816.F32 R140, R8, R12, R104 ;  /* 0x0000000c088c723c */ /* 0x000fe80000001868 */
[----:B------:R1:W-:Y:S02]  /*5bd0*/  MUFU.EX2 R111, R3 ;  /* 0x00000003006f7308 */ /* 0x0003e40000000800 */
[----:B-1----:R-:W-:-:S02]  /*5be0*/  FFMA.FTZ R3, R144, c[0x0][0x2d0], -R0 ;  /* 0x0000b40090037a23 */ /* 0x002fc40000010800 */
[C---:B------:R-:W-:Y:S04]  /*5bf0*/  HMMA.16816.F32 R144, R8.reuse, R14, R72 ;  /* 0x0000000e0890723c */ /* 0x040fe80000001848 */
[----:B------:R1:W3:Y:S04]  /*5c00*/  MUFU.EX2 R110, R3 ;  /* 0x00000003006e7308 */ /* 0x0002e80000000800 */
[----:B------:R-:W-:Y:S07]  /*5c10*/  HMMA.16816.F32 R72, R8, R26, R56 ;  /* 0x0000001a0848723c */ /* 0x000fee0000001838 */
[----:B------:R-:W-:-:S02]  /*5c20*/  F2FP.PACK_AB R8, R190, R191 ;  /* 0x000000bfbe08723e */ /* 0x000fc400000000ff */
[----:B--2---:R-:W-:Y:S01]  /*5c30*/  F2FP.PACK_AB R10, R115, R116 ;  /* 0x00000074730a723e */ /* 0x004fe200000000ff */
[--C-:B-1----:R-:W-:Y:S01]  /*5c40*/  FFMA.FTZ R3, R149, c[0x0][0x2d0], -R0.reuse ;  /* 0x0000b40095037a23 */ /* 0x102fe20000010800 */
[----:B---3--:R-:W-:Y:S01]  /*5c50*/  F2FP.PACK_AB R9, R110, R111 ;  /* 0x0000006f6e09723e */ /* 0x008fe200000000ff */
[----:B------:R-:W-:Y:S02]  /*5c60*/  IMAD.MOV.U32 R149, RZ, RZ, R97 ;  /* 0x000000ffff957224 */ /* 0x000fe400078e0061 */
[----:B------:R1:W-:Y:S02]  /*5c70*/  MUFU.EX2 R108, R3 ;  /* 0x00000003006c7308 */ /* 0x0003e40000000800 */
[----:B-1----:R-:W-:Y:S02]  /*5c80*/  FFMA.FTZ R3, R151, c[0x0][0x2d0], -R0 ;  /* 0x0000b40097037a23 */ /* 0x002fe40000010800 */
[----:B------:R-:W-:-:S04]  /*5c90*/  IMAD.MOV.U32 R151, RZ, RZ, R98 ;  /* 0x000000ffff977224 */ /* 0x000fc800078e0062 */
[----:B------:R1:W2:Y:S02]  /*5ca0*/  MUFU.EX2 R107, R3 ;  /* 0x00000003006b7308 */ /* 0x0002a40000000800 */
[----:B-1----:R-:W-:Y:S01]  /*5cb0*/  FFMA.FTZ R3, R148, c[0x0][0x2d0], -R7 ;  /* 0x0000b40094037a23 */ /* 0x002fe20000010807 */
[----:B--2---:R-:W-:Y:S01]  /*5cc0*/  F2FP.PACK_AB R11, R107, R108 ;  /* 0x0000006c6b0b723e */ /* 0x004fe200000000ff */
[----:B------:R-:W-:-:S04]  /*5cd0*/  IMAD.MOV.U32 R148, RZ, RZ, R99 ;  /* 0x000000ffff947224 */ /* 0x000fc800078e0063 */
[----:B------:R1:W-:Y:S02]  /*5ce0*/  MUFU.EX2 R112, R3 ;  /* 0x0000000300707308 */ /* 0x0003e40000000800 */
[C---:B------:R-:W-:Y:S08]  /*5cf0*/  HMMA.16816.F32 R64, R8.reuse, R16, R52 ;  /* 0x000000100840723c */ /* 0x040ff00000001834 */
[----:B------:R-:W-:Y:S01]  /*5d00*/  HMMA.16816.F32 R56, R8, R18, R48 ;  /* 0x000000120838723c */ /* 0x000fe20000001830 */
[----:B------:R-:W2:Y:S01]  /*5d10*/  LDSM.16.MT88.4 R16, [R224+0x2100] ;  /* 0x00210000e010783b */ /* 0x000ea20000004200 */
[----:B-1----:R-:W-:-:S04]  /*5d20*/  FFMA.FTZ R3, R150, c[0x0][0x2d0], -R7 ;  /* 0x0000b40096037a23 */ /* 0x002fc80000010807 */
[----:B------:R1:W-:Y:S02]  /*5d30*/  MUFU.EX2 R109, R3 ;  /* 0x00000003006d7308 */ /* 0x0003e40000000800 */
[C---:B------:R-:W-:Y:S08]  /*5d40*/  HMMA.16816.F32 R52, R8.reuse, R12, R44 ;  /* 0x0000000c0834723c */ /* 0x040ff0000000182c */
[----:B------:R-:W-:Y:S01]  /*5d50*/  HMMA.16816.F32 R48, R8, R14, R36 ;  /* 0x0000000e0830723c */ /* 0x000fe20000001824 */
[----:B------:R-:W3:Y:S01]  /*5d60*/  LDSM.16.MT88.4 R12, [R227+0x2100] ;  /* 0x00210000e30c783b */ /* 0x000ee20000004200 */
[----:B-1----:R-:W-:-:S06]  /*5d70*/  FFMA.FTZ R3, R153, c[0x0][0x2d0], -R6 ;  /* 0x0000b40099037a23 */ /* 0x002fcc0000010806 */
[C---:B------:R-:W-:Y:S01]  /*5d80*/  HMMA.16816.F32 R32, R8.reuse, R20, R28 ;  /* 0x000000140820723c */ /* 0x040fe2000000181c */
[----:B------:R-:W-:Y:S01]  /*5d90*/  LDSM.16.MT88.4 R28, [R226+0x2100] ;  /* 0x00210000e21c783b */ /* 0x000fe20000004200 */
[----:B------:R1:W-:Y:S06]  /*5da0*/  MUFU.EX2 R106, R3 ;  /* 0x00000003006a7308 */ /* 0x0003ec0000000800 */
[C---:B------:R-:W-:Y:S01]  /*5db0*/  HMMA.16816.F32 R40, R8.reuse, R22, R40 ;  /* 0x000000160828723c */ /* 0x040fe20000001828 */
[----:B------:R-:W4:Y:S07]  /*5dc0*/  LDSM.16.MT88.4 R20, [R225+0x2100] ;  /* 0x00210000e114783b */ /* 0x000f2e0000004200 */
[----:B------:R-:W-:Y:S01]  /*5dd0*/  HMMA.16816.F32 R36, R8, R26, R84 ;  /* 0x0000001a0824723c */ /* 0x000fe20000001854 */
[----:B-1----:R-:W-:-:S04]  /*5de0*/  FFMA.FTZ R3, R155, c[0x0][0x2d0], -R6 ;  /* 0x0000b4009b037a23 */ /* 0x002fc80000010806 */
[----:B------:R1:W5:Y:S03]  /*5df0*/  MUFU.EX2 R105, R3 ;  /* 0x0000000300697308 */ /* 0x0003660000000800 */
[----:B------:R-:W-:Y:S01]  /*5e00*/  HMMA.16816.F32 R44, R8, R24, R60 ;  /* 0x00000018082c723c */ /* 0x000fe2000000183c */
[----:B------:R-:W2:Y:S01]  /*5e10*/  LDSM.16.MT88.4 R24, [R224+0x2900] ;  /* 0x00290000e018783b */ /* 0x000ea20000004200 */
[----:B-1----:R-:W-:-:S05]  /*5e20*/  FFMA.FTZ R3, R154, c[0x0][0x2d0], -R6 ;  /* 0x0000b4009a037a23 */ /* 0x002fca0000010806 */
[----:B-----5:R-:W-:Y:S01]  /*5e30*/  F2FP.PACK_AB R8, R105, R106 ;  /* 0x0000006a6908723e */ /* 0x020fe200000000ff */
[----:B------:R1:W-:Y:S02]  /*5e40*/  MUFU.EX2 R104, R3 ;  /* 0x0000000300687308 */ /* 0x0003e40000000800 */
[----:B-1----:R-:W-:-:S06]  /*5e50*/  FFMA.FTZ R3, R152, c[0x0][0x2d0], -R6 ;  /* 0x0000b40098037a23 */ /* 0x002fcc0000010806 */
[----:B------:R1:W5:Y:S02]  /*5e60*/  MUFU.EX2 R103, R3 ;  /* 0x0000000300677308 */ /* 0x0003640000000800 */
[----:B-1----:R-:W-:Y:S01]  /*5e70*/  FFMA.FTZ R3, R161, c[0x0][0x2d0], -R5 ;  /* 0x0000b400a1037a23 */ /* 0x002fe20000010805 */
[----:B-----5:R-:W-:-:S05]  /*5e80*/  F2FP.PACK_AB R10, R103, R104 ;  /* 0x00000068670a723e */ /* 0x020fca00000000ff */
        /* <DEDUP_REMOVED lines=15> */
[C---:B---3--:R-:W-:Y:S08]  /*5f80*/  HMMA.16816.F32 R140, R8.reuse, R12, R140 ;  /* 0x0000000c088c723c */ /* 0x048ff0000000188c */
[----:B------:R-:W-:Y:S01]  /*5f90*/  HMMA.16816.F32 R144, R8, R14, R144 ;  /* 0x0000000e0890723c */ /* 0x000fe20000001890 */
[----:B-1----:R-:W-:-:S07]  /*5fa0*/  FFMA.FTZ R3, R170, c[0x0][0x2d0], -R0 ;  /* 0x0000b400aa037a23 */ /* 0x002fce0000010800 */
[C---:B----4-:R-:W-:Y:S01]  /*5fb0*/  HMMA.16816.F32 R156, R8.reuse, R20, R156 ;  /* 0x00000014089c723c */ /* 0x050fe2000000189c */
[----:B------:R1:W-:Y:S07]  /*5fc0*/  MUFU.EX2 R96, R3 ;  /* 0x0000000300607308 */ /* 0x0003ee0000000800 */
[C---:B------:R-:W-:Y:S08]  /*5fd0*/  HMMA.16816.F32 R80, R8.reuse, R22, R80 ;  /* 0x000000160850723c */ /* 0x040ff00000001850 */
[----:B------:R-:W-:Y:S01]  /*5fe0*/  HMMA.16816.F32 R76, R8, R28, R76 ;  /* 0x0000001c084c723c */ /* 0x000fe2000000184c */
[----:B-1----:R-:W-:-:S02]  /*5ff0*/  FFMA.FTZ R3, R168, c[0x0][0x2d0], -R0 ;  /* 0x0000b400a8037a23 */ /* 0x002fc40000010800 */
[----:B------:R-:W-:Y:S01]  /*6000*/  IMAD.MOV.U32 R168, RZ, RZ, R90 ;  /* 0x000000ffffa87224 */ /* 0x000fe200078e005a */
[----:B------:R-:W-:Y:S01]  /*6010*/  MOV R90, R91 ;  /* 0x0000005b005a7202 */ /* 0x000fe20000000f00 */
[----:B------:R-:W-:-:S03]  /*6020*/  IMAD.MOV.U32 R91, RZ, RZ, R148 ;  /* 0x000000ffff5b7224 */ /* 0x000fc600078e0094 */
[----:B------:R-:W-:Y:S01]  /*6030*/  HMMA.16816.F32 R72, R8, R30, R72 ;  /* 0x0000001e0848723c */ /* 0x000fe20000001848 */
[----:B------:R-:W-:Y:S02]  /*6040*/  IMAD.MOV.U32 R148, RZ, RZ, R151 ;  /* 0x000000ffff947224 */ /* 0x000fe400078e0097 */
[----:B------:R-:W-:Y:S02]  /*6050*/  IMAD.MOV.U32 R151, RZ, RZ, R149 ;  /* 0x000000ffff977224 */ /* 0x000fe400078e0095 */
[----:B------:R-:W-:Y:S02]  /*6060*/  IMAD.MOV.U32 R149, RZ, RZ, R139 ;  /* 0x000000ffff957224 */ /* 0x000fe400078e008b */
[----:B------:R-:W-:Y:S01]  /*6070*/  IMAD.MOV.U32 R139, RZ, RZ, R138 ;  /* 0x000000ffff8b7224 */ /* 0x000fe200078e008a */
[----:B------:R-:W-:Y:S01]  /*6080*/  F2FP.PACK_AB R8, R113, R114 ;  /* 0x000000727108723e */ /* 0x000fe200000000ff */
[----:B------:R-:W-:Y:S01]  /*6090*/  IMAD.MOV.U32 R138, RZ, RZ, R136 ;  /* 0x000000ffff8a7224 */ /* 0x000fe200078e0088 */
[----:B--2---:R-:W-:Y:S01]  /*60a0*/  F2FP.PACK_AB R9, R97, R98 ;  /* 0x000000626109723e */ /* 0x004fe200000000ff */
[----:B------:R-:W-:Y:S01]  /*60b0*/  IMAD.MOV.U32 R136, RZ, RZ, R137 ;  /* 0x000000ffff887224 */ /* 0x000fe200078e0089 */
[----:B------:R-:W-:Y:S01]  /*60c0*/  F2FP.PACK_AB R10, R109, R112 ;  /* 0x000000706d0a723e */ /* 0x000fe200000000ff */
[----:B------:R-:W-:-:S02]  /*60d0*/  IMAD.MOV.U32 R137, RZ, RZ, R135 ;  /* 0x000000ffff897224 */ /* 0x000fc400078e0087 */
[----:B------:R-:W-:Y:S01]  /*60e0*/  IMAD.MOV.U32 R135, RZ, RZ, R134 ;  /* 0x000000ffff877224 */ /* 0x000fe200078e0086 */
[----:B------:R-:W-:Y:S01]  /*60f0*/  MOV R134, R133 ;  /* 0x0000008500867202 */ /* 0x000fe20000000f00 */
[----:B------:R-:W-:Y:S02]  /*6100*/  IMAD.MOV.U32 R133, RZ, RZ, R127 ;  /* 0x000000ffff857224 */ /* 0x000fe400078e007f */
[----:B------:R-:W-:Y:S02]  /*6110*/  IMAD.MOV.U32 R89, RZ, RZ, R148 ;  /* 0x000000ffff597224 */ /* 0x000fe400078e0094 */
[----:B------:R-:W-:Y:S02]  /*6120*/  IMAD.MOV.U32 R127, RZ, RZ, R95 ;  /* 0x000000ffff7f7224 */ /* 0x000fe400078e005f */
[----:B------:R-:W-:Y:S01]  /*6130*/  IMAD.MOV.U32 R148, RZ, RZ, R149 ;  /* 0x000000ffff947224 */ /* 0x000fe200078e0095 */
[----:B------:R-:W1:Y:S01]  /*6140*/  MUFU.EX2 R95, R3 ;  /* 0x00000003005f7308 */ /* 0x000e620000000800 */
[----:B------:R-:W-:-:S02]  /*6150*/  IMAD.MOV.U32 R149, RZ, RZ, R138 ;  /* 0x000000ffff957224 */ /* 0x000fc400078e008a */
[----:B------:R-:W-:Y:S02]  /*6160*/  IMAD.MOV.U32 R138, RZ, RZ, R137 ;  /* 0x000000ffff8a7224 */ /* 0x000fe400078e0089 */
[----:B------:R-:W-:Y:S02]  /*6170*/  IMAD.MOV.U32 R137, RZ, RZ, R134 ;  /* 0x000000ffff897224 */ /* 0x000fe400078e0086 */
[----:B------:R-:W-:Y:S02]  /*6180*/  IMAD.MOV.U32 R134, RZ, RZ, R127 ;  /* 0x000000ffff867224 */ /* 0x000fe400078e007f */
[----:B------:R-:W-:Y:S02]  /*6190*/  IMAD.MOV.U32 R127, RZ, RZ, R126 ;  /* 0x000000ffff7f7224 */ /* 0x000fe400078e007e */
[----:B------:R-:W-:Y:S02]  /*61a0*/  IMAD.MOV.U32 R126, RZ, RZ, R94 ;  /* 0x000000ffff7e7224 */ /* 0x000fe400078e005e */
[----:B------:R-:W-:-:S02]  /*61b0*/  IMAD.MOV.U32 R88, RZ, RZ, R91 ;  /* 0x000000ffff587224 */ /* 0x000fc400078e005b */
[----:B------:R-:W-:Y:S01]  /*61c0*/  IMAD.MOV.U32 R170, RZ, RZ, R89 ;  /* 0x000000ffffaa7224 */ /* 0x000fe200078e0059 */
[----:B-1----:R-:W-:Y:S01]  /*61d0*/  F2FP.PACK_AB R11, R95, R96 ;  /* 0x000000605f0b723e */ /* 0x002fe200000000ff */
[----:B------:R-:W-:Y:S02]  /*61e0*/  FFMA.FTZ R3, R175, c[0x0][0x2d0], -R6 ;  /* 0x0000b400af037a23 */ /* 0x000fe40000010806 */
[----:B------:R-:W-:Y:S02]  /*61f0*/  IMAD.MOV.U32 R175, RZ, RZ, R90 ;  /* 0x000000ffffaf7224 */ /* 0x000fe400078e005a */
[----:B------:R-:W-:Y:S01]  /*6200*/  IMAD.MOV.U32 R90, RZ, RZ, R151 ;  /* 0x000000ffff5a7224 */ /* 0x000fe200078e0097 */
[----:B------:R1:W-:Y:S01]  /*6210*/  MUFU.EX2 R94, R3 ;  /* 0x00000003005e7308 */ /* 0x0003e20000000800 */
[----:B------:R-:W-:Y:S01]  /*6220*/  IMAD.MOV.U32 R151, RZ, RZ, R139 ;  /* 0x000000ffff977224 */ /* 0x000fe200078e008b */
[----:B------:R-:W-:Y:S01]  /*6230*/  MOV R139, R136 ;  /* 0x00000088008b7202 */ /* 0x000fe20000000f00 */
[----:B------:R-:W-:Y:S01]  /*6240*/  IMAD.MOV.U32 R136, RZ, RZ, R135 ;  /* 0x000000ffff887224 */ /* 0x000fe200078e0087 */
[----:B------:R-:W-:Y:S01]  /*6250*/  HMMA.16816.F32 R64, R8, R16, R64 ;  /* 0x000000100840723c */ /* 0x000fe20000001840 */
[----:B------:R-:W-:-:S02]  /*6260*/  IMAD.MOV.U32 R135, RZ, RZ, R133 ;  /* 0x000000ffff877224 */ /* 0x000fc400078e0085 */
[----:B------:R-:W-:Y:S02]  /*6270*/  IMAD.MOV.U32 R133, RZ, RZ, R93 ;  /* 0x000000ffff857224 */ /* 0x000fe400078e005d */
[----:B------:R-:W-:Y:S02]  /*6280*/  IMAD.MOV.U32 R169, RZ, RZ, R90 ;  /* 0x000000ffffa97224 */ /* 0x000fe400078e005a */
[----:B------:R-:W-:Y:S01]  /*6290*/  IMAD.MOV.U32 R171, RZ, RZ, R148 ;  /* 0x000000ffffab7224 */ /* 0x000fe200078e0094 */
[----:B------:R-:W-:Y:S01]  /*62a0*/  HMMA.16816.F32 R56, R8, R18, R56 ;  /* 0x000000120838723c */ /* 0x000fe20000001838 */
[----:B------:R-:W-:Y:S01]  /*62b0*/  LDSM.16.MT88.4 R16, [R225+0x2900] ;  /* 0x00290000e110783b */ /* 0x000fe20000004200 */
[----:B------:R-:W-:Y:S02]  /*62c0*/  IMAD.MOV.U32 R154, RZ, RZ, R149 ;  /* 0x000000ffff9a7224 */ /* 0x000fe400078e0095 */
[----:B-1----:R-:W-:Y:S02]  /*62d0*/  FFMA.FTZ R3, R174, c[0x0][0x2d0], -R6 ;  /* 0x0000b400ae037a23 */ /* 0x002fe40000010806 */
[----:B------:R-:W-:-:S02]  /*62e0*/  IMAD.MOV.U32 R174, RZ, RZ, R92 ;  /* 0x000000ffffae7224 */ /* 0x000fc400078e005c */
[----:B------:R1:W2:Y:S01]  /*62f0*/  MUFU.EX2 R93, R3 ;  /* 0x00000003005d7308 */ /* 0x0002a20000000800 */
[C---:B------:R-:W-:Y:S01]  /*6300*/  HMMA.16816.F32 R52, R8.reuse, R12, R52 ;  /* 0x0000000c0834723c */ /* 0x040fe20000001834 */
[----:B------:R-:W-:Y:S02]  /*6310*/  IMAD.MOV.U32 R153, RZ, RZ, R138 ;  /* 0x000000ffff997224 */ /* 0x000fe400078e008a */
[----:B------:R-:W-:Y:S02]  /*6320*/  IMAD.MOV.U32 R138, RZ, RZ, R137 ;  /* 0x000000ffff8a7224 */ /* 0x000fe400078e0089 */
[----:B------:R-:W-:Y:S02]  /*6330*/  IMAD.MOV.U32 R137, RZ, RZ, R134 ;  /* 0x000000ffff897224 */ /* 0x000fe400078e0086 */
[----:B------:R-:W-:Y:S01]  /*6340*/  IMAD.MOV.U32 R152, RZ, RZ, R151 ;  /* 0x000000ffff987224 */ /* 0x000fe200078e0097 */
[----:B------:R-:W-:Y:S01]  /*6350*/  HMMA.16816.F32 R48, R8, R14, R48 ;  /* 0x0000000e0830723c */ /* 0x000fe20000001830 */
[----:B------:R-:W-:Y:S01]  /*6360*/  LDSM.16.MT88.4 R12, [R226+0x2900] ;  /* 0x00290000e20c783b */ /* 0x000fe20000004200 */
[----:B------:R-:W-:-:S02]  /*6370*/  IMAD.MOV.U32 R155, RZ, RZ, R139 ;  /* 0x000000ffff9b7224 */ /* 0x000fc400078e008b */
[----:B------:R-:W-:Y:S01]  /*6380*/  IMAD.MOV.U32 R139, RZ, RZ, R136 ;  /* 0x000000ffff8b7224 */ /* 0x000fe200078e0088 */
[----:B------:R-:W-:Y:S01]  /*6390*/  MOV R136, R135 ;  /* 0x0000008700887202 */ /* 0x000fe20000000f00 */
[----:B------:R-:W-:Y:S01]  /*63a0*/  LDSM.16.MT88.4 R148, [R227+0x3100] ;  /* 0x00310000e394783b */ /* 0x000fe20000004200 */
[--C-:B-1----:R-:W-:Y:S01]  /*63b0*/  FFMA.FTZ R3, R165, c[0x0][0x2d0], -R6.reuse ;  /* 0x0000b400a5037a23 */ /* 0x102fe20000010806 */
[C---:B------:R-:W-:Y:S03]  /*63c0*/  HMMA.16816.F32 R32, R8.reuse, R20, R32 ;  /* 0x000000140820723c */ /* 0x040fe60000001820 */
[----:B------:R1:W-:Y:S05]  /*63d0*/  MUFU.EX2 R92, R3 ;  /* 0x00000003005c7308 */ /* 0x0003ea0000000800 */
[C---:B------:R-:W-:Y:S01]  /*63e0*/  HMMA.16816.F32 R40, R8.reuse, R22, R40 ;  /* 0x000000160828723c */ /* 0x040fe20000001828 */
[----:B------:R-:W3:Y:S07]  /*63f0*/  LDSM.16.MT88.4 R20, [R227+0x2900] ;  /* 0x00290000e314783b */ /* 0x000eee0000004200 */
[----:B------:R-:W-:Y:S01]  /*6400*/  HMMA.16816.F32 R44, R8, R28, R44 ;  /* 0x0000001c082c723c */ /* 0x000fe2000000182c */
[----:B-1----:R-:W-:-:S04]  /*6410*/  FFMA.FTZ R3, R166, c[0x0][0x2d0], -R6 ;  /* 0x0000b400a6037a23 */ /* 0x002fc80000010806 */
[----:B------:R1:W4:Y:S03]  /*6420*/  MUFU.EX2 R91, R3 ;  /* 0x00000003005b7308 */ /* 0x0003260000000800 */
[----:B------:R-:W-:Y:S07]  /*6430*/  HMMA.16816.F32 R36, R8, R30, R36 ;  /* 0x0000001e0824723c */ /* 0x000fee0000001824 */
[----:B--2---:R-:W-:Y:S01]  /*6440*/  F2FP.PACK_AB R8, R93, R94 ;  /* 0x0000005e5d08723e */ /* 0x004fe200000000ff */
[----:B-1----:R-:W-:Y:S01]  /*6450*/  FFMA.FTZ R3, R178, c[0x0][0x2d0], -R5 ;  /* 0x0000b400b2037a23 */ /* 0x002fe20000010805 */
[----:B------:R-:W-:-:S02]  /*6460*/  MOV R178, R88 ;  /* 0x0000005800b27202 */ /* 0x000fc40000000f00 */
[----:B----4-:R-:W-:Y:S01]  /*6470*/  F2FP.PACK_AB R10, R91, R92 ;  /* 0x0000005c5b0a723e */ /* 0x010fe200000000ff */
[----:B------:R1:W-:Y:S02]  /*6480*/  MUFU.EX2 R90, R3 ;  /* 0x00000003005a7308 */ /* 0x0003e40000000800 */
[----:B-1----:R-:W-:Y:S02]  /*6490*/  FFMA.FTZ R3, R179, c[0x0][0x2d0], -R5 ;  /* 0x0000b400b3037a23 */ /* 0x002fe40000010805 */
[----:B------:R-:W-:-:S04]  /*64a0*/  IMAD.MOV.U32 R179, RZ, RZ, R133 ;  /* 0x000000ffffb37224 */ /* 0x000fc800078e0085 */
[----:B------:R1:W2:Y:S02]  /*64b0*/  MUFU.EX2 R89, R3 ;  /* 0x0000000300597308 */ /* 0x0002a40000000800 */
[----:B-1----:R-:W-:Y:S01]  /*64c0*/  FFMA.FTZ R3, R164, c[0x0][0x2d0], -R5 ;  /* 0x0000b400a4037a23 */ /* 0x002fe20000010805 */
[----:B--2---:R-:W-:-:S05]  /*64d0*/  F2FP.PACK_AB R9, R89, R90 ;  /* 0x0000005a5909723e */ /* 0x004fca00000000ff */
[----:B------:R1:W-:Y:S02]  /*64e0*/  MUFU.EX2 R87, R3 ;  /* 0x0000000300577308 */ /* 0x0003e40000000800 */
[----:B-1----:R-:W-:Y:S02]  /*64f0*/  FFMA.FTZ R3, R167, c[0x0][0x2d0], -R5 ;  /* 0x0000b400a7037a23 */ /* 0x002fe40000010805 */
[----:B------:R-:W-:Y:S04]  /*6500*/  LDSM.16.MT88.4 R164, [R225+0x3100] ;  /* 0x00310000e1a4783b */ /* 0x000fe80000004200 */
[----:B------:R1:W2:Y:S02]  /*6510*/  MUFU.EX2 R88, R3 ;  /* 0x0000000300587308 */ /* 0x0002a40000000800 */
[----:B-1----:R-:W-:Y:S01]  /*6520*/  FFMA.FTZ R3, R242, c[0x0][0x2d0], -R7 ;  /* 0x0000b400f2037a23 */ /* 0x002fe20000010807 */
[----:B--2---:R-:W-:Y:S01]  /*6530*/  F2FP.PACK_AB R11, R88, R87 ;  /* 0x00000057580b723e */ /* 0x004fe200000000ff */
[----:B------:R-:W-:-:S04]  /*6540*/  IMAD.MOV.U32 R242, RZ, RZ, R132 ;  /* 0x000000fffff27224 */ /* 0x000fc800078e0084 */
[----:B------:R1:W-:Y:S01]  /*6550*/  MUFU.EX2 R86, R3 ;  /* 0x0000000300567308 */ /* 0x0003e20000000800 */
[----:B------:R-:W2:Y:S01]  /*6560*/  LDSM.16.MT88.4 R132, [R224+0x3100] ;  /* 0x00310000e084783b */ /* 0x000ea20000004200 */
[C---:B------:R-:W-:Y:S08]  /*6570*/  HMMA.16816.F32 R120, R8.reuse, R24, R120 ;  /* 0x000000180878723c */ /* 0x040ff00000001878 */
[----:B------:R-:W-:Y:S01]  /*6580*/  HMMA.16816.F32 R128, R8, R26, R128 ;  /* 0x0000001a0880723c */ /* 0x000fe20000001880 */
[----:B-1----:R-:W-:-:S02]  /*6590*/  FFMA.FTZ R3, R221, c[0x0][0x2d0], -R7 ;  /* 0x0000b400dd037a23 */ /* 0x002fc40000010807 */
[----:B------:R-:W-:Y:S02]  /*65a0*/  IMAD.MOV.U32 R221, RZ, RZ, R71 ;  /* 0x000000ffffdd7224 */ /* 0x000fe400078e0047 */
[----:B------:R1:W4:Y:S03]  /*65b0*/  MUFU.EX2 R85, R3 ;  /* 0x0000000300557308 */ /* 0x0003260000000800 */
[C---:B---3--:R-:W-:Y:S08]  /*65c0*/  HMMA.16816.F32 R140, R8.reuse, R20, R140 ;  /* 0x00000014088c723c */ /* 0x048ff0000000188c */
[----:B------:R-:W-:Y:S01]  /*65d0*/  HMMA.16816.F32 R144, R8, R22, R144 ;  /* 0x000000160890723c */ /* 0x000fe20000001890 */
[----:B-1----:R-:W-:-:S07]  /*65e0*/  FFMA.FTZ R3, R245, c[0x0][0x2d0], -R7 ;  /* 0x0000b400f5037a23 */ /* 0x002fce0000010807 */
[C---:B------:R-:W-:Y:S01]  /*65f0*/  HMMA.16816.F32 R156, R8.reuse, R16, R156 ;  /* 0x00000010089c723c */ /* 0x040fe2000000189c */
[----:B------:R-:W-:Y:S01]  /*6600*/  IMAD.MOV.U32 R245, RZ, RZ, R126 ;  /* 0x000000fffff57224 */ /* 0x000fe200078e007e */
[----:B------:R1:W-:Y:S06]  /*6610*/  MUFU.EX2 R84, R3 ;  /* 0x0000000300547308 */ /* 0x0003ec0000000800 */
[C---:B------:R-:W-:Y:S07]  /*6620*/  HMMA.16816.F32 R160, R8.reuse, R18, R80 ;  /* 0x0000001208a0723c */ /* 0x040fee0000001850 */
[----:B------:R-:W-:Y:S01]  /*6630*/  IMAD.MOV.U32 R81, RZ, RZ, R174 ;  /* 0x000000ffff517224 */ /* 0x000fe200078e00ae */
[----:B------:R-:W-:Y:S01]  /*6640*/  HMMA.16816.F32 R76, R8, R12, R76 ;  /* 0x0000000c084c723c */ /* 0x000fe2000000184c */
[----:B------:R-:W-:-:S02]  /*6650*/  IMAD.MOV.U32 R82, RZ, RZ, R175 ;  /* 0x000000ffff527224 */ /* 0x000fc400078e00af */
[----:B-1----:R-:W-:Y:S02]  /*6660*/  FFMA.FTZ R3, R246, c[0x0][0x2d0], -R7 ;  /* 0x0000b400f6037a23 */ /* 0x002fe40000010807 */
[----:B------:R-:W-:Y:S02]  /*6670*/  IMAD.MOV.U32 R83, RZ, RZ, R138 ;  /* 0x000000ffff537224 */ /* 0x000fe400078e008a */
[----:B------:R1:W3:Y:S01]  /*6680*/  MUFU.EX2 R71, R3 ;  /* 0x0000000300477308 */ /* 0x0002e20000000800 */
[----:B------:R-:W-:Y:S01]  /*6690*/  HMMA.16816.F32 R72, R8, R14, R72 ;  /* 0x0000000e0848723c */ /* 0x000fe20000001848 */
[----:B------:R-:W-:-:S06]  /*66a0*/  IMAD.MOV.U32 R246, RZ, RZ, R127 ;  /* 0x000000fffff67224 */ /* 0x000fcc00078e007f */
[----:B----4-:R-:W-:Y:S01]  /*66b0*/  F2FP.PACK_AB R8, R85, R86 ;  /* 0x000000565508723e */ /* 0x010fe200000000ff */
[--C-:B-1----:R-:W-:Y:S01]  /*66c0*/  FFMA.FTZ R3, R249, c[0x0][0x2d0], -R0.reuse ;  /* 0x0000b400f9037a23 */ /* 0x102fe20000010800 */
[----:B---3--:R-:W-:Y:S01]  /*66d0*/  F2FP.PACK_AB R10, R71, R84 ;  /* 0x00000054470a723e */ /* 0x008fe200000000ff */
[----:B------:R-:W-:Y:S02]  /*66e0*/  IMAD.MOV.U32 R249, RZ, RZ, R139 ;  /* 0x000000fffff97224 */ /* 0x000fe400078e008b */
[----:B------:R1:W-:Y:S02]  /*66f0*/  MUFU.EX2 R63, R3 ;  /* 0x00000003003f7308 */ /* 0x0003e40000000800 */
[----:B-1----:R-:W-:Y:S02]  /*6700*/  FFMA.FTZ R3, R248, c[0x0][0x2d0], -R0 ;  /* 0x0000b400f8037a23 */ /* 0x002fe40000010800 */
[----:B------:R-:W-:-:S04]  /*6710*/  IMAD.MOV.U32 R248, RZ, RZ, R136 ;  /* 0x000000fffff87224 */ /* 0x000fc800078e0088 */
[----:B------:R1:W3:Y:S02]  /*6720*/  MUFU.EX2 R62, R3 ;  /* 0x00000003003e7308 */ /* 0x0002e40000000800 */
[----:B-1----:R-:W-:Y:S01]  /*6730*/  FFMA.FTZ R3, R172, c[0x0][0x2d0], -R0 ;  /* 0x0000b400ac037a23 */ /* 0x002fe20000010800 */
[----:B---3--:R-:W-:-:S05]  /*6740*/  F2FP.PACK_AB R9, R62, R63 ;  /* 0x0000003f3e09723e */ /* 0x008fca00000000ff */
[----:B------:R1:W-:Y:S02]  /*6750*/  MUFU.EX2 R61, R3 ;  /* 0x00000003003d7308 */ /* 0x0003e40000000800 */
[----:B-1----:R-:W-:-:S06]  /*6760*/  FFMA.FTZ R3, R173, c[0x0][0x2d0], -R0 ;  /* 0x0000b400ad037a23 */ /* 0x002fcc0000010800 */
[----:B------:R1:W3:Y:S02]  /*6770*/  MUFU.EX2 R60, R3 ;  /* 0x00000003003c7308 */ /* 0x0002e40000000800 */
[----:B-1----:R-:W-:Y:S01]  /*6780*/  FFMA.FTZ R3, R181, c[0x0][0x2d0], -R6 ;  /* 0x0000b400b5037a23 */ /* 0x002fe20000010806 */
[----:B---3--:R-:W-:-:S05]  /*6790*/  F2FP.PACK_AB R11, R60, R61 ;  /* 0x0000003d3c0b723e */ /* 0x008fca00000000ff */
[----:B------:R1:W-:Y:S02]  /*67a0*/  MUFU.EX2 R29, R3 ;  /* 0x00000003001d7308 */ /* 0x0003e40000000800 */
[C---:B------:R-:W-:Y:S08]  /*67b0*/  HMMA.16816.F32 R56, R8.reuse, R26, R56 ;  /* 0x0000001a0838723c */ /* 0x040ff00000001838 */
[----:B------:R-:W-:Y:S01]  /*67c0*/  HMMA.16816.F32 R64, R8, R24, R64 ;  /* 0x000000180840723c */ /* 0x000fe20000001840 */
[----:B-1----:R-:W-:-:S04]  /*67d0*/  FFMA.FTZ R3, R208, c[0x0][0x2d0], -R6 ;  /* 0x0000b400d0037a23 */ /* 0x002fc80000010806 */
[----:B------:R1:W3:Y:S03]  /*67e0*/  MUFU.EX2 R31, R3 ;  /* 0x00000003001f7308 */ /* 0x0002e60000000800 */
[C---:B------:R-:W-:Y:S05]  /*67f0*/  HMMA.16816.F32 R48, R8.reuse, R22, R48 ;  /* 0x000000160830723c */ /* 0x040fea0000001830 */
[----:B------:R4:W-:Y:S03]  /*6800*/  MUFU.EX2 R23, R4 ;  /* 0x0000000400177308 */ /* 0x0009e60000000800 */
[----:B------:R-:W-:Y:S01]  /*6810*/  HMMA.16816.F32 R44, R8, R12, R44 ;  /* 0x0000000c082c723c */ /* 0x000fe2000000182c */
[----:B-1----:R-:W-:-:S07]  /*6820*/  FFMA.FTZ R3, R211, c[0x0][0x2d0], -R6 ;  /* 0x0000b400d3037a23 */ /* 0x002fce0000010806 */
[----:B------:R-:W-:Y:S01]  /*6830*/  HMMA.16816.F32 R52, R8, R20, R52 ;  /* 0x000000140834723c */ /* 0x000fe20000001834 */
[----:B------:R-:W-:Y:S01]  /*6840*/  FFMA.FTZ R12, R213, c[0x0][0x2d0], -R0 ;  /* 0x0000b400d50c7a23 */ /* 0x000fe20000010800 */
[----:B------:R1:W-:Y:S01]  /*6850*/  MUFU.EX2 R30, R3 ;  /* 0x00000003001e7308 */ /* 0x0003e20000000800 */
[----:B------:R-:W-:Y:S02]  /*6860*/  FADD.FTZ R13, R250, R244 ;  /* 0x000000f4fa0d7221 */ /* 0x000fe40000010000 */
[----:B----4-:R-:W-:-:S03]  /*6870*/  FFMA.FTZ R4, R217, c[0x0][0x2d0], -R0 ;  /* 0x0000b400d9047a23 */ /* 0x010fc60000010800 */
[----:B------:R-:W-:Y:S01]  /*6880*/  HMMA.16816.F32 R36, R8, R14, R36 ;  /* 0x0000000e0824723c */ /* 0x000fe20000001824 */
[----:B------:R-:W-:Y:S01]  /*6890*/  FADD.FTZ R20, R177, R176 ;  /* 0x000000b0b1147221 */ /* 0x000fe20000010000 */
[----:B---3--:R-:W-:Y:S01]  /*68a0*/  F2FP.PACK_AB R176, R31, R29 ;  /* 0x0000001d1fb0723e */ /* 0x008fe200000000ff */
[----:B------:R-:W-:-:S05]  /*68b0*/  FADD.FTZ R21, R182, R180 ;  /* 0x000000b4b6157221 */ /* 0x000fca0000010000 */
[C---:B------:R-:W-:Y:S01]  /*68c0*/  HMMA.16816.F32 R32, R8.reuse, R16, R32 ;  /* 0x000000100820723c */ /* 0x040fe20000001820 */
[----:B-1----:R-:W-:Y:S02]  /*68d0*/  FFMA.FTZ R3, R212, c[0x0][0x2d0], -R6 ;  /* 0x0000b400d4037a23 */ /* 0x002fe40000010806 */
[--C-:B------:R-:W-:Y:S02]  /*68e0*/  FFMA.FTZ R6, R220, c[0x0][0x2d0], -R0.reuse ;  /* 0x0000b400dc067a23 */ /* 0x100fe40000010800 */
[----:B------:R1:W-:Y:S01]  /*68f0*/  MUFU.EX2 R28, R3 ;  /* 0x00000003001c7308 */ /* 0x0003e20000000800 */
[----:B------:R-:W-:Y:S02]  /*6900*/  FFMA.FTZ R0, R210, c[0x0][0x2d0], -R0 ;  /* 0x0000b400d2007a23 */ /* 0x000fe40000010800 */
[----:B------:R-:W-:Y:S01]  /*6910*/  HMMA.16816.F32 R40, R8, R18, R40 ;  /* 0x000000120828723c */ /* 0x000fe20000001828 */
[----:B------:R-:W3:Y:S04]  /*6920*/  LDSM.16.MT88.4 R16, [R226+0x3100] ;  /* 0x00310000e210783b */ /* 0x000ee80000004200 */
[----:B------:R4:W-:Y:S01]  /*6930*/  MUFU.EX2 R9, R4 ;  /* 0x0000000400097308 */ /* 0x0009e20000000800 */
[----:B-1----:R-:W-:-:S07]  /*6940*/  FFMA.FTZ R3, R183, c[0x0][0x2d0], -R5 ;  /* 0x0000b400b7037a23 */ /* 0x002fce0000010805 */
[----:B------:R-:W-:Y:S01]  /*6950*/  MUFU.EX2 R11, R12 ;  /* 0x0000000c000b7308 */ /* 0x000fe20000000800 */
[----:B----4-:R-:W-:-:S07]  /*6960*/  FADD.FTZ R4, R168, R13 ;  /* 0x0000000da8047221 */ /* 0x010fce0000010000 */
[----:B------:R1:W-:Y:S01]  /*6970*/  MUFU.EX2 R27, R3 ;  /* 0x00000003001b7308 */ /* 0x0003e20000000800 */
[----:B------:R-:W-:Y:S02]  /*6980*/  IMAD.MOV.U32 R168, RZ, RZ, R170 ;  /* 0x000000ffffa87224 */ /* 0x000fe400078e00aa */
[----:B------:R-:W-:Y:S02]  /*6990*/  FADD.FTZ R4, R153, R4 ;  /* 0x0000000499047221 */ /* 0x000fe40000010000 */
[----:B------:R-:W-:Y:S01]  /*69a0*/  IMAD.MOV.U32 R170, RZ, RZ, R169 ;  /* 0x000000ffffaa7224 */ /* 0x000fe200078e00a9 */
[----:B------:R-:W-:Y:S02]  /*69b0*/  MOV R169, R152 ;  /* 0x0000009800a97202 */ /* 0x000fe40000000f00 */
[----:B------:R4:W5:Y:S01]  /*69c0*/  MUFU.EX2 R12, R0 ;  /* 0x00000000000c7308 */ /* 0x0009620000000800 */
[----:B-1----:R-:W-:-:S07]  /*69d0*/  FFMA.FTZ R3, R209, c[0x0][0x2d0], -R5 ;  /* 0x0000b400d1037a23 */ /* 0x002fce0000010805 */
[----:B------:R-:W1:Y:S01]  /*69e0*/  MUFU.EX2 R10, R6 ;  /* 0x00000006000a7308 */ /* 0x000e620000000800 */
[----:B----4-:R-:W-:-:S07]  /*69f0*/  FADD.FTZ R0, R171, R21 ;  /* 0x00000015ab007221 */ /* 0x010fce0000010000 */
[----:B------:R4:W2:Y:S01]  /*6a00*/  MUFU.EX2 R26, R3 ;  /* 0x00000003001a7308 */ /* 0x0008a20000000800 */
[----:B------:R-:W-:Y:S01]  /*6a10*/  IMAD.MOV.U32 R171, RZ, RZ, R155 ;  /* 0x000000ffffab7224 */ /* 0x000fe200078e009b */
[----:B-----5:R-:W-:Y:S02]  /*6a20*/  F2FP.PACK_AB R183, R12, R11 ;  /* 0x0000000b0cb7723e */ /* 0x020fe400000000ff */
[----:B-1----:R-:W-:Y:S01]  /*6a30*/  F2FP.PACK_AB R181, R9, R10 ;  /* 0x0000000a09b5723e */ /* 0x002fe200000000ff */
[----:B----4-:R-:W-:Y:S01]  /*6a40*/  FFMA.FTZ R3, R222, c[0x0][0x2d0], -R5 ;  /* 0x0000b400de037a23 */ /* 0x010fe20000010805 */
[----:B--2---:R-:W-:-:S03]  /*6a50*/  F2FP.PACK_AB R177, R26, R27 ;  /* 0x0000001b1ab1723e */ /* 0x004fc600000000ff */
[----:B------:R1:W-:Y:S02]  /*6a60*/  MUFU.EX2 R25, R3 ;  /* 0x0000000300197308 */ /* 0x0003e40000000800 */
[----:B-1----:R-:W-:Y:S02]  /*6a70*/  FFMA.FTZ R3, R243, c[0x0][0x2d0], -R5 ;  /* 0x0000b400f3037a23 */ /* 0x002fe40000010805 */
[----:B------:R-:W-:-:S04]  /*6a80*/  FFMA.FTZ R5, R242, c[0x0][0x2d0], -R7 ;  /* 0x0000b400f2057a23 */ /* 0x000fc80000010807 */
[----:B------:R1:W2:Y:S01]  /*6a90*/  MUFU.EX2 R24, R3 ;  /* 0x0000000300187308 */ /* 0x0002a20000000800 */
[----:B------:R-:W-:Y:S01]  /*6aa0*/  IMAD.MOV.U32 R242, RZ, RZ, R178 ;  /* 0x000000fffff27224 */ /* 0x000fe200078e00b2 */
[----:B------:R-:W-:-:S06]  /*6ab0*/  F2FP.PACK_AB R178, R28, R30 ;  /* 0x0000001e1cb2723e */ /* 0x000fcc00000000ff */
[----:B------:R4:W-:Y:S01]  /*6ac0*/  MUFU.EX2 R15, R5 ;  /* 0x00000005000f7308 */ /* 0x0009e20000000800 */
[--C-:B-1----:R-:W-:Y:S02]  /*6ad0*/  FFMA.FTZ R3, R221, c[0x0][0x2d0], -R7.reuse ;  /* 0x0000b400dd037a23 */ /* 0x102fe40000010807 */
[----:B------:R-:W-:Y:S01]  /*6ae0*/  FFMA.FTZ R7, R179, c[0x0][0x2d0], -R7 ;  /* 0x0000b400b3077a23 */ /* 0x000fe20000010807 */
[----:B--2---:R-:W-:-:S04]  /*6af0*/  F2FP.PACK_AB R179, R24, R25 ;  /* 0x0000001918b3723e */ /* 0x004fc800000000ff */
[----:B------:R1:W2:Y:S01]  /*6b00*/  MUFU.EX2 R22, R3 ;  /* 0x0000000300167308 */ /* 0x0002a20000000800 */
[----:B------:R-:W-:Y:S02]  /*6b10*/  IMAD.MOV.U32 R221, RZ, RZ, R125 ;  /* 0x000000ffffdd7224 */ /* 0x000fe400078e007d */
[----:B----4-:R-:W-:Y:S02]  /*6b20*/  FADD.FTZ R5, R242, R247 ;  /* 0x000000f7f2057221 */ /* 0x010fe40000010000 */
[----:B------:R-:W-:Y:S01]  /*6b30*/  IMAD.MOV.U32 R242, RZ, RZ, R124 ;  /* 0x000000fffff27224 */ /* 0x000fe200078e007c */
[----:B------:R-:W-:Y:S01]  /*6b40*/  HMMA.16816.F32 R120, R176, R132, R120 ;  /* 0x00000084b078723c */ /* 0x000fe20000001878 */
[----:B------:R-:W-:Y:S01]  /*6b50*/  FADD.FTZ R6, R154, R5 ;  /* 0x000000059a067221 */ /* 0x000fe20000010000 */
[----:B------:R-:W4:Y:S02]  /*6b60*/  MUFU.EX2 R14, R7 ;  /* 0x00000007000e7308 */ /* 0x000f240000000800 */
[----:B------:R-:W-:-:S04]  /*6b70*/  IADD3 R242, R242, -0x2, RZ ;  /* 0xfffffffef2f27810 */ /* 0x000fc80007ffe0ff */
[----:B------:R-:W-:Y:S01]  /*6b80*/  ISETP.GE.AND P0, PT, R242, R221, PT ;  /* 0x000000ddf200720c */ /* 0x000fe20003f06270 */
[----:B-1----:R-:W-:Y:S01]  /*6b90*/  FADD.FTZ R3, R219, R20 ;  /* 0x00000014db037221 */ /* 0x002fe20000010000 */
[----:B--2---:R-:W-:Y:S01]  /*6ba0*/  F2FP.PACK_AB R180, R22, R23 ;  /* 0x0000001716b4723e */ /* 0x004fe200000000ff */
[C---:B------:R-:W-:Y:S02]  /*6bb0*/  HMMA.16816.F32 R128, R176.reuse, R134, R128 ;  /* 0x00000086b080723c */ /* 0x040fe40000001880 */
[----:B------:R-:W-:Y:S02]  /*6bc0*/  FADD.FTZ R5, R223, R3 ;  /* 0x00000003df057221 */ /* 0x000fe40000010000 */
[----:B------:R-:W-:Y:S02]  /*6bd0*/  FADD.FTZ R3, R81, R6 ;  /* 0x0000000651037221 */ /* 0x000fe40000010000 */
[----:B------:R-:W-:Y:S01]  /*6be0*/  FADD.FTZ R5, R216, R5 ;  /* 0x00000005d8057221 */ /* 0x000fe20000010000 */
[----:B----4-:R-:W-:Y:S01]  /*6bf0*/  F2FP.PACK_AB R182, R14, R15 ;  /* 0x0000000f0eb6723e */ /* 0x010fe200000000ff */
[----:B------:R-:W-:Y:S01]  /*6c00*/  FADD.FTZ R7, R137, R0 ;  /* 0x0000000089077221 */ /* 0x000fe20000010000 */
[----:B------:R-:W-:Y:S01]  /*6c10*/  HMMA.16816.F32 R140, R176, R148, R140 ;  /* 0x00000094b08c723c */ /* 0x000fe2000000188c */
[----:B------:R-:W-:-:S02]  /*6c20*/  FADD.FTZ R0, R82, R4 ;  /* 0x0000000452007221 */ /* 0x000fc40000010000 */
[----:B------:R-:W-:Y:S02]  /*6c30*/  FADD.FTZ R4, R168, R7 ;  /* 0x00000007a8047221 */ /* 0x000fe40000010000 */
[----:B------:R-:W-:Y:S02]  /*6c40*/  FADD.FTZ R3, R252, R3 ;  /* 0x00000003fc037221 */ /* 0x000fe40000010000 */
[----:B------:R-:W-:Y:S01]  /*6c50*/  FADD.FTZ R0, R170, R0 ;  /* 0x00000000aa007221 */ /* 0x000fe20000010000 */
[----:B------:R-:W-:Y:S01]  /*6c60*/  HMMA.16816.F32 R144, R176, R150, R144 ;  /* 0x00000096b090723c */ /* 0x000fe20000001890 */
[----:B------:R-:W-:Y:S02]  /*6c70*/  FADD.FTZ R8, R215, R5 ;  /* 0x00000005d7087221 */ /* 0x000fe40000010000 */
[----:B------:R-:W-:Y:S02]  /*6c80*/  FADD.FTZ R7, R169, R4 ;  /* 0x00000004a9077221 */ /* 0x000fe40000010000 */
[----:B------:R-:W-:-:S02]  /*6c90*/  FADD.FTZ R6, R251, R3 ;  /* 0x00000003fb067221 */ /* 0x000fc40000010000 */
[----:B------:R-:W-:Y:S01]  /*6ca0*/  FADD.FTZ R5, R171, R0 ;  /* 0x00000000ab057221 */ /* 0x000fe20000010000 */
[C---:B------:R-:W-:Y:S01]  /*6cb0*/  HMMA.16816.F32 R156, R176.reuse, R164, R156 ;  /* 0x000000a4b09c723c */ /* 0x040fe2000000189c */
[----:B------:R-:W-:Y:S02]  /*6cc0*/  FADD.FTZ R4, R218, R8 ;  /* 0x00000008da047221 */ /* 0x000fe40000010000 */
[----:B------:R-:W-:Y:S02]  /*6cd0*/  FADD.FTZ R3, R83, R7 ;  /* 0x0000000753037221 */ /* 0x000fe40000010000 */
[----:B------:R-:W-:Y:S02]  /*6ce0*/  FADD.FTZ R0, R248, R6 ;  /* 0x00000006f8007221 */ /* 0x000fe40000010000 */
        /* <DEDUP_REMOVED lines=21> */
[----:B---3--:R-:W-:Y:S01]  /*6e40*/  HMMA.16816.F32 R172, R176, R16, R76 ;  /* 0x00000010b0ac723c */ /* 0x008fe2000000184c */
        /* <DEDUP_REMOVED lines=19> */
[----:B------:R-:W-:Y:S01]  /*6f80*/  HMMA.16816.F32 R168, R180, R16, R44 ;  /* 0x00000010b4a8723c */ /* 0x000fe2000000182c */
        /* <DEDUP_REMOVED lines=13> */
[----:B------:R-:W-:Y:S02]  /*7060*/  FADD.FTZ R0, R112, R0 ;  /* 0x0000000070007221 */ /* 0x000fe40000010000 */
[----:B------:R-:W-:Y:S02]  /*7070*/  FADD.FTZ R4, R96, R4 ;  /* 0x0000000460047221 */ /* 0x000fe40000010000 */
[----:B------:R-:W-:Y:S02]  /*7080*/  FADD.FTZ R5, R104, R5 ;  /* 0x0000000568057221 */ /* 0x000fe40000010000 */
        /* <DEDUP_REMOVED lines=35> */
[----:B------:R-:W-:Y:S01]  /*72c0*/  FADD.FTZ R0, R24, R0 ;  /* 0x0000000018007221 */ /* 0x000fe20000010000 */
[----:B------:R1:W-:Y:S01]  /*72d0*/  STL [R1+0x10], R5 ;  /* 0x0000100501007387 */ /* 0x0003e20000100800 */
[----:B------:R-:W-:-:S03]  /*72e0*/  FADD.FTZ R3, R28, R3 ;  /* 0x000000031c037221 */ /* 0x000fc60000010000 */
[----:B------:R1:W-:Y:S04]  /*72f0*/  STL [R1+0x14], R4 ;  /* 0x0000140401007387 */ /* 0x0003e80000100800 */
[----:B------:R1:W-:Y:S04]  /*7300*/  STL [R1+0x18], R0 ;  /* 0x0000180001007387 */ /* 0x0003e80000100800 */
[----:B------:R1:W-:Y:S01]  /*7310*/  STL [R1+0x1c], R3 ;  /* 0x00001c0301007387 */ /* 0x0003e20000100800 */
[----:B------:R-:W-:Y:S05]  /*7320*/  @!P0 BRA `(.L_x_19) ;  /* 0x0000587000008947 */ /* 0x000fea0003800000 */
[----:B------:R-:W2:Y:S01]  /*7330*/  LDL.LU.64 R82, [R1] ;  /* 0x0000000001527983 */ /* 0x000ea20000300a00 */
[----:B------:R-:W-:Y:S01]  /*7340*/  IMAD.MOV.U32 R116, RZ, RZ, R69 ;  /* 0x000000ffff747224 */ /* 0x000fe200078e0045 */
[----:B------:R-:W-:Y:S01]  /*7350*/  MOV R118, R2 ;  /* 0x0000000200767202 */ /* 0x000fe20000000f00 */
[----:B-1----:R-:W-:Y:S01]  /*7360*/  IMAD.MOV.U32 R3, RZ, RZ, R70 ;  /* 0x000000ffff037224 */ /* 0x002fe200078e0046 */
[----:B------:R-:W3:Y:S01]  /*7370*/  LDL.LU.64 R248, [R1+0x8] ;  /* 0x0000080001f87983 */ /* 0x000ee20000300a00 */
[----:B------:R-:W-:Y:S01]  /*7380*/  IMAD.MOV.U32 R117, RZ, RZ, R68 ;  /* 0x000000ffff757224 */ /* 0x000fe200078e0044 */
[----:B--2---:R-:W-:-:S02]  /*7390*/  MOV R5, R83 ;  /* 0x0000005300057202 */ /* 0x004fc40000000f00 */
[----:B---3--:R-:W-:-:S05]  /*73a0*/  MOV R4, R248 ;  /* 0x000000f800047202 */ /* 0x008fca0000000f00 */
[----:B------:R1:W-:Y:S02]  /*73b0*/  STL.64 [R1+0x20], R4 ;  /* 0x0000200401007387 */ /* 0x0003e40000100a00 */
.L_x_20:
[----:B--2---:R-:W2:Y:S01]  /*73c0*/  LDL.64 R72, [R1+0x20] ;  /* 0x0000200001487983 */ /* 0x004ea20000100a00 */
[----:B------:R-:W-:Y:S04]  /*73d0*/  DEPBAR.LE SB0, 0x0 ;  /* 0x000080000000791a */ /* 0x000fe80000000000 */
[----:B------:R-:W-:Y:S01]  /*73e0*/  SHF.R.S32.HI R0, RZ, 0x1f, R242 ;  /* 0x0000001fff007819 */ /* 0x000fe200000114f2 */
[----:B------:R-:W-:Y:S01]  /*73f0*/  BAR.SYNC.DEFER_BLOCKING 0x0 ;  /* 0x0000000000007b1d */ /* 0x000fe20000010000 */
[----:B------:R-:W-:Y:S04]  /*7400*/  IMAD.WIDE.U32 R84, R242, c[0x0][0x208], RZ ;  /* 0x00008200f2547a25 */ /* 0x000fe800078e00ff */
[----:B------:R-:W-:Y:S03]  /*7410*/  IMAD R0, R0, c[0x0][0x208], RZ ;  /* 0x0000820000007a24 */ /* 0x000fe600078e02ff */
[----:B-----5:R-:W-:Y:S01]  /*7420*/  STL [R1+0x40], R230 ;  /* 0x000040e601007387 */ /* 0x020fe20000100800 */
[----:B------:R-:W-:Y:S03]  /*7430*/  IMAD R0, R242, c[0x0][0x20c], R0 ;  /* 0x00008300f2007a24 */ /* 0x000fe600078e0200 */
[----:B------:R-:W-:Y:S02]  /*7440*/  STL [R1+0x44], R119 ;  /* 0x0000447701007387 */ /* 0x000fe40000100800 */
[----:B------:R-:W-:Y:S02]  /*7450*/  IADD3 R0, R85, R0, RZ ;  /* 0x0000000055007210 */ /* 0x000fe40007ffe0ff */
[----:B------:R-:W-:Y:S03]  /*7460*/  STL [R1+0x48], R234 ;  /* 0x000048ea01007387 */ /* 0x000fe60000100800 */
[----:B------:R-:W-:Y:S01]  /*7470*/  IMAD R0, R0, 0x70, RZ ;  /* 0x0000007000007824 */ /* 0x000fe200078e02ff */
[----:B------:R-:W-:Y:S04]  /*7480*/  STL [R1+0x4c], R233 ;  /* 0x00004ce901007387 */ /* 0x000fe80000100800 */
[----:B------:R-:W-:Y:S08]  /*7490*/  LDSM.16.M88.4 R112, [R230+0x7100] ;  /* 0x00710000e670783b */ /* 0x000ff00000000200 */
[----:B------:R-:W3:Y:S08]  /*74a0*/  LDSM.16.M88.4 R16, [R119+0x3900] ;  /* 0x003900007710783b */ /* 0x000ef00000000200 */
[----:B------:R-:W4:Y:S08]  /*74b0*/  LDSM.16.M88.4 R108, [R230+0x9100] ;  /* 0x00910000e66c783b */ /* 0x000f300000000200 */
[----:B------:R-:W1:Y:S08]  /*74c0*/  LDSM.16.M88.4 R32, [R119+0x4100] ;  /* 0x004100007720783b */ /* 0x000e700000000200 */
[----:B------:R-:W1:Y:S08]  /*74d0*/  LDSM.16.M88.4 R48, [R119+0x4900] ;  /* 0x004900007730783b */ /* 0x000e700000000200 */
[----:B------:R-:W1:Y:S08]  /*74e0*/  LDSM.16.M88.4 R64, [R119+0x5100] ;  /* 0x005100007740783b */ /* 0x000e700000000200 */
[----:B------:R-:W1:Y:S08]  /*74f0*/  LDSM.16.M88.4 R80, [R119+0x5900] ;  /* 0x005900007750783b */ /* 0x000e700000000200 */
[----:B------:R-:W1:Y:S08]  /*7500*/  LDSM.16.M88.4 R96, [R119+0x6100] ;  /* 0x006100007760783b */ /* 0x000e700000000200 */
[----:B------:R-:W1:Y:S08]  /*7510*/  LDSM.16.M88.4 R184, [R119+0x6900] ;  /* 0x0069000077b8783b */ /* 0x000e700000000200 */
[----:B------:R-:W-:Y:S08]  /*7520*/  LDSM.16.M88.4 R188, [R233+0x7100] ;  /* 0x00710000e9bc783b */ /* 0x000ff00000000200 */
[----:B------:R-:W1:Y:S08]  /*7530*/  LDSM.16.M88.4 R192, [R234] ;  /* 0x00000000eac0783b */ /* 0x000e700000000200 */
[----:B------:R-:W1:Y:S08]  /*7540*/  LDSM.16.M88.4 R196, [R233+0x9100] ;  /* 0x00910000e9c4783b */ /* 0x000e700000000200 */
[----:B------:R-:W1:Y:S08]  /*7550*/  LDSM.16.M88.4 R200, [R240] ;  /* 0x00000000f0c8783b */ /* 0x000e700000000200 */
[----:B------:R-:W1:Y:S08]  /*7560*/  LDSM.16.M88.4 R204, [R239] ;  /* 0x00000000efcc783b */ /* 0x000e700000000200 */
[----:B------:R-:W1:Y:S08]  /*7570*/  LDSM.16.M88.4 R208, [R238] ;  /* 0x00000000eed0783b */ /* 0x000e700000000200 */
[----:B------:R-:W1:Y:S08]  /*7580*/  LDSM.16.M88.4 R212, [R237] ;  /* 0x00000000edd4783b */ /* 0x000e700000000200 */
[----:B------:R-:W1:Y:S08]  /*7590*/  LDSM.16.M88.4 R216, [R236] ;  /* 0x00000000ecd8783b */ /* 0x000e700000000200 */
[----:B------:R-:W1:Y:S08]  /*75a0*/  LDSM.16.M88.4 R220, [R235] ;  /* 0x00000000ebdc783b */ /* 0x000e700000000200 */
[----:B------:R-:W-:Y:S04]  /*75b0*/  STL [R1+0x50], R240 ;  /* 0x000050f001007387 */ /* 0x000fe80000100800 */
[----:B------:R-:W-:Y:S04]  /*75c0*/  STL [R1+0x54], R239 ;  /* 0x000054ef01007387 */ /* 0x000fe80000100800 */
[----:B------:R-:W-:Y:S04]  /*75d0*/  STL [R1+0x58], R238 ;  /* 0x000058ee01007387 */ /* 0x000fe80000100800 */
[----:B------:R-:W-:Y:S04]  /*75e0*/  STL [R1+0x5c], R237 ;  /* 0x00005ced01007387 */ /* 0x000fe80000100800 */
[----:B------:R-:W-:Y:S01]  /*75f0*/  STL [R1+0x60], R236 ;  /* 0x000060ec01007387 */ /* 0x000fe20000100800 */
[----:B--2---:R-:W-:Y:S01]  /*7600*/  IMAD.WIDE.U32 R84, R84, 0x70, R72 ;  /* 0x0000007054547825 */ /* 0x004fe200078e0048 */
[-C--:B-1-3--:R-:W-:Y:S04]  /*7610*/  HMMA.16816.F32 R4, R112, R16.reuse, RZ ;  /* 0x000000107004723c */ /* 0x08afe800000018ff */
[C---:B------:R-:W-:Y:S02]  /*7620*/  LEA R88, P0, R84.reuse, c[0x0][0x1f8], 0x1 ;  /* 0x00007e0054587a11 */ /* 0x040fe400078008ff */
[----:B------:R-:W-:Y:S02]  /*7630*/  IADD3 R0, R85, R0, RZ ;  /* 0x0000000055007210 */ /* 0x000fe40007ffe0ff */
[C---:B----4-:R-:W-:Y:S04]  /*7640*/  HMMA.16816.F32 R8, R108.reuse, R16, RZ ;  /* 0x000000106c08723c */ /* 0x050fe800000018ff */
[----:B------:R-:W-:Y:S02]  /*7650*/  LEA.HI.X R89, R84, c[0x0][0x1fc], R0, 0x1, P0 ;  /* 0x00007f0054597a11 */ /* 0x000fe400000f0c00 */
[----:B------:R-:W-:Y:S02]  /*7660*/  IADD3 R92, P2, R88, UR7, RZ ;  /* 0x00000007585c7c10 */ /* 0x000fe4000ff5e0ff */
[-C--:B------:R-:W-:Y:S01]  /*7670*/  HMMA.16816.F32 R12, R108, R18.reuse, RZ ;  /* 0x000000126c0c723c */ /* 0x080fe200000018ff */
[----:B------:R-:W-:Y:S01]  /*7680*/  @!PT LDS RZ, [RZ] ;  /* 0x00000000fffff984 */ /* 0x000fe20000000800 */
[----:B------:R-:W-:Y:S01]  /*7690*/  @!PT LDS RZ, [RZ] ;  /* 0x00000000fffff984 */ /* 0x000fe20000000800 */
[----:B------:R-:W-:Y:S01]  /*76a0*/  @!PT LDS RZ, [RZ] ;  /* 0x00000000fffff984 */ /* 0x000fe20000000800 */
[----:B------:R1:W-:Y:S03]  /*76b0*/  LDGSTS.E.BYPASS.LTC128B.128 [R241+0x100], [R88.64], !P1 ;  /* 0x0010000058f17fae */ /* 0x0003e6000c901d48 */
[----:B------:R-:W-:Y:S02]  /*76c0*/  IADD3.X R93, R89, UR5, RZ, P2, !PT ;  /* 0x00000005595d7c10 */ /* 0x000fe400097fe4ff */
[----:B------:R-:W-:Y:S02]  /*76d0*/  IADD3 R94, P0, R92, UR7, RZ ;  /* 0x000000075c5e7c10 */ /* 0x000fe4000ff1e0ff */
[C---:B------:R-:W-:Y:S01]  /*76e0*/  HMMA.16816.F32 R16, R112.reuse, R18, RZ ;  /* 0x000000127010723c */ /* 0x040fe200000018ff */
[----:B------:R2:W-:Y:S03]  /*76f0*/  LDGSTS.E.BYPASS.LTC128B.128 [R241+0x900], [R92.64], !P1 ;  /* 0x009000005cf17fae */ /* 0x0005e6000c901d48 */
[----:B------:R-:W-:Y:S02]  /*7700*/  IADD3.X R95, R93, UR5, RZ, P0, !PT ;  /* 0x000000055d5f7c10 */ /* 0x000fe400087fe4ff */
[----:B------:R-:W-:Y:S02]  /*7710*/  IADD3 R102, P2, R94, UR7, RZ ;  /* 0x000000075e667c10 */ /* 0x000fe4000ff5e0ff */
[-C--:B------:R-:W-:Y:S01]  /*7720*/  HMMA.16816.F32 R20, R112, R32.reuse, RZ ;  /* 0x000000207014723c */ /* 0x080fe200000018ff */
[----:B------:R2:W-:Y:S03]  /*7730*/  LDGSTS.E.BYPASS.LTC128B.128 [R241+0x1100], [R94.64], !P1 ;  /* 0x011000005ef17fae */ /* 0x0005e6000c901d48 */
[----:B------:R-:W-:Y:S04]  /*7740*/  IADD3.X R103, R95, UR5, RZ, P2, !PT ;  /* 0x000000055f677c10 */ /* 0x000fe800097fe4ff */
[C---:B------:R-:W-:Y:S01]  /*7750*/  HMMA.16816.F32 R24, R108.reuse, R32, RZ ;  /* 0x000000206c18723c */ /* 0x040fe200000018ff */
[----:B------:R3:W-:Y:S07]  /*7760*/  LDGSTS.E.BYPASS.LTC128B.128 [R241+0x1900], [R102.64], !P1 ;  /* 0x0190000066f17fae */ /* 0x0007ee000c901d48 */
[-C--:B------:R-:W-:Y:S08]  /*7770*/  HMMA.16816.F32 R28, R108, R34.reuse, RZ ;  /* 0x000000226c1c723c */ /* 0x080ff000000018ff */
[C---:B------:R-:W-:Y:S08]  /*7780*/  HMMA.16816.F32 R32, R112.reuse, R34, RZ ;  /* 0x000000227020723c */ /* 0x040ff000000018ff */
        /* <DEDUP_REMOVED lines=13> */
[C---:B-1----:R-:W-:Y:S07]  /*7860*/  HMMA.16816.F32 R88, R108.reuse, R96, RZ ;  /* 0x000000606c58723c */ /* 0x042fee00000018ff */
[----:B------:R-:W-:Y:S01]  /*7870*/  IADD3 R96, P0, R102, UR7, RZ ;  /* 0x0000000766607c10 */ /* 0x000fe2000ff1e0ff */
[-C--:B--2---:R-:W-:Y:S04]  /*7880*/  HMMA.16816.F32 R92, R108, R98.reuse, RZ ;  /* 0x000000626c5c723c */ /* 0x084fe800000018ff */
[----:B------:R-:W-:Y:S02]  /*7890*/  IADD3.X R97, R103, UR5, RZ, P0, !PT ;  /* 0x0000000567617c10 */ /* 0x000fe400087fe4ff */
[----:B------:R-:W-:Y:S03]  /*78a0*/  IADD3 R100, P2, R96, UR7, RZ ;  /* 0x0000000760647c10 */ /* 0x000fe6000ff5e0ff */
[----:B------:R1:W-:Y:S03]  /*78b0*/  LDGSTS.E.BYPASS.LTC128B.128 [R241+0x2100], [R96.64], !P1 ;  /* 0x0210000060f17fae */ /* 0x0003e6000c901d48 */
[----:B------:R-:W-:Y:S02]  /*78c0*/  IADD3.X R101, R97, UR5, RZ, P2, !PT ;  /* 0x0000000561657c10 */ /* 0x000fe400097fe4ff */
[----:B---3--:R-:W-:Y:S03]  /*78d0*/  IADD3 R102, P0, R100, UR7, RZ ;  /* 0x0000000764667c10 */ /* 0x008fe6000ff1e0ff */
[----:B------:R2:W-:Y:S01]  /*78e0*/  LDGSTS.E.BYPASS.LTC128B.128 [R241+0x2900], [R100.64], !P1 ;  /* 0x0290000064f17fae */ /* 0x0005e2000c901d48 */
[----:B------:R-:W-:Y:S07]  /*78f0*/  IADD3.X R103, R101, UR5, RZ, P0, !PT ;  /* 0x0000000565677c10 */ /* 0x000fee00087fe4ff */
[----:B------:R2:W-:Y:S08]  /*7900*/  LDGSTS.E.BYPASS.LTC128B.128 [R241+0x3100], [R102.64], !P1 ;  /* 0x0310000066f17fae */ /* 0x0005f0000c901d48 */
[----:B------:R-:W0:Y:S01]  /*7910*/  LDGDEPBAR ;  /* 0x00000000000079af */ /* 0x000e220000000000 */
[C---:B-1----:R-:W-:Y:S08]  /*7920*/  HMMA.16816.F32 R96, R112.reuse, R98, RZ ;  /* 0x000000627060723c */ /* 0x042ff000000018ff */
[-C--:B--2---:R-:W-:Y:S08]  /*7930*/  HMMA.16816.F32 R100, R112, R184.reuse, RZ ;  /* 0x000000b87064723c */ /* 0x084ff000000018ff */
[C---:B------:R-:W-:Y:S08]  /*7940*/  HMMA.16816.F32 R104, R108.reuse, R184, RZ ;  /* 0x000000b86c68723c */ /* 0x040ff000000018ff */
[-C--:B------:R-:W-:Y:S08]  /*7950*/  HMMA.16816.F32 R108, R108, R186.reuse, RZ ;  /* 0x000000ba6c6c723c */ /* 0x080ff000000018ff */
[----:B------:R-:W-:Y:S01]  /*7960*/  HMMA.16816.F32 R112, R112, R186, RZ ;  /* 0x000000ba7070723c */ /* 0x000fe200000018ff */
[----:B------:R-:W-:Y:S07]  /*7970*/  LDSM.16.M88.4 R184, [R231+0x7100] ;  /* 0x00710000e7b8783b */ /* 0x000fee0000000200 */
[-C--:B------:R-:W-:Y:S08]  /*7980*/  HMMA.16816.F32 R4, R188, R192.reuse, R4 ;  /* 0x000000c0bc04723c */ /* 0x080ff00000001804 */
[C---:B------:R-:W-:Y:S08]  /*7990*/  HMMA.16816.F32 R8, R196.reuse, R192, R8 ;  /* 0x000000c0c408723c */ /* 0x040ff00000001808 */
[-C--:B------:R-:W-:Y:S08]  /*79a0*/  HMMA.16816.F32 R12, R196, R194.reuse, R12 ;  /* 0x000000c2c40c723c */ /* 0x080ff0000000180c */
[C---:B------:R-:W-:Y:S01]  /*79b0*/  HMMA.16816.F32 R16, R188.reuse, R194, R16 ;  /* 0x000000c2bc10723c */ /* 0x040fe20000001810 */
[----:B------:R-:W1:Y:S07]  /*79c0*/  LDSM.16.M88.4 R192, [R229+0x3900] ;  /* 0x00390000e5c0783b */ /* 0x000e6e0000000200 */
[-C--:B------:R-:W-:Y:S08]  /*79d0*/  HMMA.16816.F32 R20, R188, R200.reuse, R20 ;  /* 0x000000c8bc14723c */ /* 0x080ff00000001814 */
[C---:B------:R-:W-:Y:S08]  /*79e0*/  HMMA.16816.F32 R24, R196.reuse, R200, R24 ;  /* 0x000000c8c418723c */ /* 0x040ff00000001818 */
[-C--:B------:R-:W-:Y:S08]  /*79f0*/  HMMA.16816.F32 R28, R196, R202.reuse, R28 ;  /* 0x000000cac41c723c */ /* 0x080ff0000000181c */
[C---:B------:R-:W-:Y:S01]  /*7a00*/  HMMA.16816.F32 R32, R188.reuse, R202, R32 ;  /* 0x000000cabc20723c */ /* 0x040fe20000001820 */
[----:B------:R-:W2:Y:S07]  /*7a10*/  LDSM.16.M88.4 R200, [R231+0x9100] ;  /* 0x00910000e7c8783b */ /* 0x000eae0000000200 */
[-C--:B------:R-:W-:Y:S08]  /*7a20*/  HMMA.16816.F32 R36, R188, R204.reuse, R36 ;  /* 0x000000ccbc24723c */ /* 0x080ff00000001824 */
[C---:B------:R-:W-:Y:S08]  /*7a30*/  HMMA.16816.F32 R40, R196.reuse, R204, R40 ;  /* 0x000000ccc428723c */ /* 0x040ff00000001828 */
[-C--:B------:R-:W-:Y:S08]  /*7a40*/  HMMA.16816.F32 R44, R196, R206.reuse, R44 ;  /* 0x000000cec42c723c */ /* 0x080ff0000000182c */
[C---:B------:R-:W-:Y:S01]  /*7a50*/  HMMA.16816.F32 R48, R188.reuse, R206, R48 ;  /* 0x000000cebc30723c */ /* 0x040fe20000001830 */
[----:B------:R-:W3:Y:S07]  /*7a60*/  LDSM.16.M88.4 R204, [R229+0x4100] ;  /* 0x00410000e5cc783b */ /* 0x000eee0000000200 */
[-C--:B------:R-:W-:Y:S08]  /*7a70*/  HMMA.16816.F32 R52, R188, R208.reuse, R52 ;  /* 0x000000d0bc34723c */ /* 0x080ff00000001834 */
[C---:B------:R-:W-:Y:S08]  /*7a80*/  HMMA.16816.F32 R56, R196.reuse, R208, R56 ;  /* 0x000000d0c438723c */ /* 0x040ff00000001838 */
[-C--:B------:R-:W-:Y:S08]  /*7a90*/  HMMA.16816.F32 R60, R196, R210.reuse, R60 ;  /* 0x000000d2c43c723c */ /* 0x080ff0000000183c */
[C---:B------:R-:W-:Y:S01]  /*7aa0*/  HMMA.16816.F32 R64, R188.reuse, R210, R64 ;  /* 0x000000d2bc40723c */ /* 0x040fe20000001840 */
[----:B------:R-:W-:Y:S07]  /*7ab0*/  LDSM.16.M88.4 R208, [R229+0x6100] ;  /* 0x00610000e5d0783b */ /* 0x000fee0000000200 */
        /* <DEDUP_REMOVED lines=9> */
[----:B------:R-:W-:Y:S07]  /*7b50*/  LDSM.16.M88.4 R216, [R228] ;  /* 0x00000000e4d8783b */ /* 0x000fee0000000200 */
[-C--:B------:R-:W-:Y:S08]  /*7b60*/  HMMA.16816.F32 R100, R188, R220.reuse, R100 ;  /* 0x000000dcbc64723c */ /* 0x080ff00000001864 */
[C---:B------:R-:W-:Y:S08]  /*7b70*/  HMMA.16816.F32 R104, R196.reuse, R220, R104 ;  /* 0x000000dcc468723c */ /* 0x040ff00000001868 */
[-C--:B------:R-:W-:Y:S01]  /*7b80*/  HMMA.16816.F32 R108, R196, R222.reuse, R108 ;  /* 0x000000dec46c723c */ /* 0x080fe2000000186c */
[----:B------:R-:W-:Y:S07]  /*7b90*/  LDSM.16.M88.4 R196, [R229+0x5100] ;  /* 0x00510000e5c4783b */ /* 0x000fee0000000200 */
[----:B------:R-:W-:Y:S01]  /*7ba0*/  HMMA.16816.F32 R112, R188, R222, R112 ;  /* 0x000000debc70723c */ /* 0x000fe20000001870 */
[----:B------:R-:W4:Y:S07]  /*7bb0*/  LDSM.16.M88.4 R188, [R229+0x4900] ;  /* 0x00490000e5bc783b */ /* 0x000f2e0000000200 */
[-C--:B-1----:R-:W-:Y:S08]  /*7bc0*/  HMMA.16816.F32 R4, R184, R192.reuse, R4 ;  /* 0x000000c0b804723c */ /* 0x082ff00000001804 */
[C---:B--2---:R-:W-:Y:S08]  /*7bd0*/  HMMA.16816.F32 R8, R200.reuse, R192, R8 ;  /* 0x000000c0c808723c */ /* 0x044ff00000001808 */
[-C--:B------:R-:W-:Y:S08]  /*7be0*/  HMMA.16816.F32 R12, R200, R194.reuse, R12 ;  /* 0x000000c2c80c723c */ /* 0x080ff0000000180c */
[C---:B------:R-:W-:Y:S01]  /*7bf0*/  HMMA.16816.F32 R16, R184.reuse, R194, R16 ;  /* 0x000000c2b810723c */ /* 0x040fe20000001810 */
[----:B------:R-:W1:Y:S07]  /*7c00*/  LDSM.16.M88.4 R192, [R229+0x5900] ;  /* 0x00590000e5c0783b */ /* 0x000e6e0000000200 */
[-C--:B---3--:R-:W-:Y:S08]  /*7c10*/  HMMA.16816.F32 R20, R184, R204.reuse, R20 ;  /* 0x000000ccb814723c */ /* 0x088ff00000001814 */
[C---:B------:R-:W-:Y:S08]  /*7c20*/  HMMA.16816.F32 R24, R200.reuse, R204, R24 ;  /* 0x000000ccc818723c */ /* 0x040ff00000001818 */
[-C--:B------:R-:W-:Y:S08]  /*7c30*/  HMMA.16816.F32 R28, R200, R206.reuse, R28 ;  /* 0x000000cec81c723c */ /* 0x080ff0000000181c */
[C---:B------:R-:W-:Y:S01]  /*7c40*/  HMMA.16816.F32 R32, R184.reuse, R206, R32 ;  /* 0x000000ceb820723c */ /* 0x040fe20000001820 */
[----:B------:R-:W2:Y:S07]  /*7c50*/  LDSM.16.M88.4 R204, [R232+0x7100] ;  /* 0x00710000e8cc783b */ /* 0x000eae0000000200 */
[-C--:B----4-:R-:W-:Y:S08]  /*7c60*/  HMMA.16816.F32 R36, R184, R188.reuse, R36 ;  /* 0x000000bcb824723c */ /* 0x090ff00000001824 */
[C---:B------:R-:W-:Y:S08]  /*7c70*/  HMMA.16816.F32 R40, R200.reuse, R188, R40 ;  /* 0x000000bcc828723c */ /* 0x040ff00000001828 */
[-C--:B------:R-:W-:Y:S08]  /*7c80*/  HMMA.16816.F32 R44, R200, R190.reuse, R44 ;  /* 0x000000bec82c723c */ /* 0x080ff0000000182c */
[C---:B------:R-:W-:Y:S01]  /*7c90*/  HMMA.16816.F32 R48, R184.reuse, R190, R48 ;  /* 0x000000beb830723c */ /* 0x040fe20000001830 */
[----:B------:R-:W3:Y:S07]  /*7ca0*/  LDSM.16.M88.4 R188, [R232+0x9100] ;  /* 0x00910000e8bc783b */ /* 0x000eee0000000200 */
[-C--:B------:R-:W-:Y:S08]  /*7cb0*/  HMMA.16816.F32 R52, R184, R196.reuse, R52 ;  /* 0x000000c4b834723c */ /* 0x080ff00000001834 */
[C---:B------:R-:W-:Y:S08]  /*7cc0*/  HMMA.16816.F32 R56, R200.reuse, R196, R56 ;  /* 0x000000c4c838723c */ /* 0x040ff00000001838 */
[-C--:B------:R-:W-:Y:S08]  /*7cd0*/  HMMA.16816.F32 R60, R200, R198.reuse, R60 ;  /* 0x000000c6c83c723c */ /* 0x080ff0000000183c */
[C---:B------:R-:W-:Y:S08]  /*7ce0*/  HMMA.16816.F32 R64, R184.reuse, R198, R64 ;  /* 0x000000c6b840723c */ /* 0x040ff00000001840 */
[-C--:B-1----:R-:W-:Y:S08]  /*7cf0*/  HMMA.16816.F32 R68, R184, R192.reuse, R68 ;  /* 0x000000c0b844723c */ /* 0x082ff00000001844 */
[C---:B------:R-:W-:Y:S08]  /*7d00*/  HMMA.16816.F32 R72, R200.reuse, R192, R72 ;  /* 0x000000c0c848723c */ /* 0x040ff00000001848 */
[-C--:B------:R-:W-:Y:S08]  /*7d10*/  HMMA.16816.F32 R76, R200, R194.reuse, R76 ;  /* 0x000000c2c84c723c */ /* 0x080ff0000000184c */
        /* <DEDUP_REMOVED lines=8> */
[----:B------:R-:W-:Y:S08]  /*7da0*/  HMMA.16816.F32 R112, R184, R214, R112 ;  /* 0x000000d6b870723c */ /* 0x000ff00000001870 */
[-C--:B--2---:R-:W-:Y:S08]  /*7db0*/  HMMA.16816.F32 R4, R204, R216.reuse, R4 ;  /* 0x000000d8cc04723c */ /* 0x084ff00000001804 */
[C---:B---3--:R-:W-:Y:S08]  /*7dc0*/  HMMA.16816.F32 R8, R188.reuse, R216, R8 ;  /* 0x000000d8bc08723c */ /* 0x048ff00000001808 */
[-C--:B------:R-:W-:Y:S08]  /*7dd0*/  HMMA.16816.F32 R12, R188, R218.reuse, R12 ;  /* 0x000000dabc0c723c */ /* 0x080ff0000000180c */
[----:B------:R-:W-:Y:S01]  /*7de0*/  FMUL.FTZ R4, R4, c[0x0][0x320] ;  /* 0x0000c80004047a20 */ /* 0x000fe20000410000 */
[C---:B------:R-:W-:Y:S03]  /*7df0*/  HMMA.16816.F32 R16, R204.reuse, R218, R16 ;  /* 0x000000dacc10723c */ /* 0x040fe60000001810 */
[----:B------:R-:W1:Y:S01]  /*7e00*/  MUFU.TANH R185, R4 ;  /* 0x0000000400b97308 */ /* 0x000e620000002400 */
[----:B------:R-:W-:Y:S02]  /*7e10*/  FMUL.FTZ R6, R6, c[0x0][0x320] ;  /* 0x0000c80006067a20 */ /* 0x000fe40000410000 */
[----:B------:R-:W-:Y:S02]  /*7e20*/  FMUL.FTZ R5, R5, c[0x0][0x320] ;  /* 0x0000c80005057a20 */ /* 0x000fe40000410000 */
[----:B------:R-:W-:Y:S04]  /*7e30*/  FMUL.FTZ R7, R7, c[0x0][0x320] ;  /* 0x0000c80007077a20 */ /* 0x000fe80000410000 */
[----:B------:R-:W-:Y:S01]  /*7e40*/  FMUL.FTZ R8, R8, c[0x0][0x320] ;  /* 0x0000c80008087a20 */ /* 0x000fe20000410000 */
[----:B------:R-:W2:Y:S01]  /*7e50*/  MUFU.TANH R187, R6 ;  /* 0x0000000600bb7308 */ /* 0x000ea20000002400 */
[----:B------:R-:W-:Y:S02]  /*7e60*/  FMUL.FTZ R9, R9, c[0x0][0x320] ;  /* 0x0000c80009097a20 */ /* 0x000fe40000410000 */
[----:B------:R-:W-:Y:S02]  /*7e70*/  FMUL.FTZ R10, R10, c[0x0][0x320] ;  /* 0x0000c8000a0a7a20 */ /* 0x000fe40000410000 */
[----:B------:R-:W-:Y:S02]  /*7e80*/  FMUL.FTZ R11, R11, c[0x0][0x320] ;  /* 0x0000c8000b0b7a20 */ /* 0x000fe40000410000 */
[----:B------:R-:W-:Y:S02]  /*7e90*/  FMUL.FTZ R12, R12, c[0x0][0x320] ;  /* 0x0000c8000c0c7a20 */ /* 0x000fe40000410000 */
[----:B------:R-:W-:Y:S01]  /*7ea0*/  FMUL.FTZ R14, R14, c[0x0][0x320] ;  /* 0x0000c8000e0e7a20 */ /* 0x000fe20000410000 */
[----:B------:R-:W-:Y:S01]  /*7eb0*/  MUFU.TANH R184, R5 ;  /* 0x0000000500b87308 */ /* 0x000fe20000002400 */
[----:B------:R-:W-:Y:S02]  /*7ec0*/  FMUL.FTZ R13, R13, c[0x0][0x320] ;  /* 0x0000c8000d0d7a20 */ /* 0x000fe40000410000 */
[----:B------:R-:W-:Y:S01]  /*7ed0*/  FMUL.FTZ R15, R15, c[0x0][0x320] ;  /* 0x0000c8000f0f7a20 */ /* 0x000fe20000410000 */
[----:B-1----:R-:W-:Y:S01]  /*7ee0*/  FMNMX.FTZ R0, R185, R3, !PT ;  /* 0x00000003b9007209 */ /* 0x002fe20007810000 */
[----:B------:R-:W-:Y:S02]  /*7ef0*/  FMUL.FTZ R19, R19, c[0x0][0x320] ;  /* 0x0000c80013137a20 */ /* 0x000fe40000410000 */
[----:B------:R-:W-:Y:S02]  /*7f00*/  FMUL.FTZ R17, R17, c[0x0][0x320] ;  /* 0x0000c80011117a20 */ /* 0x000fe40000410000 */
[----:B------:R-:W-:Y:S01]  /*7f10*/  FMUL.FTZ R18, R18, c[0x0][0x320] ;  /* 0x0000c80012127a20 */ /* 0x000fe20000410000 */
[----:B------:R-:W-:Y:S01]  /*7f20*/  MUFU.TANH R12, R12 ;  /* 0x0000000c000c7308 */ /* 0x000fe20000002400 */
[----:B------:R-:W-:Y:S01]  /*7f30*/  FMUL.FTZ R16, R16, c[0x0][0x320] ;  /* 0x0000c80010107a20 */ /* 0x000fe20000410000 */
[----:B--2---:R-:W-:Y:S08]  /*7f40*/  FMNMX.FTZ R2, R187, R116, !PT ;  /* 0x00000074bb027209 */ /* 0x004ff00007810000 */
[----:B------:R1:W-:Y:S10]  /*7f50*/  MUFU.TANH R186, R7 ;  /* 0x0000000700ba7308 */ /* 0x0003f40000002400 */
[----:B------:R-:W-:Y:S10]  /*7f60*/  MUFU.TANH R13, R13 ;  /* 0x0000000d000d7308 */ /* 0x000ff40000002400 */
[----:B------:R-:W2:Y:S01]  /*7f70*/  MUFU.TANH R197, R8 ;  /* 0x0000000800c57308 */ /* 0x000ea20000002400 */
[----:B-1----:R-:W1:Y:S09]  /*7f80*/  LDSM.16.M88.4 R4, [R228+0x800] ;  /* 0x00080000e404783b */ /* 0x002e720000000200 */
[----:B------:R-:W3:Y:S10]  /*7f90*/  MUFU.TANH R192, R9 ;  /* 0x0000000900c07308 */ /* 0x000ef40000002400 */
[----:B------:R-:W-:Y:S10]  /*7fa0*/  MUFU.TANH R196, R10 ;  /* 0x0000000a00c47308 */ /* 0x000ff40000002400 */
[----:B------:R4:W-:Y:S10]  /*7fb0*/  MUFU.TANH R195, R11 ;  /* 0x0000000b00c37308 */ /* 0x0009f40000002400 */
[----:B------:R-:W2:Y:S01]  /*7fc0*/  MUFU.TANH R18, R18 ;  /* 0x0000001200127308 */ /* 0x000ea20000002400 */
[-C--:B-1----:R-:W-:Y:S09]  /*7fd0*/  HMMA.16816.F32 R20, R204, R4.reuse, R20 ;  /* 0x00000004cc14723c */ /* 0x082ff20000001814 */
[----:B------:R-:W1:Y:S01]  /*7fe0*/  MUFU.TANH R16, R16 ;  /* 0x0000001000107308 */ /* 0x000e620000002400 */
[C---:B------:R-:W-:Y:S01]  /*7ff0*/  HMMA.16816.F32 R24, R188.reuse, R4, R24 ;  /* 0x00000004bc18723c */ /* 0x040fe20000001818 */
[----:B----4-:R-:W4:Y:S08]  /*8000*/  LDSM.16.M88.4 R8, [R228+0x1000] ;  /* 0x00100000e408783b */ /* 0x010f300000000200 */
[----:B------:R-:W1:Y:S01]  /*8010*/  MUFU.TANH R19, R19 ;  /* 0x0000001300137308 */ /* 0x000e620000002400 */
[-C--:B------:R-:W-:Y:S04]  /*8020*/  HMMA.16816.F32 R28, R188, R6.reuse, R28 ;  /* 0x00000006bc1c723c */ /* 0x080fe8000000181c */
[----:B------:R-:W-:Y:S04]  /*8030*/  FMUL.FTZ R22, R22, c[0x0][0x320] ;  /* 0x0000c80016167a20 */ /* 0x000fe80000410000 */
[C---:B------:R-:W-:Y:S01]  /*8040*/  HMMA.16816.F32 R32, R204.reuse, R6, R32 ;  /* 0x00000006cc20723c */ /* 0x040fe20000001820 */
[----:B------:R-:W1:Y:S01]  /*8050*/  MUFU.TANH R17, R17 ;  /* 0x0000001100117308 */ /* 0x000e620000002400 */
[----:B------:R-:W1:Y:S02]  /*8060*/  LDSM.16.M88.4 R4, [R228+0x1800] ;  /* 0x00180000e404783b */ /* 0x000e640000000200 */
[----:B------:R-:W-:Y:S02]  /*8070*/  FMUL.FTZ R20, R20, c[0x0][0x320] ;  /* 0x0000c80014147a20 */ /* 0x000fe40000410000 */
[----:B------:R-:W-:Y:S02]  /*8080*/  FMUL.FTZ R23, R23, c[0x0][0x320] ;  /* 0x0000c80017177a20 */ /* 0x000fe40000410000 */
[----:B------:R-:W-:Y:S03]  /*8090*/  FMUL.FTZ R24, R24, c[0x0][0x320] ;  /* 0x0000c80018187a20 */ /* 0x000fe60000410000 */
[----:B------:R-:W1:Y:S01]  /*80a0*/  MUFU.TANH R22, R22 ;  /* 0x0000001600167308 */ /* 0x000e620000002400 */
        /* <DEDUP_REMOVED lines=8> */
[-C--:B----4-:R-:W-:Y:S03]  /*8130*/  HMMA.16816.F32 R36, R204, R8.reuse, R36 ;  /* 0x00000008cc24723c */ /* 0x090fe60000001824 */
[----:B------:R-:W-:Y:S02]  /*8140*/  FMUL.FTZ R34, R34, c[0x0][0x320] ;  /* 0x0000c80022227a20 */ /* 0x000fe40000410000 */
[----:B------:R-:W-:Y:S01]  /*8150*/  FMUL.FTZ R33, R33, c[0x0][0x320] ;  /* 0x0000c80021217a20 */ /* 0x000fe20000410000 */
[----:B------:R-:W3:Y:S01]  /*8160*/  MUFU.TANH R20, R20 ;  /* 0x0000001400147308 */ /* 0x000ee20000002400 */
[----:B------:R-:W-:Y:S01]  /*8170*/  FMUL.FTZ R35, R35, c[0x0][0x320] ;  /* 0x0000c80023237a20 */ /* 0x000fe20000410000 */
[C---:B------:R-:W-:Y:S04]  /*8180*/  HMMA.16816.F32 R40, R188.reuse, R8, R40 ;  /* 0x00000008bc28723c */ /* 0x040fe80000001828 */
[----:B------:R-:W-:Y:S02]  /*8190*/  FMUL.FTZ R30, R30, c[0x0][0x320] ;  /* 0x0000c8001e1e7a20 */ /* 0x000fe40000410000 */
[----:B------:R-:W-:Y:S02]  /*81a0*/  FMUL.FTZ R31, R31, c[0x0][0x320] ;  /* 0x0000c8001f1f7a20 */ /* 0x000fe40000410000 */
[----:B------:R-:W-:Y:S01]  /*81b0*/  MUFU.TANH R25, R25 ;  /* 0x0000001900197308 */ /* 0x000fe20000002400 */
[-C--:B------:R-:W-:Y:S07]  /*81c0*/  HMMA.16816.F32 R44, R188, R10.reuse, R44 ;  /* 0x0000000abc2c723c */ /* 0x080fee000000182c */
[----:B------:R-:W-:Y:S01]  /*81d0*/  FMUL.FTZ R38, R38, c[0x0][0x320] ;  /* 0x0000c80026267a20 */ /* 0x000fe20000410000 */
[C---:B------:R-:W-:Y:S01]  /*81e0*/  HMMA.16816.F32 R48, R204.reuse, R10, R48 ;  /* 0x0000000acc30723c */ /* 0x040fe20000001830 */
[----:B------:R-:W2:Y:S01]  /*81f0*/  MUFU.TANH R23, R23 ;  /* 0x0000001700177308 */ /* 0x000ea20000002400 */
[----:B------:R-:W2:Y:S02]  /*8200*/  LDSM.16.M88.4 R8, [R228+0x2000] ;  /* 0x00200000e408783b */ /* 0x000ea40000000200 */
[----:B------:R-:W-:Y:S02]  /*8210*/  FMUL.FTZ R36, R36, c[0x0][0x320] ;  /* 0x0000c80024247a20 */ /* 0x000fe40000410000 */
[----:B------:R-:W-:Y:S02]  /*8220*/  FMUL.FTZ R39, R39, c[0x0][0x320] ;  /* 0x0000c80027277a20 */ /* 0x000fe40000410000 */
[-C--:B-1----:R-:W-:Y:S03]  /*8230*/  HMMA.16816.F32 R52, R204, R4.reuse, R52 ;  /* 0x00000004cc34723c */ /* 0x082fe60000001834 */
[----:B------:R-:W-:Y:S01]  /*8240*/  MUFU.TANH R34, R34 ;  /* 0x0000002200227308 */ /* 0x000fe20000002400 */
[----:B------:R-:W-:Y:S02]  /*8250*/  FMUL.FTZ R37, R37, c[0x0][0x320] ;  /* 0x0000c80025257a20 */ /* 0x000fe40000410000 */
[----:B------:R-:W-:Y:S02]  /*8260*/  FMUL.FTZ R40, R40, c[0x0][0x320] ;  /* 0x0000c80028287a20 */ /* 0x000fe40000410000 */
[C---:B------:R-:W-:Y:S04]  /*8270*/  HMMA.16816.F32 R56, R188.reuse, R4, R56 ;  /* 0x00000004bc38723c */ /* 0x040fe80000001838 */
[----:B------:R-:W-:Y:S01]  /*8280*/  FMUL.FTZ R46, R46, c[0x0][0x320] ;  /* 0x0000c8002e2e7a20 */ /* 0x000fe20000410000 */
[----:B------:R-:W1:Y:S01]  /*8290*/  MUFU.TANH R21, R21 ;  /* 0x0000001500157308 */ /* 0x000e620000002400 */
[----:B------:R-:W-:Y:S02]  /*82a0*/  FMUL.FTZ R47, R47, c[0x0][0x320] ;  /* 0x0000c8002f2f7a20 */ /* 0x000fe40000410000 */
[-C--:B------:R-:W-:Y:S04]  /*82b0*/  HMMA.16816.F32 R60, R188, R6.reuse, R60 ;  /* 0x00000006bc3c723c */ /* 0x080fe8000000183c */
[----:B------:R-:W-:Y:S02]  /*82c0*/  FMUL.FTZ R50, R50, c[0x0][0x320] ;  /* 0x0000c80032327a20 */ /* 0x000fe40000410000 */
[----:B------:R-:W-:Y:S01]  /*82d0*/  FMUL.FTZ R51, R51, c[0x0][0x320] ;  /* 0x0000c80033337a20 */ /* 0x000fe20000410000 */
[----:B------:R-:W-:Y:S01]  /*82e0*/  MUFU.TANH R28, R28 ;  /* 0x0000001c001c7308 */ /* 0x000fe20000002400 */
[C---:B------:R-:W-:Y:S01]  /*82f0*/  HMMA.16816.F32 R64, R204.reuse, R6, R64 ;  /* 0x00000006cc40723c */ /* 0x040fe20000001840 */
[----:B------:R-:W1:Y:S03]  /*8300*/  LDSM.16.M88.4 R4, [R228+0x2800] ;  /* 0x00280000e404783b */ /* 0x000e660000000200 */
[----:B------:R-:W-:Y:S02]  /*8310*/  FMUL.FTZ R54, R54, c[0x0][0x320] ;  /* 0x0000c80036367a20 */ /* 0x000fe40000410000 */
[----:B------:R-:W-:Y:S02]  /*8320*/  FMUL.FTZ R52, R52, c[0x0][0x320] ;  /* 0x0000c80034347a20 */ /* 0x000fe40000410000 */
[----:B------:R-:W-:Y:S01]  /*8330*/  FMUL.FTZ R55, R55, c[0x0][0x320] ;  /* 0x0000c80037377a20 */ /* 0x000fe20000410000 */
[----:B------:R-:W-:Y:S01]  /*8340*/  MUFU.TANH R214, R46 ;  /* 0x0000002e00d67308 */ /* 0x000fe20000002400 */
[-C--:B--2---:R-:W-:Y:S03]  /*8350*/  HMMA.16816.F32 R68, R204, R8.reuse, R68 ;  /* 0x00000008cc44723c */ /* 0x084fe60000001844 */
[----:B------:R-:W-:Y:S02]  /*8360*/  FMUL.FTZ R53, R53, c[0x0][0x320] ;  /* 0x0000c80035357a20 */ /* 0x000fe40000410000 */
[----:B------:R-:W-:Y:S02]  /*8370*/  FMUL.FTZ R49, R49, c[0x0][0x320] ;  /* 0x0000c80031317a20 */ /* 0x000fe40000410000 */
[----:B------:R-:W-:Y:S01]  /*8380*/  FMUL.FTZ R63, R63, c[0x0][0x320] ;  /* 0x0000c8003f3f7a20 */ /* 0x000fe20000410000 */
[C---:B------:R-:W-:Y:S01]  /*8390*/  HMMA.16816.F32 R72, R188.reuse, R8, R72 ;  /* 0x00000008bc48723c */ /* 0x040fe20000001848 */
[----:B------:R-:W2:Y:S03]  /*83a0*/  MUFU.TANH R35, R35 ;  /* 0x0000002300237308 */ /* 0x000ea60000002400 */
[----:B------:R-:W-:Y:S02]  /*83b0*/  FMUL.FTZ R41, R41, c[0x0][0x320] ;  /* 0x0000c80029297a20 */ /* 0x000fe40000410000 */
[----:B------:R-:W-:Y:S02]  /*83c0*/  FMUL.FTZ R66, R66, c[0x0][0x320] ;  /* 0x0000c80042427a20 */ /* 0x000fe40000410000 */
[-C--:B------:R-:W-:Y:S03]  /*83d0*/  HMMA.16816.F32 R76, R188, R10.reuse, R76 ;  /* 0x0000000abc4c723c */ /* 0x080fe6000000184c */
[----:B------:R-:W2:Y:S01]  /*83e0*/  MUFU.TANH R32, R32 ;  /* 0x0000002000207308 */ /* 0x000ea20000002400 */
[----:B------:R-:W-:Y:S02]  /*83f0*/  FMUL.FTZ R45, R45, c[0x0][0x320] ;  /* 0x0000c8002d2d7a20 */ /* 0x000fe40000410000 */
[----:B------:R-:W-:Y:S02]  /*8400*/  FMUL.FTZ R62, R62, c[0x0][0x320] ;  /* 0x0000c8003e3e7a20 */ /* 0x000fe40000410000 */
[C---:B------:R-:W-:Y:S01]  /*8410*/  HMMA.16816.F32 R80, R204.reuse, R10, R80 ;  /* 0x0000000acc50723c */ /* 0x040fe20000001850 */
[----:B------:R-:W2:Y:S01]  /*8420*/  LDSM.16.M88.4 R8, [R228+0x3000] ;  /* 0x00300000e408783b */ /* 0x000ea20000000200 */
[----:B------:R-:W-:Y:S04]  /*8430*/  DEPBAR.LE SB0, 0x0 ;  /* 0x000080000000791a */ /* 0x000fe80000000000 */
[----:B------:R-:W2:Y:S01]  /*8440*/  MUFU.TANH R33, R33 ;  /* 0x0000002100217308 */ /* 0x000ea20000002400 */
[----:B------:R-:W-:Y:S01]  /*8450*/  FMUL.FTZ R70, R70, c[0x0][0x320] ;  /* 0x0000c80046467a20 */ /* 0x000fe20000410000 */
[-C--:B-1----:R-:W-:Y:S01]  /*8460*/  HMMA.16816.F32 R84, R204, R4.reuse, R84 ;  /* 0x00000004cc54723c */ /* 0x082fe20000001854 */
[----:B------:R-:W-:Y:S04]  /*8470*/  BAR.SYNC.DEFER_BLOCKING 0x0 ;  /* 0x0000000000007b1d */ /* 0x000fe80000010000 */
[----:B------:R-:W-:Y:S02]  /*8480*/  FMUL.FTZ R69, R69, c[0x0][0x320] ;  /* 0x0000c80045457a20 */ /* 0x000fe40000410000 */
[----:B------:R-:W-:Y:S01]  /*8490*/  FMUL.FTZ R71, R71, c[0x0][0x320] ;  /* 0x0000c80047477a20 */ /* 0x000fe20000410000 */
[----:B------:R1:W-:Y:S01]  /*84a0*/  MUFU.TANH R46, R70 ;  /* 0x00000046002e7308 */ /* 0x0003e20000002400 */
[C---:B------:R-:W-:Y:S04]  /*84b0*/  HMMA.16816.F32 R88, R188.reuse, R4, R88 ;  /* 0x00000004bc58723c */ /* 0x040fe80000001858 */
[----:B------:R-:W-:Y:S02]  /*84c0*/  FMUL.FTZ R77, R77, c[0x0][0x320] ;  /* 0x0000c8004d4d7a20 */ /* 0x000fe40000410000 */
[----:B------:R-:W-:Y:S01]  /*84d0*/  FMUL.FTZ R78, R78, c[0x0][0x320] ;  /* 0x0000c8004e4e7a20 */ /* 0x000fe20000410000 */
[----:B------:R-:W-:Y:S01]  /*84e0*/  FMNMX.FTZ R4, R197, R117, !PT ;  /* 0x00000075c5047209 */ /* 0x000fe20007810000 */
[-C--:B------:R-:W-:Y:S01]  /*84f0*/  HMMA.16816.F32 R92, R188, R6.reuse, R92 ;  /* 0x00000006bc5c723c */ /* 0x080fe2000000185c */
[----:B------:R-:W3:Y:S03]  /*8500*/  MUFU.TANH R29, R29 ;  /* 0x0000001d001d7308 */ /* 0x000ee60000002400 */
[----:B------:R-:W-:Y:S02]  /*8510*/  FMUL.FTZ R82, R82, c[0x0][0x320] ;  /* 0x0000c80052527a20 */ /* 0x000fe40000410000 */
[----:B------:R-:W-:Y:S02]  /*8520*/  FMUL.FTZ R80, R80, c[0x0][0x320] ;  /* 0x0000c80050507a20 */ /* 0x000fe40000410000 */
[C---:B------:R-:W-:Y:S01]  /*8530*/  HMMA.16816.F32 R96, R204.reuse, R6, R96 ;  /* 0x00000006cc60723c */ /* 0x040fe20000001860 */
[----:B------:R-:W4:Y:S02]  /*8540*/  LDL R7, [R1+0x34] ;  /* 0x0000340001077983 */ /* 0x000f240000100800 */
[----:B------:R-:W3:Y:S01]  /*8550*/  MUFU.TANH R198, R38 ;  /* 0x0000002600c67308 */ /* 0x000ee20000002400 */
[----:B------:R-:W-:Y:S02]  /*8560*/  FMUL.FTZ R86, R86, c[0x0][0x320] ;  /* 0x0000c80056567a20 */ /* 0x000fe40000410000 */
[----:B------:R-:W-:Y:S01]  /*8570*/  FMUL.FTZ R81, R81, c[0x0][0x320] ;  /* 0x0000c80051517a20 */ /* 0x000fe20000410000 */
[----:B-1----:R-:W-:Y:S01]  /*8580*/  FMNMX.FTZ R70, R184, R0, !PT ;  /* 0x00000000b8467209 */ /* 0x002fe20007810000 */
[-C--:B--2---:R-:W-:Y:S04]  /*8590*/  HMMA.16816.F32 R100, R204, R8.reuse, R100 ;  /* 0x00000008cc64723c */ /* 0x084fe80000001864 */
[----:B------:R-:W-:Y:S01]  /*85a0*/  FMNMX.FTZ R0, R186, R2, !PT ;  /* 0x00000002ba007209 */ /* 0x000fe20007810000 */
[----:B------:R-:W-:Y:S01]  /*85b0*/  MUFU.TANH R194, R26 ;  /* 0x0000001a00c27308 */ /* 0x000fe20000002400 */
[----:B---3--:R-:W-:Y:S01]  /*85c0*/  FMNMX.FTZ R2, R192, R4, !PT ;  /* 0x00000004c0027209 */ /* 0x008fe20007810000 */
[----:B------:R-:W-:Y:S01]  /*85d0*/  FMUL.FTZ R83, R83, c[0x0][0x320] ;  /* 0x0000c80053537a20 */ /* 0x000fe20000410000 */
[----:B------:R-:W-:Y:S01]  /*85e0*/  FMNMX.FTZ R0, R18, R0, !PT ;  /* 0x0000000012007209 */ /* 0x000fe20007810000 */
[----:B------:R-:W-:Y:S01]  /*85f0*/  FMUL.FTZ R95, R95, c[0x0][0x320] ;  /* 0x0000c8005f5f7a20 */ /* 0x000fe20000410000 */
[C---:B------:R-:W-:Y:S04]  /*8600*/  HMMA.16816.F32 R104, R188.reuse, R8, R104 ;  /* 0x00000008bc68723c */ /* 0x040fe80000001868 */
[----:B------:R-:W-:Y:S01]  /*8610*/  FMNMX.FTZ R2, R12, R2, !PT ;  /* 0x000000020c027209 */ /* 0x000fe20007810000 */
[----:B------:R-:W1:Y:S01]  /*8620*/  MUFU.TANH R26, R36 ;  /* 0x00000024001a7308 */ /* 0x000e620000002400 */
[----:B------:R-:W-:Y:S01]  /*8630*/  FMNMX.FTZ R70, R16, R70, !PT ;  /* 0x0000004610467209 */ /* 0x000fe20007810000 */
[----:B------:R-:W-:Y:S01]  /*8640*/  FMUL.FTZ R84, R84, c[0x0][0x320] ;  /* 0x0000c80054547a20 */ /* 0x000fe20000410000 */
[----:B------:R-:W-:Y:S01]  /*8650*/  FMNMX.FTZ R2, R13, R2, !PT ;  /* 0x000000020d027209 */ /* 0x000fe20007810000 */
[-C--:B------:R-:W-:Y:S03]  /*8660*/  HMMA.16816.F32 R108, R188, R10.reuse, R108 ;  /* 0x0000000abc6c723c */ /* 0x080fe6000000186c */
[----:B------:R-:W-:Y:S01]  /*8670*/  FMNMX.FTZ R0, R19, R0, !PT ;  /* 0x0000000013007209 */ /* 0x000fe20007810000 */
[----:B------:R-:W-:Y:S01]  /*8680*/  FMUL.FTZ R87, R87, c[0x0][0x320] ;  /* 0x0000c80057577a20 */ /* 0x000fe20000410000 */
[----:B------:R-:W-:Y:S01]  /*8690*/  FMNMX.FTZ R70, R17, R70, !PT ;  /* 0x0000004611467209 */ /* 0x000fe20007810000 */
[----:B------:R-:W-:Y:S01]  /*86a0*/  MUFU.TANH R201, R39 ;  /* 0x0000002700c97308 */ /* 0x000fe20000002400 */
[----:B------:R-:W-:Y:S01]  /*86b0*/  FMNMX.FTZ R4, R22, R0, !PT ;  /* 0x0000000016047209 */ /* 0x000fe20007810000 */
[----:B------:R-:W-:Y:S04]  /*86c0*/  HMMA.16816.F32 R112, R204, R10, R112 ;  /* 0x0000000acc70723c */ /* 0x000fe80000001870 */
[----:B------:R-:W-:Y:S01]  /*86d0*/  FMNMX.FTZ R70, R20, R70, !PT ;  /* 0x0000004614467209 */ /* 0x000fe20007810000 */
[----:B------:R-:W-:Y:S01]  /*86e0*/  FMUL.FTZ R102, R102, c[0x0][0x320] ;  /* 0x0000c80066667a20 */ /* 0x000fe20000410000 */
[----:B------:R-:W-:Y:S01]  /*86f0*/  FMNMX.FTZ R4, R23, R4, !PT ;  /* 0x0000000417047209 */ /* 0x000fe20007810000 */
[----:B------:R-:W-:Y:S01]  /*8700*/  FMUL.FTZ R106, R106, c[0x0][0x320] ;  /* 0x0000c8006a6a7a20 */ /* 0x000fe20000410000 */
[----:B------:R-:W2:Y:S01]  /*8710*/  MUFU.TANH R208, R40 ;  /* 0x0000002800d07308 */ /* 0x000ea20000002400 */
[----:B------:R-:W-:Y:S03]  /*8720*/  FMUL.FTZ R48, R48, c[0x0][0x320] ;  /* 0x0000c80030307a20 */ /* 0x000fe60000410000 */
[----:B------:R-:W-:Y:S01]  /*8730*/  FMNMX.FTZ R70, R21, R70, !PT ;  /* 0x0000004615467209 */ /* 0x000fe20007810000 */
[----:B------:R-:W-:Y:S01]  /*8740*/  FMUL.FTZ R104, R104, c[0x0][0x320] ;  /* 0x0000c80068687a20 */ /* 0x000fe20000410000 */
[----:B------:R-:W-:Y:S01]  /*8750*/  FMNMX.FTZ R4, R34, R4, !PT ;  /* 0x0000000422047209 */ /* 0x000fe20007810000 */
[----:B------:R-:W-:Y:S01]  /*8760*/  FMUL.FTZ R85, R85, c[0x0][0x320] ;  /* 0x0000c80055557a20 */ /* 0x000fe20000410000 */
[----:B------:R-:W-:Y:S01]  /*8770*/  FMNMX.FTZ R0, R24, R2, !PT ;  /* 0x0000000218007209 */ /* 0x000fe20007810000 */
[----:B------:R-:W-:Y:S01]  /*8780*/  FMUL.FTZ R98, R98, c[0x0][0x320] ;  /* 0x0000c80062627a20 */ /* 0x000fe20000410000 */
[----:B------:R-:W-:Y:S01]  /*8790*/  MUFU.TANH R193, R27 ;  /* 0x0000001b00c17308 */ /* 0x000fe20000002400 */
[----:B------:R-:W-:Y:S01]  /*87a0*/  FMUL.FTZ R96, R96, c[0x0][0x320] ;  /* 0x0000c80060607a20 */ /* 0x000fe20000410000 */
[----:B------:R-:W-:Y:S01]  /*87b0*/  FMNMX.FTZ R4, R35, R4, !PT ;  /* 0x0000000423047209 */ /* 0x000fe20007810000 */
[----:B------:R-:W-:Y:S01]  /*87c0*/  FMUL.FTZ R99, R99, c[0x0][0x320] ;  /* 0x0000c80063637a20 */ /* 0x000fe20000410000 */
[----:B------:R-:W-:Y:S01]  /*87d0*/  FMNMX.FTZ R0, R25, R0, !PT ;  /* 0x0000000019007209 */ /* 0x000fe20007810000 */
[----:B------:R-:W-:Y:S01]  /*87e0*/  FMUL.FTZ R97, R97, c[0x0][0x320] ;  /* 0x0000c80061617a20 */ /* 0x000fe20000410000 */
[----:B------:R-:W-:Y:S01]  /*87f0*/  FMNMX.FTZ R70, R32, R70, !PT ;  /* 0x0000004620467209 */ /* 0x000fe20007810000 */
[----:B------:R-:W-:Y:S01]  /*8800*/  FMUL.FTZ R100, R100, c[0x0][0x320] ;  /* 0x0000c80064647a20 */ /* 0x000fe20000410000 */
[----:B------:R-:W-:Y:S01]  /*8810*/  FMNMX.FTZ R0, R28, R0, !PT ;  /* 0x000000001c007209 */ /* 0x000fe20007810000 */
[----:B------:R-:W-:Y:S01]  /*8820*/  FMUL.FTZ R101, R101, c[0x0][0x320] ;  /* 0x0000c80065657a20 */ /* 0x000fe20000410000 */
[----:B------:R-:W3:Y:S01]  /*8830*/  MUFU.TANH R27, R37 ;  /* 0x00000025001b7308 */ /* 0x000ee20000002400 */
[----:B------:R-:W-:Y:S01]  /*8840*/  FMUL.FTZ R103, R103, c[0x0][0x320] ;  /* 0x0000c80067677a20 */ /* 0x000fe20000410000 */
[----:B------:R-:W-:Y:S01]  /*8850*/  FMNMX.FTZ R70, R33, R70, !PT ;  /* 0x0000004621467209 */ /* 0x000fe20007810000 */
[----:B------:R-:W-:Y:S01]  /*8860*/  FMUL.FTZ R88, R88, c[0x0][0x320] ;  /* 0x0000c80058587a20 */ /* 0x000fe20000410000 */
[----:B------:R-:W-:Y:S01]  /*8870*/  FMNMX.FTZ R0, R29, R0, !PT ;  /* 0x000000001d007209 */ /* 0x000fe20007810000 */
[----:B------:R-:W-:Y:S01]  /*8880*/  FMUL.FTZ R89, R89, c[0x0][0x320] ;  /* 0x0000c80059597a20 */ /* 0x000fe20000410000 */
[----:B------:R-:W-:Y:S01]  /*8890*/  FMNMX.FTZ R4, R198, R4, !PT ;  /* 0x00000004c6047209 */ /* 0x000fe20007810000 */
[----:B------:R-:W-:Y:S01]  /*88a0*/  FMUL.FTZ R93, R93, c[0x0][0x320] ;  /* 0x0000c8005d5d7a20 */ /* 0x000fe20000410000 */
[----:B-1----:R-:W-:Y:S01]  /*88b0*/  FMNMX.FTZ R70, R26, R70, !PT ;  /* 0x000000461a467209 */ /* 0x002fe20007810000 */
[----:B------:R-:W-:Y:S01]  /*88c0*/  FMUL.FTZ R90, R90, c[0x0][0x320] ;  /* 0x0000c8005a5a7a20 */ /* 0x000fe20000410000 */
[----:B------:R-:W1:Y:S01]  /*88d0*/  MUFU.TANH R50, R50 ;  /* 0x0000003200327308 */ /* 0x000e620000002400 */
[----:B------:R-:W-:Y:S01]  /*88e0*/  FMUL.FTZ R91, R91, c[0x0][0x320] ;  /* 0x0000c8005b5b7a20 */ /* 0x000fe20000410000 */
[----:B--2---:R-:W-:Y:S01]  /*88f0*/  FMNMX.FTZ R2, R208, R0, !PT ;  /* 0x00000000d0027209 */ /* 0x004fe20007810000 */
[----:B------:R-:W-:Y:S01]  /*8900*/  FMUL.FTZ R94, R94, c[0x0][0x320] ;  /* 0x0000c8005e5e7a20 */ /* 0x000fe20000410000 */
[----:B------:R-:W-:Y:S01]  /*8910*/  FMNMX.FTZ R0, R201, R4, !PT ;  /* 0x00000004c9007209 */ /* 0x000fe20007810000 */
[----:B------:R-:W-:Y:S01]  /*8920*/  FMUL.FTZ R107, R107, c[0x0][0x320] ;  /* 0x0000c8006b6b7a20 */ /* 0x000fe20000410000 */
[----:B------:R-:W-:Y:S01]  /*8930*/  FMNMX.FTZ R4, R196, R118, !PT ;  /* 0x00000076c4047209 */ /* 0x000fe20007810000 */
[----:B------:R-:W-:Y:S02]  /*8940*/  FMUL.FTZ R92, R92, c[0x0][0x320] ;  /* 0x0000c8005c5c7a20 */ /* 0x000fe40000410000 */
[----:B------:R-:W-:Y:S01]  /*8950*/  FMUL.FTZ R59, R59, c[0x0][0x320] ;  /* 0x0000c8003b3b7a20 */ /* 0x000fe20000410000 */
[----:B------:R-:W2:Y:S01]  /*8960*/  MUFU.TANH R48, R48 ;  /* 0x0000003000307308 */ /* 0x000ea20000002400 */
[----:B------:R-:W-:Y:S01]  /*8970*/  FMUL.FTZ R60, R60, c[0x0][0x320] ;  /* 0x0000c8003c3c7a20 */ /* 0x000fe20000410000 */
[----:B------:R-:W-:Y:S01]  /*8980*/  FMNMX.FTZ R4, R195, R4, !PT ;  /* 0x00000004c3047209 */ /* 0x000fe20007810000 */
[----:B------:R-:W-:Y:S01]  /*8990*/  FMUL.FTZ R61, R61, c[0x0][0x320] ;  /* 0x0000c8003d3d7a20 */ /* 0x000fe20000410000 */
[----:B---3--:R-:W-:Y:S01]  /*89a0*/  FMNMX.FTZ R70, R27, R70, !PT ;  /* 0x000000461b467209 */ /* 0x008fe20007810000 */
        /* <DEDUP_REMOVED lines=10> */
[----:B------:R-:W1:Y:S01]  /*8a50*/  MUFU.TANH R51, R51 ;  /* 0x0000003300337308 */ /* 0x000e620000002400 */
[----:B------:R-:W-:Y:S02]  /*8a60*/  FMUL.FTZ R65, R65, c[0x0][0x320] ;  /* 0x0000c80041417a20 */ /* 0x000fe40000410000 */
[----:B------:R-:W-:Y:S01]  /*8a70*/  FMUL.FTZ R44, R44, c[0x0][0x320] ;  /* 0x0000c8002c2c7a20 */ /* 0x000fe20000410000 */
[----:B--2---:R-:W-:Y:S01]  /*8a80*/  FMNMX.FTZ R70, R48, R70, !PT ;  /* 0x0000004630467209 */ /* 0x004fe20007810000 */
[----:B------:R-:W-:Y:S02]  /*8a90*/  FMUL.FTZ R68, R68, c[0x0][0x320] ;  /* 0x0000c80044447a20 */ /* 0x000fe40000410000 */
[----:B------:R-:W-:Y:S02]  /*8aa0*/  FMUL.FTZ R56, R56, c[0x0][0x320] ;  /* 0x0000c80038387a20 */ /* 0x000fe40000410000 */
[----:B------:R-:W-:Y:S01]  /*8ab0*/  FMUL.FTZ R72, R72, c[0x0][0x320] ;  /* 0x0000c80048487a20 */ /* 0x000fe20000410000 */
[----:B------:R-:W2:Y:S01]  /*8ac0*/  MUFU.TANH R49, R49 ;  /* 0x0000003100317308 */ /* 0x000ea20000002400 */
[----:B------:R-:W-:Y:S02]  /*8ad0*/  FMUL.FTZ R76, R76, c[0x0][0x320] ;  /* 0x0000c8004c4c7a20 */ /* 0x000fe40000410000 */
[----:B------:R-:W-:Y:S02]  /*8ae0*/  FMUL.FTZ R112, R112, c[0x0][0x320] ;  /* 0x0000c80070707a20 */ /* 0x000fe40000410000 */
[----:B------:R-:W-:Y:S02]  /*8af0*/  FMUL.FTZ R114, R114, c[0x0][0x320] ;  /* 0x0000c80072727a20 */ /* 0x000fe40000410000 */
[----:B------:R-:W-:Y:S02]  /*8b00*/  FMUL.FTZ R108, R108, c[0x0][0x320] ;  /* 0x0000c8006c6c7a20 */ /* 0x000fe40000410000 */
[----:B------:R-:W-:Y:S01]  /*8b10*/  FMUL.FTZ R43, R43, c[0x0][0x320] ;  /* 0x0000c8002b2b7a20 */ /* 0x000fe20000410000 */
[----:B------:R-:W3:Y:S01]  /*8b20*/  MUFU.TANH R221, R54 ;  /* 0x0000003600dd7308 */ /* 0x000ee20000002400 */
[----:B------:R-:W-:Y:S02]  /*8b30*/  FMUL.FTZ R113, R113, c[0x0][0x320] ;  /* 0x0000c80071717a20 */ /* 0x000fe40000410000 */
[----:B------:R-:W-:Y:S01]  /*8b40*/  FMUL.FTZ R58, R58, c[0x0][0x320] ;  /* 0x0000c8003a3a7a20 */ /* 0x000fe20000410000 */
[----:B-1----:R-:W-:Y:S01]  /*8b50*/  FMNMX.FTZ R0, R51, R0, !PT ;  /* 0x0000000033007209 */ /* 0x002fe20007810000 */
[----:B------:R-:W-:Y:S02]  /*8b60*/  FMUL.FTZ R74, R74, c[0x0][0x320] ;  /* 0x0000c8004a4a7a20 */ /* 0x000fe40000410000 */
[----:B------:R-:W-:Y:S02]  /*8b70*/  FMUL.FTZ R109, R109, c[0x0][0x320] ;  /* 0x0000c8006d6d7a20 */ /* 0x000fe40000410000 */
[----:B------:R-:W-:Y:S01]  /*8b80*/  FMUL.FTZ R57, R57, c[0x0][0x320] ;  /* 0x0000c80039397a20 */ /* 0x000fe20000410000 */
[----:B------:R-:W1:Y:S01]  /*8b90*/  MUFU.TANH R215, R52 ;  /* 0x0000003400d77308 */ /* 0x000e620000002400 */
[----:B--2---:R-:W-:Y:S09]  /*8ba0*/  FMNMX.FTZ R70, R49, R70, !PT ;  /* 0x0000004631467209 */ /* 0x004ff20007810000 */
[----:B------:R-:W2:Y:S01]  /*8bb0*/  MUFU.TANH R219, R55 ;  /* 0x0000003700db7308 */ /* 0x000ea20000002400 */
[----:B---3--:R-:W-:Y:S09]  /*8bc0*/  FMNMX.FTZ R0, R221, R0, !PT ;  /* 0x00000000dd007209 */ /* 0x008ff20007810000 */
[----:B------:R-:W3:Y:S01]  /*8bd0*/  MUFU.TANH R218, R53 ;  /* 0x0000003500da7308 */ /* 0x000ee20000002400 */
[----:B-1----:R-:W-:Y:S09]  /*8be0*/  FMNMX.FTZ R70, R215, R70, !PT ;  /* 0x00000046d7467209 */ /* 0x002ff20007810000 */
[----:B------:R-:W-:Y:S01]  /*8bf0*/  MUFU.TANH R217, R47 ;  /* 0x0000002f00d97308 */ /* 0x000fe20000002400 */
[----:B--2---:R-:W-:Y:S09]  /*8c00*/  FMNMX.FTZ R0, R219, R0, !PT ;  /* 0x00000000db007209 */ /* 0x004ff20007810000 */
[----:B------:R-:W1:Y:S01]  /*8c10*/  MUFU.TANH R47, R66 ;  /* 0x00000042002f7308 */ /* 0x000e620000002400 */
[----:B---3--:R-:W-:Y:S09]  /*8c20*/  FMNMX.FTZ R70, R218, R70, !PT ;  /* 0x00000046da467209 */ /* 0x008ff20007810000 */
[----:B------:R-:W2:Y:S10]  /*8c30*/  MUFU.TANH R212, R64 ;  /* 0x0000004000d47308 */ /* 0x000eb40000002400 */
        /* <DEDUP_REMOVED lines=8> */
[----:B-1----:R-:W-:Y:S04]  /*8cc0*/  FMNMX.FTZ R0, R57, R0, !PT ;  /* 0x0000000039007209 */ /* 0x002fe80007810000 */
[----:B------:R-:W-:Y:S05]  /*8cd0*/  FMNMX.FTZ R0, R46, R0, !PT ;  /* 0x000000002e007209 */ /* 0x000fea0007810000 */
[----:B------:R-:W1:Y:S01]  /*8ce0*/  MUFU.TANH R251, R68 ;  /* 0x0000004400fb7308 */ /* 0x000e620000002400 */
[----:B--2---:R-:W-:Y:S09]  /*8cf0*/  FMNMX.FTZ R70, R211, R70, !PT ;  /* 0x00000046d3467209 */ /* 0x004ff20007810000 */
[----:B------:R-:W2:Y:S01]  /*8d00*/  MUFU.TANH R210, R45 ;  /* 0x0000002d00d27308 */ /* 0x000ea20000002400 */
[----:B---3--:R-:W-:Y:S09]  /*8d10*/  FMNMX.FTZ R2, R209, R2, !PT ;  /* 0x00000002d1027209 */ /* 0x008ff20007810000 */
[----:B------:R-:W-:Y:S01]  /*8d20*/  MUFU.TANH R238, R63 ;  /* 0x0000003f00ee7308 */ /* 0x000fe20000002400 */
[----:B-1----:R-:W-:Y:S09]  /*8d30*/  FMNMX.FTZ R70, R251, R70, !PT ;  /* 0x00000046fb467209 */ /* 0x002ff20007810000 */
[----:B------:R-:W1:Y:S01]  /*8d40*/  MUFU.TANH R63, R71 ;  /* 0x00000047003f7308 */ /* 0x000e620000002400 */
[----:B--2---:R-:W-:Y:S09]  /*8d50*/  FMNMX.FTZ R2, R210, R2, !PT ;  /* 0x00000002d2027209 */ /* 0x004ff20007810000 */
[----:B------:R-:W2:Y:S10]  /*8d60*/  MUFU.TANH R239, R69 ;  /* 0x0000004500ef7308 */ /* 0x000eb40000002400 */
[----:B------:R-:W3:Y:S01]  /*8d70*/  MUFU.TANH R249, R56 ;  /* 0x0000003800f97308 */ /* 0x000ee20000002400 */
[----:B-1----:R-:W-:Y:S02]  /*8d80*/  FMNMX.FTZ R0, R63, R0, !PT ;  /* 0x000000003f007209 */ /* 0x002fe40007810000 */
[C---:B----4-:R-:W-:Y:S07]  /*8d90*/  ISETP.GT.AND P0, PT, R242.reuse, R7, PT ;  /* 0x00000007f200720c */ /* 0x050fee0003f04270 */
[----:B------:R1:W-:Y:S01]  /*8da0*/  MUFU.TANH R247, R59 ;  /* 0x0000003b00f77308 */ /* 0x0003e20000002400 */
[----:B------:R-:W-:Y:S02]  /*8db0*/  IADD3 R242, R242, -0x1, RZ ;  /* 0xfffffffff2f27810 */ /* 0x000fe40007ffe0ff */
[----:B--2---:R-:W-:Y:S07]  /*8dc0*/  FMNMX.FTZ R70, R239, R70, !PT ;  /* 0x00000046ef467209 */ /* 0x004fee0007810000 */
[----:B------:R-:W-:Y:S01]  /*8dd0*/  MUFU.TANH R246, R62 ;  /* 0x0000003e00f67308 */ /* 0x000fe20000002400 */
[----:B---3--:R-:W-:Y:S09]  /*8de0*/  FMNMX.FTZ R2, R249, R2, !PT ;  /* 0x00000002f9027209 */ /* 0x008ff20007810000 */
[----:B------:R-:W2:Y:S01]  /*8df0*/  MUFU.TANH R62, R82 ;  /* 0x00000052003e7308 */ /* 0x000ea20000002400 */
[----:B-1----:R-:W-:Y:S04]  /*8e00*/  MOV R59, R202 ;  /* 0x000000ca003b7202 */ /* 0x002fe80000000f00 */
[----:B------:R-:W-:Y:S05]  /*8e10*/  FMNMX.FTZ R2, R59, R2, !PT ;  /* 0x000000023b027209 */ /* 0x000fea0007810000 */
[----:B------:R-:W1:Y:S10]  /*8e20*/  MUFU.TANH R14, R14 ;  /* 0x0000000e000e7308 */ /* 0x000e740000002400 */
[----:B------:R-:W3:Y:S01]  /*8e30*/  MUFU.TANH R199, R60 ;  /* 0x0000003c00c77308 */ /* 0x000ee20000002400 */
[----:B--2---:R-:W-:Y:S09]  /*8e40*/  FMNMX.FTZ R0, R62, R0, !PT ;  /* 0x000000003e007209 */ /* 0x004ff20007810000 */
[----:B------:R3:W2:Y:S01]  /*8e50*/  MUFU.TANH R60, R80 ;  /* 0x00000050003c7308 */ /* 0x0006a20000002400 */
[----:B-1----:R-:W-:Y:S09]  /*8e60*/  FMNMX.FTZ R4, R14, R4, !PT ;  /* 0x000000040e047209 */ /* 0x002ff20007810000 */
[----:B------:R-:W1:Y:S10]  /*8e70*/  MUFU.TANH R222, R81 ;  /* 0x0000005100de7308 */ /* 0x000e740000002400 */
[----:B------:R-:W-:Y:S01]  /*8e80*/  MUFU.TANH R237, R86 ;  /* 0x0000005600ed7308 */ /* 0x000fe20000002400 */
[----:B---3--:R-:W-:Y:S02]  /*8e90*/  MOV R80, R199 ;  /* 0x000000c700507202 */ /* 0x008fe40000000f00 */
[----:B--2---:R-:W-:Y:S02]  /*8ea0*/  FMNMX.FTZ R70, R60, R70, !PT ;  /* 0x000000463c467209 */ /* 0x004fe40007810000 */
[----:B------:R-:W-:Y:S05]  /*8eb0*/  FMNMX.FTZ R2, R80, R2, !PT ;  /* 0x0000000250027209 */ /* 0x000fea0007810000 */
[----:B------:R-:W2:Y:S01]  /*8ec0*/  MUFU.TANH R41, R102 ;  /* 0x0000006600297308 */ /* 0x000ea20000002400 */
[----:B-1----:R-:W-:Y:S04]  /*8ed0*/  MOV R82, R222 ;  /* 0x000000de00527202 */ /* 0x002fe80000000f00 */
[----:B------:R-:W-:Y:S05]  /*8ee0*/  FMNMX.FTZ R70, R82, R70, !PT ;  /* 0x0000004652467209 */ /* 0x000fea0007810000 */
[----:B------:R2:W-:Y:S10]  /*8ef0*/  MUFU.TANH R86, R104 ;  /* 0x0000006800567308 */ /* 0x0005f40000002400 */
[----:B------:R-:W1:Y:S10]  /*8f00*/  MUFU.TANH R220, R83 ;  /* 0x0000005300dc7308 */ /* 0x000e740000002400 */
[----:B------:R-:W3:Y:S01]  /*8f10*/  MUFU.TANH R15, R15 ;  /* 0x0000000f000f7308 */ /* 0x000ee20000002400 */
[----:B--2---:R-:W-:Y:S09]  /*8f20*/  MOV R104, R41 ;  /* 0x0000002900687202 */ /* 0x004ff20000000f00 */
[----:B------:R-:W2:Y:S01]  /*8f30*/  MUFU.TANH R36, R84 ;  /* 0x0000005400247308 */ /* 0x000ea20000002400 */
[----:B-1----:R-:W-:Y:S04]  /*8f40*/  FMNMX.FTZ R0, R220, R0, !PT ;  /* 0x00000000dc007209 */ /* 0x002fe80007810000 */
[----:B------:R-:W-:Y:S05]  /*8f50*/  FMNMX.FTZ R0, R237, R0, !PT ;  /* 0x00000000ed007209 */ /* 0x000fea0007810000 */
[----:B------:R-:W1:Y:S01]  /*8f60*/  MUFU.TANH R240, R61 ;  /* 0x0000003d00f07308 */ /* 0x000e620000002400 */
[----:B---3--:R-:W-:Y:S04]  /*8f70*/  FMNMX.FTZ R4, R15, R4, !PT ;  /* 0x000000040f047209 */ /* 0x008fe80007810000 */
[----:B------:R-:W-:Y:S05]  /*8f80*/  FMNMX.FTZ R4, R194, R4, !PT ;  /* 0x00000004c2047209 */ /* 0x000fea0007810000 */
[----:B------:R-:W3:Y:S01]  /*8f90*/  MUFU.TANH R236, R87 ;  /* 0x0000005700ec7308 */ /* 0x000ee20000002400 */
[----:B------:R-:W-:Y:S02]  /*8fa0*/  FMNMX.FTZ R4, R193, R4, !PT ;  /* 0x00000004c1047209 */ /* 0x000fe40007810000 */
[----:B--2---:R-:W-:Y:S02]  /*8fb0*/  MOV R205, R36 ;  /* 0x0000002400cd7202 */ /* 0x004fe40000000f00 */
[----:B------:R-:W-:Y:S02]  /*8fc0*/  MOV R84, R247 ;  /* 0x000000f700547202 */ /* 0x000fe40000000f00 */
[----:B------:R-:W-:Y:S03]  /*8fd0*/  FMNMX.FTZ R70, R205, R70, !PT ;  /* 0x00000046cd467209 */ /* 0x000fe60007810000 */
[----:B------:R2:W4:Y:S01]  /*8fe0*/  MUFU.TANH R40, R85 ;  /* 0x0000005500287308 */ /* 0x0005220000002400 */
[----:B-1----:R-:W-:Y:S04]  /*8ff0*/  MOV R83, R240 ;  /* 0x000000f000537202 */ /* 0x002fe80000000f00 */
[----:B------:R-:W-:Y:S05]  /*9000*/  FMNMX.FTZ R2, R83, R2, !PT ;  /* 0x0000000253027209 */ /* 0x000fea0007810000 */
[----:B------:R-:W1:Y:S01]  /*9010*/  MUFU.TANH R45, R72 ;  /* 0x00000048002d7308 */ /* 0x000e620000002400 */
[----:B---3--:R-:W-:Y:S09]  /*9020*/  FMNMX.FTZ R0, R236, R0, !PT ;  /* 0x00000000ec007209 */ /* 0x008ff20007810000 */
[----:B------:R-:W3:Y:S01]  /*9030*/  MUFU.TANH R200, R73 ;  /* 0x0000004900c87308 */ /* 0x000ee20000002400 */
[----:B--2---:R-:W-:Y:S02]  /*9040*/  MOV R85, R246 ;  /* 0x000000f600557202 */ /* 0x004fe40000000f00 */
[----:B----4-:R-:W-:Y:S07]  /*9050*/  FMNMX.FTZ R70, R40, R70, !PT ;  /* 0x0000004628467209 */ /* 0x010fee0007810000 */
[----:B------:R-:W2:Y:S01]  /*9060*/  MUFU.TANH R98, R98 ;  /* 0x0000006200627308 */ /* 0x000ea20000002400 */
[----:B-1----:R-:W-:Y:S09]  /*9070*/  FMNMX.FTZ R2, R45, R2, !PT ;  /* 0x000000022d027209 */ /* 0x002ff20007810000 */
[----:B------:R-:W1:Y:S01]  /*9080*/  MUFU.TANH R30, R30 ;  /* 0x0000001e001e7308 */ /* 0x000e620000002400 */
[----:B---3--:R-:W-:Y:S04]  /*9090*/  MOV R207, R200 ;  /* 0x000000c800cf7202 */ /* 0x008fe80000000f00 */
[----:B------:R-:W-:Y:S05]  /*90a0*/  FMNMX.FTZ R2, R207, R2, !PT ;  /* 0x00000002cf027209 */ /* 0x000fea0007810000 */
[----:B------:R-:W3:Y:S01]  /*90b0*/  MUFU.TANH R96, R96 ;  /* 0x0000006000607308 */ /* 0x000ee20000002400 */
[----:B--2---:R-:W-:Y:S09]  /*90c0*/  FMNMX.FTZ R0, R98, R0, !PT ;  /* 0x0000000062007209 */ /* 0x004ff20007810000 */
[----:B------:R-:W2:Y:S01]  /*90d0*/  MUFU.TANH R99, R99 ;  /* 0x0000006300637308 */ /* 0x000ea20000002400 */
[----:B-1----:R-:W-:Y:S09]  /*90e0*/  FMNMX.FTZ R4, R30, R4, !PT ;  /* 0x000000041e047209 */ /* 0x002ff20007810000 */
[----:B------:R-:W1:Y:S01]  /*90f0*/  MUFU.TANH R31, R31 ;  /* 0x0000001f001f7308 */ /* 0x000e620000002400 */
[----:B---3--:R-:W-:Y:S09]  /*9100*/  FMNMX.FTZ R70, R96, R70, !PT ;  /* 0x0000004660467209 */ /* 0x008ff20007810000 */
[----:B------:R-:W3:Y:S01]  /*9110*/  MUFU.TANH R97, R97 ;  /* 0x0000006100617308 */ /* 0x000ee20000002400 */
[----:B--2---:R-:W-:Y:S04]  /*9120*/  FMNMX.FTZ R0, R99, R0, !PT ;  /* 0x0000000063007209 */ /* 0x004fe80007810000 */
[----:B------:R-:W-:Y:S05]  /*9130*/  FMNMX.FTZ R0, R104, R0, !PT ;  /* 0x0000000068007209 */ /* 0x000fea0007810000 */
[----:B------:R-:W2:Y:S01]  /*9140*/  MUFU.TANH R38, R100 ;  /* 0x0000006400267308 */ /* 0x000ea20000002400 */
[----:B-1----:R-:W-:Y:S09]  /*9150*/  FMNMX.FTZ R4, R31, R4, !PT ;  /* 0x000000041f047209 */ /* 0x002ff20007810000 */
[----:B------:R2:W1:Y:S01]  /*9160*/  MUFU.TANH R39, R101 ;  /* 0x0000006500277308 */ /* 0x0004620000002400 */
[----:B---3--:R-:W-:Y:S09]  /*9170*/  FMNMX.FTZ R70, R97, R70, !PT ;  /* 0x0000004661467209 */ /* 0x008ff20007810000 */
[----:B------:R-:W3:Y:S10]  /*9180*/  MUFU.TANH R61, R76 ;  /* 0x0000004c003d7308 */ /* 0x000ef40000002400 */
[----:B------:R-:W4:Y:S01]  /*9190*/  MUFU.TANH R213, R42 ;  /* 0x0000002a00d57308 */ /* 0x000f220000002400 */
[----:B--2---:R-:W-:Y:S02]  /*91a0*/  MOV R101, R38 ;  /* 0x0000002600657202 */ /* 0x004fe40000000f00 */
[----:B-1----:R-:W-:Y:S02]  /*91b0*/  MOV R102, R39 ;  /* 0x0000002700667202 */ /* 0x002fe40000000f00 */
[----:B------:R-:W2:Y:S01]  /*91c0*/  LDL.64 R38, [R1+0x28] ;  /* 0x0000280001267983 */ /* 0x000ea20000100a00 */
[----:B------:R-:W-:Y:S04]  /*91d0*/  FMNMX.FTZ R70, R101, R70, !PT ;  /* 0x0000004665467209 */ /* 0x000fe80007810000 */
[----:B------:R-:W1:Y:S01]  /*91e0*/  MUFU.TANH R119, R77 ;  /* 0x0000004d00777308 */ /* 0x000e620000002400 */
[----:B------:R-:W-:Y:S02]  /*91f0*/  FMNMX.FTZ R70, R102, R70, !PT ;  /* 0x0000004666467209 */ /* 0x000fe40007810000 */
[----:B---3--:R-:W-:Y:S07]  /*9200*/  FMNMX.FTZ R2, R61, R2, !PT ;  /* 0x000000023d027209 */ /* 0x008fee0007810000 */
[----:B------:R-:W-:Y:S01]  /*9210*/  MUFU.TANH R234, R88 ;  /* 0x0000005800ea7308 */ /* 0x000fe20000002400 */
[----:B----4-:R-:W-:Y:S09]  /*9220*/  FMNMX.FTZ R4, R213, R4, !PT ;  /* 0x00000004d5047209 */ /* 0x010ff20007810000 */
[----:B------:R-:W3:Y:S01]  /*9230*/  MUFU.TANH R233, R103 ;  /* 0x0000006700e97308 */ /* 0x000ee20000002400 */
[----:B-1----:R-:W-:Y:S09]  /*9240*/  FMNMX.FTZ R2, R119, R2, !PT ;  /* 0x0000000277027209 */ /* 0x002ff20007810000 */
[----:B------:R-:W1:Y:S10]  /*9250*/  MUFU.TANH R103, R112 ;  /* 0x0000007000677308 */ /* 0x000e740000002400 */
[----:B------:R-:W4:Y:S01]  /*9260*/  MUFU.TANH R5, R114 ;  /* 0x0000007200057308 */ /* 0x000f220000002400 */
[----:B---3--:R-:W-:Y:S09]  /*9270*/  FMNMX.FTZ R0, R233, R0, !PT ;  /* 0x00000000e9007209 */ /* 0x008ff20007810000 */
[----:B------:R3:W3:Y:S01]  /*9280*/  MUFU.TANH R112, R115 ;  /* 0x0000007300707308 */ /* 0x0006e20000002400 */
[----:B-1----:R-:W-:Y:S09]  /*9290*/  FMNMX.FTZ R70, R103, R70, !PT ;  /* 0x0000004667467209 */ /* 0x002ff20007810000 */
[----:B------:R4:W-:Y:S10]  /*92a0*/  MUFU.TANH R41, R108 ;  /* 0x0000006c00297308 */ /* 0x0009f40000002400 */
[----:B------:R-:W1:Y:S01]  /*92b0*/  MUFU.TANH R216, R43 ;  /* 0x0000002b00d87308 */ /* 0x000e620000002400 */
[----:B---3--:R-:W-:Y:S04]  /*92c0*/  MOV R115, R234 ;  /* 0x000000ea00737202 */ /* 0x008fe80000000f00 */
[----:B------:R-:W-:Y:S05]  /*92d0*/  FMNMX.FTZ R2, R115, R2, !PT ;  /* 0x0000000273027209 */ /* 0x000fea0007810000 */
[----:B------:R-:W-:Y:S01]  /*92e0*/  MUFU.TANH R234, R106 ;  /* 0x0000006a00ea7308 */ /* 0x000fe20000002400 */
[----:B----4-:R-:W-:Y:S04]  /*92f0*/  MOV R108, R5 ;  /* 0x00000005006c7202 */ /* 0x010fe80000000f00 */
[----:B------:R-:W-:Y:S05]  /*9300*/  FMNMX.FTZ R0, R108, R0, !PT ;  /* 0x000000006c007209 */ /* 0x000fea0007810000 */
[----:B------:R-:W3:Y:S01]  /*9310*/  MUFU.TANH R37, R89 ;  /* 0x0000005900257308 */ /* 0x000ee20000002400 */
[----:B------:R-:W-:Y:S02]  /*9320*/  FMNMX.FTZ R0, R112, R0, !PT ;  /* 0x0000000070007209 */ /* 0x000fe40007810000 */
[----:B-1----:R-:W-:Y:S03]  /*9330*/  FMNMX.FTZ R4, R216, R4, !PT ;  /* 0x00000004d8047209 */ /* 0x002fe60007810000 */
[----:B------:R-:W1:Y:S01]  /*9340*/  SHFL.BFLY PT, R69, R0, 0x2, 0x1f ;  /* 0x0c401f0000457f89 */ /* 0x000e6200000e0000 */
[----:B------:R-:W-:Y:S03]  /*9350*/  FMNMX.FTZ R4, R214, R4, !PT ;  /* 0x00000004d6047209 */ /* 0x000fe60007810000 */
[----:B------:R-:W4:Y:S01]  /*9360*/  MUFU.TANH R113, R113 ;  /* 0x0000007100717308 */ /* 0x000f220000002400 */
[----:B------:R-:W-:Y:S09]  /*9370*/  FMNMX.FTZ R4, R217, R4, !PT ;  /* 0x00000004d9047209 */ /* 0x000ff20007810000 */
[----:B------:R-:W4:Y:S01]  /*9380*/  MUFU.TANH R250, R93 ;  /* 0x0000005d00fa7308 */ /* 0x000f220000002400 */
[----:B---3--:R-:W-:Y:S02]  /*9390*/  MOV R204, R37 ;  /* 0x0000002500cc7202 */ /* 0x008fe40000000f00 */
[----:B------:R-:W3:Y:S02]  /*93a0*/  LDL.64 R36, [R1+0x38] ;  /* 0x0000380001247983 */ /* 0x000ee40000100a00 */
[----:B------:R-:W-:Y:S05]  /*93b0*/  FMNMX.FTZ R2, R204, R2, !PT ;  /* 0x00000002cc027209 */ /* 0x000fea0007810000 */
[----:B------:R-:W4:Y:S01]  /*93c0*/  MUFU.TANH R252, R58 ;  /* 0x0000003a00fc7308 */ /* 0x000f220000002400 */
[----:B-1----:R-:W-:Y:S02]  /*93d0*/  FMNMX.FTZ R69, R0, R69, !PT ;  /* 0x0000004500457209 */ /* 0x002fe40007810000 */
[----:B------:R-:W-:Y:S02]  /*93e0*/  FMNMX.FTZ R2, R248, R2, !PT ;  /* 0x00000002f8027209 */ /* 0x000fe40007810000 */
[----:B----4-:R-:W-:Y:S05]  /*93f0*/  FMNMX.FTZ R70, R113, R70, !PT ;  /* 0x0000004671467209 */ /* 0x010fea0007810000 */
[----:B------:R-:W1:Y:S01]  /*9400*/  MUFU.TANH R43, R105 ;  /* 0x00000069002b7308 */ /* 0x000e620000002400 */
[----:B------:R-:W4:Y:S01]  /*9410*/  SHFL.BFLY PT, R5, R70, 0x2, 0x1f ;  /* 0x0c401f0046057f89 */ /* 0x000f2200000e0000 */
[----:B------:R-:W-:Y:S04]  /*9420*/  MOV R206, R250 ;  /* 0x000000fa00ce7202 */ /* 0x000fe80000000f00 */
[----:B------:R-:W-:Y:S04]  /*9430*/  FMNMX.FTZ R2, R206, R2, !PT ;  /* 0x00000002ce027209 */ /* 0x000fe80007810000 */
[----:B------:R-:W4:Y:S01]  /*9440*/  MUFU.TANH R223, R74 ;  /* 0x0000004a00df7308 */ /* 0x000f220000002400 */
[----:B------:R-:W-:Y:S02]  /*9450*/  FMNMX.FTZ R2, R86, R2, !PT ;  /* 0x0000000256027209 */ /* 0x000fe40007810000 */
[----:B------:R-:W-:Y:S04]  /*9460*/  FMNMX.FTZ R4, R252, R4, !PT ;  /* 0x00000004fc047209 */ /* 0x000fe80007810000 */
[----:B------:R-:W-:Y:S03]  /*9470*/  FMNMX.FTZ R4, R84, R4, !PT ;  /* 0x0000000454047209 */ /* 0x000fe60007810000 */
[----:B------:R-:W4:Y:S01]  /*9480*/  MUFU.TANH R58, R109 ;  /* 0x0000006d003a7308 */ /* 0x000f220000002400 */
[----:B------:R-:W-:Y:S02]  /*9490*/  FMNMX.FTZ R4, R85, R4, !PT ;  /* 0x0000000455047209 */ /* 0x000fe40007810000 */
[----:B-1----:R-:W-:Y:S02]  /*94a0*/  FMNMX.FTZ R2, R43, R2, !PT ;  /* 0x000000022b027209 */ /* 0x002fe40007810000 */
[----:B------:R-:W-:Y:S02]  /*94b0*/  FMNMX.FTZ R4, R238, R4, !PT ;  /* 0x00000004ee047209 */ /* 0x000fe40007810000 */
[----:B----4-:R-:W-:Y:S03]  /*94c0*/  FMNMX.FTZ R70, R70, R5, !PT ;  /* 0x0000000546467209 */ /* 0x010fe60007810000 */
[----:B------:R-:W1:Y:S01]  /*94d0*/  MUFU.TANH R56, R75 ;  /* 0x0000004b00387308 */ /* 0x000e620000002400 */
[----:B------:R-:W4:Y:S01]  /*94e0*/  SHFL.BFLY PT, R5, R69, 0x1, 0x1f ;  /* 0x0c201f0045057f89 */ /* 0x000f2200000e0000 */
[----:B------:R-:W-:Y:S02]  /*94f0*/  FMNMX.FTZ R2, R41, R2, !PT ;  /* 0x0000000229027209 */ /* 0x000fe40007810000 */
[----:B------:R-:W-:Y:S05]  /*9500*/  FMNMX.FTZ R4, R223, R4, !PT ;  /* 0x00000004df047209 */ /* 0x000fea0007810000 */
[----:B------:R-:W4:Y:S01]  /*9510*/  SHFL.BFLY PT, R6, R70, 0x1, 0x1f ;  /* 0x0c201f0046067f89 */ /* 0x000f2200000e0000 */
[----:B------:R-:W4:Y:S01]  /*9520*/  MUFU.TANH R230, R78 ;  /* 0x0000004e00e67308 */ /* 0x000f220000002400 */
[----:B------:R-:W-:Y:S06]  /*9530*/  FMNMX.FTZ R2, R58, R2, !PT ;  /* 0x000000023a027209 */ /* 0x000fec0007810000 */
[----:B------:R-:W4:Y:S03]  /*9540*/  SHFL.BFLY PT, R68, R2, 0x2, 0x1f ;  /* 0x0c401f0002447f89 */ /* 0x000f2600000e0000 */
[----:B------:R-:W4:Y:S01]  /*9550*/  MUFU.TANH R243, R79 ;  /* 0x0000004f00f37308 */ /* 0x000f220000002400 */
[----:B-1----:R-:W-:Y:S01]  /*9560*/  FMNMX.FTZ R4, R56, R4, !PT ;  /* 0x0000000438047209 */ /* 0x002fe20007810000 */
[----:B------:R-:W-:Y:S01]  /*9570*/  FMUL.FTZ R75, R110, c[0x0][0x320] ;  /* 0x0000c8006e4b7a20 */ /* 0x000fe20000410000 */
[----:B------:R-:W-:Y:S02]  /*9580*/  MOV R110, R86 ;  /* 0x00000056006e7202 */ /* 0x000fe40000000f00 */
[----:B----4-:R-:W-:Y:S05]  /*9590*/  FMNMX.FTZ R69, R69, R5, !PT ;  /* 0x0000000545457209 */ /* 0x010fea0007810000 */
[----:B------:R-:W1:Y:S01]  /*95a0*/  MUFU.TANH R245, R90 ;  /* 0x0000005a00f57308 */ /* 0x000e620000002400 */
[----:B------:R-:W-:Y:S01]  /*95b0*/  FMNMX.FTZ R70, R70, R6, !PT ;  /* 0x0000000646467209 */ /* 0x000fe20007810000 */
[----:B------:R-:W-:Y:S01]  /*95c0*/  FMUL.FTZ R100, R69, c[0x0][0x2d0] ;  /* 0x0000b40045647a20 */ /* 0x000fe20000410000 */
[----:B------:R-:W-:Y:S03]  /*95d0*/  FMNMX.FTZ R0, R230, R4, !PT ;  /* 0x00000004e6007209 */ /* 0x000fe60007810000 */
[--C-:B------:R-:W-:Y:S04]  /*95e0*/  FFMA.FTZ R7, R23, c[0x0][0x2d0], -R100.reuse ;  /* 0x0000b40017077a23 */ /* 0x100fe80000010864 */
[----:B------:R-:W4:Y:S01]  /*95f0*/  MUFU.TANH R244, R91 ;  /* 0x0000005b00f47308 */ /* 0x000f220000002400 */
[--C-:B------:R-:W-:Y:S02]  /*9600*/  FFMA.FTZ R9, R35, c[0x0][0x2d0], -R100.reuse ;  /* 0x0000b40023097a23 */ /* 0x100fe40000010864 */
[----:B------:R-:W-:Y:S01]  /*9610*/  FMUL.FTZ R105, R70, c[0x0][0x2d0] ;  /* 0x0000b40046697a20 */ /* 0x000fe20000410000 */
[----:B------:R-:W-:Y:S01]  /*9620*/  MOV R81, R243 ;  /* 0x000000f300517202 */ /* 0x000fe20000000f00 */
[--C-:B------:R-:W-:Y:S01]  /*9630*/  FFMA.FTZ R104, R104, c[0x0][0x2d0], -R100.reuse ;  /* 0x0000b40068687a23 */ /* 0x100fe20000010864 */
[----:B------:R-:W-:Y:S01]  /*9640*/  FMNMX.FTZ R68, R2, R68, !PT ;  /* 0x0000004402447209 */ /* 0x000fe20007810000 */
[--C-:B------:R-:W-:Y:S01]  /*9650*/  FFMA.FTZ R5, R21, c[0x0][0x2d0], -R105.reuse ;  /* 0x0000b40015057a23 */ /* 0x100fe20000010869 */
[----:B------:R-:W-:Y:S01]  /*9660*/  FMNMX.FTZ R0, R81, R0, !PT ;  /* 0x0000000051007209 */ /* 0x000fe20007810000 */
[--C-:B------:R-:W-:Y:S01]  /*9670*/  FFMA.FTZ R6, R20, c[0x0][0x2d0], -R105.reuse ;  /* 0x0000b40014067a23 */ /* 0x100fe20000010869 */
[----:B------:R-:W4:Y:S01]  /*9680*/  MUFU.TANH R189, R94 ;  /* 0x0000005e00bd7308 */ /* 0x000f220000002400 */
[--C-:B------:R-:W-:Y:S02]  /*9690*/  FFMA.FTZ R101, R101, c[0x0][0x2d0], -R105.reuse ;  /* 0x0000b40065657a23 */ /* 0x100fe40000010869 */
[--C-:B------:R-:W-:Y:S01]  /*96a0*/  FFMA.FTZ R102, R102, c[0x0][0x2d0], -R105.reuse ;  /* 0x0000b40066667a23 */ /* 0x100fe20000010869 */
[----:B-1----:R-:W-:Y:S01]  /*96b0*/  MOV R109, R245 ;  /* 0x000000f5006d7202 */ /* 0x002fe20000000f00 */
[----:B------:R-:W-:Y:S02]  /*96c0*/  FFMA.FTZ R103, R103, c[0x0][0x2d0], -R105 ;  /* 0x0000b40067677a23 */ /* 0x000fe40000010869 */
[--C-:B------:R-:W-:Y:S01]  /*96d0*/  FFMA.FTZ R108, R108, c[0x0][0x2d0], -R100.reuse ;  /* 0x0000b4006c6c7a23 */ /* 0x100fe20000010864 */
[----:B------:R-:W-:Y:S01]  /*96e0*/  FMNMX.FTZ R4, R109, R0, !PT ;  /* 0x000000006d047209 */ /* 0x000fe20007810000 */
[----:B------:R-:W-:Y:S01]  /*96f0*/  FMUL.FTZ R0, R111, c[0x0][0x320] ;  /* 0x0000c8006f007a20 */ /* 0x000fe20000410000 */
[----:B------:R-:W1:Y:S01]  /*9700*/  MUFU.TANH R188, R95 ;  /* 0x0000005f00bc7308 */ /* 0x000e620000002400 */
[----:B------:R-:W-:Y:S02]  /*9710*/  MOV R111, R43 ;  /* 0x0000002b006f7202 */ /* 0x000fe40000000f00 */
[----:B----4-:R-:W-:Y:S04]  /*9720*/  MOV R114, R244 ;  /* 0x000000f400727202 */ /* 0x010fe80000000f00 */
[----:B------:R-:W-:Y:S03]  /*9730*/  FMNMX.FTZ R2, R114, R4, !PT ;  /* 0x0000000472027209 */ /* 0x000fe60007810000 */
[----:B------:R4:W-:Y:S01]  /*9740*/  MUFU.TANH R74, R0 ;  /* 0x00000000004a7308 */ /* 0x0009e20000002400 */
[----:B------:R-:W4:Y:S01]  /*9750*/  SHFL.BFLY PT, R4, R68, 0x1, 0x1f ;  /* 0x0c201f0044047f89 */ /* 0x000f2200000e0000 */
[----:B------:R-:W-:Y:S08]  /*9760*/  FMNMX.FTZ R2, R189, R2, !PT ;  /* 0x00000002bd027209 */ /* 0x000ff00007810000 */
[----:B------:R-:W4:Y:S01]  /*9770*/  MUFU.TANH R240, R107 ;  /* 0x0000006b00f07308 */ /* 0x000f220000002400 */
[----:B-1----:R-:W-:Y:S09]  /*9780*/  FMNMX.FTZ R2, R188, R2, !PT ;  /* 0x00000002bc027209 */ /* 0x002ff20007810000 */
[----:B------:R-:W1:Y:S01]  /*9790*/  MUFU.TANH R75, R75 ;  /* 0x0000004b004b7308 */ /* 0x000e620000002400 */
[----:B----4-:R-:W-:Y:S01]  /*97a0*/  FADD.FTZ R0, -R70, R3 ;  /* 0x0000000346007221 */ /* 0x010fe20000010100 */
[----:B------:R-:W-:Y:S02]  /*97b0*/  FMNMX.FTZ R3, R234, R2, !PT ;  /* 0x00000002ea037209 */ /* 0x000fe40007810000 */
[----:B------:R-:W-:Y:S01]  /*97c0*/  FMNMX.FTZ R68, R68, R4, !PT ;  /* 0x0000000444447209 */ /* 0x000fe20007810000 */
[----:B------:R-:W-:Y:S05]  /*97d0*/  FMUL.FTZ R2, R0, c[0x0][0x2d0] ;  /* 0x0000b40000027a20 */ /* 0x000fea0000410000 */
[----:B------:R4:W-:Y:S01]  /*97e0*/  MUFU.EX2 R88, R5 ;  /* 0x0000000500587308 */ /* 0x0009e20000000800 */
[--C-:B------:R-:W-:Y:S01]  /*97f0*/  FFMA.FTZ R4, R185, c[0x0][0x2d0], -R105.reuse ;  /* 0x0000b400b9047a23 */ /* 0x100fe20000010869 */
[----:B------:R-:W-:Y:S01]  /*9800*/  FMNMX.FTZ R0, R240, R3, !PT ;  /* 0x00000003f0007209 */ /* 0x000fe20007810000 */
[----:B------:R-:W-:Y:S07]  /*9810*/  FMUL.FTZ R107, R68, c[0x0][0x2d0] ;  /* 0x0000b400446b7a20 */ /* 0x000fee0000410000 */
[----:B------:R2:W2:Y:S01]  /*9820*/  MUFU.EX2 R73, R2 ;  /* 0x0000000200497308 */ /* 0x0004a20000000800 */
[----:B-1----:R-:W-:Y:S04]  /*9830*/  FMNMX.FTZ R0, R75, R0, !PT ;  /* 0x000000004b007209 */ /* 0x002fe80007810000 */
[----:B------:R-:W-:Y:S05]  /*9840*/  FMNMX.FTZ R0, R74, R0, !PT ;  /* 0x000000004a007209 */ /* 0x000fea0007810000 */
[----:B------:R-:W-:Y:S01]  /*9850*/  MUFU.EX2 R245, R4 ;  /* 0x0000000400f57308 */ /* 0x000fe20000000800 */
[----:B------:R-:W1:Y:S01]  /*9860*/  SHFL.BFLY PT, R3, R0, 0x2, 0x1f ;  /* 0x0c401f0000037f89 */ /* 0x000e6200000e0000 */
[----:B----4-:R-:W-:Y:S08]  /*9870*/  FFMA.FTZ R5, R22, c[0x0][0x2d0], -R100 ;  /* 0x0000b40016057a23 */ /* 0x010ff00000010864 */
[----:B------:R-:W-:Y:S01]  /*9880*/  MUFU.EX2 R87, R6 ;  /* 0x0000000600577308 */ /* 0x000fe20000000800 */
[----:B--2---:R-:W-:Y:S01]  /*9890*/  FADD.FTZ R2, -R69, R116 ;  /* 0x0000007445027221 */ /* 0x004fe20000010100 */
[----:B------:R-:W-:Y:S03]  /*98a0*/  MOV R116, R85 ;  /* 0x0000005500747202 */ /* 0x000fe60000000f00 */
[----:B------:R-:W-:Y:S05]  /*98b0*/  FMUL.FTZ R2, R2, c[0x0][0x2d0] ;  /* 0x0000b40002027a20 */ /* 0x000fea0000410000 */
[----:B------:R2:W-:Y:S01]  /*98c0*/  MUFU.EX2 R89, R7 ;  /* 0x0000000700597308 */ /* 0x0005e20000000800 */
[----:B-1----:R-:W-:Y:S01]  /*98d0*/  FMNMX.FTZ R0, R0, R3, !PT ;  /* 0x0000000300007209 */ /* 0x002fe20007810000 */
[----:B------:R-:W-:Y:S08]  /*98e0*/  FFMA.FTZ R3, R17, c[0x0][0x2d0], -R105 ;  /* 0x0000b40011037a23 */ /* 0x000ff00000010869 */
[----:B------:R1:W-:Y:S01]  /*98f0*/  MUFU.EX2 R71, R2 ;  /* 0x0000000200477308 */ /* 0x0003e20000000800 */
[----:B------:R-:W-:Y:S01]  /*9900*/  FMUL.FTZ R17, R73, R133 ;  /* 0x0000008549117220 */ /* 0x000fe20000410000 */
[----:B------:R-:W-:Y:S08]  /*9910*/  MOV R133, R45 ;  /* 0x0000002d00857202 */ /* 0x000ff00000000f00 */
[----:B------:R4:W4:Y:S01]  /*9920*/  MUFU.EX2 R10, R3 ;  /* 0x00000003000a7308 */ /* 0x0009220000000800 */
[----:B--2---:R-:W-:Y:S09]  /*9930*/  @P0 MOV R7, R39 ;  /* 0x0000002700070202 */ /* 0x004ff20000000f00 */
[----:B------:R-:W-:Y:S01]  /*9940*/  MUFU.EX2 R94, R9 ;  /* 0x00000009005e7308 */ /* 0x000fe20000000800 */
[----:B-1----:R-:W-:Y:S01]  /*9950*/  FADD.FTZ R2, -R68, R117 ;  /* 0x0000007544027221 */ /* 0x002fe20000010100 */
[----:B------:R-:W-:Y:S03]  /*9960*/  MOV R117, R220 ;  /* 0x000000dc00757202 */ /* 0x000fe60000000f00 */
[----:B------:R-:W-:Y:S05]  /*9970*/  FMUL.FTZ R2, R2, c[0x0][0x2d0] ;  /* 0x0000b40002027a20 */ /* 0x000fea0000410000 */
[----:B------:R-:W-:Y:S01]  /*9980*/  MUFU.EX2 R108, R108 ;  /* 0x0000006c006c7308 */ /* 0x000fe20000000800 */
[--C-:B----4-:R-:W-:Y:S01]  /*9990*/  FFMA.FTZ R3, R187, c[0x0][0x2d0], -R100.reuse ;  /* 0x0000b400bb037a23 */ /* 0x110fe20000010864 */
[----:B------:R-:W-:Y:S08]  /*99a0*/  MOV R187, R10 ;  /* 0x0000000a00bb7202 */ /* 0x000ff00000000f00 */
[----:B------:R1:W-:Y:S10]  /*99b0*/  MUFU.EX2 R244, R3 ;  /* 0x0000000300f47308 */ /* 0x0003f40000000800 */
[----:B------:R2:W4:Y:S01]  /*99c0*/  MUFU.EX2 R72, R2 ;  /* 0x0000000200487308 */ /* 0x0005220000000800 */
[--C-:B-1----:R-:W-:Y:S09]  /*99d0*/  FFMA.FTZ R3, R186, c[0x0][0x2d0], -R100.reuse ;  /* 0x0000b400ba037a23 */ /* 0x102ff20000010864 */
[----:B------:R1:W1:Y:S01]  /*99e0*/  MUFU.EX2 R246, R3 ;  /* 0x0000000300f67308 */ /* 0x0002620000000800 */
[----:B--2---:R-:W-:Y:S02]  /*99f0*/  FFMA.FTZ R2, R184, c[0x0][0x2d0], -R105 ;  /* 0x0000b400b8027a23 */ /* 0x004fe40000010869 */
[----:B----4-:R-:W-:Y:S07]  /*9a00*/  FMUL.FTZ R45, R72, R161 ;  /* 0x000000a1482d7220 */ /* 0x010fee0000410000 */
[----:B------:R2:W4:Y:S01]  /*9a10*/  MUFU.EX2 R247, R2 ;  /* 0x0000000200f77308 */ /* 0x0005220000000800 */
[--C-:B-1----:R-:W-:Y:S01]  /*9a20*/  FFMA.FTZ R3, R18, c[0x0][0x2d0], -R100.reuse ;  /* 0x0000b40012037a23 */ /* 0x102fe20000010864 */
[----:B------:R-:W-:Y:S01]  /*9a30*/  F2FP.PACK_AB R77, R246, R244 ;  /* 0x000000f4f64d723e */ /* 0x000fe200000000ff */
[----:B------:R-:W-:Y:S01]  /*9a40*/  FMUL.FTZ R18, R71, R134 ;  /* 0x0000008647127220 */ /* 0x000fe20000410000 */
[----:B------:R-:W-:Y:S06]  /*9a50*/  MOV R134, R56 ;  /* 0x0000003800867202 */ /* 0x000fec0000000f00 */
[----:B------:R1:W-:Y:S01]  /*9a60*/  MUFU.EX2 R250, R3 ;  /* 0x0000000300fa7308 */ /* 0x0003e20000000800 */
[----:B------:R-:W-:Y:S02]  /*9a70*/  FFMA.FTZ R56, R210, c[0x0][0x2d0], -R107 ;  /* 0x0000b400d2387a23 */ /* 0x000fe4000001086b */
[--C-:B--2---:R-:W-:Y:S01]  /*9a80*/  FFMA.FTZ R2, R16, c[0x0][0x2d0], -R105.reuse ;  /* 0x0000b40010027a23 */ /* 0x104fe20000010869 */
[----:B----4-:R-:W-:Y:S01]  /*9a90*/  F2FP.PACK_AB R76, R247, R245 ;  /* 0x000000f5f74c723e */ /* 0x010fe200000000ff */
[----:B------:R-:W-:Y:S05]  /*9aa0*/  FFMA.FTZ R16, R27, c[0x0][0x2d0], -R105 ;  /* 0x0000b4001b107a23 */ /* 0x000fea0000010869 */
[----:B------:R2:W4:Y:S01]  /*9ab0*/  MUFU.EX2 R185, R2 ;  /* 0x0000000200b97308 */ /* 0x0005220000000800 */
[----:B---3--:R-:W-:Y:S09]  /*9ac0*/  MOV R37, c[0x0][0x1e4] ;  /* 0x0000790000257a02 */ /* 0x008ff20000000f00 */
[----:B------:R3:W-:Y:S01]  /*9ad0*/  MUFU.EX2 R42, R16 ;  /* 0x00000010002a7308 */ /* 0x0007e20000000800 */
[--C-:B-1----:R-:W-:Y:S09]  /*9ae0*/  FFMA.FTZ R3, R197, c[0x0][0x2d0], -R107.reuse ;  /* 0x0000b400c5037a23 */ /* 0x102ff2000001086b */
[----:B------:R1:W-:Y:S01]  /*9af0*/  MUFU.EX2 R222, R3 ;  /* 0x0000000300de7308 */ /* 0x0003e20000000800 */
[----:B--2---:R-:W2:Y:S01]  /*9b00*/  SHFL.BFLY PT, R2, R0, 0x1, 0x1f ;  /* 0x0c201f0000027f89 */ /* 0x004ea200000e0000 */
[----:B----4-:R-:W-:Y:S01]  /*9b10*/  F2FP.PACK_AB R78, R187, R185 ;  /* 0x000000b9bb4e723e */ /* 0x010fe200000000ff */
[----:B---3--:R-:W-:Y:S01]  /*9b20*/  FMUL.FTZ R16, R73, R132 ;  /* 0x0000008449107220 */ /* 0x008fe20000410000 */
[----:B------:R-:W-:Y:S01]  /*9b30*/  MOV R132, R58 ;  /* 0x0000003a00847202 */ /* 0x000fe20000000f00 */
[--C-:B-1----:R-:W-:Y:S01]  /*9b40*/  FFMA.FTZ R3, R192, c[0x0][0x2d0], -R107.reuse ;  /* 0x0000b400c0037a23 */ /* 0x102fe2000001086b */
[----:B------:R-:W-:Y:S04]  /*9b50*/  MOV R192, R81 ;  /* 0x0000005100c07202 */ /* 0x000fe80000000f00 */
[----:B------:R1:W3:Y:S01]  /*9b60*/  MUFU.EX2 R243, R3 ;  /* 0x0000000300f37308 */ /* 0x0002e20000000800 */
[----:B--2---:R-:W-:Y:S01]  /*9b70*/  FMNMX.FTZ R2, R0, R2, !PT ;  /* 0x0000000200027209 */ /* 0x004fe20007810000 */
[----:B------:R-:W-:Y:S02]  /*9b80*/  FFMA.FTZ R0, R19, c[0x0][0x2d0], -R100 ;  /* 0x0000b40013007a23 */ /* 0x000fe40000010864 */
[----:B------:R-:W-:Y:S01]  /*9b90*/  FMUL.FTZ R19, R71, R135 ;  /* 0x0000008747137220 */ /* 0x000fe20000410000 */
[----:B------:R-:W-:Y:S05]  /*9ba0*/  MOV R135, R46 ;  /* 0x0000002e00877202 */ /* 0x000fea0000000f00 */
[----:B------:R2:W4:Y:S01]  /*9bb0*/  MUFU.EX2 R186, R0 ;  /* 0x0000000000ba7308 */ /* 0x0005220000000800 */
[--C-:B-1----:R-:W-:Y:S01]  /*9bc0*/  FFMA.FTZ R3, R12, c[0x0][0x2d0], -R107.reuse ;  /* 0x0000b4000c037a23 */ /* 0x102fe2000001086b */
[----:B---3--:R-:W-:Y:S08]  /*9bd0*/  F2FP.PACK_AB R64, R243, R222 ;  /* 0x000000def340723e */ /* 0x008ff000000000ff */
[----:B------:R1:W-:Y:S01]  /*9be0*/  MUFU.EX2 R106, R3 ;  /* 0x00000003006a7308 */ /* 0x0003e20000000800 */
[----:B--2---:R-:W-:Y:S01]  /*9bf0*/  FADD.FTZ R0, -R2, R118 ;  /* 0x0000007602007221 */ /* 0x004fe20000010100 */
[----:B----4-:R-:W-:Y:S02]  /*9c00*/  F2FP.PACK_AB R79, R186, R250 ;  /* 0x000000faba4f723e */ /* 0x010fe400000000ff */
[----:B------:R-:W-:Y:S01]  /*9c10*/  MOV R118, R60 ;  /* 0x0000003c00767202 */ /* 0x000fe20000000f00 */
[----:B------:R-:W-:Y:S06]  /*9c20*/  FMUL.FTZ R0, R0, c[0x0][0x2d0] ;  /* 0x0000b40000007a20 */ /* 0x000fec0000410000 */
[----:B------:R-:W2:Y:S01]  /*9c30*/  MUFU.EX2 R0, R0 ;  /* 0x0000000000007308 */ /* 0x000ea20000000800 */
[----:B-1----:R-:W-:Y:S09]  /*9c40*/  FFMA.FTZ R3, R13, c[0x0][0x2d0], -R107 ;  /* 0x0000b4000d037a23 */ /* 0x002ff2000001086b */
[----:B------:R1:W3:Y:S01]  /*9c50*/  MUFU.EX2 R184, R3 ;  /* 0x0000000300b87308 */ /* 0x0002e20000000800 */
[C---:B--2---:R-:W-:Y:S01]  /*9c60*/  FMUL.FTZ R27, R0.reuse, R143 ;  /* 0x0000008f001b7220 */ /* 0x044fe20000410000 */
[----:B------:R-:W-:Y:S01]  /*9c70*/  MOV R143, R62 ;  /* 0x0000003e008f7202 */ /* 0x000fe20000000f00 */
[C---:B------:R-:W-:Y:S01]  /*9c80*/  FMUL.FTZ R43, R0.reuse, R159 ;  /* 0x0000009f002b7220 */ /* 0x040fe20000410000 */
[----:B------:R-:W-:Y:S01]  /*9c90*/  MOV R159, R221 ;  /* 0x000000dd009f7202 */ /* 0x000fe20000000f00 */
[C---:B------:R-:W-:Y:S05]  /*9ca0*/  FMUL.FTZ R46, R0.reuse, R162 ;  /* 0x000000a2002e7220 */ /* 0x040fea0000410000 */
[----:B------:R2:W-:Y:S01]  /*9cb0*/  MUFU.EX2 R221, R56 ;  /* 0x0000003800dd7308 */ /* 0x0005e20000000800 */
[C---:B------:R-:W-:Y:S02]  /*9cc0*/  FMUL.FTZ R58, R0.reuse, R174 ;  /* 0x000000ae003a7220 */ /* 0x040fe40000410000 */
[----:B------:R-:W-:Y:S02]  /*9cd0*/  FMUL.FTZ R62, R0, R178 ;  /* 0x000000b2003e7220 */ /* 0x000fe40000410000 */
[----:B-1----:R-:W-:Y:S01]  /*9ce0*/  FMUL.FTZ R3, R2, c[0x0][0x2d0] ;  /* 0x0000b40002037a20 */ /* 0x002fe20000410000 */
[----:B---3--:R-:W-:Y:S03]  /*9cf0*/  F2FP.PACK_AB R66, R184, R106 ;  /* 0x0000006ab842723e */ /* 0x008fe600000000ff */
[--C-:B------:R-:W-:Y:S02]  /*9d00*/  FFMA.FTZ R4, R196, c[0x0][0x2d0], -R3.reuse ;  /* 0x0000b400c4047a23 */ /* 0x100fe40000010803 */
[--C-:B------:R-:W-:Y:S02]  /*9d10*/  FFMA.FTZ R60, R213, c[0x0][0x2d0], -R3.reuse ;  /* 0x0000b400d53c7a23 */ /* 0x100fe40000010803 */
[----:B------:R1:W-:Y:S01]  /*9d20*/  MUFU.EX2 R190, R4 ;  /* 0x0000000400be7308 */ /* 0x0003e20000000800 */
[----:B--2---:R-:W-:Y:S02]  /*9d30*/  FMUL.FTZ R56, R72, R172 ;  /* 0x000000ac48387220 */ /* 0x004fe40000410000 */
[--C-:B-1----:R-:W-:Y:S07]  /*9d40*/  FFMA.FTZ R4, R195, c[0x0][0x2d0], -R3.reuse ;  /* 0x0000b400c3047a23 */ /* 0x102fee0000010803 */
[----:B------:R1:W2:Y:S02]  /*9d50*/  MUFU.EX2 R191, R4 ;  /* 0x0000000400bf7308 */ /* 0x0002a40000000800 */
[--C-:B-1----:R-:W-:Y:S01]  /*9d60*/  FFMA.FTZ R4, R14, c[0x0][0x2d0], -R3.reuse ;  /* 0x0000b4000e047a23 */ /* 0x102fe20000010803 */
[----:B--2---:R-:W-:Y:S07]  /*9d70*/  F2FP.PACK_AB R65, R191, R190 ;  /* 0x000000bebf41723e */ /* 0x004fee00000000ff */
[----:B------:R1:W-:Y:S02]  /*9d80*/  MUFU.EX2 R200, R4 ;  /* 0x0000000400c87308 */ /* 0x0003e40000000800 */
[----:B-1----:R-:W-:Y:S08]  /*9d90*/  FFMA.FTZ R4, R15, c[0x0][0x2d0], -R3 ;  /* 0x0000b4000f047a23 */ /* 0x002ff00000010803 */
[----:B------:R1:W2:Y:S02]  /*9da0*/  MUFU.EX2 R202, R4 ;  /* 0x0000000400ca7308 */ /* 0x0002a40000000800 */
[--C-:B-1----:R-:W-:Y:S01]  /*9db0*/  FFMA.FTZ R4, R32, c[0x0][0x2d0], -R105.reuse ;  /* 0x0000b40020047a23 */ /* 0x102fe20000010869 */
[----:B--2---:R-:W-:Y:S07]  /*9dc0*/  F2FP.PACK_AB R67, R202, R200 ;  /* 0x000000c8ca43723e */ /* 0x004fee00000000ff */
[----:B------:R-:W-:Y:S10]  /*9dd0*/  MUFU.EX2 R32, R5 ;  /* 0x0000000500207308 */ /* 0x000ff40000000800 */
[----:B------:R1:W-:Y:S02]  /*9de0*/  MUFU.EX2 R90, R4 ;  /* 0x00000004005a7308 */ /* 0x0003e40000000800 */
[----:B-1----:R-:W-:Y:S08]  /*9df0*/  FFMA.FTZ R4, R33, c[0x0][0x2d0], -R105 ;  /* 0x0000b40021047a23 */ /* 0x002ff00000010869 */
[----:B------:R1:W2:Y:S02]  /*9e00*/  MUFU.EX2 R93, R4 ;  /* 0x00000004005d7308 */ /* 0x0002a40000000800 */
[----:B-1----:R-:W-:Y:S05]  /*9e10*/  @P0 SHF.R.S32.HI R4, RZ, 0x1f, R242 ;  /* 0x0000001fff040819 */ /* 0x002fea00000114f2 */
[----:B------:R-:W-:Y:S02]  /*9e20*/  @P0 IMAD R6, R4, c[0x0][0x1e0], RZ ;  /* 0x0000780004060a24 */ /* 0x000fe400078e02ff */
[C---:B------:R-:W-:Y:S04]  /*9e30*/  @P0 IMAD.WIDE.U32 R4, R242.reuse, c[0x0][0x1e0], RZ ;  /* 0x00007800f2040a25 */ /* 0x040fe800078e00ff */
[----:B------:R-:W-:Y:S01]  /*9e40*/  @P0 IMAD R8, R242, c[0x0][0x1e4], R6 ;  /* 0x00007900f2080a24 */ /* 0x000fe200078e0206 */
[----:B------:R-:W-:Y:S02]  /*9e50*/  @P0 MOV R6, R36 ;  /* 0x0000002400060202 */ /* 0x000fe40000000f00 */
[----:B------:R-:W-:Y:S02]  /*9e60*/  MOV R36, c[0x0][0x1e0] ;  /* 0x0000780000247a02 */ /* 0x000fe40000000f00 */
[----:B------:R-:W-:Y:S01]  /*9e70*/  @P0 IADD3 R5, R5, R8, RZ ;  /* 0x0000000805050210 */ /* 0x000fe20007ffe0ff */
[----:B------:R-:W-:Y:S01]  /*9e80*/  @P0 IMAD.WIDE.U32 R6, R4, 0x70, R6 ;  /* 0x0000007004060825 */ /* 0x000fe200078e0006 */
[C---:B------:R-:W-:Y:S02]  /*9e90*/  @P0 SHF.L.U32 R15, R36.reuse, 0x5, RZ ;  /* 0x00000005240f0819 */ /* 0x040fe400000006ff */
[----:B------:R-:W-:Y:S01]  /*9ea0*/  @P0 SHF.L.U64.HI R14, R36, 0x5, R37 ;  /* 0x00000005240e0819 */ /* 0x000fe20000010225 */
[----:B------:R-:W-:Y:S01]  /*9eb0*/  @P0 IMAD R5, R5, 0x70, RZ ;  /* 0x0000007005050824 */ /* 0x000fe200078e02ff */
[----:B------:R-:W-:Y:S01]  /*9ec0*/  @P0 LEA R4, P3, R6, c[0x0][0x1c8], 0x1 ;  /* 0x0000720006040a11 */ /* 0x000fe200078608ff */
[--C-:B------:R-:W-:Y:S03]  /*9ed0*/  FFMA.FTZ R8, R34, c[0x0][0x2d0], -R100.reuse ;  /* 0x0000b40022087a23 */ /* 0x100fe60000010864 */
[----:B------:R-:W-:Y:S01]  /*9ee0*/  @P0 IADD3 R5, R7, R5, RZ ;  /* 0x0000000507050210 */ /* 0x000fe20007ffe0ff */
[----:B------:R1:W-:Y:S03]  /*9ef0*/  MUFU.EX2 R91, R8 ;  /* 0x00000008005b7308 */ /* 0x0003e60000000800 */
[----:B------:R-:W-:Y:S01]  /*9f00*/  @P0 LEA.HI.X R5, R6, c[0x0][0x1cc], R5, 0x1, P3 ;  /* 0x0000730006050a11 */ /* 0x000fe200018f0c05 */
[----:B------:R-:W-:Y:S02]  /*9f10*/  FFMA.FTZ R6, R24, c[0x0][0x2d0], -R107 ;  /* 0x0000b40018067a23 */ /* 0x000fe4000001086b */
[----:B------:R-:W-:Y:S02]  /*9f20*/  FFMA.FTZ R24, R49, c[0x0][0x2d0], -R105 ;  /* 0x0000b40031187a23 */ /* 0x000fe40000010869 */
[----:B------:R3:W-:Y:S01]  /*9f30*/  @P0 LDGSTS.E.BYPASS.LTC128B.128 [R241+0x3900], [R4.64], !P1 ;  /* 0x0390000004f10fae */ /* 0x0007e2000c901d48 */
[----:B------:R-:W-:Y:S01]  /*9f40*/  FMUL.FTZ R49, R73, R165 ;  /* 0x000000a549317220 */ /* 0x000fe20000410000 */
[----:B------:R4:W2:Y:S01]  /*9f50*/  MUFU.EX2 R34, R6 ;  /* 0x0000000600227308 */ /* 0x0008a20000000800 */
[-C--:B-1----:R-:W-:Y:S04]  /*9f60*/  @P0 IADD3 R8, P2, R4, R15.reuse, RZ ;  /* 0x0000000f04080210 */ /* 0x082fe80007f5e0ff */
[-C--:B------:R-:W-:Y:S02]  /*9f70*/  @P0 IADD3.X R9, R5, R14.reuse, RZ, P2, !PT ;  /* 0x0000000e05090210 */ /* 0x080fe400017fe4ff */
[-C--:B------:R-:W-:Y:S03]  /*9f80*/  @P0 IADD3 R12, P4, R8, R15.reuse, RZ ;  /* 0x0000000f080c0210 */ /* 0x080fe60007f9e0ff */
[----:B------:R1:W-:Y:S01]  /*9f90*/  @P0 LDGSTS.E.BYPASS.LTC128B.128 [R241+0x4100], [R8.64], !P1 ;  /* 0x0410000008f10fae */ /* 0x0003e2000c901d48 */
[-C--:B------:R-:W-:Y:S01]  /*9fa0*/  @P0 IADD3.X R13, R9, R14.reuse, RZ, P4, !PT ;  /* 0x0000000e090d0210 */ /* 0x080fe200027fe4ff */
[--C-:B---3--:R-:W-:Y:S01]  /*9fb0*/  FFMA.FTZ R4, R25, c[0x0][0x2d0], -R107.reuse ;  /* 0x0000b40019047a23 */ /* 0x108fe2000001086b */
[----:B------:R-:W-:Y:S01]  /*9fc0*/  @P0 IADD3 R10, P3, R12, R15, RZ ;  /* 0x0000000f0c0a0210 */ /* 0x000fe20007f7e0ff */
[----:B------:R-:W-:Y:S01]  /*9fd0*/  FMUL.FTZ R25, R72, R141 ;  /* 0x0000008d48197220 */ /* 0x000fe20000410000 */
[----:B--2---:R-:W-:Y:S01]  /*9fe0*/  MOV R141, R93 ;  /* 0x0000005d008d7202 */ /* 0x004fe20000000f00 */
[----:B------:R2:W-:Y:S01]  /*9ff0*/  MUFU.EX2 R35, R4 ;  /* 0x0000000400237308 */ /* 0x0005e20000000800 */
[-C--:B------:R-:W-:Y:S01]  /*a000*/  @P0 IADD3.X R11, R13, R14.reuse, RZ, P3, !PT ;  /* 0x0000000e0d0b0210 */ /* 0x080fe20001ffe4ff */
[----:B------:R3:W-:Y:S01]  /*a010*/  @P0 LDGSTS.E.BYPASS.LTC128B.128 [R241+0x4900], [R12.64], !P1 ;  /* 0x049000000cf10fae */ /* 0x0007e2000c901d48 */
[-C--:B----4-:R-:W-:Y:S04]  /*a020*/  @P0 IADD3 R6, P2, R10, R15.reuse, RZ ;  /* 0x0000000f0a060210 */ /* 0x090fe80007f5e0ff */
[-C--:B------:R-:W-:Y:S03]  /*a030*/  @P0 IADD3.X R7, R11, R14.reuse, RZ, P2, !PT ;  /* 0x0000000e0b070210 */ /* 0x080fe600017fe4ff */
[----:B------:R4:W-:Y:S08]  /*a040*/  @P0 LDGSTS.E.BYPASS.LTC128B.128 [R241+0x5100], [R10.64], !P1 ;  /* 0x051000000af10fae */ /* 0x0009f0000c901d48 */
[----:B------:R4:W-:Y:S01]  /*a050*/  @P0 LDGSTS.E.BYPASS.LTC128B.128 [R241+0x5900], [R6.64], !P1 ;  /* 0x0590000006f10fae */ /* 0x0009e2000c901d48 */
[----:B-1----:R-:W-:Y:S02]  /*a060*/  FFMA.FTZ R9, R28, c[0x0][0x2d0], -R107 ;  /* 0x0000b4001c097a23 */ /* 0x002fe4000001086b */
[--C-:B------:R-:W-:Y:S01]  /*a070*/  FFMA.FTZ R28, R198, c[0x0][0x2d0], -R100.reuse ;  /* 0x0000b400c61c7a23 */ /* 0x100fe20000010864 */
[----:B--2---:R-:W-:Y:S01]  /*a080*/  @P0 IADD3 R4, P3, R6, R15, RZ ;  /* 0x0000000f06040210 */ /* 0x004fe20007f7e0ff */
[----:B------:R1:W2:Y:S01]  /*a090*/  MUFU.EX2 R92, R9 ;  /* 0x00000009005c7308 */ /* 0x0002a20000000800 */
[----:B------:R-:W-:Y:S01]  /*a0a0*/  MOV R198, R63 ;  /* 0x0000003f00c67202 */ /* 0x000fe20000000f00 */
[----:B------:R-:W-:Y:S01]  /*a0b0*/  FMUL.FTZ R63, R0, R179 ;  /* 0x000000b3003f7220 */ /* 0x000fe20000410000 */
[----:B------:R-:W-:Y:S01]  /*a0c0*/  @P0 IADD3.X R5, R7, R14, RZ, P3, !PT ;  /* 0x0000000e07050210 */ /* 0x000fe20001ffe4ff */
[----:B---3--:R-:W-:Y:S01]  /*a0d0*/  FFMA.FTZ R12, R26, c[0x0][0x2d0], -R105 ;  /* 0x0000b4001a0c7a23 */ /* 0x008fe20000010869 */
[----:B------:R-:W-:Y:S01]  /*a0e0*/  @P0 IADD3 R8, P2, R4, R15, RZ ;  /* 0x0000000f04080210 */ /* 0x000fe20007f5e0ff */
[----:B------:R-:W-:Y:S01]  /*a0f0*/  FMUL.FTZ R13, R72, R129 ;  /* 0x00000081480d7220 */ /* 0x000fe20000410000 */
[----:B------:R-:W-:Y:S01]  /*a100*/  MOV R129, R32 ;  /* 0x0000002000817202 */ /* 0x000fe20000000f00 */
[----:B------:R3:W-:Y:S01]  /*a110*/  @P0 LDGSTS.E.BYPASS.LTC128B.128 [R241+0x6100], [R4.64], !P1 ;  /* 0x0610000004f10fae */ /* 0x0007e2000c901d48 */
[C---:B------:R-:W-:Y:S01]  /*a120*/  FMUL.FTZ R15, R0.reuse, R131 ;  /* 0x00000083000f7220 */ /* 0x040fe20000410000 */
[----:B------:R3:W-:Y:S01]  /*a130*/  MUFU.EX2 R44, R12 ;  /* 0x0000000c002c7308 */ /* 0x0007e20000000800 */
[--C-:B------:R-:W-:Y:S01]  /*a140*/  FFMA.FTZ R32, R201, c[0x0][0x2d0], -R100.reuse ;  /* 0x0000b400c9207a23 */ /* 0x100fe20000010864 */
[----:B------:R-:W-:Y:S01]  /*a150*/  MOV R201, R251 ;  /* 0x000000fb00c97202 */ /* 0x000fe20000000f00 */
[C---:B----4-:R-:W-:Y:S01]  /*a160*/  FMUL.FTZ R10, R0.reuse, R122 ;  /* 0x0000007a000a7220 */ /* 0x050fe20000410000 */
[----:B------:R-:W-:Y:S01]  /*a170*/  MOV R131, R41 ;  /* 0x0000002900837202 */ /* 0x000fe20000000f00 */
[C---:B------:R-:W-:Y:S01]  /*a180*/  FMUL.FTZ R11, R0.reuse, R123 ;  /* 0x0000007b000b7220 */ /* 0x040fe20000410000 */
[----:B------:R-:W-:Y:S01]  /*a190*/  MOV R123, R34 ;  /* 0x00000022007b7202 */ /* 0x000fe20000000f00 */
[C---:B------:R-:W-:Y:S01]  /*a1a0*/  FMUL.FTZ R26, R0.reuse, R142 ;  /* 0x0000008e001a7220 */ /* 0x040fe20000410000 */
[----:B------:R-:W-:Y:S01]  /*a1b0*/  MOV R122, R88 ;  /* 0x00000058007a7202 */ /* 0x000fe20000000f00 */
[----:B------:R-:W-:Y:S01]  /*a1c0*/  FMUL.FTZ R34, R71, R150 ;  /* 0x0000009647227220 */ /* 0x000fe20000410000 */
[----:B------:R4:W-:Y:S01]  /*a1d0*/  MUFU.EX2 R251, R32 ;  /* 0x0000002000fb7308 */ /* 0x0009e20000000800 */
[----:B------:R-:W-:Y:S01]  /*a1e0*/  FFMA.FTZ R6, R29, c[0x0][0x2d0], -R107 ;  /* 0x0000b4001d067a23 */ /* 0x000fe2000001086b */
[----:B------:R-:W-:Y:S01]  /*a1f0*/  MOV R150, R80 ;  /* 0x0000005000967202 */ /* 0x000fe20000000f00 */
[----:B------:R-:W-:Y:S01]  /*a200*/  FMUL.FTZ R7, R71, R127 ;  /* 0x0000007f47077220 */ /* 0x000fe20000410000 */
[----:B-1----:R-:W-:Y:S01]  /*a210*/  @P0 IADD3.X R9, R5, R14, RZ, P2, !PT ;  /* 0x0000000e05090210 */ /* 0x002fe200017fe4ff */
[----:B------:R-:W-:Y:S01]  /*a220*/  FMUL.FTZ R14, R0, R130 ;  /* 0x00000082000e7220 */ /* 0x000fe20000410000 */
[----:B------:R-:W-:Y:S01]  /*a230*/  MOV R130, R87 ;  /* 0x0000005700827202 */ /* 0x000fe20000000f00 */
[C---:B------:R-:W-:Y:S01]  /*a240*/  FMUL.FTZ R29, R72.reuse, R145 ;  /* 0x00000091481d7220 */ /* 0x040fe20000410000 */
[----:B--2---:R-:W-:Y:S01]  /*a250*/  MOV R142, R92 ;  /* 0x0000005c008e7202 */ /* 0x004fe20000000f00 */
[----:B------:R1:W-:Y:S01]  /*a260*/  @P0 LDGSTS.E.BYPASS.LTC128B.128 [R241+0x6900], [R8.64], !P1 ;  /* 0x0690000008f10fae */ /* 0x0003e2000c901d48 */
[----:B------:R2:W2:Y:S01]  /*a270*/  MUFU.EX2 R33, R6 ;  /* 0x0000000600217308 */ /* 0x0004a20000000800 */
[----:B------:R-:W-:Y:S01]  /*a280*/  FMUL.FTZ R41, R72, R157 ;  /* 0x0000009d48297220 */ /* 0x000fe20000410000 */
[----:B------:R-:W-:Y:S01]  /*a290*/  MOV R157, R47 ;  /* 0x0000002f009d7202 */ /* 0x000fe20000000f00 */
[----:B------:R-:W-:Y:S02]  /*a2a0*/  FMUL.FTZ R47, R0, R163 ;  /* 0x000000a3002f7220 */ /* 0x000fe40000410000 */
[----:B---3--:R-:W-:Y:S01]  /*a2b0*/  FFMA.FTZ R4, R194, c[0x0][0x2d0], -R3 ;  /* 0x0000b400c2047a23 */ /* 0x008fe20000010803 */
[----:B------:R-:W-:Y:S01]  /*a2c0*/  MOV R194, R248 ;  /* 0x000000f800c27202 */ /* 0x000fe20000000f00 */
[----:B------:R-:W3:Y:S01]  /*a2d0*/  LDSM.16.MT88.4 R20, [R224+0x100] ;  /* 0x00010000e014783b */ /* 0x000ee20000004200 */
[----:B------:R-:W-:Y:S01]  /*a2e0*/  FMUL.FTZ R5, R73, R125 ;  /* 0x0000007d49057220 */ /* 0x000fe20000410000 */
[----:B------:R-:W-:Y:S01]  /*a2f0*/  MOV R125, R91 ;  /* 0x0000005b007d7202 */ /* 0x000fe20000000f00 */
[----:B------:R1:W-:Y:S01]  /*a300*/  MUFU.EX2 R195, R4 ;  /* 0x0000000400c37308 */ /* 0x0003e20000000800 */
[C---:B------:R-:W-:Y:S02]  /*a310*/  FMUL.FTZ R12, R72.reuse, R128 ;  /* 0x00000080480c7220 */ /* 0x040fe40000410000 */
[----:B------:R-:W-:Y:S02]  /*a320*/  FFMA.FTZ R92, R215, c[0x0][0x2d0], -R105 ;  /* 0x0000b400d75c7a23 */ /* 0x000fe40000010869 */
[----:B------:R-:W3:Y:S01]  /*a330*/  LDSM.16.MT88.4 R36, [R227+0x100] ;  /* 0x00010000e324783b */ /* 0x000ee20000004200 */
[----:B----4-:R-:W-:Y:S01]  /*a340*/  FMUL.FTZ R32, R73, R148 ;  /* 0x0000009449207220 */ /* 0x010fe20000410000 */
[----:B------:R-:W-:Y:S06]  /*a350*/  MOV R148, R83 ;  /* 0x0000005300947202 */ /* 0x000fec0000000f00 */
[----:B------:R-:W4:Y:S01]  /*a360*/  LDSM.16.MT88.4 R52, [R225+0x100] ;  /* 0x00010000e134783b */ /* 0x000f220000004200 */
[----:B--2---:R-:W-:Y:S01]  /*a370*/  FMUL.FTZ R6, R71, R126 ;  /* 0x0000007e47067220 */ /* 0x004fe20000410000 */
[----:B------:R-:W-:Y:S01]  /*a380*/  MOV R128, R33 ;  /* 0x0000002100807202 */ /* 0x000fe20000000f00 */
[C---:B-1----:R-:W-:Y:S01]  /*a390*/  FMUL.FTZ R9, R72.reuse, R121 ;  /* 0x0000007948097220 */ /* 0x042fe20000410000 */
[----:B------:R-:W-:Y:S01]  /*a3a0*/  MOV R126, R90 ;  /* 0x0000005a007e7202 */ /* 0x000fe20000000f00 */
[----:B------:R-:W-:Y:S01]  /*a3b0*/  FMUL.FTZ R8, R72, R120 ;  /* 0x0000007848087220 */ /* 0x000fe20000410000 */
[----:B------:R-:W-:Y:S01]  /*a3c0*/  MOV R120, R35 ;  /* 0x0000002300787202 */ /* 0x000fe20000000f00 */
[----:B------:R-:W-:Y:S01]  /*a3d0*/  FMUL.FTZ R33, R73, R149 ;  /* 0x0000009549217220 */ /* 0x000fe20000410000 */
[----:B------:R-:W-:Y:S01]  /*a3e0*/  MOV R149, R82 ;  /* 0x0000005200957202 */ /* 0x000fe20000000f00 */
[----:B------:R-:W-:Y:S01]  /*a3f0*/  FMUL.FTZ R35, R71, R151 ;  /* 0x0000009747237220 */ /* 0x000fe20000410000 */
[----:B------:R-:W1:Y:S01]  /*a400*/  LDSM.16.MT88.4 R80, [R226+0x100] ;  /* 0x00010000e250783b */ /* 0x000e620000004200 */
[--C-:B------:R-:W-:Y:S01]  /*a410*/  FFMA.FTZ R4, R193, c[0x0][0x2d0], -R3.reuse ;  /* 0x0000b400c1047a23 */ /* 0x100fe20000010803 */
[----:B------:R-:W-:Y:S01]  /*a420*/  MOV R193, R40 ;  /* 0x0000002800c17202 */ /* 0x000fe20000000f00 */
[--C-:B------:R-:W-:Y:S01]  /*a430*/  FFMA.FTZ R40, R51, c[0x0][0x2d0], -R100.reuse ;  /* 0x0000b40033287a23 */ /* 0x100fe20000010864 */
[----:B------:R-:W-:Y:S01]  /*a440*/  MOV R151, R59 ;  /* 0x0000003b00977202 */ /* 0x000fe20000000f00 */
[----:B------:R2:W1:Y:S01]  /*a450*/  MUFU.EX2 R196, R4 ;  /* 0x0000000400c47308 */ /* 0x0004620000000800 */
[----:B------:R-:W-:Y:S01]  /*a460*/  FMUL.FTZ R51, R71, R167 ;  /* 0x000000a747337220 */ /* 0x000fe20000410000 */
[----:B------:R-:W-:Y:S01]  /*a470*/  MOV R121, R89 ;  /* 0x0000005900797202 */ /* 0x000fe20000000f00 */
[----:B------:R-:W-:Y:S01]  /*a480*/  FMUL.FTZ R59, R0, R175 ;  /* 0x000000af003b7220 */ /* 0x000fe20000410000 */
[----:B------:R-:W-:Y:S08]  /*a490*/  LDSM.16.MT88.4 R88, [R227+0x900] ;  /* 0x00090000e358783b */ /* 0x000ff00000004200 */
[----:B------:R-:W0:Y:S01]  /*a4a0*/  LDGDEPBAR ;  /* 0x00000000000079af */ /* 0x000e220000000000 */
[--C-:B--2---:R-:W-:Y:S02]  /*a4b0*/  FFMA.FTZ R4, R30, c[0x0][0x2d0], -R3.reuse ;  /* 0x0000b4001e047a23 */ /* 0x104fe40000010803 */
[C---:B------:R-:W-:Y:S01]  /*a4c0*/  FMUL.FTZ R30, R0.reuse, R146 ;  /* 0x00000092001e7220 */ /* 0x040fe20000410000 */
[----:B------:R-:W-:Y:S01]  /*a4d0*/  MOV R146, R42 ;  /* 0x0000002a00927202 */ /* 0x000fe20000000f00 */
[----:B------:R2:W-:Y:S01]  /*a4e0*/  MUFU.EX2 R197, R4 ;  /* 0x0000000400c57308 */ /* 0x0005e20000000800 */
[C---:B------:R-:W-:Y:S01]  /*a4f0*/  FMUL.FTZ R42, R0.reuse, R158 ;  /* 0x0000009e002a7220 */ /* 0x040fe20000410000 */
[----:B------:R-:W-:Y:S01]  /*a500*/  MOV R158, R219 ;  /* 0x000000db009e7202 */ /* 0x000fe20000000f00 */
[----:B--2---:R-:W-:Y:S02]  /*a510*/  FFMA.FTZ R4, R31, c[0x0][0x2d0], -R3 ;  /* 0x0000b4001f047a23 */ /* 0x004fe40000010803 */
[----:B------:R-:W-:Y:S01]  /*a520*/  FMUL.FTZ R31, R0, R147 ;  /* 0x00000093001f7220 */ /* 0x000fe20000410000 */
[----:B------:R-:W-:Y:S04]  /*a530*/  MOV R147, R44 ;  /* 0x0000002c00937202 */ /* 0x000fe80000000f00 */
[----:B------:R2:W1:Y:S01]  /*a540*/  MUFU.EX2 R199, R4 ;  /* 0x0000000400c77308 */ /* 0x0004620000000800 */
[----:B------:R-:W-:Y:S09]  /*a550*/  FFMA.FTZ R44, R208, c[0x0][0x2d0], -R107 ;  /* 0x0000b400d02c7a23 */ /* 0x000ff2000001086b */
[----:B------:R1:W-:Y:S01]  /*a560*/  MUFU.EX2 R145, R44 ;  /* 0x0000002c00917308 */ /* 0x0003e20000000800 */
[C---:B--2---:R-:W-:Y:S09]  /*a570*/  FMUL.FTZ R4, R73.reuse, R124 ;  /* 0x0000007c49047220 */ /* 0x044ff20000410000 */
[----:B------:R2:W-:Y:S01]  /*a580*/  MUFU.EX2 R124, R24 ;  /* 0x00000018007c7308 */ /* 0x0005e20000000800 */
[-C--:B---3--:R-:W-:Y:S05]  /*a590*/  HMMA.16816.F32 R4, R76, R20.reuse, R4 ;  /* 0x000000144c04723c */ /* 0x088fea0000001804 */
[----:B-1----:R-:W-:Y:S03]  /*a5a0*/  FMUL.FTZ R44, R72, R160 ;  /* 0x000000a0482c7220 */ /* 0x002fe60000410000 */
[C---:B------:R-:W-:Y:S07]  /*a5b0*/  HMMA.16816.F32 R8, R64.reuse, R20, R8 ;  /* 0x000000144008723c */ /* 0x040fee0000001808 */
[----:B------:R-:W-:Y:S01]  /*a5c0*/  FFMA.FTZ R20, R48, c[0x0][0x2d0], -R105 ;  /* 0x0000b40030147a23 */ /* 0x000fe20000010869 */
[-C--:B------:R-:W-:Y:S03]  /*a5d0*/  HMMA.16816.F32 R12, R64, R22.reuse, R12 ;  /* 0x00000016400c723c */ /* 0x080fe6000000180c */
[----:B------:R1:W3:Y:S01]  /*a5e0*/  MUFU.EX2 R127, R20 ;  /* 0x00000014007f7308 */ /* 0x0002e20000000800 */
[----:B------:R-:W-:Y:S01]  /*a5f0*/  FMUL.FTZ R21, R73, R137 ;  /* 0x0000008949157220 */ /* 0x000fe20000410000 */
[----:B------:R-:W-:Y:S01]  /*a600*/  MOV R137, R84 ;  /* 0x0000005400897202 */ /* 0x000fe20000000f00 */
[C---:B--2---:R-:W-:Y:S01]  /*a610*/  FMUL.FTZ R24, R72.reuse, R140 ;  /* 0x0000008c48187220 */ /* 0x044fe20000410000 */
[----:B------:R-:W2:Y:S01]  /*a620*/  LDSM.16.MT88.4 R84, [R224+0x900] ;  /* 0x00090000e054783b */ /* 0x000ea20000004200 */
[C---:B------:R-:W-:Y:S04]  /*a630*/  HMMA.16816.F32 R16, R76.reuse, R22, R16 ;  /* 0x000000164c10723c */ /* 0x040fe80000001810 */
[--C-:B------:R-:W-:Y:S01]  /*a640*/  FFMA.FTZ R48, R203, c[0x0][0x2d0], -R107.reuse ;  /* 0x0000b400cb307a23 */ /* 0x100fe2000001086b */
[----:B------:R-:W-:Y:S02]  /*a650*/  MOV R140, R94 ;  /* 0x0000005e008c7202 */ /* 0x000fe40000000f00 */
[C---:B------:R-:W-:Y:S01]  /*a660*/  FMUL.FTZ R22, R71.reuse, R138 ;  /* 0x0000008a47167220 */ /* 0x040fe20000410000 */
[----:B------:R-:W-:Y:S01]  /*a670*/  MOV R138, R252 ;  /* 0x000000fc008a7202 */ /* 0x000fe20000000f00 */
[----:B------:R-:W-:Y:S01]  /*a680*/  FMUL.FTZ R23, R71, R139 ;  /* 0x0000008b47177220 */ /* 0x000fe20000410000 */
[----:B------:R3:W2:Y:S02]  /*a690*/  MUFU.EX2 R252, R28 ;  /* 0x0000001c00fc7308 */ /* 0x0006a40000000800 */
[----:B------:R-:W-:Y:S01]  /*a6a0*/  MOV R139, R61 ;  /* 0x0000003d008b7202 */ /* 0x000fe20000000f00 */
[C---:B------:R-:W-:Y:S02]  /*a6b0*/  FMUL.FTZ R61, R72.reuse, R177 ;  /* 0x000000b1483d7220 */ /* 0x040fe40000410000 */
[----:B-1----:R-:W-:Y:S01]  /*a6c0*/  FMUL.FTZ R20, R73, R136 ;  /* 0x0000008849147220 */ /* 0x002fe20000410000 */
[----:B------:R-:W-:Y:S04]  /*a6d0*/  MOV R136, R223 ;  /* 0x000000df00887202 */ /* 0x000fe80000000f00 */
[----:B------:R1:W-:Y:S02]  /*a6e0*/  MUFU.EX2 R223, R48 ;  /* 0x0000003000df7308 */ /* 0x0003e40000000800 */
[-C--:B------:R-:W-:Y:S08]  /*a6f0*/  HMMA.16816.F32 R20, R76, R36.reuse, R20 ;  /* 0x000000244c14723c */ /* 0x080ff00000001814 */
[C---:B------:R-:W-:Y:S04]  /*a700*/  HMMA.16816.F32 R24, R64.reuse, R36, R24 ;  /* 0x000000244018723c */ /* 0x040fe80000001818 */
[----:B---3--:R-:W-:Y:S02]  /*a710*/  FMUL.FTZ R28, R72, R144 ;  /* 0x00000090481c7220 */ /* 0x008fe40000410000 */
[----:B------:R3:W-:Y:S01]  /*a720*/  MUFU.EX2 R144, R60 ;  /* 0x0000003c00907308 */ /* 0x0007e20000000800 */
[--C-:B------:R-:W-:Y:S02]  /*a730*/  FFMA.FTZ R36, R50, c[0x0][0x2d0], -R100.reuse ;  /* 0x0000b40032247a23 */ /* 0x100fe40000010864 */
[----:B------:R-:W-:Y:S02]  /*a740*/  FMUL.FTZ R50, R71, R166 ;  /* 0x000000a647327220 */ /* 0x000fe40000410000 */
[-C--:B------:R-:W-:Y:S03]  /*a750*/  HMMA.16816.F32 R28, R64, R38.reuse, R28 ;  /* 0x00000026401c723c */ /* 0x080fe6000000181c */
[C---:B-1----:R-:W-:Y:S02]  /*a760*/  FMUL.FTZ R48, R73.reuse, R164 ;  /* 0x000000a449307220 */ /* 0x042fe40000410000 */
[----:B------:R-:W-:Y:S01]  /*a770*/  LDSM.16.MT88.4 R164, [R225+0x3100] ;  /* 0x00310000e1a4783b */ /* 0x000fe20000004200 */
[----:B------:R1:W-:Y:S01]  /*a780*/  MUFU.EX2 R248, R36 ;  /* 0x0000002400f87308 */ /* 0x0003e20000000800 */
[----:B------:R-:W-:Y:S01]  /*a790*/  FMUL.FTZ R37, R73, R153 ;  /* 0x0000009949257220 */ /* 0x000fe20000410000 */
[C---:B------:R-:W-:Y:S07]  /*a7a0*/  HMMA.16816.F32 R32, R76.reuse, R38, R32 ;  /* 0x000000264c20723c */ /* 0x040fee0000001820 */
[C---:B------:R-:W-:Y:S01]  /*a7b0*/  FMUL.FTZ R39, R71.reuse, R155 ;  /* 0x0000009b47277220 */ /* 0x040fe20000410000 */
[----:B------:R-:W-:Y:S01]  /*a7c0*/  MOV R155, R249 ;  /* 0x000000f9009b7202 */ /* 0x000fe20000000f00 */
[----:B------:R-:W-:Y:S01]  /*a7d0*/  FMUL.FTZ R38, R71, R154 ;  /* 0x0000009a47267220 */ /* 0x000fe20000410000 */
[----:B------:R2:W2:Y:S02]  /*a7e0*/  MUFU.EX2 R249, R40 ;  /* 0x0000002800f97308 */ /* 0x0004a40000000800 */
[C---:B---3--:R-:W-:Y:S02]  /*a7f0*/  FMUL.FTZ R60, R72.reuse, R176 ;  /* 0x000000b0483c7220 */ /* 0x048fe40000410000 */
[----:B-1----:R-:W-:Y:S07]  /*a800*/  FMUL.FTZ R36, R73, R152 ;  /* 0x0000009849247220 */ /* 0x002fee0000410000 */
[-C--:B----4-:R-:W-:Y:S03]  /*a810*/  HMMA.16816.F32 R36, R76, R52.reuse, R36 ;  /* 0x000000344c24723c */ /* 0x090fe60000001824 */
[C---:B--2---:R-:W-:Y:S01]  /*a820*/  FMUL.FTZ R40, R72.reuse, R156 ;  /* 0x0000009c48287220 */ /* 0x044fe20000410000 */
[----:B------:R-:W-:Y:S01]  /*a830*/  MOV R156, R57 ;  /* 0x00000039009c7202 */ /* 0x000fe20000000f00 */
[----:B------:R-:W-:Y:S05]  /*a840*/  FMUL.FTZ R57, R72, R173 ;  /* 0x000000ad48397220 */ /* 0x000fea0000410000 */
[C---:B------:R-:W-:Y:S07]  /*a850*/  HMMA.16816.F32 R40, R64.reuse, R52, R40 ;  /* 0x000000344028723c */ /* 0x040fee0000001828 */
[----:B------:R-:W-:Y:S01]  /*a860*/  FFMA.FTZ R52, R209, c[0x0][0x2d0], -R107 ;  /* 0x0000b400d1347a23 */ /* 0x000fe2000001086b */
[-C--:B------:R-:W-:Y:S03]  /*a870*/  HMMA.16816.F32 R44, R64, R54.reuse, R44 ;  /* 0x00000036402c723c */ /* 0x080fe6000000182c */
[----:B------:R1:W2:Y:S01]  /*a880*/  MUFU.EX2 R220, R52 ;  /* 0x0000003400dc7308 */ /* 0x0002a20000000800 */
[----:B------:R-:W-:Y:S04]  /*a890*/  FMUL.FTZ R53, R73, R169 ;  /* 0x000000a949357220 */ /* 0x000fe80000410000 */
[C---:B------:R-:W-:Y:S07]  /*a8a0*/  HMMA.16816.F32 R48, R76.reuse, R54, R48 ;  /* 0x000000364c30723c */ /* 0x040fee0000001830 */
[C---:B------:R-:W-:Y:S02]  /*a8b0*/  FMUL.FTZ R55, R71.reuse, R171 ;  /* 0x000000ab47377220 */ /* 0x040fe40000410000 */
[----:B------:R-:W-:Y:S03]  /*a8c0*/  FMUL.FTZ R54, R71, R170 ;  /* 0x000000aa47367220 */ /* 0x000fe60000410000 */
[C---:B-1----:R-:W-:Y:S07]  /*a8d0*/  FMUL.FTZ R52, R73.reuse, R168 ;  /* 0x000000a849347220 */ /* 0x042fee0000410000 */
[-C--:B------:R-:W-:Y:S08]  /*a8e0*/  HMMA.16816.F32 R52, R76, R80.reuse, R52 ;  /* 0x000000504c34723c */ /* 0x080ff00000001834 */
[C---:B------:R-:W-:Y:S07]  /*a8f0*/  HMMA.16816.F32 R56, R64.reuse, R80, R56 ;  /* 0x000000504038723c */ /* 0x040fee0000001838 */
[--C-:B------:R-:W-:Y:S01]  /*a900*/  FFMA.FTZ R80, R216, c[0x0][0x2d0], -R3.reuse ;  /* 0x0000b400d8507a23 */ /* 0x100fe20000010803 */
[-C--:B------:R-:W-:Y:S03]  /*a910*/  HMMA.16816.F32 R60, R64, R82.reuse, R60 ;  /* 0x00000052403c723c */ /* 0x080fe6000000183c */
[----:B------:R1:W3:Y:S01]  /*a920*/  MUFU.EX2 R154, R80 ;  /* 0x00000050009a7308 */ /* 0x0002e20000000800 */
[----:B------:R-:W-:Y:S03]  /*a930*/  F2FP.PACK_AB R81, R196, R195 ;  /* 0x000000c3c451723e */ /* 0x000fe600000000ff */
[C---:B------:R-:W-:Y:S02]  /*a940*/  FMUL.FTZ R64, R73.reuse, R180 ;  /* 0x000000b449407220 */ /* 0x040fe40000410000 */
[----:B------:R-:W-:Y:S03]  /*a950*/  FMUL.FTZ R65, R73, R181 ;  /* 0x000000b549417220 */ /* 0x000fe60000410000 */
[C---:B------:R-:W-:Y:S02]  /*a960*/  FMUL.FTZ R66, R71.reuse, R182 ;  /* 0x000000b647427220 */ /* 0x040fe40000410000 */
[----:B------:R-:W-:Y:S07]  /*a970*/  FMUL.FTZ R67, R71, R183 ;  /* 0x000000b747437220 */ /* 0x000fee0000410000 */
[----:B------:R-:W-:Y:S04]  /*a980*/  HMMA.16816.F32 R64, R76, R82, R64 ;  /* 0x000000524c40723c */ /* 0x000fe80000001840 */
[--C-:B-1----:R-:W-:Y:S03]  /*a990*/  FFMA.FTZ R80, R214, c[0x0][0x2d0], -R3.reuse ;  /* 0x0000b400d6507a23 */ /* 0x102fe60000010803 */
[----:B------:R-:W-:Y:S02]  /*a9a0*/  F2FP.PACK_AB R76, R122, R130 ;  /* 0x000000827a4c723e */ /* 0x000fe400000000ff */
[----:B------:R-:W-:Y:S01]  /*a9b0*/  F2FP.PACK_AB R78, R141, R126 ;  /* 0x0000007e8d4e723e */ /* 0x000fe200000000ff */
[----:B------:R1:W-:Y:S02]  /*a9c0*/  MUFU.EX2 R152, R80 ;  /* 0x0000005000987308 */ /* 0x0003e40000000800 */
[----:B------:R-:W-:Y:S02]  /*a9d0*/  F2FP.PACK_AB R77, R121, R129 ;  /* 0x00000081794d723e */ /* 0x000fe400000000ff */
[----:B------:R-:W-:Y:S02]  /*a9e0*/  F2FP.PACK_AB R79, R140, R125 ;  /* 0x0000007d8c4f723e */ /* 0x000fe400000000ff */
[----:B------:R-:W-:Y:S02]  /*a9f0*/  F2FP.PACK_AB R82, R128, R142 ;  /* 0x0000008e8052723e */ /* 0x000fe400000000ff */
[----:B------:R-:W-:Y:S03]  /*aa00*/  F2FP.PACK_AB R83, R199, R197 ;  /* 0x000000c5c753723e */ /* 0x000fe600000000ff */
[-C--:B------:R-:W-:Y:S03]  /*aa10*/  HMMA.16816.F32 R4, R76, R84.reuse, R4 ;  /* 0x000000544c04723c */ /* 0x080fe60000001804 */
[----:B-1----:R-:W-:Y:S02]  /*aa20*/  FFMA.FTZ R80, R217, c[0x0][0x2d0], -R3 ;  /* 0x0000b400d9507a23 */ /* 0x002fe40000010803 */
[----:B------:R1:W-:Y:S10]  /*aa30*/  MUFU.EX2 R217, R92 ;  /* 0x0000005c00d97308 */ /* 0x0003f40000000800 */
[----:B------:R4:W2:Y:S01]  /*aa40*/  MUFU.EX2 R153, R80 ;  /* 0x0000005000997308 */ /* 0x0008a20000000800 */
[----:B-1----:R-:W1:Y:S01]  /*aa50*/  LDSM.16.MT88.4 R92, [R225+0x900] ;  /* 0x00090000e15c783b */ /* 0x002e620000004200 */
[----:B----4-:R-:W-:Y:S07]  /*aa60*/  F2FP.PACK_AB R80, R120, R123 ;  /* 0x0000007b7850723e */ /* 0x010fee00000000ff */
[C---:B------:R-:W-:Y:S07]  /*aa70*/  HMMA.16816.F32 R8, R80.reuse, R84, R8 ;  /* 0x000000545008723c */ /* 0x040fee0000001808 */
[--C-:B------:R-:W-:Y:S01]  /*aa80*/  FFMA.FTZ R84, R218, c[0x0][0x2d0], -R105.reuse ;  /* 0x0000b400da547a23 */ /* 0x100fe20000010869 */
[-C--:B------:R-:W-:Y:S03]  /*aa90*/  HMMA.16816.F32 R12, R80, R86.reuse, R12 ;  /* 0x00000056500c723c */ /* 0x080fe6000000180c */
[----:B------:R4:W1:Y:S05]  /*aaa0*/  MUFU.EX2 R219, R84 ;  /* 0x0000005400db7308 */ /* 0x00086a0000000800 */
[C---:B------:R-:W-:Y:S08]  /*aab0*/  HMMA.16816.F32 R16, R76.reuse, R86, R16 ;  /* 0x000000564c10723c */ /* 0x040ff00000001810 */
[-C--:B------:R-:W-:Y:S08]  /*aac0*/  HMMA.16816.F32 R20, R76, R88.reuse, R20 ;  /* 0x000000584c14723c */ /* 0x080ff00000001814 */
[C---:B------:R-:W-:Y:S04]  /*aad0*/  HMMA.16816.F32 R24, R80.reuse, R88, R24 ;  /* 0x000000585018723c */ /* 0x040fe80000001818 */
[--C-:B----4-:R-:W-:Y:S04]  /*aae0*/  FFMA.FTZ R84, R212, c[0x0][0x2d0], -R105.reuse ;  /* 0x0000b400d4547a23 */ /* 0x110fe80000010869 */
[-C--:B------:R-:W-:Y:S01]  /*aaf0*/  HMMA.16816.F32 R28, R80, R90.reuse, R28 ;  /* 0x0000005a501c723c */ /* 0x080fe2000000181c */
[----:B------:R4:W-:Y:S07]  /*ab00*/  MUFU.EX2 R216, R84 ;  /* 0x0000005400d87308 */ /* 0x0009ee0000000800 */
[C---:B------:R-:W-:Y:S08]  /*ab10*/  HMMA.16816.F32 R32, R76.reuse, R90, R32 ;  /* 0x0000005a4c20723c */ /* 0x040ff00000001820 */
[-C--:B-1----:R-:W-:Y:S08]  /*ab20*/  HMMA.16816.F32 R36, R76, R92.reuse, R36 ;  /* 0x0000005c4c24723c */ /* 0x082ff00000001824 */
[C---:B------:R-:W-:Y:S04]  /*ab30*/  HMMA.16816.F32 R40, R80.reuse, R92, R40 ;  /* 0x0000005c5028723c */ /* 0x040fe80000001828 */
[----:B----4-:R-:W-:Y:S04]  /*ab40*/  FFMA.FTZ R84, R211, c[0x0][0x2d0], -R105 ;  /* 0x0000b400d3547a23 */ /* 0x010fe80000010869 */
[-C--:B------:R-:W-:Y:S01]  /*ab50*/  HMMA.16816.F32 R44, R80, R94.reuse, R44 ;  /* 0x0000005e502c723c */ /* 0x080fe2000000182c */
[----:B------:R1:W4:Y:S07]  /*ab60*/  MUFU.EX2 R218, R84 ;  /* 0x0000005400da7308 */ /* 0x00032e0000000800 */
[C---:B------:R-:W-:Y:S04]  /*ab70*/  HMMA.16816.F32 R48, R76.reuse, R94, R48 ;  /* 0x0000005e4c30723c */ /* 0x040fe80000001830 */
[--C-:B-1----:R-:W-:Y:S01]  /*ab80*/  FFMA.FTZ R84, R159, c[0x0][0x2d0], -R100.reuse ;  /* 0x0000b4009f547a23 */ /* 0x102fe20000010864 */
[----:B------:R-:W-:Y:S02]  /*ab90*/  MOV R159, R158 ;  /* 0x0000009e009f7202 */ /* 0x000fe40000000f00 */
[----:B------:R-:W-:Y:S01]  /*aba0*/  MOV R158, R157 ;  /* 0x0000009d009e7202 */ /* 0x000fe20000000f00 */
[----:B------:R1:W-:Y:S01]  /*abb0*/  MUFU.EX2 R213, R84 ;  /* 0x0000005400d57308 */ /* 0x0003e20000000800 */
[----:B------:R-:W-:Y:S03]  /*abc0*/  MOV R157, R156 ;  /* 0x0000009c009d7202 */ /* 0x000fe60000000f00 */
[--C-:B------:R-:W-:Y:S01]  /*abd0*/  FFMA.FTZ R88, R159, c[0x0][0x2d0], -R100.reuse ;  /* 0x0000b4009f587a23 */ /* 0x100fe20000010864 */
[----:B------:R-:W-:Y:S02]  /*abe0*/  MOV R156, R155 ;  /* 0x0000009b009c7202 */ /* 0x000fe40000000f00 */
[----:B------:R-:W-:Y:S02]  /*abf0*/  MOV R203, R158 ;  /* 0x0000009e00cb7202 */ /* 0x000fe40000000f00 */
[----:B------:R-:W-:Y:S02]  /*ac00*/  MOV R159, R156 ;  /* 0x0000009c009f7202 */ /* 0x000fe40000000f00 */
[----:B------:R-:W-:Y:S01]  /*ac10*/  MOV R208, R157 ;  /* 0x0000009d00d07202 */ /* 0x000fe20000000f00 */
[----:B------:R2:W2:Y:S01]  /*ac20*/  MUFU.EX2 R215, R88 ;  /* 0x0000005800d77308 */ /* 0x0004a20000000800 */
[----:B------:R-:W-:Y:S02]  /*ac30*/  MOV R155, R151 ;  /* 0x00000097009b7202 */ /* 0x000fe40000000f00 */
[----:B------:R-:W-:Y:S02]  /*ac40*/  MOV R160, R208 ;  /* 0x000000d000a07202 */ /* 0x000fe40000000f00 */
[----:B------:R-:W-:Y:S02]  /*ac50*/  MOV R151, R150 ;  /* 0x0000009600977202 */ /* 0x000fe40000000f00 */
[----:B------:R-:W-:Y:S02]  /*ac60*/  MOV R150, R149 ;  /* 0x0000009500967202 */ /* 0x000fe40000000f00 */
[----:B------:R-:W-:Y:S02]  /*ac70*/  MOV R149, R148 ;  /* 0x0000009400957202 */ /* 0x000fe40000000f00 */
[----:B------:R-:W-:Y:S02]  /*ac80*/  MOV R148, R201 ;  /* 0x000000c900947202 */ /* 0x000fe40000000f00 */
[----:B------:R-:W-:Y:S01]  /*ac90*/  MOV R201, R138 ;  /* 0x0000008a00c97202 */ /* 0x000fe20000000f00 */
[----:B-1----:R-:W1:Y:S01]  /*aca0*/  LDSM.16.MT88.4 R84, [R226+0x900] ;  /* 0x00090000e254783b */ /* 0x002e620000004200 */
[----:B------:R-:W-:Y:S02]  /*acb0*/  MOV R157, R151 ;  /* 0x00000097009d7202 */ /* 0x000fe40000000f00 */
[----:B------:R-:W-:Y:S02]  /*acc0*/  MOV R151, R201 ;  /* 0x000000c900977202 */ /* 0x000fe40000000f00 */
[----:B------:R-:W-:Y:S02]  /*acd0*/  MOV R158, R155 ;  /* 0x0000009b009e7202 */ /* 0x000fe40000000f00 */
[----:B------:R-:W-:Y:S02]  /*ace0*/  MOV R156, R149 ;  /* 0x00000095009c7202 */ /* 0x000fe40000000f00 */
[----:B------:R-:W-:Y:S01]  /*acf0*/  MOV R155, R148 ;  /* 0x00000094009b7202 */ /* 0x000fe20000000f00 */
[--C-:B--2---:R-:W-:Y:S01]  /*ad00*/  FFMA.FTZ R88, R203, c[0x0][0x2d0], -R100.reuse ;  /* 0x0000b400cb587a23 */ /* 0x104fe20000010864 */
[----:B------:R-:W-:Y:S02]  /*ad10*/  MOV R203, R159 ;  /* 0x0000009f00cb7202 */ /* 0x000fe40000000f00 */
[----:B------:R-:W-:Y:S01]  /*ad20*/  MOV R208, R158 ;  /* 0x0000009e00d07202 */ /* 0x000fe20000000f00 */
[----:B------:R2:W-:Y:S01]  /*ad30*/  MUFU.EX2 R159, R88 ;  /* 0x00000058009f7308 */ /* 0x0005e20000000800 */
[----:B------:R-:W-:Y:S02]  /*ad40*/  MOV R158, R157 ;  /* 0x0000009d009e7202 */ /* 0x000fe40000000f00 */
        /* <DEDUP_REMOVED lines=8> */
[----:B------:R3:W5:Y:S01]  /*add0*/  LDL.LU R236, [R1+0x60] ;  /* 0x0000600001ec7983 */ /* 0x0007620000300800 */
[----:B------:R-:W-:Y:S02]  /*ade0*/  MOV R138, R117 ;  /* 0x00000075008a7202 */ /* 0x000fe40000000f00 */
[----:B------:R-:W-:Y:S01]  /*adf0*/  MOV R117, R237 ;  /* 0x000000ed00757202 */ /* 0x000fe20000000f00 */
[--C-:B--2---:R-:W-:Y:S01]  /*ae00*/  FFMA.FTZ R88, R160, c[0x0][0x2d0], -R100.reuse ;  /* 0x0000b400a0587a23 */ /* 0x104fe20000010864 */
[----:B------:R2:W5:Y:S01]  /*ae10*/  LDL.LU R237, [R1+0x5c] ;  /* 0x00005c0001ed7983 */ /* 0x0005620000300800 */
[-C--:B-1----:R-:W-:Y:S02]  /*ae20*/  HMMA.16816.F32 R52, R76, R84.reuse, R52 ;  /* 0x000000544c34723c */ /* 0x082fe40000001834 */
[----:B------:R1:W1:Y:S01]  /*ae30*/  MUFU.EX2 R214, R88 ;  /* 0x0000005800d67308 */ /* 0x0002620000000800 */
[----:B------:R-:W-:Y:S01]  /*ae40*/  MOV R148, R137 ;  /* 0x0000008900947202 */ /* 0x000fe20000000f00 */
[----:B------:R2:W5:Y:S01]  /*ae50*/  LDL.LU R238, [R1+0x58] ;  /* 0x0000580001ee7983 */ /* 0x0005620000300800 */
[----:B------:R-:W-:Y:S02]  /*ae60*/  MOV R151, R149 ;  /* 0x0000009500977202 */ /* 0x000fe40000000f00 */
[----:B------:R-:W-:Y:S01]  /*ae70*/  MOV R160, R208 ;  /* 0x000000d000a07202 */ /* 0x000fe20000000f00 */
[C---:B------:R-:W-:Y:S04]  /*ae80*/  HMMA.16816.F32 R56, R80.reuse, R84, R56 ;  /* 0x000000545038723c */ /* 0x040fe80000001838 */
[----:B------:R-:W-:Y:S02]  /*ae90*/  MOV R208, R157 ;  /* 0x0000009d00d07202 */ /* 0x000fe40000000f00 */
[----:B------:R-:W-:Y:S02]  /*aea0*/  MOV R149, R148 ;  /* 0x0000009400957202 */ /* 0x000fe40000000f00 */
[-C--:B------:R-:W-:Y:S04]  /*aeb0*/  HMMA.16816.F32 R60, R80, R86.reuse, R60 ;  /* 0x00000056503c723c */ /* 0x080fe8000000183c */
[----:B------:R-:W-:Y:S02]  /*aec0*/  MOV R157, R151 ;  /* 0x00000097009d7202 */ /* 0x000fe40000000f00 */
[----:B------:R-:W-:Y:S02]  /*aed0*/  MOV R151, R149 ;  /* 0x0000009500977202 */ /* 0x000fe40000000f00 */
[----:B------:R-:W-:Y:S04]  /*aee0*/  HMMA.16816.F32 R64, R76, R86, R64 ;  /* 0x000000564c40723c */ /* 0x000fe80000001840 */
[--C-:B-1----:R-:W-:Y:S01]  /*aef0*/  FFMA.FTZ R88, R203, c[0x0][0x2d0], -R107.reuse ;  /* 0x0000b400cb587a23 */ /* 0x102fe2000001086b */
[----:B------:R-:W-:Y:S02]  /*af00*/  MOV R203, R158 ;  /* 0x0000009e00cb7202 */ /* 0x000fe40000000f00 */
[----:B------:R-:W-:Y:S02]  /*af10*/  MOV R158, R155 ;  /* 0x0000009b009e7202 */ /* 0x000fe40000000f00 */
[----:B------:R1:W-:Y:S03]  /*af20*/  MUFU.EX2 R155, R88 ;  /* 0x00000058009b7308 */ /* 0x0003e60000000800 */
[----:B------:R-:W-:Y:S02]  /*af30*/  MOV R161, R203 ;  /* 0x000000cb00a17202 */ /* 0x000fe40000000f00 */
[----:B------:R-:W-:Y:S02]  /*af40*/  MOV R203, R158 ;  /* 0x0000009e00cb7202 */ /* 0x000fe40000000f00 */
[----:B------:R-:W-:Y:S01]  /*af50*/  MOV R148, R201 ;  /* 0x000000c900947202 */ /* 0x000fe20000000f00 */
[--C-:B------:R-:W-:Y:S01]  /*af60*/  FFMA.FTZ R92, R161, c[0x0][0x2d0], -R107.reuse ;  /* 0x0000b400a15c7a23 */ /* 0x100fe2000001086b */
[----:B------:R-:W-:Y:S02]  /*af70*/  F2FP.PACK_AB R76, R146, R147 ;  /* 0x00000093924c723e */ /* 0x000fe400000000ff */
[----:B------:R-:W-:Y:S01]  /*af80*/  MOV R149, R148 ;  /* 0x0000009400957202 */ /* 0x000fe20000000f00 */
[----:B------:R2:W-:Y:S01]  /*af90*/  MUFU.EX2 R163, R92 ;  /* 0x0000005c00a37308 */ /* 0x0005e20000000800 */
[----:B------:R-:W-:Y:S02]  /*afa0*/  F2FP.PACK_AB R78, R124, R127 ;  /* 0x0000007f7c4e723e */ /* 0x000fe400000000ff */
[----:B------:R-:W-:Y:S02]  /*afb0*/  F2FP.PACK_AB R77, R251, R252 ;  /* 0x000000fcfb4d723e */ /* 0x000fe400000000ff */
[----:B------:R-:W-:Y:S02]  /*afc0*/  F2FP.PACK_AB R79, R249, R248 ;  /* 0x000000f8f94f723e */ /* 0x000fe400000000ff */
[----:B------:R-:W-:Y:S02]  /*afd0*/  F2FP.PACK_AB R82, R221, R220 ;  /* 0x000000dcdd52723e */ /* 0x000fe400000000ff */
[----:B---3--:R-:W-:Y:S02]  /*afe0*/  F2FP.PACK_AB R81, R154, R144 ;  /* 0x000000909a51723e */ /* 0x008fe400000000ff */
[----:B------:R-:W-:Y:S01]  /*aff0*/  F2FP.PACK_AB R83, R153, R152 ;  /* 0x000000989953723e */ /* 0x000fe200000000ff */
[--C-:B-1----:R-:W-:Y:S01]  /*b000*/  FFMA.FTZ R88, R160, c[0x0][0x2d0], -R107.reuse ;  /* 0x0000b400a0587a23 */ /* 0x102fe2000001086b */
[----:B------:R-:W-:Y:S02]  /*b010*/  MOV R160, R208 ;  /* 0x000000d000a07202 */ /* 0x000fe40000000f00 */
[----:B------:R-:W-:Y:S01]  /*b020*/  MOV R208, R157 ;  /* 0x0000009d00d07202 */ /* 0x000fe20000000f00 */
[----:B------:R1:W-:Y:S01]  /*b030*/  MUFU.EX2 R158, R88 ;  /* 0x00000058009e7308 */ /* 0x0003e20000000800 */
[----:B------:R-:W-:Y:S02]  /*b040*/  MOV R157, R151 ;  /* 0x00000097009d7202 */ /* 0x000fe40000000f00 */
[----:B------:R-:W-:Y:S02]  /*b050*/  MOV R161, R160 ;  /* 0x000000a000a17202 */ /* 0x000fe40000000f00 */
[----:B------:R-:W-:Y:S02]  /*b060*/  MOV R160, R203 ;  /* 0x000000cb00a07202 */ /* 0x000fe40000000f00 */
[----:B------:R-:W-:Y:S01]  /*b070*/  MOV R203, R208 ;  /* 0x000000d000cb7202 */ /* 0x000fe20000000f00 */
[----:B--2---:R-:W-:Y:S01]  /*b080*/  FFMA.FTZ R92, R161, c[0x0][0x2d0], -R107 ;  /* 0x0000b400a15c7a23 */ /* 0x004fe2000001086b */
[----:B------:R-:W-:Y:S01]  /*b090*/  MOV R208, R157 ;  /* 0x0000009d00d07202 */ /* 0x000fe20000000f00 */
[--C-:B------:R-:W-:Y:S01]  /*b0a0*/  FFMA.FTZ R84, R160, c[0x0][0x2d0], -R3.reuse ;  /* 0x0000b400a0547a23 */ /* 0x100fe20000010803 */
[----:B------:R-:W-:Y:S01]  /*b0b0*/  MOV R160, R203 ;  /* 0x000000cb00a07202 */ /* 0x000fe20000000f00 */
[----:B------:R2:W3:Y:S01]  /*b0c0*/  MUFU.EX2 R162, R92 ;  /* 0x0000005c00a27308 */ /* 0x0004e20000000800 */
[----:B------:R-:W-:Y:S02]  /*b0d0*/  MOV R203, R208 ;  /* 0x000000d000cb7202 */ /* 0x000fe40000000f00 */
[----:B------:R-:W-:Y:S01]  /*b0e0*/  MOV R151, R149 ;  /* 0x0000009500977202 */ /* 0x000fe20000000f00 */
[--C-:B------:R-:W-:Y:S01]  /*b0f0*/  FFMA.FTZ R80, R160, c[0x0][0x2d0], -R3.reuse ;  /* 0x0000b400a0507a23 */ /* 0x100fe20000010803 */
[----:B------:R-:W-:Y:S02]  /*b100*/  MOV R160, R203 ;  /* 0x000000cb00a07202 */ /* 0x000fe40000000f00 */
[----:B------:R-:W-:Y:S02]  /*b110*/  MOV R203, R156 ;  /* 0x0000009c00cb7202 */ /* 0x000fe40000000f00 */
[----:B------:R-:W-:Y:S01]  /*b120*/  MOV R157, R151 ;  /* 0x00000097009d7202 */ /* 0x000fe20000000f00 */
[----:B------:R3:W-:Y:S01]  /*b130*/  MUFU.EX2 R156, R80 ;  /* 0x00000050009c7308 */ /* 0x0007e20000000800 */
[----:B------:R-:W-:Y:S01]  /*b140*/  MOV R137, R136 ;  /* 0x0000008800897202 */ /* 0x000fe20000000f00 */
[----:B-1----:R-:W1:Y:S01]  /*b150*/  LDSM.16.MT88.4 R88, [R224+0x1100] ;  /* 0x00110000e058783b */ /* 0x002e620000004200 */
[----:B------:R-:W-:Y:S02]  /*b160*/  MOV R208, R157 ;  /* 0x0000009d00d07202 */ /* 0x000fe40000000f00 */
[----:B------:R-:W-:Y:S04]  /*b170*/  MOV R136, R239 ;  /* 0x000000ef00887202 */ /* 0x000fe80000000f00 */
[----:B------:R-:W-:Y:S01]  /*b180*/  MOV R201, R136 ;  /* 0x0000008800c97202 */ /* 0x000fe20000000f00 */
[----:B------:R4:W1:Y:S01]  /*b190*/  MUFU.EX2 R157, R84 ;  /* 0x00000054009d7308 */ /* 0x0008620000000800 */
[----:B------:R1:W5:Y:S01]  /*b1a0*/  LDL.LU R239, [R1+0x54] ;  /* 0x0000540001ef7983 */ /* 0x0003620000300800 */
[----:B------:R-:W-:Y:S01]  /*b1b0*/  MOV R136, R135 ;  /* 0x0000008700887202 */ /* 0x000fe20000000f00 */
[--C-:B--2---:R-:W-:Y:S01]  /*b1c0*/  FFMA.FTZ R92, R208, c[0x0][0x2d0], -R3.reuse ;  /* 0x0000b400d05c7a23 */ /* 0x104fe20000010803 */
[----:B------:R-:W-:Y:S02]  /*b1d0*/  MOV R135, R133 ;  /* 0x0000008500877202 */ /* 0x000fe40000000f00 */
[----:B------:R-:W-:Y:S02]  /*b1e0*/  MOV R133, R240 ;  /* 0x000000f000857202 */ /* 0x000fe40000000f00 */
[----:B------:R2:W5:Y:S01]  /*b1f0*/  LDL.LU R240, [R1+0x50] ;  /* 0x0000500001f07983 */ /* 0x0005620000300800 */
[----:B------:R-:W-:Y:S02]  /*b200*/  MOV R148, R201 ;  /* 0x000000c900947202 */ /* 0x000fe40000000f00 */
[----:B------:R-:W-:Y:S01]  /*b210*/  MOV R201, R136 ;  /* 0x0000008800c97202 */ /* 0x000fe20000000f00 */
[----:B---3--:R-:W-:Y:S01]  /*b220*/  FFMA.FTZ R80, R160, c[0x0][0x2d0], -R3 ;  /* 0x0000b400a0507a23 */ /* 0x008fe20000010803 */
[----:B------:R-:W-:Y:S02]  /*b230*/  MOV R149, R148 ;  /* 0x0000009400957202 */ /* 0x000fe40000000f00 */
[----:B------:R-:W-:Y:S01]  /*b240*/  MOV R148, R201 ;  /* 0x000000c900947202 */ /* 0x000fe20000000f00 */
[----:B------:R3:W-:Y:S01]  /*b250*/  MUFU.EX2 R160, R80 ;  /* 0x0000005000a07308 */ /* 0x0007e20000000800 */
[----:B------:R-:W-:Y:S02]  /*b260*/  MOV R151, R149 ;  /* 0x0000009500977202 */ /* 0x000fe40000000f00 */
[----:B------:R-:W-:Y:S02]  /*b270*/  MOV R149, R148 ;  /* 0x0000009400957202 */ /* 0x000fe40000000f00 */
[----:B------:R-:W-:Y:S01]  /*b280*/  MOV R148, R143 ;  /* 0x0000008f00947202 */ /* 0x000fe20000000f00 */
[----:B----4-:R-:W4:Y:S01]  /*b290*/  LDSM.16.MT88.4 R84, [R227+0x1100] ;  /* 0x00110000e354783b */ /* 0x010f220000004200 */
[----:B------:R-:W-:Y:S02]  /*b2a0*/  MOV R208, R151 ;  /* 0x0000009700d07202 */ /* 0x000fe40000000f00 */
[----:B------:R-:W-:Y:S02]  /*b2b0*/  MOV R143, R139 ;  /* 0x0000008b008f7202 */ /* 0x000fe40000000f00 */
[----:B------:R-:W-:Y:S02]  /*b2c0*/  MOV R139, R118 ;  /* 0x00000076008b7202 */ /* 0x000fe40000000f00 */
[----:B------:R-:W-:Y:S01]  /*b2d0*/  MOV R118, R119 ;  /* 0x0000007700767202 */ /* 0x000fe20000000f00 */
[-C--:B-1----:R-:W-:Y:S03]  /*b2e0*/  HMMA.16816.F32 R4, R76, R88.reuse, R4 ;  /* 0x000000584c04723c */ /* 0x082fe60000001804 */
[----:B------:R-:W-:Y:S02]  /*b2f0*/  MOV R151, R139 ;  /* 0x0000008b00977202 */ /* 0x000fe40000000f00 */
[----:B------:R-:W-:Y:S02]  /*b300*/  MOV R139, R118 ;  /* 0x00000076008b7202 */ /* 0x000fe40000000f00 */
[----:B------:R1:W1:Y:S01]  /*b310*/  MUFU.EX2 R118, R92 ;  /* 0x0000005c00767308 */ /* 0x0002620000000800 */
[----:B------:R-:W-:Y:S04]  /*b320*/  MOV R136, R135 ;  /* 0x0000008700887202 */ /* 0x000fe80000000f00 */
[----:B---3--:R-:W-:Y:S02]  /*b330*/  F2FP.PACK_AB R80, R223, R145 ;  /* 0x00000091df50723e */ /* 0x008fe400000000ff */
[----:B------:R-:W-:Y:S02]  /*b340*/  MOV R201, R136 ;  /* 0x0000008800c97202 */ /* 0x000fe40000000f00 */
[----:B------:R-:W-:Y:S02]  /*b350*/  MOV R135, R134 ;  /* 0x0000008600877202 */ /* 0x000fe40000000f00 */
[----:B------:R-:W-:Y:S01]  /*b360*/  MOV R134, R106 ;  /* 0x0000006a00867202 */ /* 0x000fe20000000f00 */
[C---:B------:R-:W-:Y:S04]  /*b370*/  HMMA.16816.F32 R8, R80.reuse, R88, R8 ;  /* 0x000000585008723c */ /* 0x040fe80000001808 */
[----:B------:R-:W-:Y:S02]  /*b380*/  MOV R106, R233 ;  /* 0x000000e9006a7202 */ /* 0x000fe40000000f00 */
[----:B------:R2:W5:Y:S01]  /*b390*/  LDL.LU R233, [R1+0x4c] ;  /* 0x00004c0001e97983 */ /* 0x0005620000300800 */
[--C-:B------:R-:W-:Y:S01]  /*b3a0*/  FFMA.FTZ R88, R203, c[0x0][0x2d0], -R105.reuse ;  /* 0x0000b400cb587a23 */ /* 0x100fe20000010869 */
[-C--:B------:R-:W-:Y:S03]  /*b3b0*/  HMMA.16816.F32 R12, R80, R90.reuse, R12 ;  /* 0x0000005a500c723c */ /* 0x080fe6000000180c */
[----:B------:R3:W-:Y:S01]  /*b3c0*/  MUFU.EX2 R161, R88 ;  /* 0x0000005800a17308 */ /* 0x0007e20000000800 */
[----:B-1----:R-:W1:Y:S01]  /*b3d0*/  LDSM.16.MT88.4 R92, [R225+0x1100] ;  /* 0x00110000e15c783b */ /* 0x002e620000004200 */
[--C-:B------:R-:W-:Y:S01]  /*b3e0*/  FFMA.FTZ R106, R106, c[0x0][0x2d0], -R100.reuse ;  /* 0x0000b4006a6a7a23 */ /* 0x100fe20000010864 */
[----:B------:R-:W-:Y:S02]  /*b3f0*/  MOV R136, R135 ;  /* 0x0000008700887202 */ /* 0x000fe40000000f00 */
[C---:B------:R-:W-:Y:S04]  /*b400*/  HMMA.16816.F32 R16, R76.reuse, R90, R16 ;  /* 0x0000005a4c10723c */ /* 0x040fe80000001810 */
[----:B------:R-:W-:Y:S02]  /*b410*/  MOV R135, R193 ;  /* 0x000000c100877202 */ /* 0x000fe40000000f00 */
[----:B------:R-:W-:Y:S02]  /*b420*/  MOV R193, R194 ;  /* 0x000000c200c17202 */ /* 0x000fe40000000f00 */
[-C--:B----4-:R-:W-:Y:S04]  /*b430*/  HMMA.16816.F32 R20, R76, R84.reuse, R20 ;  /* 0x000000544c14723c */ /* 0x090fe80000001814 */
[----:B------:R-:W-:Y:S02]  /*b440*/  MOV R194, R234 ;  /* 0x000000ea00c27202 */ /* 0x000fe40000000f00 */
[----:B------:R2:W5:Y:S02]  /*b450*/  LDL.LU R234, [R1+0x48] ;  /* 0x0000480001ea7983 */ /* 0x0005640000300800 */
[C---:B------:R-:W-:Y:S02]  /*b460*/  HMMA.16816.F32 R24, R80.reuse, R84, R24 ;  /* 0x000000545018723c */ /* 0x040fe40000001818 */
[----:B------:R2:W5:Y:S02]  /*b470*/  LDL.LU R119, [R1+0x44] ;  /* 0x0000440001777983 */ /* 0x0005640000300800 */
[--C-:B---3--:R-:W-:Y:S03]  /*b480*/  FFMA.FTZ R88, R208, c[0x0][0x2d0], -R105.reuse ;  /* 0x0000b400d0587a23 */ /* 0x108fe60000010869 */
[--C-:B------:R-:W-:Y:S01]  /*b490*/  FFMA.FTZ R84, R149, c[0x0][0x2d0], -R100.reuse ;  /* 0x0000b40095547a23 */ /* 0x100fe20000010864 */
[-C--:B------:R-:W-:Y:S01]  /*b4a0*/  HMMA.16816.F32 R28, R80, R86.reuse, R28 ;  /* 0x00000056501c723c */ /* 0x080fe2000000181c */
[----:B------:R3:W-:Y:S03]  /*b4b0*/  MUFU.EX2 R211, R88 ;  /* 0x0000005800d37308 */ /* 0x0007e60000000800 */
[----:B------:R-:W-:Y:S02]  /*b4c0*/  MOV R149, R132 ;  /* 0x0000008400957202 */ /* 0x000fe40000000f00 */
[----:B------:R-:W-:Y:S02]  /*b4d0*/  MOV R132, R186 ;  /* 0x000000ba00847202 */ /* 0x000fe40000000f00 */
[C---:B------:R-:W-:Y:S03]  /*b4e0*/  HMMA.16816.F32 R32, R76.reuse, R86, R32 ;  /* 0x000000564c20723c */ /* 0x040fe60000001820 */
[----:B------:R4:W-:Y:S05]  /*b4f0*/  MUFU.EX2 R209, R84 ;  /* 0x0000005400d17308 */ /* 0x0009ea0000000800 */
[-C--:B-1----:R-:W-:Y:S08]  /*b500*/  HMMA.16816.F32 R36, R76, R92.reuse, R36 ;  /* 0x0000005c4c24723c */ /* 0x082ff00000001824 */
[C---:B------:R-:W-:Y:S04]  /*b510*/  HMMA.16816.F32 R40, R80.reuse, R92, R40 ;  /* 0x0000005c5028723c */ /* 0x040fe80000001828 */
[----:B---3--:R-:W-:Y:S01]  /*b520*/  FFMA.FTZ R88, R151, c[0x0][0x2d0], -R105 ;  /* 0x0000b40097587a23 */ /* 0x008fe20000010869 */
[----:B------:R-:W-:Y:S03]  /*b530*/  MOV R151, R111 ;  /* 0x0000006f00977202 */ /* 0x000fe60000000f00 */
[-C--:B------:R-:W-:Y:S01]  /*b540*/  HMMA.16816.F32 R44, R80, R94.reuse, R44 ;  /* 0x0000005e502c723c */ /* 0x080fe2000000182c */
[----:B------:R1:W-:Y:S03]  /*b550*/  MUFU.EX2 R212, R88 ;  /* 0x0000005800d47308 */ /* 0x0003e60000000800 */
[--C-:B----4-:R-:W-:Y:S01]  /*b560*/  FFMA.FTZ R84, R198, c[0x0][0x2d0], -R100.reuse ;  /* 0x0000b400c6547a23 */ /* 0x110fe20000010864 */
[----:B------:R-:W-:Y:S03]  /*b570*/  MOV R198, R207 ;  /* 0x000000cf00c67202 */ /* 0x000fe60000000f00 */
[C---:B------:R-:W-:Y:S03]  /*b580*/  HMMA.16816.F32 R48, R76.reuse, R94, R48 ;  /* 0x0000005e4c30723c */ /* 0x040fe60000001830 */
[----:B------:R3:W-:Y:S01]  /*b590*/  MUFU.EX2 R207, R84 ;  /* 0x0000005400cf7308 */ /* 0x0007e20000000800 */
[----:B------:R-:W-:Y:S09]  /*b5a0*/  FFMA.FTZ R92, R198, c[0x0][0x2d0], -R107 ;  /* 0x0000b400c65c7a23 */ /* 0x000ff2000001086b */
[----:B------:R4:W-:Y:S01]  /*b5b0*/  MUFU.EX2 R169, R92 ;  /* 0x0000005c00a97308 */ /* 0x0009e20000000800 */
[----:B-1----:R-:W-:Y:S01]  /*b5c0*/  FFMA.FTZ R88, R150, c[0x0][0x2d0], -R105 ;  /* 0x0000b40096587a23 */ /* 0x002fe20000010869 */
[----:B------:R-:W-:Y:S02]  /*b5d0*/  MOV R150, R131 ;  /* 0x0000008300967202 */ /* 0x000fe40000000f00 */
[----:B------:R-:W-:Y:S06]  /*b5e0*/  MOV R131, R184 ;  /* 0x000000b800837202 */ /* 0x000fec0000000f00 */
[----:B------:R1:W-:Y:S01]  /*b5f0*/  MUFU.EX2 R210, R88 ;  /* 0x0000005800d27308 */ /* 0x0003e20000000800 */
[--C-:B---3--:R-:W-:Y:S09]  /*b600*/  FFMA.FTZ R84, R148, c[0x0][0x2d0], -R100.reuse ;  /* 0x0000b40094547a23 */ /* 0x108ff20000010864 */
[----:B------:R3:W-:Y:S01]  /*b610*/  MUFU.EX2 R208, R84 ;  /* 0x0000005400d07308 */ /* 0x0007e20000000800 */
[----:B----4-:R-:W-:Y:S09]  /*b620*/  FFMA.FTZ R92, R143, c[0x0][0x2d0], -R107 ;  /* 0x0000b4008f5c7a23 */ /* 0x010ff2000001086b */
[----:B------:R4:W-:Y:S01]  /*b630*/  MUFU.EX2 R170, R92 ;  /* 0x0000005c00aa7308 */ /* 0x0009e20000000800 */
[----:B-1----:R-:W1:Y:S09]  /*b640*/  LDSM.16.MT88.4 R88, [R226+0x1100] ;  /* 0x00110000e258783b */ /* 0x002e720000004200 */
[----:B------:R-:W-:Y:S01]  /*b650*/  MUFU.EX2 R184, R104 ;  /* 0x0000006800b87308 */ /* 0x000fe20000000800 */
[--C-:B---3--:R-:W-:Y:S01]  /*b660*/  FFMA.FTZ R84, R138, c[0x0][0x2d0], -R100.reuse ;  /* 0x0000b4008a547a23 */ /* 0x108fe20000010864 */
[----:B------:R-:W-:Y:S02]  /*b670*/  MOV R138, R137 ;  /* 0x00000089008a7202 */ /* 0x000fe40000000f00 */
[----:B------:R-:W-:Y:S02]  /*b680*/  MOV R137, R192 ;  /* 0x000000c000897202 */ /* 0x000fe40000000f00 */
[----:B------:R-:W-:Y:S02]  /*b690*/  MOV R192, R117 ;  /* 0x0000007500c07202 */ /* 0x000fe40000000f00 */
[----:B------:R-:W-:Y:S02]  /*b6a0*/  MOV R117, R206 ;  /* 0x000000ce00757202 */ /* 0x000fe40000000f00 */
[----:B------:R3:W-:Y:S01]  /*b6b0*/  MUFU.EX2 R206, R84 ;  /* 0x0000005400ce7308 */ /* 0x0007e20000000800 */
[----:B----4-:R-:W-:Y:S02]  /*b6c0*/  FFMA.FTZ R92, R230, c[0x0][0x2d0], -R3 ;  /* 0x0000b400e65c7a23 */ /* 0x010fe40000010803 */
[----:B------:R2:W5:Y:S01]  /*b6d0*/  LDL.LU R230, [R1+0x40] ;  /* 0x0000400001e67983 */ /* 0x0005620000300800 */
[-C--:B-1----:R-:W-:Y:S03]  /*b6e0*/  HMMA.16816.F32 R52, R76, R88.reuse, R52 ;  /* 0x000000584c34723c */ /* 0x082fe60000001834 */
[--C-:B---3--:R-:W-:Y:S04]  /*b6f0*/  FFMA.FTZ R84, R201, c[0x0][0x2d0], -R107.reuse ;  /* 0x0000b400c9547a23 */ /* 0x108fe8000001086b */
[----:B------:R1:W-:Y:S01]  /*b700*/  MUFU.EX2 R171, R84 ;  /* 0x0000005400ab7308 */ /* 0x0003e20000000800 */
[C---:B------:R-:W-:Y:S07]  /*b710*/  HMMA.16816.F32 R56, R80.reuse, R88, R56 ;  /* 0x000000585038723c */ /* 0x040fee0000001838 */
[----:B------:R-:W-:Y:S01]  /*b720*/  FFMA.FTZ R88, R139, c[0x0][0x2d0], -R107 ;  /* 0x0000b4008b587a23 */ /* 0x000fe2000001086b */
[-C--:B------:R-:W-:Y:S03]  /*b730*/  HMMA.16816.F32 R60, R80, R90.reuse, R60 ;  /* 0x0000005a503c723c */ /* 0x080fe6000000183c */
[----:B------:R3:W-:Y:S01]  /*b740*/  MUFU.EX2 R168, R88 ;  /* 0x0000005800a87308 */ /* 0x0007e20000000800 */
[----:B------:R-:W-:Y:S02]  /*b750*/  MOV R139, R137 ;  /* 0x00000089008b7202 */ /* 0x000fe40000000f00 */
[----:B------:R-:W-:Y:S01]  /*b760*/  MOV R137, R135 ;  /* 0x0000008700897202 */ /* 0x000fe20000000f00 */
[--C-:B------:R-:W-:Y:S01]  /*b770*/  FFMA.FTZ R80, R138, c[0x0][0x2d0], -R3.reuse ;  /* 0x0000b4008a507a23 */ /* 0x100fe20000010803 */
[----:B------:R-:W-:Y:S04]  /*b780*/  HMMA.16816.F32 R64, R76, R90, R64 ;  /* 0x0000005a4c40723c */ /* 0x000fe80000001840 */
[----:B------:R-:W-:Y:S02]  /*b790*/  MOV R138, R192 ;  /* 0x000000c0008a7202 */ /* 0x000fe40000000f00 */
[----:B------:R-:W-:Y:S01]  /*b7a0*/  MOV R192, R117 ;  /* 0x0000007500c07202 */ /* 0x000fe20000000f00 */
[----:B-1----:R-:W1:Y:S01]  /*b7b0*/  LDSM.16.MT88.4 R84, [R224+0x1900] ;  /* 0x00190000e054783b */ /* 0x002e620000004200 */
[----:B------:R4:W-:Y:S01]  /*b7c0*/  MUFU.EX2 R117, R80 ;  /* 0x0000005000757308 */ /* 0x0009e20000000800 */
[----:B------:R-:W-:Y:S03]  /*b7d0*/  MOV R135, R114 ;  /* 0x0000007200877202 */ /* 0x000fe60000000f00 */
[----:B------:R-:W-:Y:S02]  /*b7e0*/  F2FP.PACK_AB R76, R219, R217 ;  /* 0x000000d9db4c723e */ /* 0x000fe400000000ff */
[----:B------:R-:W-:Y:S02]  /*b7f0*/  F2FP.PACK_AB R78, R218, R216 ;  /* 0x000000d8da4e723e */ /* 0x000fe400000000ff */
[----:B------:R-:W-:Y:S02]  /*b800*/  F2FP.PACK_AB R77, R215, R213 ;  /* 0x000000d5d74d723e */ /* 0x000fe400000000ff */
[----:B------:R-:W-:Y:S01]  /*b810*/  F2FP.PACK_AB R79, R214, R159 ;  /* 0x0000009fd64f723e */ /* 0x000fe200000000ff */
[----:B---3--:R-:W3:Y:S01]  /*b820*/  LDSM.16.MT88.4 R88, [R227+0x1900] ;  /* 0x00190000e358783b */ /* 0x008ee20000004200 */
[----:B------:R-:W-:Y:S02]  /*b830*/  F2FP.PACK_AB R82, R162, R163 ;  /* 0x000000a3a252723e */ /* 0x000fe400000000ff */
[----:B------:R-:W-:Y:S02]  /*b840*/  F2FP.PACK_AB R81, R156, R157 ;  /* 0x0000009d9c51723e */ /* 0x000fe400000000ff */
[----:B------:R-:W-:Y:S01]  /*b850*/  F2FP.PACK_AB R83, R118, R160 ;  /* 0x000000a07653723e */ /* 0x000fe200000000ff */
[--C-:B----4-:R-:W-:Y:S01]  /*b860*/  FFMA.FTZ R80, R136, c[0x0][0x2d0], -R3.reuse ;  /* 0x0000b40088507a23 */ /* 0x110fe20000010803 */
[----:B------:R-:W-:Y:S02]  /*b870*/  MOV R136, R115 ;  /* 0x0000007300887202 */ /* 0x000fe40000000f00 */
[----:B------:R4:W-:Y:S10]  /*b880*/  MUFU.EX2 R115, R92 ;  /* 0x0000005c00737308 */ /* 0x0009f40000000800 */
[----:B------:R2:W-:Y:S01]  /*b890*/  MUFU.EX2 R114, R80 ;  /* 0x0000005000727308 */ /* 0x0005e20000000800 */
[-C--:B-1----:R-:W-:Y:S01]  /*b8a0*/  HMMA.16816.F32 R4, R76, R84.reuse, R4 ;  /* 0x000000544c04723c */ /* 0x082fe20000001804 */
[----:B----4-:R-:W1:Y:S02]  /*b8b0*/  LDSM.16.MT88.4 R92, [R225+0x1900] ;  /* 0x00190000e15c783b */ /* 0x010e640000004200 */
[----:B--2---:R-:W-:Y:S07]  /*b8c0*/  F2FP.PACK_AB R80, R158, R155 ;  /* 0x0000009b9e50723e */ /* 0x004fee00000000ff */
[C---:B------:R-:W-:Y:S07]  /*b8d0*/  HMMA.16816.F32 R8, R80.reuse, R84, R8 ;  /* 0x000000545008723c */ /* 0x040fee0000001808 */
[----:B------:R-:W-:Y:S01]  /*b8e0*/  FFMA.FTZ R84, R139, c[0x0][0x2d0], -R3 ;  /* 0x0000b4008b547a23 */ /* 0x000fe20000010803 */
[-C--:B------:R-:W-:Y:S04]  /*b8f0*/  HMMA.16816.F32 R12, R80, R86.reuse, R12 ;  /* 0x00000056500c723c */ /* 0x080fe8000000180c */
[----:B------:R-:W-:Y:S02]  /*b900*/  MOV R139, R138 ;  /* 0x0000008a008b7202 */ /* 0x000fe40000000f00 */
[----:B------:R-:W-:Y:S02]  /*b910*/  MOV R138, R116 ;  /* 0x00000074008a7202 */ /* 0x000fe40000000f00 */
[C---:B------:R-:W-:Y:S01]  /*b920*/  HMMA.16816.F32 R16, R76.reuse, R86, R16 ;  /* 0x000000564c10723c */ /* 0x040fe20000001810 */
[----:B------:R2:W-:Y:S07]  /*b930*/  MUFU.EX2 R116, R84 ;  /* 0x0000005400747308 */ /* 0x0005ee0000000800 */
[-C--:B---3--:R-:W-:Y:S08]  /*b940*/  HMMA.16816.F32 R20, R76, R88.reuse, R20 ;  /* 0x000000584c14723c */ /* 0x088ff00000001814 */
[C---:B------:R-:W-:Y:S07]  /*b950*/  HMMA.16816.F32 R24, R80.reuse, R88, R24 ;  /* 0x000000585018723c */ /* 0x040fee0000001818 */
[--C-:B------:R-:W-:Y:S01]  /*b960*/  FFMA.FTZ R88, R139, c[0x0][0x2d0], -R100.reuse ;  /* 0x0000b4008b587a23 */ /* 0x100fe20000010864 */
[-C--:B------:R-:W-:Y:S01]  /*b970*/  HMMA.16816.F32 R28, R80, R90.reuse, R28 ;  /* 0x0000005a501c723c */ /* 0x080fe2000000181c */
[----:B------:R-:W3:Y:S02]  /*b980*/  LDL.LU R139, [R1+0x10] ;  /* 0x00001000018b7983 */ /* 0x000ee40000300800 */
[----:B------:R4:W-:Y:S01]  /*b990*/  MUFU.EX2 R174, R88 ;  /* 0x0000005800ae7308 */ /* 0x0009e20000000800 */
[--C-:B--2---:R-:W-:Y:S04]  /*b9a0*/  FFMA.FTZ R84, R205, c[0x0][0x2d0], -R105.reuse ;  /* 0x0000b400cd547a23 */ /* 0x104fe80000010869 */
[C---:B------:R-:W-:Y:S05]  /*b9b0*/  HMMA.16816.F32 R32, R76.reuse, R90, R32 ;  /* 0x0000005a4c20723c */ /* 0x040fea0000001820 */
[----:B------:R2:W-:Y:S03]  /*b9c0*/  MUFU.EX2 R205, R84 ;  /* 0x0000005400cd7308 */ /* 0x0005e60000000800 */
[-C--:B-1----:R-:W-:Y:S08]  /*b9d0*/  HMMA.16816.F32 R36, R76, R92.reuse, R36 ;  /* 0x0000005c4c24723c */ /* 0x082ff00000001824 */
[C---:B------:R-:W-:Y:S04]  /*b9e0*/  HMMA.16816.F32 R40, R80.reuse, R92, R40 ;  /* 0x0000005c5028723c */ /* 0x040fe80000001828 */
[--C-:B----4-:R-:W-:Y:S02]  /*b9f0*/  FFMA.FTZ R88, R138, c[0x0][0x2d0], -R100.reuse ;  /* 0x0000b4008a587a23 */ /* 0x110fe40000010864 */
[----:B------:R-:W4:Y:S02]  /*ba00*/  LDL.LU R138, [R1+0x14] ;  /* 0x00001400018a7983 */ /* 0x000f240000300800 */
[-C--:B------:R-:W-:Y:S01]  /*ba10*/  HMMA.16816.F32 R44, R80, R94.reuse, R44 ;  /* 0x0000005e502c723c */ /* 0x080fe2000000182c */
[----:B------:R1:W-:Y:S03]  /*ba20*/  MUFU.EX2 R173, R88 ;  /* 0x0000005800ad7308 */ /* 0x0003e60000000800 */
[----:B--2---:R-:W-:Y:S01]  /*ba30*/  FFMA.FTZ R84, R137, c[0x0][0x2d0], -R105 ;  /* 0x0000b40089547a23 */ /* 0x004fe20000010869 */
[----:B------:R-:W-:Y:S03]  /*ba40*/  MOV R137, R136 ;  /* 0x0000008800897202 */ /* 0x000fe60000000f00 */
[C---:B------:R-:W-:Y:S03]  /*ba50*/  HMMA.16816.F32 R48, R76.reuse, R94, R48 ;  /* 0x0000005e4c30723c */ /* 0x040fe60000001830 */
[----:B------:R2:W-:Y:S01]  /*ba60*/  MUFU.EX2 R175, R84 ;  /* 0x0000005400af7308 */ /* 0x0005e20000000800 */
[----:B------:R-:W-:Y:S02]  /*ba70*/  MOV R136, R135 ;  /* 0x0000008700887202 */ /* 0x000fe40000000f00 */
[----:B------:R-:W-:Y:S06]  /*ba80*/  MOV R135, R204 ;  /* 0x000000cc00877202 */ /* 0x000fec0000000f00 */
[----:B------:R-:W-:Y:S01]  /*ba90*/  FFMA.FTZ R92, R135, c[0x0][0x2d0], -R107 ;  /* 0x0000b400875c7a23 */ /* 0x000fe2000001086b */
[----:B------:R-:W-:Y:S02]  /*baa0*/  MOV R135, R134 ;  /* 0x0000008600877202 */ /* 0x000fe40000000f00 */
[----:B------:R-:W-:Y:S01]  /*bab0*/  MOV R134, R133 ;  /* 0x0000008500867202 */ /* 0x000fe20000000f00 */
[--C-:B-1----:R-:W-:Y:S01]  /*bac0*/  FFMA.FTZ R88, R98, c[0x0][0x2d0], -R100.reuse ;  /* 0x0000b40062587a23 */ /* 0x102fe20000010864 */
[----:B------:R-:W-:Y:S02]  /*bad0*/  MOV R133, R194 ;  /* 0x000000c200857202 */ /* 0x000fe40000000f00 */
[----:B------:R1:W-:Y:S01]  /*bae0*/  MUFU.EX2 R194, R92 ;  /* 0x0000005c00c27308 */ /* 0x0003e20000000800 */
[----:B------:R-:W-:Y:S02]  /*baf0*/  MOV R143, R134 ;  /* 0x00000086008f7202 */ /* 0x000fe40000000f00 */
[----:B------:R-:W-:Y:S02]  /*bb00*/  MOV R148, R133 ;  /* 0x0000008500947202 */ /* 0x000fe40000000f00 */
[----:B------:R-:W-:Y:S01]  /*bb10*/  MOV R133, R187 ;  /* 0x000000bb00857202 */ /* 0x000fe20000000f00 */
[----:B--2---:R-:W-:Y:S01]  /*bb20*/  FFMA.FTZ R84, R96, c[0x0][0x2d0], -R105 ;  /* 0x0000b40060547a23 */ /* 0x004fe20000010869 */
[----:B------:R-:W-:Y:S03]  /*bb30*/  MOV R134, R185 ;  /* 0x000000b900867202 */ /* 0x000fe60000000f00 */
[----:B------:R2:W-:Y:S01]  /*bb40*/  MUFU.EX2 R198, R88 ;  /* 0x0000005800c67308 */ /* 0x0005e20000000800 */
[----:B------:R-:W-:Y:S05]  /*bb50*/  MOV R185, R110 ;  /* 0x0000006e00b97202 */ /* 0x000fea0000000f00 */
[--C-:B------:R-:W-:Y:S04]  /*bb60*/  FFMA.FTZ R104, R185, c[0x0][0x2d0], -R107.reuse ;  /* 0x0000b400b9687a23 */ /* 0x100fe8000001086b */
[----:B------:R2:W-:Y:S01]  /*bb70*/  MUFU.EX2 R204, R84 ;  /* 0x0000005400cc7308 */ /* 0x0005e20000000800 */
[----:B-1----:R-:W-:Y:S09]  /*bb80*/  FFMA.FTZ R92, R193, c[0x0][0x2d0], -R107 ;  /* 0x0000b400c15c7a23 */ /* 0x002ff2000001086b */
[----:B------:R1:W-:Y:S01]  /*bb90*/  MUFU.EX2 R193, R92 ;  /* 0x0000005c00c17308 */ /* 0x0003e20000000800 */
[--C-:B--2---:R-:W-:Y:S09]  /*bba0*/  FFMA.FTZ R88, R99, c[0x0][0x2d0], -R100.reuse ;  /* 0x0000b40063587a23 */ /* 0x104ff20000010864 */
[----:B------:R2:W-:Y:S01]  /*bbb0*/  MUFU.EX2 R201, R88 ;  /* 0x0000005800c97308 */ /* 0x0005e20000000800 */
[--C-:B------:R-:W-:Y:S02]  /*bbc0*/  FFMA.FTZ R84, R97, c[0x0][0x2d0], -R105.reuse ;  /* 0x0000b40061547a23 */ /* 0x100fe40000010869 */
[----:B------:R-:W-:Y:S01]  /*bbd0*/  FFMA.FTZ R105, R113, c[0x0][0x2d0], -R105 ;  /* 0x0000b40071697a23 */ /* 0x000fe20000010869 */
[----:B------:R-:W-:Y:S01]  /*bbe0*/  LDSM.16.MT88.4 R96, [R225+0x2100] ;  /* 0x00210000e160783b */ /* 0x000fe20000004200 */
[----:B------:R-:W-:Y:S05]  /*bbf0*/  FFMA.FTZ R113, R112, c[0x0][0x2d0], -R100 ;  /* 0x0000b40070717a23 */ /* 0x000fea0000010864 */
[----:B------:R2:W-:Y:S01]  /*bc00*/  MUFU.EX2 R203, R84 ;  /* 0x0000005400cb7308 */ /* 0x0005e20000000800 */
[----:B------:R-:W-:Y:S01]  /*bc10*/  FFMA.FTZ R100, R189, c[0x0][0x2d0], -R3 ;  /* 0x0000b400bd647a23 */ /* 0x000fe20000010803 */
[----:B-1----:R-:W-:Y:S08]  /*bc20*/  LDSM.16.MT88.4 R92, [R227+0x2100] ;  /* 0x00210000e35c783b */ /* 0x002ff00000004200 */
[----:B------:R1:W-:Y:S01]  /*bc30*/  MUFU.EX2 R110, R100 ;  /* 0x00000064006e7308 */ /* 0x0003e20000000800 */
[----:B--2---:R-:W-:Y:S02]  /*bc40*/  FFMA.FTZ R88, R137, c[0x0][0x2d0], -R107 ;  /* 0x0000b40089587a23 */ /* 0x004fe4000001086b */
[----:B------:R-:W4:Y:S07]  /*bc50*/  LDL.LU R137, [R1+0x1c] ;  /* 0x00001c0001897983 */ /* 0x000f2e0000300800 */
[----:B------:R1:W-:Y:S01]  /*bc60*/  MUFU.EX2 R172, R88 ;  /* 0x0000005800ac7308 */ /* 0x0003e20000000800 */
[----:B------:R-:W1:Y:S09]  /*bc70*/  LDSM.16.MT88.4 R84, [R226+0x1900] ;  /* 0x00190000e254783b */ /* 0x000e720000004200 */
[----:B------:R1:W-:Y:S02]  /*bc80*/  MUFU.EX2 R186, R105 ;  /* 0x0000006900ba7308 */ /* 0x0003e40000000800 */
[----:B-1----:R-:W-:Y:S08]  /*bc90*/  FFMA.FTZ R100, R148, c[0x0][0x2d0], -R3 ;  /* 0x0000b40094647a23 */ /* 0x002ff00000010803 */
[----:B------:R1:W1:Y:S01]  /*bca0*/  MUFU.EX2 R185, R106 ;  /* 0x0000006a00b97308 */ /* 0x0002620000000800 */
[----:B------:R-:W1:Y:S09]  /*bcb0*/  LDSM.16.MT88.4 R88, [R224+0x2100] ;  /* 0x00210000e058783b */ /* 0x000e720000004200 */
[----:B------:R-:W1:Y:S01]  /*bcc0*/  MUFU.EX2 R113, R113 ;  /* 0x0000007100717308 */ /* 0x000e620000000800 */
[--C-:B------:R-:W-:Y:S09]  /*bcd0*/  FFMA.FTZ R105, R151, c[0x0][0x2d0], -R107.reuse ;  /* 0x0000b40097697a23 */ /* 0x100ff2000001086b */
[----:B------:R-:W1:Y:S01]  /*bce0*/  MUFU.EX2 R187, R103 ;  /* 0x0000006700bb7308 */ /* 0x000e620000000800 */
[-C--:B------:R-:W-:Y:S03]  /*bcf0*/  HMMA.16816.F32 R52, R76, R84.reuse, R52 ;  /* 0x000000544c34723c */ /* 0x080fe60000001834 */
[--C-:B-1----:R-:W-:Y:S01]  /*bd00*/  FFMA.FTZ R106, R150, c[0x0][0x2d0], -R107.reuse ;  /* 0x0000b400966a7a23 */ /* 0x102fe2000001086b */
[----:B------:R-:W-:Y:S05]  /*bd10*/  F2FP.PACK_AB R181, R185, R184 ;  /* 0x000000b8b9b5723e */ /* 0x000fea00000000ff */
[----:B------:R-:W-:Y:S01]  /*bd20*/  MUFU.EX2 R105, R105 ;  /* 0x0000006900697308 */ /* 0x000fe20000000800 */
[C---:B------:R-:W-:Y:S04]  /*bd30*/  HMMA.16816.F32 R56, R80.reuse, R84, R56 ;  /* 0x000000545038723c */ /* 0x040fe80000001838 */
[----:B------:R-:W-:Y:S03]  /*bd40*/  F2FP.PACK_AB R183, R113, R108 ;  /* 0x0000006c71b7723e */ /* 0x000fe600000000ff */
[--C-:B------:R-:W-:Y:S01]  /*bd50*/  FFMA.FTZ R84, R192, c[0x0][0x2d0], -R107.reuse ;  /* 0x0000b400c0547a23 */ /* 0x100fe2000001086b */
[-C--:B------:R-:W-:Y:S01]  /*bd60*/  HMMA.16816.F32 R60, R80, R86.reuse, R60 ;  /* 0x00000056503c723c */ /* 0x080fe2000000183c */
[----:B------:R-:W-:Y:S03]  /*bd70*/  MUFU.EX2 R106, R106 ;  /* 0x0000006a006a7308 */ /* 0x000fe60000000800 */
[----:B------:R-:W-:Y:S01]  /*bd80*/  FFMA.FTZ R107, R149, c[0x0][0x2d0], -R107 ;  /* 0x0000b400956b7a23 */ /* 0x000fe2000001086b */
[----:B------:R-:W-:Y:S01]  /*bd90*/  F2FP.PACK_AB R182, R186, R187 ;  /* 0x000000bbbab6723e */ /* 0x000fe200000000ff */
[----:B------:R-:W-:Y:S01]  /*bda0*/  LDSM.16.MT88.4 R148, [R227+0x3100] ;  /* 0x00310000e394783b */ /* 0x000fe20000004200 */
[--C-:B------:R-:W-:Y:S01]  /*bdb0*/  FFMA.FTZ R80, R109, c[0x0][0x2d0], -R3.reuse ;  /* 0x0000b4006d507a23 */ /* 0x100fe20000010803 */
[----:B------:R-:W-:Y:S03]  /*bdc0*/  HMMA.16816.F32 R64, R76, R86, R64 ;  /* 0x000000564c40723c */ /* 0x000fe60000001840 */
[----:B------:R1:W-:Y:S01]  /*bdd0*/  MUFU.EX2 R109, R80 ;  /* 0x00000050006d7308 */ /* 0x0003e20000000800 */
[----:B------:R-:W-:Y:S02]  /*bde0*/  F2FP.PACK_AB R82, R168, R170 ;  /* 0x000000aaa852723e */ /* 0x000fe400000000ff */
[----:B------:R-:W-:Y:S02]  /*bdf0*/  F2FP.PACK_AB R81, R114, R117 ;  /* 0x000000757251723e */ /* 0x000fe400000000ff */
[----:B------:R-:W-:Y:S04]  /*be00*/  F2FP.PACK_AB R76, R211, R161 ;  /* 0x000000a1d34c723e */ /* 0x000fe800000000ff */
[----:B------:R-:W-:Y:S01]  /*be10*/  F2FP.PACK_AB R78, R210, R212 ;  /* 0x000000d4d24e723e */ /* 0x000fe200000000ff */
[----:B------:R1:W-:Y:S01]  /*be20*/  MUFU.EX2 R192, R84 ;  /* 0x0000005400c07308 */ /* 0x0003e20000000800 */
[----:B------:R-:W-:Y:S02]  /*be30*/  F2FP.PACK_AB R77, R207, R209 ;  /* 0x000000d1cf4d723e */ /* 0x000fe400000000ff */
[----:B------:R-:W-:Y:S02]  /*be40*/  F2FP.PACK_AB R79, R206, R208 ;  /* 0x000000d0ce4f723e */ /* 0x000fe400000000ff */
[----:B------:R-:W-:Y:S05]  /*be50*/  F2FP.PACK_AB R83, R116, R115 ;  /* 0x000000737453723e */ /* 0x000fea00000000ff */
[-C--:B------:R-:W-:Y:S01]  /*be60*/  HMMA.16816.F32 R4, R76, R88.reuse, R4 ;  /* 0x000000584c04723c */ /* 0x080fe20000001804 */
[----:B------:R-:W1:Y:S02]  /*be70*/  MUFU.EX2 R107, R107 ;  /* 0x0000006b006b7308 */ /* 0x000e640000000800 */
[--C-:B-1----:R-:W-:Y:S02]  /*be80*/  FFMA.FTZ R80, R136, c[0x0][0x2d0], -R3.reuse ;  /* 0x0000b40088507a23 */ /* 0x102fe40000010803 */
[----:B------:R-:W2:Y:S06]  /*be90*/  LDL.LU R136, [R1+0x18] ;  /* 0x0000180001887983 */ /* 0x000eac0000300800 */
[----:B------:R1:W-:Y:S01]  /*bea0*/  MUFU.EX2 R112, R80 ;  /* 0x0000005000707308 */ /* 0x0003e20000000800 */
[----:B------:R-:W3:Y:S09]  /*beb0*/  LDSM.16.MT88.4 R84, [R226+0x2100] ;  /* 0x00210000e254783b */ /* 0x000ef20000004200 */
[----:B------:R1:W-:Y:S01]  /*bec0*/  MUFU.EX2 R189, R101 ;  /* 0x0000006500bd7308 */ /* 0x0003e20000000800 */
[----:B------:R-:W-:Y:S09]  /*bed0*/  F2FP.PACK_AB R178, R107, R106 ;  /* 0x0000006a6bb2723e */ /* 0x000ff200000000ff */
[----:B------:R-:W1:Y:S02]  /*bee0*/  MUFU.EX2 R104, R104 ;  /* 0x0000006800687308 */ /* 0x000e640000000800 */
[----:B-1----:R-:W-:Y:S08]  /*bef0*/  F2FP.PACK_AB R80, R169, R171 ;  /* 0x000000aba950723e */ /* 0x002ff000000000ff */
[----:B------:R-:W-:Y:S01]  /*bf00*/  MUFU.EX2 R100, R100 ;  /* 0x0000006400647308 */ /* 0x000fe20000000800 */
[C---:B------:R-:W-:Y:S04]  /*bf10*/  HMMA.16816.F32 R8, R80.reuse, R88, R8 ;  /* 0x000000585008723c */ /* 0x040fe80000001808 */
[--C-:B------:R-:W-:Y:S03]  /*bf20*/  FFMA.FTZ R101, R143, c[0x0][0x2d0], -R3.reuse ;  /* 0x0000b4008f657a23 */ /* 0x100fe60000010803 */
[--C-:B------:R-:W-:Y:S01]  /*bf30*/  FFMA.FTZ R88, R188, c[0x0][0x2d0], -R3.reuse ;  /* 0x0000b400bc587a23 */ /* 0x100fe20000010803 */
[-C--:B------:R-:W-:Y:S01]  /*bf40*/  HMMA.16816.F32 R12, R80, R90.reuse, R12 ;  /* 0x0000005a500c723c */ /* 0x080fe2000000180c */
[----:B------:R-:W1:Y:S03]  /*bf50*/  MUFU.EX2 R188, R102 ;  /* 0x0000006600bc7308 */ /* 0x000e660000000800 */
[----:B------:R-:W-:Y:S04]  /*bf60*/  F2FP.PACK_AB R176, R105, R104 ;  /* 0x0000006869b0723e */ /* 0x000fe800000000ff */
[C---:B------:R-:W-:Y:S03]  /*bf70*/  HMMA.16816.F32 R16, R76.reuse, R90, R16 ;  /* 0x0000005a4c10723c */ /* 0x040fe60000001810 */
[----:B------:R3:W-:Y:S05]  /*bf80*/  MUFU.EX2 R111, R88 ;  /* 0x00000058006f7308 */ /* 0x0007ea0000000800 */
[-C--:B------:R-:W-:Y:S05]  /*bf90*/  HMMA.16816.F32 R20, R76, R92.reuse, R20 ;  /* 0x0000005c4c14723c */ /* 0x080fea0000001814 */
[----:B------:R-:W3:Y:S03]  /*bfa0*/  MUFU.EX2 R101, R101 ;  /* 0x0000006500657308 */ /* 0x000ee60000000800 */
[C---:B------:R-:W-:Y:S04]  /*bfb0*/  HMMA.16816.F32 R24, R80.reuse, R92, R24 ;  /* 0x0000005c5018723c */ /* 0x040fe80000001818 */
[----:B-1----:R-:W-:Y:S01]  /*bfc0*/  F2FP.PACK_AB R180, R188, R189 ;  /* 0x000000bdbcb4723e */ /* 0x002fe200000000ff */
[----:B------:R-:W-:Y:S01]  /*bfd0*/  FFMA.FTZ R102, R75, c[0x0][0x2d0], -R3 ;  /* 0x0000b4004b667a23 */ /* 0x000fe20000010803 */
[----:B------:R-:W-:Y:S01]  /*bfe0*/  F2FP.PACK_AB R75, R201, R198 ;  /* 0x000000c6c94b723e */ /* 0x000fe200000000ff */
[----:B---3--:R-:W-:Y:S01]  /*bff0*/  FFMA.FTZ R73, R73, R139, R245 ;  /* 0x0000008b49497223 */ /* 0x008fe200000100f5 */
[-C--:B------:R-:W-:Y:S01]  /*c000*/  HMMA.16816.F32 R28, R80, R94.reuse, R28 ;  /* 0x0000005e501c723c */ /* 0x080fe2000000181c */
[----:B------:R-:W1:Y:S03]  /*c010*/  LDSM.16.MT88.4 R88, [R224+0x2900] ;  /* 0x00290000e058783b */ /* 0x000e660000004200 */
[----:B------:R-:W-:Y:S01]  /*c020*/  FFMA.FTZ R3, R74, c[0x0][0x2d0], -R3 ;  /* 0x0000b4004a037a23 */ /* 0x000fe20000010803 */
[----:B------:R-:W-:Y:S02]  /*c030*/  F2FP.PACK_AB R74, R203, R204 ;  /* 0x000000cccb4a723e */ /* 0x000fe400000000ff */
[----:B------:R-:W-:Y:S01]  /*c040*/  MOV R245, R124 ;  /* 0x0000007c00f57202 */ /* 0x000fe20000000f00 */
[C---:B------:R-:W-:Y:S01]  /*c050*/  HMMA.16816.F32 R32, R76.reuse, R94, R32 ;  /* 0x0000005e4c20723c */ /* 0x040fe20000001820 */
[----:B------:R-:W3:Y:S03]  /*c060*/  LDSM.16.MT88.4 R92, [R227+0x2900] ;  /* 0x00290000e35c783b */ /* 0x000ee60000004200 */
[----:B------:R-:W-:Y:S04]  /*c070*/  F2FP.PACK_AB R177, R101, R100 ;  /* 0x0000006465b1723e */ /* 0x000fe800000000ff */
[-C--:B------:R-:W-:Y:S08]  /*c080*/  HMMA.16816.F32 R36, R76, R96.reuse, R36 ;  /* 0x000000604c24723c */ /* 0x080ff00000001824 */
[C---:B------:R-:W-:Y:S04]  /*c090*/  HMMA.16816.F32 R40, R80.reuse, R96, R40 ;  /* 0x000000605028723c */ /* 0x040fe80000001828 */
[----:B----4-:R-:W-:Y:S01]  /*c0a0*/  FFMA.FTZ R71, R71, R138, R244 ;  /* 0x0000008a47477223 */ /* 0x010fe200000100f4 */
[----:B------:R-:W-:Y:S02]  /*c0b0*/  MOV R138, R135 ;  /* 0x00000087008a7202 */ /* 0x000fe40000000f00 */
[----:B------:R-:W-:Y:S01]  /*c0c0*/  MOV R244, R127 ;  /* 0x0000007f00f47202 */ /* 0x000fe20000000f00 */
[-C--:B------:R-:W-:Y:S04]  /*c0d0*/  HMMA.16816.F32 R44, R80, R98.reuse, R44 ;  /* 0x00000062502c723c */ /* 0x080fe8000000182c */
[----:B------:R-:W-:Y:S04]  /*c0e0*/  FADD.FTZ R71, R246, R71 ;  /* 0x00000047f6477221 */ /* 0x000fe80000010000 */
[C---:B------:R-:W-:Y:S01]  /*c0f0*/  HMMA.16816.F32 R48, R76.reuse, R98, R48 ;  /* 0x000000624c30723c */ /* 0x040fe20000001830 */
[----:B------:R-:W4:Y:S07]  /*c100*/  LDSM.16.MT88.4 R96, [R225+0x2900] ;  /* 0x00290000e160783b */ /* 0x000f2e0000004200 */
[-C--:B------:R-:W-:Y:S08]  /*c110*/  HMMA.16816.F32 R52, R76, R84.reuse, R52 ;  /* 0x000000544c34723c */ /* 0x080ff00000001834 */
[C---:B------:R-:W-:Y:S07]  /*c120*/  HMMA.16816.F32 R56, R80.reuse, R84, R56 ;  /* 0x000000545038723c */ /* 0x040fee0000001838 */
[----:B------:R-:W-:Y:S01]  /*c130*/  FADD.FTZ R84, R247, R73 ;  /* 0x00000049f7547221 */ /* 0x000fe20000010000 */
[-C--:B------:R-:W-:Y:S01]  /*c140*/  HMMA.16816.F32 R60, R80, R86.reuse, R60 ;  /* 0x00000056503c723c */ /* 0x080fe2000000183c */
[----:B------:R-:W1:Y:S03]  /*c150*/  LDSM.16.MT88.4 R80, [R226+0x2900] ;  /* 0x00290000e250783b */ /* 0x000e660000004200 */
[----:B------:R-:W-:Y:S01]  /*c160*/  FADD.FTZ R84, R134, R84 ;  /* 0x0000005486547221 */ /* 0x000fe20000010000 */
[----:B------:R-:W-:Y:S01]  /*c170*/  F2FP.PACK_AB R73, R173, R174 ;  /* 0x000000aead49723e */ /* 0x000fe200000000ff */
[----:B------:R-:W-:Y:S02]  /*c180*/  FADD.FTZ R85, R250, R71 ;  /* 0x00000047fa557221 */ /* 0x000fe40000010000 */
[----:B------:R-:W-:Y:S01]  /*c190*/  HMMA.16816.F32 R64, R76, R86, R64 ;  /* 0x000000564c40723c */ /* 0x000fe20000001840 */
[----:B------:R-:W-:Y:S06]  /*c1a0*/  MUFU.EX2 R86, R3 ;  /* 0x0000000300567308 */ /* 0x000fec0000000800 */
[----:B------:R-:W-:Y:S02]  /*c1b0*/  F2FP.PACK_AB R76, R194, R172 ;  /* 0x000000acc24c723e */ /* 0x000fe400000000ff */
[----:B------:R-:W-:Y:S02]  /*c1c0*/  F2FP.PACK_AB R78, R192, R193 ;  /* 0x000000c1c04e723e */ /* 0x000fe400000000ff */
[----:B------:R-:W1:Y:S01]  /*c1d0*/  MUFU.EX2 R87, R102 ;  /* 0x0000006600577308 */ /* 0x000e620000000800 */
[----:B------:R-:W-:Y:S02]  /*c1e0*/  F2FP.PACK_AB R77, R112, R109 ;  /* 0x0000006d704d723e */ /* 0x000fe400000000ff */
[----:B------:R-:W-:Y:S02]  /*c1f0*/  F2FP.PACK_AB R79, R111, R110 ;  /* 0x0000006e6f4f723e */ /* 0x000fe400000000ff */
[----:B-1----:R-:W-:Y:S01]  /*c200*/  F2FP.PACK_AB R179, R86, R87 ;  /* 0x0000005756b3723e */ /* 0x002fe200000000ff */
[----:B------:R-:W-:Y:S01]  /*c210*/  FFMA.FTZ R72, R72, R137, R222 ;  /* 0x0000008948487223 */ /* 0x000fe200000100de */
[----:B------:R-:W-:Y:S02]  /*c220*/  MOV R137, R133 ;  /* 0x0000008500897202 */ /* 0x000fe40000000f00 */
[----:B------:R-:W-:Y:S01]  /*c230*/  MOV R222, R128 ;  /* 0x0000008000de7202 */ /* 0x000fe20000000f00 */
[----:B------:R-:W-:Y:S01]  /*c240*/  FADD.FTZ R103, R243, R72 ;  /* 0x00000048f3677221 */ /* 0x000fe20000010000 */
[----:B------:R-:W-:Y:S03]  /*c250*/  F2FP.PACK_AB R72, R175, R205 ;  /* 0x000000cdaf48723e */ /* 0x000fe600000000ff */
[----:B------:R-:W-:Y:S04]  /*c260*/  FADD.FTZ R71, R138, R103 ;  /* 0x000000678a477221 */ /* 0x000fe80000010000 */
[-C--:B------:R-:W-:Y:S08]  /*c270*/  HMMA.16816.F32 R4, R72, R88.reuse, R4 ;  /* 0x000000584804723c */ /* 0x080ff00000001804 */
[C---:B------:R-:W-:Y:S08]  /*c280*/  HMMA.16816.F32 R8, R76.reuse, R88, R8 ;  /* 0x000000584c08723c */ /* 0x040ff00000001808 */
[-C--:B------:R-:W-:Y:S08]  /*c290*/  HMMA.16816.F32 R12, R76, R90.reuse, R12 ;  /* 0x0000005a4c0c723c */ /* 0x080ff0000000180c */
[C---:B------:R-:W-:Y:S08]  /*c2a0*/  HMMA.16816.F32 R16, R72.reuse, R90, R16 ;  /* 0x0000005a4810723c */ /* 0x040ff00000001810 */
[-C--:B---3--:R-:W-:Y:S08]  /*c2b0*/  HMMA.16816.F32 R20, R72, R92.reuse, R20 ;  /* 0x0000005c4814723c */ /* 0x088ff00000001814 */
[C---:B------:R-:W-:Y:S08]  /*c2c0*/  HMMA.16816.F32 R24, R76.reuse, R92, R24 ;  /* 0x0000005c4c18723c */ /* 0x040ff00000001818 */
[-C--:B------:R-:W-:Y:S08]  /*c2d0*/  HMMA.16816.F32 R28, R76, R94.reuse, R28 ;  /* 0x0000005e4c1c723c */ /* 0x080ff0000000181c */
[C---:B------:R-:W-:Y:S08]  /*c2e0*/  HMMA.16816.F32 R32, R72.reuse, R94, R32 ;  /* 0x0000005e4820723c */ /* 0x040ff00000001820 */
[-C--:B----4-:R-:W-:Y:S08]  /*c2f0*/  HMMA.16816.F32 R36, R72, R96.reuse, R36 ;  /* 0x000000604824723c */ /* 0x090ff00000001824 */
[C---:B------:R-:W-:Y:S08]  /*c300*/  HMMA.16816.F32 R40, R76.reuse, R96, R40 ;  /* 0x000000604c28723c */ /* 0x040ff00000001828 */
[-C--:B------:R-:W-:Y:S08]  /*c310*/  HMMA.16816.F32 R44, R76, R98.reuse, R44 ;  /* 0x000000624c2c723c */ /* 0x080ff0000000182c */
[C---:B------:R-:W-:Y:S04]  /*c320*/  HMMA.16816.F32 R48, R72.reuse, R98, R48 ;  /* 0x000000624830723c */ /* 0x040fe80000001830 */
[----:B--2---:R-:W-:Y:S01]  /*c330*/  FFMA.FTZ R0, R0, R136, R190 ;  /* 0x0000008800007223 */ /* 0x004fe200000100be */
[----:B------:R-:W-:Y:S02]  /*c340*/  MOV R136, R132 ;  /* 0x0000008400887202 */ /* 0x000fe40000000f00 */
[----:B------:R-:W1:Y:S01]  /*c350*/  LDSM.16.MT88.4 R132, [R224+0x3100] ;  /* 0x00310000e084783b */ /* 0x000e620000004200 */
[----:B------:R-:W-:Y:S01]  /*c360*/  FADD.FTZ R0, R191, R0 ;  /* 0x00000000bf007221 */ /* 0x000fe20000010000 */
[-C--:B------:R-:W-:Y:S03]  /*c370*/  HMMA.16816.F32 R52, R72, R80.reuse, R52 ;  /* 0x000000504834723c */ /* 0x080fe60000001834 */
[----:B------:R-:W-:Y:S02]  /*c380*/  FADD.FTZ R85, R136, R85 ;  /* 0x0000005588557221 */ /* 0x000fe40000010000 */
[----:B------:R-:W-:Y:S02]  /*c390*/  FADD.FTZ R0, R200, R0 ;  /* 0x00000000c8007221 */ /* 0x000fe40000010000 */
[----:B------:R-:W-:Y:S01]  /*c3a0*/  FADD.FTZ R3, R129, R85 ;  /* 0x0000005581037221 */ /* 0x000fe20000010000 */
[C---:B------:R-:W-:Y:S04]  /*c3b0*/  HMMA.16816.F32 R56, R76.reuse, R80, R56 ;  /* 0x000000504c38723c */ /* 0x040fe80000001838 */
[----:B------:R-:W-:Y:S03]  /*c3c0*/  FADD.FTZ R3, R121, R3 ;  /* 0x0000000379037221 */ /* 0x000fe60000010000 */
[----:B------:R-:W-:Y:S01]  /*c3d0*/  FADD.FTZ R80, R137, R84 ;  /* 0x0000005489507221 */ /* 0x000fe20000010000 */
[-C--:B------:R-:W-:Y:S04]  /*c3e0*/  HMMA.16816.F32 R60, R76, R82.reuse, R60 ;  /* 0x000000524c3c723c */ /* 0x080fe8000000183c */
[----:B------:R-:W-:Y:S02]  /*c3f0*/  FADD.FTZ R84, R131, R71 ;  /* 0x0000004783547221 */ /* 0x000fe40000010000 */
[----:B------:R-:W-:Y:S02]  /*c400*/  FADD.FTZ R71, R130, R80 ;  /* 0x0000005082477221 */ /* 0x000fe40000010000 */
[----:B------:R-:W-:Y:S01]  /*c410*/  FADD.FTZ R81, R202, R0 ;  /* 0x00000000ca517221 */ /* 0x000fe20000010000 */
[----:B------:R-:W-:Y:S04]  /*c420*/  HMMA.16816.F32 R64, R72, R82, R64 ;  /* 0x000000524840723c */ /* 0x000fe80000001840 */
[----:B------:R-:W-:Y:S02]  /*c430*/  FADD.FTZ R0, R123, R84 ;  /* 0x000000547b007221 */ /* 0x000fe40000010000 */
[----:B------:R-:W-:Y:S02]  /*c440*/  FADD.FTZ R71, R122, R71 ;  /* 0x000000477a477221 */ /* 0x000fe40000010000 */
[----:B------:R-:W-:Y:S04]  /*c450*/  FADD.FTZ R76, R120, R0 ;  /* 0x00000000784c7221 */ /* 0x000fe80000010000 */
[----:B------:R-:W-:Y:S02]  /*c460*/  FADD.FTZ R0, R126, R71 ;  /* 0x000000477e007221 */ /* 0x000fe40000010000 */
[----:B------:R-:W-:Y:S02]  /*c470*/  FADD.FTZ R71, R125, R3 ;  /* 0x000000037d477221 */ /* 0x000fe40000010000 */
[----:B------:R-:W-:Y:S01]  /*c480*/  FADD.FTZ R81, R195, R81 ;  /* 0x00000051c3517221 */ /* 0x000fe20000010000 */
[-C--:B-1----:R-:W-:Y:S05]  /*c490*/  HMMA.16816.F32 R124, R180, R132.reuse, R4 ;  /* 0x00000084b47c723c */ /* 0x082fea0000001804 */
[----:B------:R-:W-:Y:S02]  /*c4a0*/  FADD.FTZ R81, R196, R81 ;  /* 0x00000051c4517221 */ /* 0x000fe40000010000 */
[----:B------:R-:W-:Y:S01]  /*c4b0*/  FADD.FTZ R4, R142, R76 ;  /* 0x0000004c8e047221 */ /* 0x000fe20000010000 */
[C---:B------:R-:W-:Y:S04]  /*c4c0*/  HMMA.16816.F32 R120, R176.reuse, R132, R8 ;  /* 0x00000084b078723c */ /* 0x040fe80000001808 */
[----:B------:R-:W-:Y:S02]  /*c4d0*/  FADD.FTZ R3, R197, R81 ;  /* 0x00000051c5037221 */ /* 0x000fe40000010000 */
[----:B------:R-:W-:Y:S02]  /*c4e0*/  FADD.FTZ R0, R141, R0 ;  /* 0x000000008d007221 */ /* 0x000fe40000010000 */
[----:B------:R-:W-:Y:S01]  /*c4f0*/  FADD.FTZ R8, R140, R71 ;  /* 0x000000478c087221 */ /* 0x000fe20000010000 */
[-C--:B------:R-:W-:Y:S03]  /*c500*/  HMMA.16816.F32 R128, R176, R134.reuse, R12 ;  /* 0x00000086b080723c */ /* 0x080fe6000000180c */
[----:B------:R-:W-:Y:S02]  /*c510*/  FADD.FTZ R4, R222, R4 ;  /* 0x00000004de047221 */ /* 0x000fe40000010000 */
        /* <DEDUP_REMOVED lines=14> */
[-C--:B------:R-:W-:Y:S01]  /*c600*/  HMMA.16816.F32 R144, R176, R150.reuse, R28 ;  /* 0x00000096b090723c */ /* 0x080fe2000000181c */
[----:B------:R-:W1:Y:S02]  /*c610*/  LDSM.16.MT88.4 R4, [R226+0x3100] ;  /* 0x00310000e204783b */ /* 0x000e640000004200 */
[----:B------:R-:W-:Y:S02]  /*c620*/  FADD.FTZ R10, R220, R3 ;  /* 0x00000003dc0a7221 */ /* 0x000fe40000010000 */
[----:B------:R-:W-:Y:S02]  /*c630*/  FADD.FTZ R9, R152, R0 ;  /* 0x0000000098097221 */ /* 0x000fe40000010000 */
[----:B------:R-:W-:Y:S01]  /*c640*/  FADD.FTZ R8, R245, R8 ;  /* 0x00000008f5087221 */ /* 0x000fe20000010000 */
[C---:B------:R-:W-:Y:S04]  /*c650*/  HMMA.16816.F32 R148, R180.reuse, R150, R32 ;  /* 0x00000096b494723c */ /* 0x040fe80000001820 */
[----:B------:R-:W-:Y:S02]  /*c660*/  FADD.FTZ R3, R249, R11 ;  /* 0x0000000bf9037221 */ /* 0x000fe40000010000 */
[----:B------:R-:W-:Y:S02]  /*c670*/  FADD.FTZ R0, R221, R10 ;  /* 0x0000000add007221 */ /* 0x000fe40000010000 */
[----:B------:R-:W-:Y:S04]  /*c680*/  FADD.FTZ R12, R153, R9 ;  /* 0x00000009990c7221 */ /* 0x000fe80000010000 */
[----:B------:R-:W-:Y:S02]  /*c690*/  FADD.FTZ R11, R217, R8 ;  /* 0x00000008d90b7221 */ /* 0x000fe40000010000 */
[----:B------:R-:W-:Y:S02]  /*c6a0*/  FADD.FTZ R10, R213, R3 ;  /* 0x00000003d50a7221 */ /* 0x000fe40000010000 */
[----:B------:R-:W-:Y:S02]  /*c6b0*/  FADD.FTZ R9, R155, R0 ;  /* 0x000000009b097221 */ /* 0x000fe40000010000 */
[----:B------:R-:W-:Y:S01]  /*c6c0*/  FADD.FTZ R8, R157, R12 ;  /* 0x0000000c9d087221 */ /* 0x000fe20000010000 */
[-C--:B------:R-:W-:Y:S03]  /*c6d0*/  HMMA.16816.F32 R152, R180, R164.reuse, R36 ;  /* 0x000000a4b498723c */ /* 0x080fe60000001824 */
[----:B------:R-:W-:Y:S02]  /*c6e0*/  FADD.FTZ R3, R219, R11 ;  /* 0x0000000bdb037221 */ /* 0x000fe40000010000 */
[----:B------:R-:W-:Y:S02]  /*c6f0*/  FADD.FTZ R0, R215, R10 ;  /* 0x0000000ad7007221 */ /* 0x000fe40000010000 */
[----:B------:R-:W-:Y:S02]  /*c700*/  FADD.FTZ R12, R158, R9 ;  /* 0x000000099e0c7221 */ /* 0x000fe40000010000 */
[----:B------:R-:W-:Y:S03]  /*c710*/  FADD.FTZ R11, R156, R8 ;  /* 0x000000089c0b7221 */ /* 0x000fe60000010000 */
        /* <DEDUP_REMOVED lines=9> */
[----:B------:R-:W-:Y:S01]  /*c7b0*/  FADD.FTZ R10, R118, R3 ;  /* 0x00000003760a7221 */ /* 0x000fe20000010000 */
[-C--:B------:R-:W-:Y:S03]  /*c7c0*/  HMMA.16816.F32 R160, R176, R166.reuse, R44 ;  /* 0x000000a6b0a0723c */ /* 0x080fe6000000182c */
[----:B------:R-:W-:Y:S01]  /*c7d0*/  FADD.FTZ R8, R209, R12 ;  /* 0x0000000cd1087221 */ /* 0x000fe20000010000 */
[----:B------:R-:W-:Y:S01]  /*c7e0*/  MOV R118, R2 ;  /* 0x0000000200767202 */ /* 0x000fe20000000f00 */
[----:B------:R-:W-:Y:S02]  /*c7f0*/  FADD.FTZ R3, R171, R11 ;  /* 0x0000000bab037221 */ /* 0x000fe40000010000 */
[----:B------:R-:W-:Y:S01]  /*c800*/  FADD.FTZ R0, R117, R10 ;  /* 0x0000000a75007221 */ /* 0x000fe20000010000 */
[C---:B------:R-:W-:Y:S04]  /*c810*/  HMMA.16816.F32 R164, R180.reuse, R166, R48 ;  /* 0x000000a6b4a4723c */ /* 0x040fe80000001830 */
[----:B------:R-:W-:Y:S01]  /*c820*/  FADD.FTZ R12, R211, R9 ;  /* 0x00000009d30c7221 */ /* 0x000fe20000010000 */
[----:B------:R-:W-:Y:S01]  /*c830*/  MOV R117, R68 ;  /* 0x0000004400757202 */ /* 0x000fe20000000f00 */
[----:B------:R-:W-:Y:S02]  /*c840*/  FADD.FTZ R11, R207, R8 ;  /* 0x00000008cf0b7221 */ /* 0x000fe40000010000 */
[----:B------:R-:W-:Y:S04]  /*c850*/  FADD.FTZ R10, R169, R3 ;  /* 0x00000003a90a7221 */ /* 0x000fe80000010000 */
[----:B------:R-:W-:Y:S02]  /*c860*/  FADD.FTZ R9, R114, R0 ;  /* 0x0000000072097221 */ /* 0x000fe40000010000 */
[----:B------:R-:W-:Y:S02]  /*c870*/  FADD.FTZ R8, R212, R12 ;  /* 0x0000000cd4087221 */ /* 0x000fe40000010000 */
[----:B------:R-:W-:Y:S02]  /*c880*/  FADD.FTZ R3, R208, R11 ;  /* 0x0000000bd0037221 */ /* 0x000fe40000010000 */
[----:B------:R-:W-:Y:S02]  /*c890*/  FADD.FTZ R0, R170, R10 ;  /* 0x0000000aaa007221 */ /* 0x000fe40000010000 */
[----:B------:R-:W-:Y:S02]  /*c8a0*/  FADD.FTZ R12, R115, R9 ;  /* 0x00000009730c7221 */ /* 0x000fe40000010000 */
[----:B------:R-:W-:Y:S02]  /*c8b0*/  FADD.FTZ R11, R210, R8 ;  /* 0x00000008d20b7221 */ /* 0x000fe40000010000 */
[----:B------:R-:W-:Y:S02]  /*c8c0*/  FADD.FTZ R10, R206, R3 ;  /* 0x00000003ce0a7221 */ /* 0x000fe40000010000 */
[----:B------:R-:W-:Y:S02]  /*c8d0*/  FADD.FTZ R9, R168, R0 ;  /* 0x00000000a8097221 */ /* 0x000fe40000010000 */
[----:B------:R-:W-:Y:S01]  /*c8e0*/  FADD.FTZ R8, R116, R12 ;  /* 0x0000000c74087221 */ /* 0x000fe20000010000 */
[-C--:B-1----:R-:W-:Y:S03]  /*c8f0*/  HMMA.16816.F32 R168, R180, R4.reuse, R52 ;  /* 0x00000004b4a8723c */ /* 0x082fe60000001834 */
[----:B------:R-:W-:Y:S01]  /*c900*/  FADD.FTZ R3, R205, R11 ;  /* 0x0000000bcd037221 */ /* 0x000fe20000010000 */
[----:B------:R-:W-:Y:S01]  /*c910*/  MOV R116, R69 ;  /* 0x0000004500747202 */ /* 0x000fe20000000f00 */
        /* <DEDUP_REMOVED lines=30> */
[----:B------:R-:W-:Y:S01]  /*cb00*/  STL [R1+0x10], R5 ;  /* 0x0000100501007387 */ /* 0x000fe20000100800 */
[----:B------:R-:W-:Y:S02]  /*cb10*/  FADD.FTZ R3, R107, R3 ;  /* 0x000000036b037221 */ /* 0x000fe40000010000 */
[----:B------:R-:W-:Y:S02]  /*cb20*/  FADD.FTZ R4, R113, R4 ;  /* 0x0000000471047221 */ /* 0x000fe40000010000 */
[----:B------:R-:W-:Y:S03]  /*cb30*/  FADD.FTZ R0, R87, R7 ;  /* 0x0000000757007221 */ /* 0x000fe60000010000 */
[----:B------:R-:W-:Y:S01]  /*cb40*/  STL [R1+0x14], R4 ;  /* 0x0000140401007387 */ /* 0x000fe20000100800 */
[----:B------:R-:W-:Y:S03]  /*cb50*/  FADD.FTZ R0, R86, R0 ;  /* 0x0000000056007221 */ /* 0x000fe60000010000 */
[----:B------:R1:W-:Y:S04]  /*cb60*/  STL [R1+0x1c], R3 ;  /* 0x00001c0301007387 */ /* 0x0003e80000100800 */
[----:B------:R2:W-:Y:S01]  /*cb70*/  STL [R1+0x18], R0 ;  /* 0x0000180001007387 */ /* 0x0005e20000100800 */
[----:B-1----:R-:W-:Y:S01]  /*cb80*/  MOV R3, R70 ;  /* 0x0000004600037202 */ /* 0x002fe20000000f00 */
[----:B------:R-:W-:-:S05]  /*cb90*/  @P0 BRA `(.L_x_20) ;  /* 0xffffa82000000947 */ /* 0x000fca000383ffff */
.L_x_19:
[----:B-12---:R-:W2:Y:S04]  /*cba0*/  LDL.LU R0, [R1+0x10] ;  /* 0x0000100001007983 */ /* 0x006ea80000300800 */
[----:B------:R-:W3:Y:S04]  /*cbb0*/  LDL.LU R4, [R1+0x14] ;  /* 0x0000140001047983 */ /* 0x000ee80000300800 */
[----:B------:R-:W4:Y:S04]  /*cbc0*/  LDL.LU R10, [R1+0x1c] ;  /* 0x00001c00010a7983 */ /* 0x000f280000300800 */
[----:B------:R-:W4:Y:S01]  /*cbd0*/  LDL.LU R8, [R1+0x18] ;  /* 0x0000180001087983 */ /* 0x000f220000300800 */
[----:B------:R-:W-:-:S02]  /*cbe0*/  MOV R20, 0xff800000 ;  /* 0xff80000000147802 */ /* 0x000fc40000000f00 */
[----:B------:R-:W-:Y:S02]  /*cbf0*/  MOV R21, 0xff800000 ;  /* 0xff80000000157802 */ /* 0x000fe40000000f00 */
[----:B------:R-:W-:Y:S02]  /*cc00*/  MOV R22, 0xff800000 ;  /* 0xff80000000167802 */ /* 0x000fe40000000f00 */
[----:B------:R-:W-:Y:S02]  /*cc10*/  MOV R23, 0xff800000 ;  /* 0xff80000000177802 */ /* 0x000fe40000000f00 */
[----:B------:R-:W-:Y:S01]  /*cc20*/  PLOP3.LUT P4, PT, PT, PT, PT, 0x8, 0x0 ;  /* 0x000000000000781c */ /* 0x000fe20003f8e170 */
[----:B--2---:R-:W1:Y:S04]  /*cc30*/  SHFL.BFLY PT, R5, R0, 0x2, 0x1f ;  /* 0x0c401f0000057f89 */ /* 0x004e6800000e0000 */
[----:B---3--:R-:W2:Y:S04]  /*cc40*/  SHFL.BFLY PT, R9, R4, 0x2, 0x1f ;  /* 0x0c401f0004097f89 */ /* 0x008ea800000e0000 */
[----:B----4-:R-:W3:Y:S04]  /*cc50*/  SHFL.BFLY PT, R7, R10, 0x2, 0x1f ;  /* 0x0c401f000a077f89 */ /* 0x010ee800000e0000 */
[----:B------:R-:W4:Y:S01]  /*cc60*/  SHFL.BFLY PT, R6, R8, 0x2, 0x1f ;  /* 0x0c401f0008067f89 */ /* 0x000f2200000e0000 */
[----:B-1----:R-:W-:-:S02]  /*cc70*/  FADD.FTZ R5, R5, R0 ;  /* 0x0000000005057221 */ /* 0x002fc40000010000 */
[----:B--2---:R-:W-:-:S03]  /*cc80*/  FADD.FTZ R9, R9, R4 ;  /* 0x0000000409097221 */ /* 0x004fc60000010000 */
[----:B------:R-:W1:Y:S01]  /*cc90*/  SHFL.BFLY PT, R0, R5, 0x1, 0x1f ;  /* 0x0c201f0005007f89 */ /* 0x000e6200000e0000 */
[----:B---3--:R-:W-:-:S03]  /*cca0*/  FADD.FTZ R7, R7, R10 ;  /* 0x0000000a07077221 */ /* 0x008fc60000010000 */
[----:B------:R-:W2:Y:S01]  /*ccb0*/  SHFL.BFLY PT, R4, R9, 0x1, 0x1f ;  /* 0x0c201f0009047f89 */ /* 0x000ea200000e0000 */
[----:B----4-:R-:W-:-:S03]  /*ccc0*/  FADD.FTZ R6, R6, R8 ;  /* 0x0000000806067221 */ /* 0x010fc60000010000 */
[----:B------:R-:W3:Y:S04]  /*ccd0*/  SHFL.BFLY PT, R3, R7, 0x1, 0x1f ;  /* 0x0c201f0007037f89 */ /* 0x000ee800000e0000 */
[----:B------:R-:W4:Y:S01]  /*cce0*/  SHFL.BFLY PT, R8, R6, 0x1, 0x1f ;  /* 0x0c201f0006087f89 */ /* 0x000f2200000e0000 */
[----:B-1----:R-:W-:Y:S01]  /*ccf0*/  FADD.FTZ R5, R5, R0 ;  /* 0x0000000005057221 */ /* 0x002fe20000010000 */
[----:B------:R-:W-:Y:S01]  /*cd00*/  MOV R0, RZ ;  /* 0x000000ff00007202 */ /* 0x000fe20000000f00 */
[----:B--2---:R-:W-:-:S03]  /*cd10*/  FADD.FTZ R9, R9, R4 ;  /* 0x0000000409097221 */ /* 0x004fc60000010000 */
[----:B------:R-:W-:Y:S02]  /*cd20*/  FSETP.NE.FTZ.AND P3, PT, R5, RZ, PT ;  /* 0x000000ff0500720b */ /* 0x000fe40003f75000 */
[----:B------:R-:W-:Y:S01]  /*cd30*/  MOV R4, RZ ;  /* 0x000000ff00047202 */ /* 0x000fe20000000f00 */
[----:B---3--:R-:W-:Y:S01]  /*cd40*/  FADD.FTZ R7, R7, R3 ;  /* 0x0000000307077221 */ /* 0x008fe20000010000 */
[----:B------:R-:W-:Y:S02]  /*cd50*/  FSETP.NE.FTZ.AND P2, PT, R9, RZ, PT ;  /* 0x000000ff0900720b */ /* 0x000fe40003f55000 */
[----:B------:R-:W-:Y:S01]  /*cd60*/  MOV R3, RZ ;  /* 0x000000ff00037202 */ /* 0x000fe20000000f00 */
[----:B----4-:R-:W-:Y:S01]  /*cd70*/  FADD.FTZ R6, R8, R6 ;  /* 0x0000000608067221 */ /* 0x010fe20000010000 */
[----:B------:R-:W-:-:S04]  /*cd80*/  FSETP.NE.FTZ.AND P1, PT, R7, RZ, PT ;  /* 0x000000ff0700720b */ /* 0x000fc80003f35000 */
[----:B------:R-:W-:Y:S01]  /*cd90*/  FSETP.NE.FTZ.AND P0, PT, R6, RZ, PT ;  /* 0x000000ff0600720b */ /* 0x000fe20003f15000 */
[----:B------:R-:W1:Y:S08]  /*cda0*/  @P3 MUFU.RCP R0, R5 ;  /* 0x0000000500003308 */ /* 0x000e700000001000 */
[----:B------:R-:W2:Y:S04]  /*cdb0*/  @P1 MUFU.RCP R3, R7 ;  /* 0x0000000700031308 */ /* 0x000ea80000001000 */
[----:B------:R-:W-:Y:S01]  /*cdc0*/  @P0 MOV R8, 0x3f317218 ;  /* 0x3f31721800080802 */ /* 0x000fe20000000f00 */
[----:B-1----:R-:W-:-:S03]  /*cdd0*/  FMUL.FTZ R124, R0, R124 ;  /* 0x0000007c007c7220 */ /* 0x002fc60000410000 */
[----:B------:R-:W1:Y:S01]  /*cde0*/  @P2 MUFU.RCP R4, R9 ;  /* 0x0000000900042308 */ /* 0x000e620000001000 */
[C---:B------:R-:W-:Y:S02]  /*cdf0*/  FMUL.FTZ R125, R0.reuse, R125 ;  /* 0x0000007d007d7220 */ /* 0x040fe40000410000 */
[C---:B------:R-:W-:Y:S02]  /*ce00*/  FMUL.FTZ R132, R0.reuse, R132 ;  /* 0x0000008400847220 */ /* 0x040fe40000410000 */
[C---:B------:R-:W-:Y:S02]  /*ce10*/  FMUL.FTZ R133, R0.reuse, R133 ;  /* 0x0000008500857220 */ /* 0x040fe40000410000 */
[C---:B------:R-:W-:Y:S01]  /*ce20*/  FMUL.FTZ R136, R0.reuse, R136 ;  /* 0x0000008800887220 */ /* 0x040fe20000410000 */
[----:B------:R-:W-:Y:S01]  /*ce30*/  @P3 MUFU.LG2 R11, R5 ;  /* 0x00000005000b3308 */ /* 0x000fe20000000c00 */
[C---:B------:R-:W-:Y:S02]  /*ce40*/  FMUL.FTZ R137, R0.reuse, R137 ;  /* 0x0000008900897220 */ /* 0x040fe40000410000 */
[----:B------:R-:W-:-:S02]  /*ce50*/  FMUL.FTZ R148, R0, R148 ;  /* 0x0000009400947220 */ /* 0x000fc40000410000 */
[C---:B------:R-:W-:Y:S02]  /*ce60*/  FMUL.FTZ R149, R0.reuse, R149 ;  /* 0x0000009500957220 */ /* 0x040fe40000410000 */
[C---:B------:R-:W-:Y:S01]  /*ce70*/  FMUL.FTZ R152, R0.reuse, R152 ;  /* 0x0000009800987220 */ /* 0x040fe20000410000 */
[----:B------:R-:W-:Y:S01]  /*ce80*/  @P2 MUFU.LG2 R9, R9 ;  /* 0x0000000900092308 */ /* 0x000fe20000000c00 */
[C---:B------:R-:W-:Y:S02]  /*ce90*/  FMUL.FTZ R153, R0.reuse, R153 ;  /* 0x0000009900997220 */ /* 0x040fe40000410000 */
[C---:B------:R-:W-:Y:S02]  /*cea0*/  FMUL.FTZ R164, R0.reuse, R164 ;  /* 0x000000a400a47220 */ /* 0x040fe40000410000 */
[C---:B------:R-:W-:Y:S02]  /*ceb0*/  FMUL.FTZ R165, R0.reuse, R165 ;  /* 0x000000a500a57220 */ /* 0x040fe40000410000 */
[C---:B------:R-:W-:Y:S01]  /*cec0*/  FMUL.FTZ R168, R0.reuse, R168 ;  /* 0x000000a800a87220 */ /* 0x040fe20000410000 */
[----:B------:R-:W-:Y:S01]  /*ced0*/  @P1 MUFU.LG2 R7, R7 ;  /* 0x0000000700071308 */ /* 0x000fe20000000c00 */
[----:B------:R-:W-:-:S02]  /*cee0*/  FMUL.FTZ R169, R0, R169 ;  /* 0x000000a900a97220 */ /* 0x000fc40000410000 */
[C---:B------:R-:W-:Y:S02]  /*cef0*/  FMUL.FTZ R180, R0.reuse, R180 ;  /* 0x000000b400b47220 */ /* 0x040fe40000410000 */
[----:B------:R-:W-:Y:S01]  /*cf00*/  FMUL.FTZ R181, R0, R181 ;  /* 0x000000b500b57220 */ /* 0x000fe20000410000 */
[----:B------:R-:W-:Y:S01]  /*cf10*/  MOV R0, RZ ;  /* 0x000000ff00007202 */ /* 0x000fe20000000f00 */
[C---:B--2---:R-:W-:Y:S02]  /*cf20*/  FMUL.FTZ R120, R3.reuse, R120 ;  /* 0x0000007803787220 */ /* 0x044fe40000410000 */
[C---:B------:R-:W-:Y:S02]  /*cf30*/  FMUL.FTZ R121, R3.reuse, R121 ;  /* 0x0000007903797220 */ /* 0x040fe40000410000 */
[C---:B------:R-:W-:Y:S01]  /*cf40*/  FMUL.FTZ R128, R3.reuse, R128 ;  /* 0x0000008003807220 */ /* 0x040fe20000410000 */
[----:B------:R-:W2:Y:S01]  /*cf50*/  @P0 MUFU.RCP R0, R6 ;  /* 0x0000000600000308 */ /* 0x000ea20000001000 */
[----:B------:R-:W-:-:S02]  /*cf60*/  FMUL.FTZ R129, R3, R129 ;  /* 0x0000008103817220 */ /* 0x000fc40000410000 */
[C---:B------:R-:W-:Y:S02]  /*cf70*/  FMUL.FTZ R140, R3.reuse, R140 ;  /* 0x0000008c038c7220 */ /* 0x040fe40000410000 */
[C---:B------:R-:W-:Y:S02]  /*cf80*/  FMUL.FTZ R141, R3.reuse, R141 ;  /* 0x0000008d038d7220 */ /* 0x040fe40000410000 */
[C---:B------:R-:W-:Y:S01]  /*cf90*/  FMUL.FTZ R144, R3.reuse, R144 ;  /* 0x0000009003907220 */ /* 0x040fe20000410000 */
[----:B------:R-:W3:Y:S01]  /*cfa0*/  @P0 MUFU.LG2 R6, R6 ;  /* 0x0000000600060308 */ /* 0x000ee20000000c00 */
[C---:B------:R-:W-:Y:S02]  /*cfb0*/  FMUL.FTZ R145, R3.reuse, R145 ;  /* 0x0000009103917220 */ /* 0x040fe40000410000 */
[C---:B------:R-:W-:Y:S02]  /*cfc0*/  FMUL.FTZ R156, R3.reuse, R156 ;  /* 0x0000009c039c7220 */ /* 0x040fe40000410000 */
[----:B------:R-:W-:-:S02]  /*cfd0*/  FMUL.FTZ R157, R3, R157 ;  /* 0x0000009d039d7220 */ /* 0x000fc40000410000 */
[C---:B------:R-:W-:Y:S02]  /*cfe0*/  FMUL.FTZ R160, R3.reuse, R160 ;  /* 0x000000a003a07220 */ /* 0x040fe40000410000 */
[C---:B------:R-:W-:Y:S02]  /*cff0*/  FMUL.FTZ R161, R3.reuse, R161 ;  /* 0x000000a103a17220 */ /* 0x040fe40000410000 */
[C---:B------:R-:W-:Y:S02]  /*d000*/  FMUL.FTZ R172, R3.reuse, R172 ;  /* 0x000000ac03ac7220 */ /* 0x040fe40000410000 */
[C---:B------:R-:W-:Y:S02]  /*d010*/  FMUL.FTZ R173, R3.reuse, R173 ;  /* 0x000000ad03ad7220 */ /* 0x040fe40000410000 */
[C---:B------:R-:W-:Y:S02]  /*d020*/  FMUL.FTZ R176, R3.reuse, R176 ;  /* 0x000000b003b07220 */ /* 0x040fe40000410000 */
[----:B------:R-:W-:Y:S01]  /*d030*/  FMUL.FTZ R177, R3, R177 ;  /* 0x000000b103b17220 */ /* 0x000fe20000410000 */
[----:B------:R-:W-:Y:S01]  /*d040*/  @P2 MOV R3, 0x3f317218 ;  /* 0x3f31721800032802 */ /* 0x000fe20000000f00 */
[----:B-1----:R-:W-:-:S02]  /*d050*/  FMUL.FTZ R126, R4, R126 ;  /* 0x0000007e047e7220 */ /* 0x002fc40000410000 */
[C---:B------:R-:W-:Y:S02]  /*d060*/  FMUL.FTZ R127, R4.reuse, R127 ;  /* 0x0000007f047f7220 */ /* 0x040fe40000410000 */
[C---:B------:R-:W-:Y:S02]  /*d070*/  FMUL.FTZ R134, R4.reuse, R134 ;  /* 0x0000008604867220 */ /* 0x040fe40000410000 */
[C---:B------:R-:W-:Y:S02]  /*d080*/  FMUL.FTZ R135, R4.reuse, R135 ;  /* 0x0000008704877220 */ /* 0x040fe40000410000 */
        /* <DEDUP_REMOVED lines=11> */
[----:B------:R-:W-:Y:S01]  /*d140*/  FMUL.FTZ R183, R4, R183 ;  /* 0x000000b704b77220 */ /* 0x000fe20000410000 */
[----:B------:R-:W-:Y:S01]  /*d150*/  @P3 MOV R4, 0x3f317218 ;  /* 0x3f31721800043802 */ /* 0x000fe20000000f00 */
[C---:B--2---:R-:W-:Y:S02]  /*d160*/  FMUL.FTZ R122, R0.reuse, R122 ;  /* 0x0000007a007a7220 */ /* 0x044fe40000410000 */
        /* <DEDUP_REMOVED lines=14> */
[----:B------:R-:W-:Y:S01]  /*d250*/  FMUL.FTZ R179, R0, R179 ;  /* 0x000000b300b37220 */ /* 0x000fe20000410000 */
[----:B------:R-:W-:Y:S01]  /*d260*/  @P1 MOV R0, 0x3f317218 ;  /* 0x3f31721800001802 */ /* 0x000fe20000000f00 */
[----:B------:R-:W-:Y:S02]  /*d270*/  @P2 FMUL.FTZ R5, R3, c[0x0][0x2d0] ;  /* 0x0000b40003052a20 */ /* 0x000fe40000410000 */
[----:B------:R-:W-:Y:S02]  /*d280*/  @P3 FMUL.FTZ R10, R4, c[0x0][0x2d0] ;  /* 0x0000b400040a3a20 */ /* 0x000fe40000410000 */
[----:B------:R-:W-:Y:S02]  /*d290*/  @P1 FMUL.FTZ R3, R0, c[0x0][0x2d0] ;  /* 0x0000b40000031a20 */ /* 0x000fe40000410000 */
[----:B------:R-:W-:Y:S02]  /*d2a0*/  @P3 FMUL.FTZ R11, R11, 0.69314718246459960938 ;  /* 0x3f3172180b0b3820 */ /* 0x000fe40000410000 */
[----:B------:R-:W-:-:S02]  /*d2b0*/  @P2 FMUL.FTZ R9, R9, 0.69314718246459960938 ;  /* 0x3f31721809092820 */ /* 0x000fc40000410000 */
[----:B------:R-:W-:Y:S02]  /*d2c0*/  @P1 FMUL.FTZ R7, R7, 0.69314718246459960938 ;  /* 0x3f31721807071820 */ /* 0x000fe40000410000 */
[----:B---3--:R-:W-:Y:S02]  /*d2d0*/  @P0 FMUL.FTZ R4, R6, 0.69314718246459960938 ;  /* 0x3f31721806040820 */ /* 0x008fe40000410000 */
[----:B------:R-:W-:Y:S02]  /*d2e0*/  @P0 FMUL.FTZ R0, R8, c[0x0][0x2d0] ;  /* 0x0000b40008000a20 */ /* 0x000fe40000410000 */
[----:B------:R-:W-:Y:S02]  /*d2f0*/  @P3 FFMA.FTZ R20, R10, R70, R11 ;  /* 0x000000460a143223 */ /* 0x000fe4000001000b */
[----:B------:R-:W-:Y:S02]  /*d300*/  @P2 FFMA.FTZ R21, R5, R69, R9 ;  /* 0x0000004505152223 */ /* 0x000fe40000010009 */
[----:B------:R-:W-:-:S02]  /*d310*/  @P1 FFMA.FTZ R22, R3, R68, R7 ;  /* 0x0000004403161223 */ /* 0x000fc40000010007 */
[----:B------:R-:W-:Y:S02]  /*d320*/  @P0 FFMA.FTZ R23, R0, R2, R4 ;  /* 0x0000000200170223 */ /* 0x000fe40000010004 */
.L_x_3:
[----:B-1----:R-:W-:Y:S05]  /*d330*/  @P4 BRA `(.L_x_21) ;  /* 0x0000142000004947 */ /* 0x002fea0003800000 */
[----:B------:R-:W2:Y:S01]  /*d340*/  LDL.LU R14, [R1+0x30] ;  /* 0x00003000010e7983 */ /* 0x000ea20000300800 */
[----:B------:R-:W-:Y:S01]  /*d350*/  MOV R24, c[0x0][0x4e8] ;  /* 0x00013a0000187a02 */ /* 0x000fe20000000f00 */
[----:B------:R-:W-:Y:S02]  /*d360*/  BSSY B0, `(.L_x_22) ;  /* 0x00000a9000007945 */ /* 0x000fe40003800000 */
[----:B------:R-:W1:Y:S01]  /*d370*/  S2R R16, SR_TID.X ;  /* 0x0000000000107919 */ /* 0x000e620000002100 */
[C---:B------:R-:W-:Y:S01]  /*d380*/  ISETP.NE.AND P0, PT, R24.reuse, 0x1, PT ;  /* 0x000000011800780c */ /* 0x040fe20003f05270 */
[----:B------:R-:W-:Y:S02]  /*d390*/  IMAD R24, R24, c[0x0][0x388], RZ ;  /* 0x0000e20018187a24 */ /* 0x000fe400078e02ff */
[----:B------:R-:W3:Y:S04]  /*d3a0*/  S2R R12, SR_CTAID.Y ;  /* 0x00000000000c7919 */ /* 0x000ee80000002600 */
[----:B------:R-:W4:Y:S04]  /*d3b0*/  S2R R13, SR_CTAID.Z ;  /* 0x00000000000d7919 */ /* 0x000f280000002700 */
[----:B------:R-:W2:Y:S01]  /*d3c0*/  S2R R15, SR_CTAID.X ;  /* 0x00000000000f7919 */ /* 0x000ea20000002500 */
[----:B-1----:R-:W-:-:S04]  /*d3d0*/  SHF.R.S32.HI R11, RZ, 0x1f, R16 ;  /* 0x0000001fff0b7819 */ /* 0x002fc80000011410 */
[CC--:B------:R-:W-:Y:S02]  /*d3e0*/  LEA.HI R6, R11.reuse, R16.reuse, RZ, 0x2 ;  /* 0x000000100b067211 */ /* 0x0c0fe400078f10ff */
[----:B------:R-:W-:Y:S02]  /*d3f0*/  LEA.HI R11, R11, R16, RZ, 0x5 ;  /* 0x000000100b0b7211 */ /* 0x000fe400078f28ff */
[----:B------:R-:W-:Y:S02]  /*d400*/  LOP3.LUT R6, R6, 0xfffffffc, RZ, 0xc0, !PT ;  /* 0xfffffffc06067812 */ /* 0x000fe400078ec0ff */
[----:B------:R-:W-:-:S03]  /*d410*/  SHF.R.S32.HI R7, RZ, 0x5, R11 ;  /* 0x00000005ff077819 */ /* 0x000fc6000001140b */
[----:B------:R-:W-:Y:S01]  /*d420*/  IMAD.IADD R6, R16, 0x1, -R6 ;  /* 0x0000000110067824 */ /* 0x000fe200078e0a06 */
[----:B------:R-:W-:Y:S01]  /*d430*/  BAR.SYNC.DEFER_BLOCKING 0x1, 0x80 ;  /* 0x0042000000007b1d */ /* 0x000fe20000010000 */
[----:B--2---:R-:W-:Y:S01]  /*d440*/  SHF.R.S32.HI R10, RZ, 0x1f, R14 ;  /* 0x0000001fff0a7819 */ /* 0x004fe2000001140e */
[----:B------:R-:W-:-:S04]  /*d450*/  IMAD.WIDE.U32 R2, R14, c[0x0][0x4d0], RZ ;  /* 0x000134000e027a25 */ /* 0x000fc800078e00ff */
[----:B------:R-:W-:Y:S02]  /*d460*/  IMAD R0, R10, c[0x0][0x4d0], RZ ;  /* 0x000134000a007a24 */ /* 0x000fe400078e02ff */
[----:B------:R-:W-:Y:S02]  /*d470*/  IMAD.MOV R9, RZ, RZ, -R14 ;  /* 0x000000ffff097224 */ /* 0x000fe400078e0a0e */
[----:B------:R-:W-:Y:S01]  /*d480*/  IMAD R4, R14, c[0x0][0x4d4], R0 ;  /* 0x000135000e047a24 */ /* 0x000fe200078e0200 */
[----:B------:R-:W-:Y:S01]  /*d490*/  SHF.R.S32.HI R0, RZ, 0x1f, R11 ;  /* 0x0000001fff007819 */ /* 0x000fe2000001140b */
[----:B---3--:R-:W-:Y:S01]  /*d4a0*/  IMAD R12, R9, c[0x0][0x550], R12 ;  /* 0x00015400090c7a24 */ /* 0x008fe200078e020c */
[----:B------:R-:W-:Y:S01]  /*d4b0*/  LOP3.LUT R11, R11, 0xffffffe0, RZ, 0xc0, !PT ;  /* 0xffffffe00b0b7812 */ /* 0x000fe200078ec0ff */
[----:B------:R-:W-:Y:S01]  /*d4c0*/  IMAD.IADD R5, R3, 0x1, R4 ;  /* 0x0000000103057824 */ /* 0x000fe200078e0204 */
[----:B------:R-:W-:Y:S01]  /*d4d0*/  LEA.HI R8, R0, R7, RZ, 0x2 ;  /* 0x0000000700087211 */ /* 0x000fe200078f10ff */
[----:B------:R-:W-:Y:S01]  /*d4e0*/  IMAD.MOV.U32 R4, RZ, RZ, R2 ;  /* 0x000000ffff047224 */ /* 0x000fe200078e0002 */
[----:B------:R-:W-:Y:S01]  /*d4f0*/  LEA.HI R0, R6, R6, RZ, 0x1 ;  /* 0x0000000606007211 */ /* 0x000fe200078f08ff */
[----:B------:R-:W-:Y:S01]  /*d500*/  IMAD R2, R10, c[0x0][0x438], RZ ;  /* 0x00010e000a027a24 */ /* 0x000fe200078e02ff */
[----:B------:R-:W-:Y:S01]  /*d510*/  LOP3.LUT R8, R8, 0xffffffc, RZ, 0xc0, !PT ;  /* 0x0ffffffc08087812 */ /* 0x000fe200078ec0ff */
[----:B----4-:R-:W-:Y:S01]  /*d520*/  IMAD.WIDE.U32 R4, R13, c[0x0][0x4d8], R4 ;  /* 0x000136000d047a25 */ /* 0x010fe200078e0004 */
[----:B------:R-:W-:-:S02]  /*d530*/  LOP3.LUT R3, R0, 0x1ffffffe, RZ, 0xc0, !PT ;  /* 0x1ffffffe00037812 */ /* 0x000fc400078ec0ff */
[----:B------:R-:W-:Y:S01]  /*d540*/  IADD3 R16, -R11, R16, RZ ;  /* 0x000000100b107210 */ /* 0x000fe20007ffe1ff */
[----:B------:R-:W-:Y:S01]  /*d550*/  IMAD.SHL.U32 R0, R0, 0x20, RZ ;  /* 0x0000002000007824 */ /* 0x000fe200078e00ff */
[----:B------:R-:W-:Y:S01]  /*d560*/  SHF.R.S32.HI R10, RZ, 0x1f, R13 ;  /* 0x0000001fff0a7819 */ /* 0x000fe2000001140d */
[----:B------:R-:W-:Y:S01]  /*d570*/  IMAD.IADD R9, R7, 0x1, -R8 ;  /* 0x0000000107097824 */ /* 0x000fe200078e0a08 */
[----:B------:R-:W-:Y:S02]  /*d580*/  SHF.R.S32.HI R8, RZ, 0x1f, R16 ;  /* 0x0000001fff087819 */ /* 0x000fe40000011410 */
[----:B------:R-:W-:Y:S01]  /*d590*/  IADD3 R7, R6, -R3, RZ ;  /* 0x8000000306077210 */ /* 0x000fe20007ffe0ff */
[----:B------:R-:W-:Y:S01]  /*d5a0*/  IMAD R6, R14, c[0x0][0x43c], R2 ;  /* 0x00010f000e067a24 */ /* 0x000fe200078e0202 */
[----:B------:R-:W-:Y:S01]  /*d5b0*/  LOP3.LUT R0, R0, 0xffffffc0, RZ, 0xc0, !PT ;  /* 0xffffffc000007812 */ /* 0x000fe200078ec0ff */
[----:B------:R-:W-:Y:S01]  /*d5c0*/  IMAD.WIDE.U32 R2, R14, c[0x0][0x438], RZ ;  /* 0x00010e000e027a25 */ /* 0x000fe200078e00ff */
[----:B------:R-:W-:-:S02]  /*d5d0*/  LEA.HI R19, R8, R16, RZ, 0x2 ;  /* 0x0000001008137211 */ /* 0x000fc400078f10ff */
[----:B------:R-:W-:Y:S01]  /*d5e0*/  LOP3.LUT P1, RZ, R16, 0x3, RZ, 0xc0, !PT ;  /* 0x0000000310ff7812 */ /* 0x000fe2000782c0ff */
[----:B------:R-:W-:Y:S01]  /*d5f0*/  IMAD R8, R7, 0x8, R0 ;  /* 0x0000000807087824 */ /* 0x000fe200078e0200 */
[----:B------:R-:W-:Y:S01]  /*d600*/  SHF.R.S32.HI R7, RZ, 0x2, R19 ;  /* 0x00000002ff077819 */ /* 0x000fe20000011413 */
[C---:B------:R-:W-:Y:S02]  /*d610*/  IMAD R11, R10.reuse, c[0x0][0x4d8], RZ ;  /* 0x000136000a0b7a24 */ /* 0x040fe400078e02ff */
[----:B------:R-:W-:Y:S02]  /*d620*/  IMAD.IADD R3, R3, 0x1, R6 ;  /* 0x0000000103037824 */ /* 0x000fe400078e0206 */
[----:B------:R-:W-:Y:S02]  /*d630*/  IMAD R14, R9, 0x10, R7 ;  /* 0x00000010090e7824 */ /* 0x000fe400078e0207 */
[----:B------:R-:W-:Y:S02]  /*d640*/  IMAD R6, R10, c[0x0][0x440], RZ ;  /* 0x000110000a067a24 */ /* 0x000fe400078e02ff */
[----:B------:R-:W-:-:S02]  /*d650*/  IMAD.IADD R8, R14, 0x1, R8 ;  /* 0x000000010e087824 */ /* 0x000fc400078e0208 */
[----:B------:R-:W-:Y:S02]  /*d660*/  IMAD R0, R13, c[0x0][0x4dc], R11 ;  /* 0x000137000d007a24 */ /* 0x000fe400078e020b */
[----:B------:R-:W-:Y:S02]  /*d670*/  IMAD R8, R15, 0x80, R8 ;  /* 0x000000800f087824 */ /* 0x000fe400078e0208 */
[----:B------:R-:W-:Y:S01]  /*d680*/  IMAD R6, R13, c[0x0][0x444], R6 ;  /* 0x000111000d067a24 */ /* 0x000fe200078e0206 */
[----:B------:R-:W-:Y:S01]  /*d690*/  IADD3 R5, R5, R0, RZ ;  /* 0x0000000005057210 */ /* 0x000fe20007ffe0ff */
[----:B------:R-:W-:Y:S01]  /*d6a0*/  IMAD.WIDE.U32 R2, R13, c[0x0][0x440], R2 ;  /* 0x000110000d027a25 */ /* 0x000fe200078e0002 */
[----:B------:R-:W-:-:S03]  /*d6b0*/  SHF.R.S32.HI R0, RZ, 0x1f, R12 ;  /* 0x0000001fff007819 */ /* 0x000fc6000001140c */
[----:B------:R-:W-:Y:S01]  /*d6c0*/  @P0 IMAD.HI.U32 R11, R8, c[0x0][0x4ec], RZ ;  /* 0x00013b00080b0a27 */ /* 0x000fe200078e00ff */
[----:B------:R-:W-:-:S03]  /*d6d0*/  IADD3 R3, R3, R6, RZ ;  /* 0x0000000603037210 */ /* 0x000fc60007ffe0ff */
[----:B------:R-:W-:-:S04]  /*d6e0*/  @P0 IMAD.HI.U32 R10, R8, c[0x0][0x4ec], RZ ;  /* 0x00013b00080a0a27 */ /* 0x000fc800078e00ff */
[--C-:B------:R-:W-:Y:S01]  /*d6f0*/  IMAD.MOV.U32 R6, RZ, RZ, R8.reuse ;  /* 0x000000ffff067224 */ /* 0x100fe200078e0008 */
[----:B------:R-:W-:Y:S01]  /*d700*/  @P0 SHF.R.U32.HI R6, RZ, c[0x0][0x4f0], R11 ;  /* 0x00013c00ff060a19 */ /* 0x000fe2000001160b */
[----:B------:R-:W-:Y:S01]  /*d710*/  IMAD.MOV.U32 R7, RZ, RZ, R8 ;  /* 0x000000ffff077224 */ /* 0x000fe200078e0008 */
[----:B------:R-:W-:Y:S01]  /*d720*/  @P0 SHF.R.U32.HI R7, RZ, c[0x0][0x4f0], R10 ;  /* 0x00013c00ff070a19 */ /* 0x000fe2000001160a */
[----:B------:R-:W-:Y:S01]  /*d730*/  IMAD R9, R0, c[0x0][0x448], RZ ;  /* 0x0001120000097a24 */ /* 0x000fe200078e02ff */
[----:B------:R-:W-:Y:S01]  /*d740*/  IADD3 R10, -R6, RZ, RZ ;  /* 0x000000ff060a7210 */ /* 0x000fe20007ffe1ff */
[----:B------:R-:W-:Y:S02]  /*d750*/  IMAD R0, R0, c[0x0][0x4e0], RZ ;  /* 0x0001380000007a24 */ /* 0x000fe400078e02ff */
[C---:B------:R-:W-:Y:S01]  /*d760*/  IMAD R11, R12.reuse, c[0x0][0x44c], R9 ;  /* 0x000113000c0b7a24 */ /* 0x040fe200078e0209 */
[----:B------:R-:W-:Y:S01]  /*d770*/  SHF.R.S32.HI R9, RZ, 0x1f, R7 ;  /* 0x0000001fff097819 */ /* 0x000fe20000011407 */
[----:B------:R-:W-:-:S02]  /*d780*/  IMAD R13, R12, c[0x0][0x4e4], R0 ;  /* 0x000139000c0d7a24 */ /* 0x000fc400078e0200 */
[----:B------:R-:W-:-:S04]  /*d790*/  IMAD.WIDE.U32 R4, R12, c[0x0][0x4e0], R4 ;  /* 0x000138000c047a25 */ /* 0x000fc800078e0004 */
[----:B------:R-:W-:Y:S01]  /*d7a0*/  IMAD R0, R10, c[0x0][0x4e8], R8 ;  /* 0x00013a000a007a24 */ /* 0x000fe200078e0208 */
[----:B------:R-:W-:Y:S01]  /*d7b0*/  SHF.R.S32.HI R10, RZ, 0x1f, R6 ;  /* 0x0000001fff0a7819 */ /* 0x000fe20000011406 */
[----:B------:R-:W-:Y:S01]  /*d7c0*/  IMAD R9, R9, c[0x0][0x430], RZ ;  /* 0x00010c0009097a24 */ /* 0x000fe200078e02ff */
[----:B------:R-:W-:Y:S01]  /*d7d0*/  IADD3 R4, P0, R6, R4, RZ ;  /* 0x0000000406047210 */ /* 0x000fe20007f1e0ff */
[----:B------:R-:W-:Y:S01]  /*d7e0*/  IMAD.WIDE.U32 R2, R12, c[0x0][0x448], R2 ;  /* 0x000112000c027a25 */ /* 0x000fe200078e0002 */
[----:B------:R-:W-:Y:S02]  /*d7f0*/  SHF.R.S32.HI R6, RZ, 0x1f, R0 ;  /* 0x0000001fff067819 */ /* 0x000fe40000011400 */
[----:B------:R-:W-:Y:S01]  /*d800*/  IADD3.X R5, R10, R5, R13, P0, !PT ;  /* 0x000000050a057210 */ /* 0x000fe200007fe40d */
[----:B------:R-:W-:Y:S02]  /*d810*/  IMAD R10, R7, c[0x0][0x434], R9 ;  /* 0x00010d00070a7a24 */ /* 0x000fe400078e0209 */
[----:B------:R-:W-:-:S02]  /*d820*/  IMAD R9, R6, c[0x0][0x4c8], RZ ;  /* 0x0001320006097a24 */ /* 0x000fc400078e02ff */
[----:B------:R-:W-:Y:S02]  /*d830*/  IMAD.MOV R6, RZ, RZ, -R7 ;  /* 0x000000ffff067224 */ /* 0x000fe400078e0a07 */
[----:B------:R-:W-:-:S04]  /*d840*/  IMAD.WIDE.U32 R4, R0, c[0x0][0x4c8], R4 ;  /* 0x0001320000047a25 */ /* 0x000fc800078e0004 */
[----:B------:R-:W-:Y:S02]  /*d850*/  IMAD R0, R0, c[0x0][0x4cc], R9 ;  /* 0x0001330000007a24 */ /* 0x000fe400078e0209 */
[----:B------:R-:W-:Y:S02]  /*d860*/  IMAD.IADD R3, R3, 0x1, R11 ;  /* 0x0000000103037824 */ /* 0x000fe400078e020b */
[----:B------:R-:W-:Y:S01]  /*d870*/  IMAD R13, R6, c[0x0][0x4e8], R8 ;  /* 0x00013a00060d7a24 */ /* 0x000fe200078e0208 */
[C---:B------:R-:W-:Y:S01]  /*d880*/  LEA R6, P0, R4.reuse, c[0x0][0x4a8], 0x2 ;  /* 0x00012a0004067a11 */ /* 0x040fe200078010ff */
[----:B------:R-:W-:Y:S02]  /*d890*/  IMAD.IADD R0, R5, 0x1, R0 ;  /* 0x0000000105007824 */ /* 0x000fe400078e0200 */
[----:B------:R-:W-:Y:S01]  /*d8a0*/  IMAD.WIDE.U32 R2, R7, c[0x0][0x430], R2 ;  /* 0x00010c0007027a25 */ /* 0x000fe200078e0002 */
[----:B------:R-:W-:Y:S01]  /*d8b0*/  SHF.R.S32.HI R7, RZ, 0x1f, R13 ;  /* 0x0000001fff077819 */ /* 0x000fe2000001140d */
[----:B------:R-:W-:Y:S01]  /*d8c0*/  SHFL.IDX PT, R8, R6, 0x2, 0x1c1f ;  /* 0x005c1f0006087f89 */ /* 0x000fe200000e0000 */
[----:B------:R-:W-:Y:S01]  /*d8d0*/  LEA.HI.X R0, R4, c[0x0][0x4ac], R0, 0x2, P0 ;  /* 0x00012b0004007a11 */ /* 0x000fe200000f1400 */
[----:B------:R-:W-:Y:S01]  /*d8e0*/  IMAD R12, R15, 0x80, R14 ;  /* 0x000000800f0c7824 */ /* 0x000fe200078e020e */
[----:B------:R-:W-:Y:S01]  /*d8f0*/  IADD3 R3, R3, R10, RZ ;  /* 0x0000000a03037210 */ /* 0x000fe20007ffe0ff */
[----:B------:R-:W-:Y:S01]  /*d900*/  IMAD R7, R7, c[0x0][0x428], RZ ;  /* 0x00010a0007077a24 */ /* 0x000fe200078e02ff */
[----:B------:R-:W-:Y:S02]  /*d910*/  SHFL.IDX PT, R4, R6, RZ, 0x1c1f ;  /* 0x001c1fff06047589 */ /* 0x000fe400000e0000 */
[C---:B------:R-:W-:Y:S01]  /*d920*/  IADD3 R14, R12.reuse, 0x40, RZ ;  /* 0x000000400c0e7810 */ /* 0x040fe20007ffe0ff */
[C---:B------:R-:W-:Y:S01]  /*d930*/  IMAD R15, R13.reuse, c[0x0][0x42c], R7 ;  /* 0x00010b000d0f7a24 */ /* 0x040fe200078e0207 */
[----:B------:R-:W1:Y:S01]  /*d940*/  SHFL.IDX PT, R5, R0, RZ, 0x1c1f ;  /* 0x001c1fff00057589 */ /* 0x000e6200000e0000 */
[----:B------:R-:W-:Y:S01]  /*d950*/  IMAD.WIDE.U32 R2, R13, c[0x0][0x428], R2 ;  /* 0x00010a000d027a25 */ /* 0x000fe200078e0002 */
[----:B------:R-:W-:-:S02]  /*d960*/  IADD3 R13, R12, 0x48, RZ ;  /* 0x000000480c0d7810 */ /* 0x000fc40007ffe0ff */
[----:B------:R-:W-:Y:S01]  /*d970*/  SHFL.IDX PT, R10, R6, 0x1, 0x1c1f ;  /* 0x003c1f00060a7f89 */ /* 0x000fe200000e0000 */
[-C--:B------:R-:W-:Y:S02]  /*d980*/  ISETP.GE.OR P4, PT, R12, R24.reuse, P1 ;  /* 0x000000180c00720c */ /* 0x080fe40000f86670 */
[-C--:B------:R-:W-:Y:S01]  /*d990*/  ISETP.GE.OR P2, PT, R14, R24.reuse, P1 ;  /* 0x000000180e00720c */ /* 0x080fe20000f46670 */
[----:B------:R-:W2:Y:S01]  /*d9a0*/  SHFL.IDX PT, R11, R0, 0x1, 0x1c1f ;  /* 0x003c1f00000b7f89 */ /* 0x000ea200000e0000 */
[----:B------:R-:W-:Y:S02]  /*d9b0*/  IADD3 R3, R3, R15, RZ ;  /* 0x0000000f03037210 */ /* 0x000fe40007ffe0ff */
[----:B------:R-:W-:Y:S01]  /*d9c0*/  LEA R18, P0, R2, c[0x0][0x400], 0x2 ;  /* 0x0001000002127a11 */ /* 0x000fe200078010ff */
[----:B------:R-:W3:Y:S01]  /*d9d0*/  SHFL.IDX PT, R9, R0, 0x2, 0x1c1f ;  /* 0x005c1f0000097f89 */ /* 0x000ee200000e0000 */
[-C--:B------:R-:W-:Y:S02]  /*d9e0*/  ISETP.GE.AND P5, PT, R14, R24.reuse, PT ;  /* 0x000000180e00720c */ /* 0x080fe40003fa6270 */
[----:B------:R-:W-:Y:S01]  /*d9f0*/  LEA.HI.X R17, R2, c[0x0][0x404], R3, 0x2, P0 ;  /* 0x0001010002117a11 */ /* 0x000fe200000f1403 */
[----:B------:R-:W-:Y:S01]  /*da00*/  SHFL.IDX PT, R6, R6, 0x3, 0x1c1f ;  /* 0x007c1f0006067f89 */ /* 0x000fe200000e0000 */
[----:B------:R-:W-:-:S03]  /*da10*/  ISETP.GE.AND P6, PT, R13, R24, PT ;  /* 0x000000180d00720c */ /* 0x000fc60003fc6270 */
[----:B------:R4:W2:Y:S04]  /*da20*/  SHFL.IDX PT, R7, R0, 0x3, 0x1c1f ;  /* 0x007c1f0000077f89 */ /* 0x0008a800000e0000 */
[----:B-1----:R1:W-:Y:S04]  /*da30*/  @!P4 ST.E [R4.64], R20 ;  /* 0x000000140400c985 */ /* 0x0023e8000c101908 */
[----:B------:R1:W1:Y:S04]  /*da40*/  SHFL.IDX PT, R2, R18, RZ, 0x1c1f ;  /* 0x001c1fff12027589 */ /* 0x00026800000e0000 */
[----:B------:R1:W1:Y:S01]  /*da50*/  SHFL.IDX PT, R3, R17, RZ, 0x1c1f ;  /* 0x001c1fff11037589 */ /* 0x00026200000e0000 */
[----:B----4-:R-:W-:-:S04]  /*da60*/  IADD3 R0, R12, 0x8, RZ ;  /* 0x000000080c007810 */ /* 0x010fc80007ffe0ff */
[CC--:B------:R-:W-:Y:S02]  /*da70*/  ISETP.GE.OR P3, PT, R0.reuse, R24.reuse, P1 ;  /* 0x000000180000720c */ /* 0x0c0fe40000f66670 */
[-C--:B------:R-:W-:Y:S02]  /*da80*/  ISETP.GE.OR P1, PT, R13, R24.reuse, P1 ;  /* 0x000000180d00720c */ /* 0x080fe40000f26670 */
[----:B------:R-:W-:Y:S02]  /*da90*/  ISETP.GE.AND P0, PT, R0, R24, PT ;  /* 0x000000180000720c */ /* 0x000fe40003f06270 */
[----:B------:R-:W-:-:S05]  /*daa0*/  LOP3.LUT R0, R19, 0x7ffffffc, RZ, 0xc0, !PT ;  /* 0x7ffffffc13007812 */ /* 0x000fca00078ec0ff */
[----:B------:R-:W-:Y:S02]  /*dab0*/  IMAD.IADD R0, R16, 0x1, -R0 ;  /* 0x0000000110007824 */ /* 0x000fe400078e0a00 */
[----:B--2---:R2:W-:Y:S03]  /*dac0*/  @!P3 ST.E [R10.64], R21 ;  /* 0x000000150a00b985 */ /* 0x0045e6000c101908 */
[----:B------:R-:W-:Y:S01]  /*dad0*/  SHF.L.U32 R0, R0, 0x1, RZ ;  /* 0x0000000100007819 */ /* 0x000fe200000006ff */
[----:B---3--:R2:W-:Y:S04]  /*dae0*/  @!P2 ST.E [R8.64], R22 ;  /* 0x000000160800a985 */ /* 0x0085e8000c101908 */
[----:B------:R2:W-:Y:S01]  /*daf0*/  @!P1 ST.E [R6.64], R23 ;  /* 0x0000001706009985 */ /* 0x0005e2000c101908 */
[----:B------:R-:W-:-:S13]  /*db00*/  ISETP.GE.AND P1, PT, R12, R24, PT ;  /* 0x000000180c00720c */ /* 0x000fda0003f26270 */
[----:B------:R-:W-:Y:S05]  /*db10*/  @P1 BRA `(.L_x_23) ;  /* 0x000002d000001947 */ /* 0x000fea0003800000 */
[C---:B-12---:R-:W-:Y:S02]  /*db20*/  IADD3 R6, R0.reuse, 0x8, RZ ;  /* 0x0000000800067810 */ /* 0x046fe40007ffe0ff */
[C---:B------:R-:W-:Y:S02]  /*db30*/  IADD3 R5, R0.reuse, 0x10, RZ ;  /* 0x0000001000057810 */ /* 0x040fe40007ffe0ff */
[----:B------:R-:W-:Y:S02]  /*db40*/  IADD3 R4, R0, 0x18, RZ ;  /* 0x0000001800047810 */ /* 0x000fe40007ffe0ff */
[----:B------:R-:W-:Y:S02]  /*db50*/  ISETP.GE.AND P3, PT, R6, c[0x0][0x3c8], PT ;  /* 0x0000f20006007a0c */ /* 0x000fe40003f66270 */
[----:B------:R-:W-:Y:S02]  /*db60*/  ISETP.GE.AND P2, PT, R5, c[0x0][0x3c8], PT ;  /* 0x0000f20005007a0c */ /* 0x000fe40003f46270 */
[----:B------:R-:W-:-:S02]  /*db70*/  ISETP.GE.AND P1, PT, R4, c[0x0][0x3c8], PT ;  /* 0x0000f20004007a0c */ /* 0x000fc40003f26270 */
[----:B------:R-:W-:-:S07]  /*db80*/  ISETP.GE.AND P4, PT, R0, c[0x0][0x3c8], PT ;  /* 0x0000f20000007a0c */ /* 0x000fce0003f86270 */
[----:B------:R-:W-:Y:S02]  /*db90*/  @!P3 LEA.HI R8, R6, R6, RZ, 0x1 ;  /* 0x000000060608b211 */ /* 0x000fe400078f08ff */
[----:B------:R-:W-:Y:S02]  /*dba0*/  @!P2 LEA.HI R5, R5, R5, RZ, 0x1 ;  /* 0x000000050505a211 */ /* 0x000fe400078f08ff */
[----:B------:R-:W-:Y:S02]  /*dbb0*/  @!P1 LEA.HI R6, R4, R4, RZ, 0x1 ;  /* 0x0000000404069211 */ /* 0x000fe400078f08ff */
[----:B------:R-:W-:Y:S02]  /*dbc0*/  @!P3 LOP3.LUT R8, R8, 0xfffffffe, RZ, 0xc0, !PT ;  /* 0xfffffffe0808b812 */ /* 0x000fe400078ec0ff */
[----:B------:R-:W-:Y:S01]  /*dbd0*/  @!P2 LOP3.LUT R7, R5, 0xfffffffe, RZ, 0xc0, !PT ;  /* 0xfffffffe0507a812 */ /* 0x000fe200078ec0ff */
[----:B------:R-:W-:Y:S01]  /*dbe0*/  @!P4 IMAD.WIDE R4, R0, 0x4, R2 ;  /* 0x000000040004c825 */ /* 0x000fe200078e0202 */
[----:B------:R-:W-:-:S03]  /*dbf0*/  @!P1 LOP3.LUT R10, R6, 0xfffffffe, RZ, 0xc0, !PT ;  /* 0xfffffffe060a9812 */ /* 0x000fc600078ec0ff */
[--C-:B------:R-:W-:Y:S01]  /*dc00*/  @!P3 IMAD.WIDE R8, R8, 0x4, R2.reuse ;  /* 0x000000040808b825 */ /* 0x100fe200078e0202 */
[----:B------:R1:W-:Y:S03]  /*dc10*/  @!P4 ST.E.64 [R4.64], R124 ;  /* 0x0000007c0400c985 */ /* 0x0003e6000c101b08 */
[--C-:B------:R-:W-:Y:S01]  /*dc20*/  @!P2 IMAD.WIDE R6, R7, 0x4, R2.reuse ;  /* 0x000000040706a825 */ /* 0x100fe200078e0202 */
[----:B------:R2:W-:Y:S04]  /*dc30*/  @!P3 ST.E.64 [R8.64], R132 ;  /* 0x000000840800b985 */ /* 0x0005e8000c101b08 */
[----:B------:R3:W-:Y:S01]  /*dc40*/  @!P2 ST.E.64 [R6.64], R136 ;  /* 0x000000880600a985 */ /* 0x0007e2000c101b08 */
[----:B-1----:R-:W-:Y:S01]  /*dc50*/  @!P1 IMAD.WIDE R4, R10, 0x4, R2 ;  /* 0x000000040a049825 */ /* 0x002fe200078e0202 */
[----:B--2---:R-:W-:-:S04]  /*dc60*/  IADD3 R8, R0, 0x20, RZ ;  /* 0x0000002000087810 */ /* 0x004fc80007ffe0ff */
[----:B------:R1:W-:Y:S01]  /*dc70*/  @!P1 ST.E.64 [R4.64], R148 ;  /* 0x0000009404009985 */ /* 0x0003e2000c101b08 */
[----:B---3--:R-:W-:Y:S02]  /*dc80*/  IADD3 R6, R0, 0x28, RZ ;  /* 0x0000002800067810 */ /* 0x008fe40007ffe0ff */
[----:B------:R-:W-:Y:S02]  /*dc90*/  ISETP.GE.AND P4, PT, R8, c[0x0][0x3c8], PT ;  /* 0x0000f20008007a0c */ /* 0x000fe40003f86270 */
[----:B------:R-:W-:-:S11]  /*dca0*/  ISETP.GE.AND P3, PT, R6, c[0x0][0x3c8], PT ;  /* 0x0000f20006007a0c */ /* 0x000fd60003f66270 */
[----:B------:R-:W-:Y:S02]  /*dcb0*/  @!P4 LEA.HI R8, R8, R8, RZ, 0x1 ;  /* 0x000000080808c211 */ /* 0x000fe400078f08ff */
[----:B------:R-:W-:-:S04]  /*dcc0*/  @!P3 LEA.HI R7, R6, R6, RZ, 0x1 ;  /* 0x000000060607b211 */ /* 0x000fc800078f08ff */
[----:B------:R-:W-:Y:S02]  /*dcd0*/  @!P3 LOP3.LUT R7, R7, 0xfffffffe, RZ, 0xc0, !PT ;  /* 0xfffffffe0707b812 */ /* 0x000fe400078ec0ff */
[C---:B-1----:R-:W-:Y:S02]  /*dce0*/  IADD3 R5, R0.reuse, 0x30, RZ ;  /* 0x0000003000057810 */ /* 0x042fe40007ffe0ff */
[----:B------:R-:W-:Y:S02]  /*dcf0*/  IADD3 R4, R0, 0x38, RZ ;  /* 0x0000003800047810 */ /* 0x000fe40007ffe0ff */
[----:B------:R-:W-:Y:S02]  /*dd00*/  ISETP.GE.AND P2, PT, R5, c[0x0][0x3c8], PT ;  /* 0x0000f20005007a0c */ /* 0x000fe40003f46270 */
[----:B------:R-:W-:-:S11]  /*dd10*/  ISETP.GE.AND P1, PT, R4, c[0x0][0x3c8], PT ;  /* 0x0000f20004007a0c */ /* 0x000fd60003f26270 */
[----:B------:R-:W-:Y:S02]  /*dd20*/  @!P2 LEA.HI R6, R5, R5, RZ, 0x1 ;  /* 0x000000050506a211 */ /* 0x000fe400078f08ff */
[----:B------:R-:W-:Y:S02]  /*dd30*/  @!P1 LEA.HI R4, R4, R4, RZ, 0x1 ;  /* 0x0000000404049211 */ /* 0x000fe400078f08ff */
[----:B------:R-:W-:Y:S02]  /*dd40*/  @!P4 LOP3.LUT R5, R8, 0xfffffffe, RZ, 0xc0, !PT ;  /* 0xfffffffe0805c812 */ /* 0x000fe400078ec0ff */
[----:B------:R-:W-:Y:S01]  /*dd50*/  @!P2 LOP3.LUT R10, R6, 0xfffffffe, RZ, 0xc0, !PT ;  /* 0xfffffffe060aa812 */ /* 0x000fe200078ec0ff */
[----:B------:R-:W-:Y:S01]  /*dd60*/  @!P3 IMAD.WIDE R6, R7, 0x4, R2 ;  /* 0x000000040706b825 */ /* 0x000fe200078e0202 */
[----:B------:R-:W-:-:S03]  /*dd70*/  @!P1 LOP3.LUT R11, R4, 0xfffffffe, RZ, 0xc0, !PT ;  /* 0xfffffffe040b9812 */ /* 0x000fc600078ec0ff */
[----:B------:R-:W-:-:S04]  /*dd80*/  @!P4 IMAD.WIDE R8, R5, 0x4, R2 ;  /* 0x000000040508c825 */ /* 0x000fc800078e0202 */
[--C-:B------:R-:W-:Y:S01]  /*dd90*/  @!P2 IMAD.WIDE R4, R10, 0x4, R2.reuse ;  /* 0x000000040a04a825 */ /* 0x100fe200078e0202 */
[----:B------:R1:W-:Y:S03]  /*dda0*/  @!P4 ST.E.64 [R8.64], R152 ;  /* 0x000000980800c985 */ /* 0x0003e6000c101b08 */
[----:B------:R-:W-:Y:S01]  /*ddb0*/  @!P1 IMAD.WIDE R2, R11, 0x4, R2 ;  /* 0x000000040b029825 */ /* 0x000fe200078e0202 */
[----:B------:R1:W-:Y:S04]  /*ddc0*/  @!P3 ST.E.64 [R6.64], R164 ;  /* 0x000000a40600b985 */ /* 0x0003e8000c101b08 */
[----:B------:R1:W-:Y:S04]  /*ddd0*/  @!P2 ST.E.64 [R4.64], R168 ;  /* 0x000000a80400a985 */ /* 0x0003e8000c101b08 */
[----:B------:R1:W-:Y:S02]  /*dde0*/  @!P1 ST.E.64 [R2.64], R180 ;  /* 0x000000b402009985 */ /* 0x0003e4000c101b08 */
.L_x_23:
[----:B-1----:R-:W-:Y:S05]  /*ddf0*/  BSYNC B0 ;  /* 0x0000000000007941 */ /* 0x002fea0003800000 */
.L_x_22:
[----:B------:R1:W3:Y:S01]  /*de00*/  SHFL.IDX PT, R3, R17, 0x1, 0x1c1f ;  /* 0x003c1f0011037f89 */ /* 0x0002e200000e0000 */
[----:B------:R-:W-:Y:S03]  /*de10*/  BSSY B0, `(.L_x_24) ;  /* 0x0000030000007945 */ /* 0x000fe60003800000 */
[----:B------:R1:W4:Y:S01]  /*de20*/  SHFL.IDX PT, R2, R18, 0x1, 0x1c1f ;  /* 0x003c1f0012027f89 */ /* 0x00032200000e0000 */
[----:B------:R-:W-:Y:S05]  /*de30*/  @P0 BRA `(.L_x_25) ;  /* 0x000002d000000947 */ /* 0x000fea0003800000 */
[C---:B------:R-:W-:Y:S02]  /*de40*/  IADD3 R5, R0.reuse, 0x8, RZ ;  /* 0x0000000800057810 */ /* 0x040fe40007ffe0ff */
[----:B------:R-:W-:-:S02]  /*de50*/  IADD3 R4, R0, 0x10, RZ ;  /* 0x0000001000047810 */ /* 0x000fc40007ffe0ff */
[----:B------:R-:W-:Y:S02]  /*de60*/  ISETP.GE.AND P1, PT, R5, c[0x0][0x3c8], PT ;  /* 0x0000f20005007a0c */ /* 0x000fe40003f26270 */
[----:B------:R-:W-:Y:S02]  /*de70*/  ISETP.GE.AND P0, PT, R4, c[0x0][0x3c8], PT ;  /* 0x0000f20004007a0c */ /* 0x000fe40003f06270 */
[C---:B------:R-:W-:Y:S02]  /*de80*/  ISETP.GE.AND P2, PT, R0.reuse, c[0x0][0x3c8], PT ;  /* 0x0000f20000007a0c */ /* 0x040fe40003f46270 */
[----:B--2---:R-:W-:-:S04]  /*de90*/  IADD3 R10, R0, 0x18, RZ ;  /* 0x00000018000a7810 */ /* 0x004fc80007ffe0ff */
[----:B------:R-:W-:-:S03]  /*dea0*/  ISETP.GE.AND P4, PT, R10, c[0x0][0x3c8], PT ;  /* 0x0000f2000a007a0c */ /* 0x000fc60003f86270 */
[----:B------:R-:W-:Y:S02]  /*deb0*/  @!P1 LEA.HI R5, R5, R5, RZ, 0x1 ;  /* 0x0000000505059211 */ /* 0x000fe400078f08ff */
[----:B------:R-:W-:Y:S02]  /*dec0*/  @!P0 LEA.HI R4, R4, R4, RZ, 0x1 ;  /* 0x0000000404048211 */ /* 0x000fe400078f08ff */
[----:B------:R-:W-:Y:S01]  /*ded0*/  @!P1 LOP3.LUT R5, R5, 0xfffffffe, RZ, 0xc0, !PT ;  /* 0xfffffffe05059812 */ /* 0x000fe200078ec0ff */
[----:B---34-:R-:W-:Y:S01]  /*dee0*/  @!P2 IMAD.WIDE R6, R0, 0x4, R2 ;  /* 0x000000040006a825 */ /* 0x018fe200078e0202 */
[----:B------:R-:W-:-:S03]  /*def0*/  @!P0 LOP3.LUT R8, R4, 0xfffffffe, RZ, 0xc0, !PT ;  /* 0xfffffffe04088812 */ /* 0x000fc600078ec0ff */
[--C-:B------:R-:W-:Y:S01]  /*df00*/  @!P1 IMAD.WIDE R4, R5, 0x4, R2.reuse ;  /* 0x0000000405049825 */ /* 0x100fe200078e0202 */
[----:B------:R2:W-:Y:S01]  /*df10*/  @!P2 ST.E.64 [R6.64], R126 ;  /* 0x0000007e0600a985 */ /* 0x0005e2000c101b08 */
[----:B------:R-:W-:Y:S02]  /*df20*/  @!P4 LEA.HI R10, R10, R10, RZ, 0x1 ;  /* 0x0000000a0a0ac211 */ /* 0x000fe400078f08ff */
[----:B------:R-:W-:Y:S01]  /*df30*/  @!P0 IMAD.WIDE R8, R8, 0x4, R2 ;  /* 0x0000000408088825 */ /* 0x000fe200078e0202 */
[----:B------:R3:W-:Y:S04]  /*df40*/  @!P1 ST.E.64 [R4.64], R134 ;  /* 0x0000008604009985 */ /* 0x0007e8000c101b08 */
[----:B------:R4:W-:Y:S01]  /*df50*/  @!P0 ST.E.64 [R8.64], R138 ;  /* 0x0000008a08008985 */ /* 0x0009e2000c101b08 */
[----:B--2---:R-:W-:-:S02]  /*df60*/  IADD3 R7, R0, 0x20, RZ ;  /* 0x0000002000077810 */ /* 0x004fc40007ffe0ff */
[C---:B------:R-:W-:Y:S02]  /*df70*/  IADD3 R6, R0.reuse, 0x28, RZ ;  /* 0x0000002800067810 */ /* 0x040fe40007ffe0ff */
[C---:B---3--:R-:W-:Y:S02]  /*df80*/  IADD3 R5, R0.reuse, 0x30, RZ ;  /* 0x0000003000057810 */ /* 0x048fe40007ffe0ff */
[----:B------:R-:W-:Y:S02]  /*df90*/  IADD3 R4, R0, 0x38, RZ ;  /* 0x0000003800047810 */ /* 0x000fe40007ffe0ff */
[----:B------:R-:W-:Y:S02]  /*dfa0*/  ISETP.GE.AND P3, PT, R7, c[0x0][0x3c8], PT ;  /* 0x0000f20007007a0c */ /* 0x000fe40003f66270 */
[----:B------:R-:W-:Y:S02]  /*dfb0*/  ISETP.GE.AND P2, PT, R6, c[0x0][0x3c8], PT ;  /* 0x0000f20006007a0c */ /* 0x000fe40003f46270 */
[----:B------:R-:W-:-:S02]  /*dfc0*/  ISETP.GE.AND P1, PT, R5, c[0x0][0x3c8], PT ;  /* 0x0000f20005007a0c */ /* 0x000fc40003f26270 */
[----:B------:R-:W-:-:S07]  /*dfd0*/  ISETP.GE.AND P0, PT, R4, c[0x0][0x3c8], PT ;  /* 0x0000f20004007a0c */ /* 0x000fce0003f06270 */
[----:B----4-:R-:W-:Y:S02]  /*dfe0*/  @!P3 LEA.HI R8, R7, R7, RZ, 0x1 ;  /* 0x000000070708b211 */ /* 0x010fe400078f08ff */
[----:B------:R-:W-:Y:S02]  /*dff0*/  @!P2 LEA.HI R7, R6, R6, RZ, 0x1 ;  /* 0x000000060607a211 */ /* 0x000fe400078f08ff */
[----:B------:R-:W-:Y:S02]  /*e000*/  @!P1 LEA.HI R6, R5, R5, RZ, 0x1 ;  /* 0x0000000505069211 */ /* 0x000fe400078f08ff */
[----:B------:R-:W-:Y:S02]  /*e010*/  @!P0 LEA.HI R4, R4, R4, RZ, 0x1 ;  /* 0x0000000404048211 */ /* 0x000fe400078f08ff */
[----:B------:R-:W-:Y:S02]  /*e020*/  @!P4 LOP3.LUT R5, R10, 0xfffffffe, RZ, 0xc0, !PT ;  /* 0xfffffffe0a05c812 */ /* 0x000fe400078ec0ff */
[----:B------:R-:W-:-:S02]  /*e030*/  @!P3 LOP3.LUT R8, R8, 0xfffffffe, RZ, 0xc0, !PT ;  /* 0xfffffffe0808b812 */ /* 0x000fc400078ec0ff */
[----:B------:R-:W-:Y:S01]  /*e040*/  @!P2 LOP3.LUT R7, R7, 0xfffffffe, RZ, 0xc0, !PT ;  /* 0xfffffffe0707a812 */ /* 0x000fe200078ec0ff */
[--C-:B------:R-:W-:Y:S01]  /*e050*/  @!P4 IMAD.WIDE R10, R5, 0x4, R2.reuse ;  /* 0x00000004050ac825 */ /* 0x100fe200078e0202 */
[----:B------:R-:W-:Y:S02]  /*e060*/  @!P1 LOP3.LUT R12, R6, 0xfffffffe, RZ, 0xc0, !PT ;  /* 0xfffffffe060c9812 */ /* 0x000fe400078ec0ff */
[----:B------:R-:W-:Y:S01]  /*e070*/  @!P0 LOP3.LUT R13, R4, 0xfffffffe, RZ, 0xc0, !PT ;  /* 0xfffffffe040d8812 */ /* 0x000fe200078ec0ff */
[--C-:B------:R-:W-:Y:S01]  /*e080*/  @!P3 IMAD.WIDE R8, R8, 0x4, R2.reuse ;  /* 0x000000040808b825 */ /* 0x100fe200078e0202 */
[----:B------:R2:W-:Y:S03]  /*e090*/  @!P4 ST.E.64 [R10.64], R150 ;  /* 0x000000960a00c985 */ /* 0x0005e6000c101b08 */
[--C-:B------:R-:W-:Y:S01]  /*e0a0*/  @!P2 IMAD.WIDE R6, R7, 0x4, R2.reuse ;  /* 0x000000040706a825 */ /* 0x100fe200078e0202 */
[----:B------:R2:W-:Y:S03]  /*e0b0*/  @!P3 ST.E.64 [R8.64], R154 ;  /* 0x0000009a0800b985 */ /* 0x0005e6000c101b08 */
[--C-:B------:R-:W-:Y:S01]  /*e0c0*/  @!P1 IMAD.WIDE R4, R12, 0x4, R2.reuse ;  /* 0x000000040c049825 */ /* 0x100fe200078e0202 */
[----:B------:R2:W-:Y:S03]  /*e0d0*/  @!P2 ST.E.64 [R6.64], R166 ;  /* 0x000000a60600a985 */ /* 0x0005e6000c101b08 */
[----:B------:R-:W-:Y:S01]  /*e0e0*/  @!P0 IMAD.WIDE R2, R13, 0x4, R2 ;  /* 0x000000040d028825 */ /* 0x000fe200078e0202 */
[----:B------:R2:W-:Y:S04]  /*e0f0*/  @!P1 ST.E.64 [R4.64], R170 ;  /* 0x000000aa04009985 */ /* 0x0005e8000c101b08 */
[----:B------:R2:W-:Y:S02]  /*e100*/  @!P0 ST.E.64 [R2.64], R182 ;  /* 0x000000b602008985 */ /* 0x0005e4000c101b08 */
.L_x_25:
[----:B------:R-:W-:Y:S05]  /*e110*/  BSYNC B0 ;  /* 0x0000000000007941 */ /* 0x000fea0003800000 */
.L_x_24:
[----:B--23--:R2:W3:Y:S01]  /*e120*/  SHFL.IDX PT, R3, R17, 0x2, 0x1c1f ;  /* 0x005c1f0011037f89 */ /* 0x00c4e200000e0000 */
[----:B------:R-:W-:Y:S03]  /*e130*/  BSSY B0, `(.L_x_26) ;  /* 0x0000030000007945 */ /* 0x000fe60003800000 */
[----:B----4-:R2:W4:Y:S01]  /*e140*/  SHFL.IDX PT, R2, R18, 0x2, 0x1c1f ;  /* 0x005c1f0012027f89 */ /* 0x01052200000e0000 */
[----:B------:R-:W-:Y:S05]  /*e150*/  @P5 BRA `(.L_x_27) ;  /* 0x000002d000005947 */ /* 0x000fea0003800000 */
[C---:B------:R-:W-:Y:S02]  /*e160*/  IADD3 R4, R0.reuse, 0x8, RZ ;  /* 0x0000000800047810 */ /* 0x040fe40007ffe0ff */
[----:B------:R-:W-:-:S02]  /*e170*/  ISETP.GE.AND P1, PT, R0, c[0x0][0x3c8], PT ;  /* 0x0000f20000007a0c */ /* 0x000fc40003f26270 */
[----:B------:R-:W-:Y:S02]  /*e180*/  ISETP.GE.AND P0, PT, R4, c[0x0][0x3c8], PT ;  /* 0x0000f20004007a0c */ /* 0x000fe40003f06270 */
[C---:B------:R-:W-:Y:S02]  /*e190*/  IADD3 R9, R0.reuse, 0x10, RZ ;  /* 0x0000001000097810 */ /* 0x040fe40007ffe0ff */
[----:B------:R-:W-:Y:S02]  /*e1a0*/  IADD3 R8, R0, 0x18, RZ ;  /* 0x0000001800087810 */ /* 0x000fe40007ffe0ff */
[----:B------:R-:W-:Y:S02]  /*e1b0*/  ISETP.GE.AND P5, PT, R9, c[0x0][0x3c8], PT ;  /* 0x0000f20009007a0c */ /* 0x000fe40003fa6270 */
[----:B------:R-:W-:-:S03]  /*e1c0*/  ISETP.GE.AND P4, PT, R8, c[0x0][0x3c8], PT ;  /* 0x0000f20008007a0c */ /* 0x000fc60003f86270 */
[----:B---34-:R-:W-:Y:S02]  /*e1d0*/  @!P1 IMAD.WIDE R6, R0, 0x4, R2 ;  /* 0x0000000400069825 */ /* 0x018fe400078e0202 */
[----:B------:R-:W-:-:S03]  /*e1e0*/  @!P0 LEA.HI R4, R4, R4, RZ, 0x1 ;  /* 0x0000000404048211 */ /* 0x000fc600078f08ff */
[----:B------:R3:W-:Y:S01]  /*e1f0*/  @!P1 ST.E.64 [R6.64], R120 ;  /* 0x0000007806009985 */ /* 0x0007e2000c101b08 */
[----:B------:R-:W-:Y:S02]  /*e200*/  @!P0 LOP3.LUT R4, R4, 0xfffffffe, RZ, 0xc0, !PT ;  /* 0xfffffffe04048812 */ /* 0x000fe400078ec0ff */
[----:B------:R-:W-:Y:S02]  /*e210*/  @!P5 LEA.HI R9, R9, R9, RZ, 0x1 ;  /* 0x000000090909d211 */ /* 0x000fe400078f08ff */
[----:B------:R-:W-:Y:S01]  /*e220*/  @!P4 LEA.HI R10, R8, R8, RZ, 0x1 ;  /* 0x00000008080ac211 */ /* 0x000fe200078f08ff */
[----:B------:R-:W-:-:S03]  /*e230*/  @!P0 IMAD.WIDE R4, R4, 0x4, R2 ;  /* 0x0000000404048825 */ /* 0x000fc600078e0202 */
[----:B------:R-:W-:Y:S02]  /*e240*/  @!P4 LOP3.LUT R10, R10, 0xfffffffe, RZ, 0xc0, !PT ;  /* 0xfffffffe0a0ac812 */ /* 0x000fe400078ec0ff */
[----:B------:R4:W-:Y:S03]  /*e250*/  @!P0 ST.E.64 [R4.64], R128 ;  /* 0x0000008004008985 */ /* 0x0009e6000c101b08 */
[----:B------:R-:W-:Y:S01]  /*e260*/  @!P4 IMAD.WIDE R10, R10, 0x4, R2 ;  /* 0x000000040a0ac825 */ /* 0x000fe200078e0202 */
[C---:B---3--:R-:W-:Y:S02]  /*e270*/  IADD3 R7, R0.reuse, 0x20, RZ ;  /* 0x0000002000077810 */ /* 0x048fe40007ffe0ff */
[----:B------:R-:W-:Y:S02]  /*e280*/  IADD3 R6, R0, 0x28, RZ ;  /* 0x0000002800067810 */ /* 0x000fe40007ffe0ff */
[----:B------:R-:W-:-:S02]  /*e290*/  ISETP.GE.AND P3, PT, R7, c[0x0][0x3c8], PT ;  /* 0x0000f20007007a0c */ /* 0x000fc40003f66270 */
[----:B------:R-:W-:Y:S02]  /*e2a0*/  ISETP.GE.AND P2, PT, R6, c[0x0][0x3c8], PT ;  /* 0x0000f20006007a0c */ /* 0x000fe40003f46270 */
[C---:B----4-:R-:W-:Y:S02]  /*e2b0*/  IADD3 R5, R0.reuse, 0x30, RZ ;  /* 0x0000003000057810 */ /* 0x050fe40007ffe0ff */
[----:B------:R-:W-:Y:S02]  /*e2c0*/  IADD3 R4, R0, 0x38, RZ ;  /* 0x0000003800047810 */ /* 0x000fe40007ffe0ff */
[----:B------:R-:W-:Y:S02]  /*e2d0*/  ISETP.GE.AND P1, PT, R5, c[0x0][0x3c8], PT ;  /* 0x0000f20005007a0c */ /* 0x000fe40003f26270 */
[----:B------:R-:W-:-:S03]  /*e2e0*/  ISETP.GE.AND P0, PT, R4, c[0x0][0x3c8], PT ;  /* 0x0000f20004007a0c */ /* 0x000fc60003f06270 */
[----:B------:R-:W-:Y:S02]  /*e2f0*/  @!P3 LEA.HI R8, R7, R7, RZ, 0x1 ;  /* 0x000000070708b211 */ /* 0x000fe400078f08ff */
[----:B------:R-:W-:Y:S02]  /*e300*/  @!P2 LEA.HI R7, R6, R6, RZ, 0x1 ;  /* 0x000000060607a211 */ /* 0x000fe400078f08ff */
[----:B------:R-:W-:Y:S02]  /*e310*/  @!P3 LOP3.LUT R8, R8, 0xfffffffe, RZ, 0xc0, !PT ;  /* 0xfffffffe0808b812 */ /* 0x000fe400078ec0ff */
[----:B------:R-:W-:Y:S02]  /*e320*/  @!P2 LOP3.LUT R7, R7, 0xfffffffe, RZ, 0xc0, !PT ;  /* 0xfffffffe0707a812 */ /* 0x000fe400078ec0ff */
[----:B------:R-:W-:Y:S02]  /*e330*/  @!P1 LEA.HI R6, R5, R5, RZ, 0x1 ;  /* 0x0000000505069211 */ /* 0x000fe400078f08ff */
[----:B------:R-:W-:Y:S01]  /*e340*/  @!P5 LOP3.LUT R5, R9, 0xfffffffe, RZ, 0xc0, !PT ;  /* 0xfffffffe0905d812 */ /* 0x000fe200078ec0ff */
[----:B------:R-:W-:Y:S01]  /*e350*/  @!P3 IMAD.WIDE R8, R8, 0x4, R2 ;  /* 0x000000040808b825 */ /* 0x000fe200078e0202 */
[----:B------:R-:W-:-:S02]  /*e360*/  @!P0 LEA.HI R4, R4, R4, RZ, 0x1 ;  /* 0x0000000404048211 */ /* 0x000fc400078f08ff */
[----:B------:R-:W-:Y:S01]  /*e370*/  @!P1 LOP3.LUT R14, R6, 0xfffffffe, RZ, 0xc0, !PT ;  /* 0xfffffffe060e9812 */ /* 0x000fe200078ec0ff */
[----:B------:R-:W-:Y:S01]  /*e380*/  @!P5 IMAD.WIDE R12, R5, 0x4, R2 ;  /* 0x00000004050cd825 */ /* 0x000fe200078e0202 */
[----:B------:R-:W-:-:S03]  /*e390*/  @!P0 LOP3.LUT R15, R4, 0xfffffffe, RZ, 0xc0, !PT ;  /* 0xfffffffe040f8812 */ /* 0x000fc600078ec0ff */
[--C-:B------:R-:W-:Y:S01]  /*e3a0*/  @!P2 IMAD.WIDE R6, R7, 0x4, R2.reuse ;  /* 0x000000040706a825 */ /* 0x100fe200078e0202 */
[----:B------:R3:W-:Y:S03]  /*e3b0*/  @!P5 ST.E.64 [R12.64], R140 ;  /* 0x0000008c0c00d985 */ /* 0x0007e6000c101b08 */
[--C-:B------:R-:W-:Y:S01]  /*e3c0*/  @!P1 IMAD.WIDE R4, R14, 0x4, R2.reuse ;  /* 0x000000040e049825 */ /* 0x100fe200078e0202 */
[----:B------:R3:W-:Y:S03]  /*e3d0*/  @!P4 ST.E.64 [R10.64], R144 ;  /* 0x000000900a00c985 */ /* 0x0007e6000c101b08 */
[----:B------:R-:W-:Y:S01]  /*e3e0*/  @!P0 IMAD.WIDE R2, R15, 0x4, R2 ;  /* 0x000000040f028825 */ /* 0x000fe200078e0202 */
[----:B------:R3:W-:Y:S04]  /*e3f0*/  @!P3 ST.E.64 [R8.64], R156 ;  /* 0x0000009c0800b985 */ /* 0x0007e8000c101b08 */
[----:B------:R3:W-:Y:S04]  /*e400*/  @!P2 ST.E.64 [R6.64], R160 ;  /* 0x000000a00600a985 */ /* 0x0007e8000c101b08 */
[----:B------:R3:W-:Y:S04]  /*e410*/  @!P1 ST.E.64 [R4.64], R172 ;  /* 0x000000ac04009985 */ /* 0x0007e8000c101b08 */
[----:B------:R3:W-:Y:S02]  /*e420*/  @!P0 ST.E.64 [R2.64], R176 ;  /* 0x000000b002008985 */ /* 0x0007e4000c101b08 */
.L_x_27:
[----:B------:R-:W-:Y:S05]  /*e430*/  BSYNC B0 ;  /* 0x0000000000007941 */ /* 0x000fea0003800000 */
.L_x_26:
[----:B---3--:R3:W1:Y:S04]  /*e440*/  SHFL.IDX PT, R3, R17, 0x3, 0x1c1f ;  /* 0x007c1f0011037f89 */ /* 0x00866800000e0000 */
[----:B----4-:R3:W4:Y:S01]  /*e450*/  SHFL.IDX PT, R2, R18, 0x3, 0x1c1f ;  /* 0x007c1f0012027f89 */ /* 0x01072200000e0000 */
[----:B------:R-:W-:Y:S05]  /*e460*/  @P6 EXIT ;  /* 0x000000000000694d */ /* 0x000fea0003800000 */
[C---:B------:R-:W-:Y:S02]  /*e470*/  IADD3 R4, R0.reuse, 0x8, RZ ;  /* 0x0000000800047810 */ /* 0x040fe40007ffe0ff */
[----:B------:R-:W-:-:S02]  /*e480*/  ISETP.GE.AND P6, PT, R0, c[0x0][0x3c8], PT ;  /* 0x0000f20000007a0c */ /* 0x000fc40003fc6270 */
[----:B------:R-:W-:Y:S02]  /*e490*/  ISETP.GE.AND P5, PT, R4, c[0x0][0x3c8], PT ;  /* 0x0000f20004007a0c */ /* 0x000fe40003fa6270 */
[C---:B------:R-:W-:Y:S02]  /*e4a0*/  IADD3 R9, R0.reuse, 0x10, RZ ;  /* 0x0000001000097810 */ /* 0x040fe40007ffe0ff */
[C---:B------:R-:W-:Y:S02]  /*e4b0*/  IADD3 R8, R0.reuse, 0x18, RZ ;  /* 0x0000001800087810 */ /* 0x040fe40007ffe0ff */
[C---:B------:R-:W-:Y:S02]  /*e4c0*/  IADD3 R10, R0.reuse, 0x20, RZ ;  /* 0x00000020000a7810 */ /* 0x040fe40007ffe0ff */
[C---:B------:R-:W-:Y:S02]  /*e4d0*/  IADD3 R11, R0.reuse, 0x28, RZ ;  /* 0x00000028000b7810 */ /* 0x040fe40007ffe0ff */
[C---:B------:R-:W-:Y:S01]  /*e4e0*/  IADD3 R13, R0.reuse, 0x30, RZ ;  /* 0x00000030000d7810 */ /* 0x040fe20007ffe0ff */
[----:B-1--4-:R-:W-:Y:S01]  /*e4f0*/  @!P6 IMAD.WIDE R6, R0, 0x4, R2 ;  /* 0x000000040006e825 */ /* 0x012fe200078e0202 */
[----:B------:R-:W-:-:S02]  /*e500*/  ISETP.GE.AND P4, PT, R9, c[0x0][0x3c8], PT ;  /* 0x0000f20009007a0c */ /* 0x000fc40003f86270 */
[----:B------:R-:W-:Y:S02]  /*e510*/  @!P5 LEA.HI R4, R4, R4, RZ, 0x1 ;  /* 0x000000040404d211 */ /* 0x000fe400078f08ff */
[----:B------:R-:W-:Y:S01]  /*e520*/  ISETP.GE.AND P3, PT, R8, c[0x0][0x3c8], PT ;  /* 0x0000f20008007a0c */ /* 0x000fe20003f66270 */
[----:B------:R1:W-:Y:S01]  /*e530*/  @!P6 ST.E.64 [R6.64], R122 ;  /* 0x0000007a0600e985 */ /* 0x0003e2000c101b08 */
[----:B------:R-:W-:Y:S02]  /*e540*/  ISETP.GE.AND P2, PT, R10, c[0x0][0x3c8], PT ;  /* 0x0000f2000a007a0c */ /* 0x000fe40003f46270 */
[----:B------:R-:W-:Y:S02]  /*e550*/  ISETP.GE.AND P1, PT, R11, c[0x0][0x3c8], PT ;  /* 0x0000f2000b007a0c */ /* 0x000fe40003f26270 */
[----:B------:R-:W-:Y:S02]  /*e560*/  ISETP.GE.AND P0, PT, R13, c[0x0][0x3c8], PT ;  /* 0x0000f2000d007a0c */ /* 0x000fe40003f06270 */
[----:B------:R-:W-:-:S02]  /*e570*/  @!P5 LOP3.LUT R4, R4, 0xfffffffe, RZ, 0xc0, !PT ;  /* 0xfffffffe0404d812 */ /* 0x000fc400078ec0ff */
[----:B------:R-:W-:Y:S02]  /*e580*/  @!P4 LEA.HI R12, R9, R9, RZ, 0x1 ;  /* 0x00000009090cc211 */ /* 0x000fe400078f08ff */
[----:B------:R-:W-:Y:S01]  /*e590*/  IADD3 R0, R0, 0x38, RZ ;  /* 0x0000003800007810 */ /* 0x000fe20007ffe0ff */
[----:B------:R-:W-:Y:S01]  /*e5a0*/  @!P5 IMAD.WIDE R4, R4, 0x4, R2 ;  /* 0x000000040404d825 */ /* 0x000fe200078e0202 */
[----:B------:R-:W-:Y:S02]  /*e5b0*/  @!P3 LEA.HI R8, R8, R8, RZ, 0x1 ;  /* 0x000000080808b211 */ /* 0x000fe400078f08ff */
[----:B------:R-:W-:Y:S02]  /*e5c0*/  @!P4 LOP3.LUT R12, R12, 0xfffffffe, RZ, 0xc0, !PT ;  /* 0xfffffffe0c0cc812 */ /* 0x000fe400078ec0ff */
[----:B------:R4:W-:Y:S01]  /*e5d0*/  @!P5 ST.E.64 [R4.64], R130 ;  /* 0x000000820400d985 */ /* 0x0009e2000c101b08 */
[----:B------:R-:W-:Y:S02]  /*e5e0*/  @!P3 LOP3.LUT R8, R8, 0xfffffffe, RZ, 0xc0, !PT ;  /* 0xfffffffe0808b812 */ /* 0x000fe400078ec0ff */
[----:B-1----:R-:W-:-:S04]  /*e5f0*/  @!P2 LEA.HI R6, R10, R10, RZ, 0x1 ;  /* 0x0000000a0a06a211 */ /* 0x002fc800078f08ff */
[----:B------:R-:W-:Y:S02]  /*e600*/  @!P2 LOP3.LUT R6, R6, 0xfffffffe, RZ, 0xc0, !PT ;  /* 0xfffffffe0606a812 */ /* 0x000fe400078ec0ff */
[----:B----4-:R-:W-:Y:S01]  /*e610*/  @!P1 LEA.HI R5, R11, R11, RZ, 0x1 ;  /* 0x0000000b0b059211 */ /* 0x010fe200078f08ff */
[--C-:B------:R-:W-:Y:S01]  /*e620*/  @!P3 IMAD.WIDE R10, R8, 0x4, R2.reuse ;  /* 0x00000004080ab825 */ /* 0x100fe200078e0202 */
[----:B------:R-:W-:Y:S02]  /*e630*/  @!P0 LEA.HI R4, R13, R13, RZ, 0x1 ;  /* 0x0000000d0d048211 */ /* 0x000fe400078f08ff */
        /* <DEDUP_REMOVED lines=10> */
[----:B------:R1:W-:Y:S01]  /*e6e0*/  @!P0 ST.E.64 [R4.64], R174 ;  /* 0x000000ae04008985 */ /* 0x0003e2000c101b08 */
[----:B------:R-:W-:-:S13]  /*e6f0*/  ISETP.GE.AND P0, PT, R0, c[0x0][0x3c8], PT ;  /* 0x0000f20000007a0c */ /* 0x000fda0003f06270 */
[----:B------:R-:W-:Y:S05]  /*e700*/  @P0 EXIT ;  /* 0x000000000000094d */ /* 0x000fea0003800000 */
[----:B------:R-:W-:-:S04]  /*e710*/  LEA.HI R0, R0, R0, RZ, 0x1 ;  /* 0x0000000000007211 */ /* 0x000fc800078f08ff */
[----:B------:R-:W-:-:S05]  /*e720*/  LOP3.LUT R0, R0, 0xfffffffe, RZ, 0xc0, !PT ;  /* 0xfffffffe00007812 */ /* 0x000fca00078ec0ff */
[----:B------:R-:W-:-:S05]  /*e730*/  IMAD.WIDE R2, R0, 0x4, R2 ;  /* 0x0000000400027825 */ /* 0x000fca00078e0202 */
[----:B------:R-:W-:Y:S01]  /*e740*/  ST.E.64 [R2.64], R178 ;  /* 0x000000b202007985 */ /* 0x000fe2000c101b08 */
[----:B------:R-:W-:Y:S05]  /*e750*/  EXIT ;  /* 0x000000000000794d */ /* 0x000fea0003800000 */
.L_x_21:
[----:B------:R-:W1:Y:S02]  /*e760*/  S2R R0, SR_TID.X ;  /* 0x0000000000007919 */ /* 0x000e640000002100 */
[----:B-1----:R-:W-:-:S13]  /*e770*/  ISETP.GT.AND P0, PT, R0, 0x7f, PT ;  /* 0x0000007f0000780c */ /* 0x002fda0003f04270 */
[----:B------:R-:W-:Y:S05]  /*e780*/  @P0 EXIT ;  /* 0x000000000000094d */ /* 0x000fea0003800000 */
[----:B------:R-:W1:Y:S01]  /*e790*/  S2R R8, SR_CTAID.X ;  /* 0x0000000000087919 */ /* 0x000e620000002500 */
[----:B------:R-:W-:-:S05]  /*e7a0*/  MOV R3, c[0x0][0x4e8] ;  /* 0x00013a0000037a02 */ /* 0x000fca0000000f00 */
[----:B------:R-:W-:Y:S01]  /*e7b0*/  IMAD R2, R3, c[0x0][0x388], RZ ;  /* 0x0000e20003027a24 */ /* 0x000fe200078e02ff */
[----:B-1----:R-:W-:-:S04]  /*e7c0*/  LEA R8, R8, R0, 0x7 ;  /* 0x0000000008087211 */ /* 0x002fc800078e38ff */
[----:B------:R-:W-:-:S13]  /*e7d0*/  ISETP.GE.AND P0, PT, R8, R2, PT ;  /* 0x000000020800720c */ /* 0x000fda0003f06270 */
[----:B------:R-:W-:Y:S05]  /*e7e0*/  @P0 EXIT ;  /* 0x000000000000094d */ /* 0x000fea0003800000 */
[----:B------:R-:W2:Y:S01]  /*e7f0*/  LDL.LU R4, [R1+0x30] ;  /* 0x0000300001047983 */ /* 0x000ea20000300800 */
[----:B------:R-:W-:-:S03]  /*e800*/  ISETP.NE.AND P0, PT, R3, 0x1, PT ;  /* 0x000000010300780c */ /* 0x000fc60003f05270 */
[----:B------:R-:W1:Y:S04]  /*e810*/  S2R R9, SR_CTAID.Z ;  /* 0x0000000000097919 */ /* 0x000e680000002700 */
[----:B------:R-:W3:Y:S06]  /*e820*/  S2R R10, SR_CTAID.Y ;  /* 0x00000000000a7919 */ /* 0x000eec0000002600 */
[----:B------:R-:W-:Y:S01]  /*e830*/  @P0 IMAD.HI.U32 R6, R8, c[0x0][0x4ec], RZ ;  /* 0x00013b0008060a27 */ /* 0x000fe200078e00ff */
[----:B-1----:R-:W-:-:S02]  /*e840*/  SHF.R.S32.HI R7, RZ, 0x1f, R9 ;  /* 0x0000001fff077819 */ /* 0x002fc40000011409 */
[----:B--2---:R-:W-:Y:S01]  /*e850*/  SHF.R.S32.HI R0, RZ, 0x1f, R4 ;  /* 0x0000001fff007819 */ /* 0x004fe20000011404 */
[C---:B------:R-:W-:Y:S01]  /*e860*/  IMAD.WIDE.U32 R2, R4.reuse, c[0x0][0x4d0], RZ ;  /* 0x0001340004027a25 */ /* 0x040fe200078e00ff */
[----:B------:R-:W-:-:S03]  /*e870*/  IADD3 R5, -R4, RZ, RZ ;  /* 0x000000ff04057210 */ /* 0x000fc60007ffe1ff */
[----:B------:R-:W-:-:S04]  /*e880*/  IMAD R0, R0, c[0x0][0x4d0], RZ ;  /* 0x0001340000007a24 */ /* 0x000fc800078e02ff */
[----:B------:R-:W-:Y:S01]  /*e890*/  IMAD R0, R4, c[0x0][0x4d4], R0 ;  /* 0x0001350004007a24 */ /* 0x000fe200078e0200 */
[----:B------:R-:W-:Y:S02]  /*e8a0*/  MOV R4, R8 ;  /* 0x0000000800047202 */ /* 0x000fe40000000f00 */
[----:B------:R-:W-:Y:S02]  /*e8b0*/  @P0 SHF.R.U32.HI R4, RZ, c[0x0][0x4f0], R6 ;  /* 0x00013c00ff040a19 */ /* 0x000fe40000011606 */
[----:B------:R-:W-:Y:S01]  /*e8c0*/  IADD3 R3, R3, R0, RZ ;  /* 0x0000000003037210 */ /* 0x000fe20007ffe0ff */
[----:B------:R-:W-:Y:S02]  /*e8d0*/  IMAD R0, R7, c[0x0][0x4d8], RZ ;  /* 0x0001360007007a24 */ /* 0x000fe400078e02ff */
[----:B---3--:R-:W-:Y:S01]  /*e8e0*/  IMAD R7, R5, c[0x0][0x550], R10 ;  /* 0x0001540005077a24 */ /* 0x008fe200078e020a */
[----:B------:R-:W-:Y:S01]  /*e8f0*/  IADD3 R5, -R4, RZ, RZ ;  /* 0x000000ff04057210 */ /* 0x000fe20007ffe1ff */
[----:B------:R-:W-:-:S02]  /*e900*/  IMAD R0, R9, c[0x0][0x4dc], R0 ;  /* 0x0001370009007a24 */ /* 0x000fc400078e0200 */
[----:B------:R-:W-:Y:S01]  /*e910*/  IMAD.WIDE.U32 R2, R9, c[0x0][0x4d8], R2 ;  /* 0x0001360009027a25 */ /* 0x000fe200078e0002 */
[----:B------:R-:W-:-:S03]  /*e920*/  SHF.R.S32.HI R6, RZ, 0x1f, R7 ;  /* 0x0000001fff067819 */ /* 0x000fc60000011407 */
[----:B------:R-:W-:Y:S01]  /*e930*/  IMAD R5, R5, c[0x0][0x4e8], R8 ;  /* 0x00013a0005057a24 */ /* 0x000fe200078e0208 */
[----:B------:R-:W-:Y:S01]  /*e940*/  IADD3 R3, R0, R3, RZ ;  /* 0x0000000300037210 */ /* 0x000fe20007ffe0ff */
[----:B------:R-:W-:-:S03]  /*e950*/  IMAD R6, R6, c[0x0][0x4e0], RZ ;  /* 0x0001380006067a24 */ /* 0x000fc600078e02ff */
[----:B------:R-:W-:Y:S01]  /*e960*/  SHF.R.S32.HI R0, RZ, 0x1f, R5 ;  /* 0x0000001fff007819 */ /* 0x000fe20000011405 */
[----:B------:R-:W-:-:S04]  /*e970*/  IMAD.WIDE.U32 R2, R7, c[0x0][0x4e0], R2 ;  /* 0x0001380007027a25 */ /* 0x000fc800078e0002 */
[----:B------:R-:W-:Y:S01]  /*e980*/  IMAD R7, R7, c[0x0][0x4e4], R6 ;  /* 0x0001390007077a24 */ /* 0x000fe200078e0206 */
[----:B------:R-:W-:Y:S01]  /*e990*/  SHF.R.S32.HI R6, RZ, 0x1f, R4 ;  /* 0x0000001fff067819 */ /* 0x000fe20000011404 */
[----:B------:R-:W-:Y:S01]  /*e9a0*/  IMAD R0, R0, c[0x0][0x4c8], RZ ;  /* 0x0001320000007a24 */ /* 0x000fe200078e02ff */
[----:B------:R-:W-:-:S03]  /*e9b0*/  IADD3 R2, P0, R4, R2, RZ ;  /* 0x0000000204027210 */ /* 0x000fc60007f1e0ff */
[----:B------:R-:W-:Y:S01]  /*e9c0*/  IMAD R0, R5, c[0x0][0x4cc], R0 ;  /* 0x0001330005007a24 */ /* 0x000fe200078e0200 */
[----:B------:R-:W-:-:S05]  /*e9d0*/  IADD3.X R3, R6, R3, R7, P0, !PT ;  /* 0x0000000306037210 */ /* 0x000fca00007fe407 */
[----:B------:R-:W-:-:S05]  /*e9e0*/  IMAD.WIDE.U32 R2, R5, c[0x0][0x4c8], R2 ;  /* 0x0001320005027a25 */ /* 0x000fca00078e0002 */
[----:B------:R-:W-:Y:S02]  /*e9f0*/  IADD3 R0, R3, R0, RZ ;  /* 0x0000000003007210 */ /* 0x000fe40007ffe0ff */
[----:B------:R-:W-:-:S04]  /*ea00*/  LEA R4, P0, R2, c[0x0][0x4a8], 0x2 ;  /* 0x00012a0002047a11 */ /* 0x000fc800078010ff */
[----:B------:R-:W-:Y:S02]  /*ea10*/  LEA.HI.X R5, R2, c[0x0][0x4ac], R0, 0x2, P0 ;  /* 0x00012b0002057a11 */ /* 0x000fe400000f1400 */
[----:B------:R-:W-:-:S05]  /*ea20*/  MOV R0, 0xff800000 ;  /* 0xff80000000007802 */ /* 0x000fca0000000f00 */
[----:B------:R-:W-:Y:S01]  /*ea30*/  STG.E [R4.64], R0 ;  /* 0x0000000004007986 */ /* 0x000fe2000c101908 */
[----:B------:R-:W-:Y:S05]  /*ea40*/  EXIT ;  /* 0x000000000000794d */ /* 0x000fea0003800000 */
.L_x_28:
[----:B------:R-:W-:-:S00]  /*ea50*/  BRA `(.L_x_28) ;  /* 0xfffffff000007947 */ /* 0x000fc0000383ffff */
[----:B------:R-:W-:-:S00]  /*ea60*/  NOP ;  /* 0x0000000000007918 */ /* 0x000fc00000000000 */
        /* <DEDUP_REMOVED lines=9> */
.L_x_1614:


//--------------------- .text._ZN7cutlass13device_kernelIN5flash19enable_sm80_to_sm89INS1_16FlashAttnFwdSm80INS1_25CollectiveMainloopFwdSm80ILi4ELi1ELb0EN4cute5tupleIJNS5_1CILi128EEENS7_ILi80EEENS7_ILi64EEEEEELi64ENS_6half_tEfNS_4arch4Sm80ELb0ELb0ELb1ELb1ELb0ELb0ELb1ELb1EEENS1_21CollectiveEpilogueFwdINS6_IJS8_SA_S9_EEENS6_IJNS7_ILi1EEESI_SI_EEESC_SE_Li128ELb1ELb1ELb1ELb0EEENS1_36VarlenDynamicPersistentTileSchedulerILi128ELi80ELi128ELi128ELb1ELb1ELb0ELb0ELb1ELb1EEEEEEEEEvNT_6ParamsE --------------------------
	.section	.text._ZN7cutlass13device_kernelIN5flash19enable_sm80_to_sm89INS1_16FlashAttnFwdSm80INS1_25CollectiveMainloopFwdSm80ILi4ELi1ELb0EN4cute5tupleIJNS5_1CILi128EEENS7_ILi80EEENS7_ILi64EEEEEELi64ENS_6half_tEfNS_4arch4Sm80ELb0ELb0ELb1ELb1ELb0ELb0ELb1ELb1EEENS1_21CollectiveEpilogueFwdINS6_IJS8_SA_S9_EEENS6_IJNS7_ILi1EEESI_SI_EEESC_SE_Li128ELb1ELb1ELb1ELb0EEENS1_36VarlenDynamicPersistentTileSchedulerILi128ELi80ELi128ELi128ELb1ELb1ELb0ELb0ELb1ELb1EEEEEEEEEvNT_6ParamsE,"ax",@progbits
	.sectioninfo	@"SHI_REGISTERS=255"
	.align	128
.text._ZN7cutlass13device_kernelIN5flash19enable_sm80_to_sm89INS1_16FlashAttnFwdSm80INS1_25CollectiveMainloopFwdSm80ILi4ELi1ELb0EN4cute5tupleIJNS5_1CILi128EEENS7_ILi80EEENS7_ILi64EEEEEELi64ENS_6half_tEfNS_4arch4Sm80ELb0ELb0ELb1ELb1ELb0ELb0ELb1ELb1EEENS1_21CollectiveEpilogueFwdINS6_IJS8_SA_S9_EEENS6_IJNS7_ILi1EEESI_SI_EEESC_SE_Li128ELb1ELb1ELb1ELb0EEENS1_36VarlenDynamicPersistentTileSchedulerILi128ELi80ELi128ELi128ELb1ELb1ELb0ELb0ELb1ELb1EEEEEEEEEvNT_6ParamsE:
        .type           _ZN7cutlass13device_kernelIN5flash19enable_sm80_to_sm89INS1_16FlashAttnFwdSm80INS1_25CollectiveMainloopFwdSm80ILi4ELi1ELb0EN4cute5tupleIJNS5_1CILi128EEENS7_ILi80EEENS7_ILi64EEEEEELi64ENS_6half_tEfNS_4arch4Sm80ELb0ELb0ELb1ELb1ELb0ELb0ELb1ELb1EEENS1_21CollectiveEpilogueFwdINS6_IJS8_SA_S9_EEENS6_IJNS7_ILi1EEESI_SI_EEESC_SE_Li128ELb1ELb1ELb1ELb0EEENS1_36VarlenDynamicPersistentTileSchedulerILi128ELi80ELi128ELi128ELb1ELb1ELb0ELb0ELb1ELb1EEEEEEEEEvNT_6ParamsE,@function
        .size           _ZN7cutlass13device_kernelIN5flash19enable_sm80_to_sm89INS1_16FlashAttnFwdSm80INS1_25CollectiveMainloopFwdSm80ILi4ELi1ELb0EN4cute5tupleIJNS5_1CILi128EEENS7_ILi80EEENS7_ILi64EEEEEELi64ENS_6half_tEfNS_4arch4Sm80ELb0ELb0ELb1ELb1ELb0ELb0ELb1ELb1EEENS1_21CollectiveEpilogueFwdINS6_IJS8_SA_S9_EEENS6_IJNS7_ILi1EEESI_SI_EEESC_SE_Li128ELb1ELb1ELb1ELb0EEENS1_36VarlenDynamicPersistentTileSchedulerILi128ELi80ELi128ELi128ELb1ELb1ELb0ELb0ELb1ELb1EEEEEEEEEvNT_6ParamsE,(.L_x_1615 - _ZN7cutlass13device_kernelIN5flash19enable_sm80_to_sm89INS1_16FlashAttnFwdSm80INS1_25CollectiveMainloopFwdSm80ILi4ELi1ELb0EN4cute5tupleIJNS5_1CILi128EEENS7_ILi80EEENS7_ILi64EEEEEELi64ENS_6half_tEfNS_4arch4Sm80ELb0ELb0ELb1ELb1ELb0ELb0ELb1ELb1EEENS1_21CollectiveEpilogueFwdINS6_IJS8_SA_S9_EEENS6_IJNS7_ILi1EEESI_SI_EEESC_SE_Li128ELb1ELb1ELb1ELb0EEENS1_36VarlenDynamicPersistentTileSchedulerILi128ELi80ELi128ELi128ELb1ELb1ELb0ELb0ELb1ELb1EEEEEEEEEvNT_6ParamsE)
        .other          _ZN7cutlass13device_kernelIN5flash19enable_sm80_to_sm89INS1_16FlashAttnFwdSm80INS1_25CollectiveMainloopFwdSm80ILi4ELi1ELb0EN4cute5tupleIJNS5_1CILi128EEENS7_ILi80EEENS7_ILi64EEEEEELi64ENS_6half_tEfNS_4arch4Sm80ELb0ELb0ELb1ELb1ELb0ELb0ELb1ELb1EEENS1_21CollectiveEpilogueFwdINS6_IJS8_SA_S9_EEENS6_IJNS7_ILi1EEESI_SI_EEESC_SE_Li128ELb1ELb1ELb1ELb0EEENS1_36VarlenDynamicPersistentTileSchedulerILi128ELi80ELi128ELi128ELb1ELb1ELb0ELb0ELb1ELb1EEEEEEEEEvNT_6ParamsE,@"STO_CUDA_ENTRY STV_DEFAULT"
_ZN7cutlass13device_kernelIN5flash19enable_sm80_to_sm89INS1_16FlashAttnFwdSm80INS1_25CollectiveMainloopFwdSm80ILi4ELi1ELb0EN4cute5tupleIJNS5_1CILi128EEENS7_ILi80EEENS7_ILi64EEEEEELi64ENS_6half_tEfNS_4arch4Sm80ELb0ELb0ELb1ELb1ELb0ELb0ELb1ELb1EEENS1_21CollectiveEpilogueFwdINS6_IJS8_SA_S9_EEENS6_IJNS7_ILi1EEESI_SI_EEESC_SE_Li128ELb1ELb1ELb1ELb0EEENS1_36VarlenDynamicPersistentTileSchedulerILi128ELi80ELi128ELi128ELb1ELb1ELb0ELb0ELb1ELb1EEEEEEEEEvNT_6ParamsE:
[----:B------:R-:W-:-:S03]  /*0000*/  MOV R1, c[0x0][0x28] ;  /* 0x00000a0000017a02 */ /* 0x000fc60000000f00 */
[----:B------:R-:W1:Y:S01]  /*0010*/  S2R R2, SR_TID.X ;  /* 0x0000000000027919 */ /* 0x000e620000002100 */
[----:B------:R-:W-:Y:S01]  /*0020*/  IADD3 R1, R1, -0x90, RZ ;  /* 0xffffff7001017810 */ /* 0x000fe20007ffe0ff */
[----:B------:R-:W-:Y:S01]  /*0030*/  ULDC.64 UR8, c[0x0][0x118] ;  /* 0x0000460000087ab9 */ /* 0x000fe20000000a00 */
[----:B-1----:R-:W-:-:S05]  /*0040*/  SHF.R.U32.HI R0, RZ, 0x5, R2 ;  /* 0x00000005ff007819 */ /* 0x002fca0000011602 */
[----:B------:R-:W1:Y:S02]  /*0050*/  SHFL.IDX PT, R3, R0, RZ, 0x1f ;  /* 0x00001fff00037589 */ /* 0x000e6400000e0000 */
[----:B-1----:R-:W-:Y:S02]  /*0060*/  ISETP.NE.AND P0, PT, R3, RZ, PT ;  /* 0x000000ff0300720c */ /* 0x002fe40003f05270 */
[----:B------:R-:W-:Y:S11]  /*0070*/  STL [R1+0x80], R3 ;  /* 0x0000800301007387 */ /* 0x000ff60000100800 */
[----:B------:R-:W-:Y:S06]  /*0080*/  @P0 BAR.SYNC.DEFER_BLOCKING 0x5, 0x80 ;  /* 0x0142000000000b1d */ /* 0x000fec0000010000 */
[----:B------:R-:W1:Y:S04]  /*0090*/  @P0 LDS.128 R4, [0x9100] ;  /* 0x00910000ff040984 */ /* 0x000e680000000c00 */
[----:B-1----:R1:W-:Y:S04]  /*00a0*/  @P0 STL.64 [R1+0x20], R4 ;  /* 0x0000200401000387 */ /* 0x0023e80000100a00 */
[----:B------:R1:W-:Y:S04]  /*00b0*/  @P0 STL.64 [R1+0x28], R6 ;  /* 0x0000280601000387 */ /* 0x0003e80000100a00 */
[----:B------:R-:W-:Y:S06]  /*00c0*/  @P0 BAR.ARV 0x4, 0x80 ;  /* 0x0102000000000b1d */ /* 0x000fec0000002000 */
[----:B------:R-:W-:Y:S05]  /*00d0*/  @P0 BRA `(.L_x_29) ;  /* 0x00000b2000000947 */ /* 0x000fea0003800000 */
[----:B------:R-:W-:Y:S01]  /*00e0*/  LOP3.LUT R15, R2, 0x1f, RZ, 0xc0, !PT ;  /* 0x0000001f020f7812 */ /* 0x000fe200078ec0ff */
[----:B------:R-:W-:-:S02]  /*00f0*/  IMAD.MOV.U32 R8, RZ, RZ, RZ ;  /* 0x000000ffff087224 */ /* 0x000fc400078e00ff */
[----:B-1----:R-:W-:Y:S01]  /*0100*/  IMAD.MOV.U32 R7, RZ, RZ, RZ ;  /* 0x000000ffff077224 */ /* 0x002fe200078e00ff */
[----:B------:R-:W-:-:S04]  /*0110*/  ISETP.NE.AND P6, PT, R15, 0x1f, PT ;  /* 0x0000001f0f00780c */ /* 0x000fc80003fc5270 */
[----:B------:R-:W-:-:S13]  /*0120*/  ISETP.GE.OR P0, PT, R15, c[0x0][0x53c], !P6 ;  /* 0x00014f000f007a0c */ /* 0x000fda0007706670 */
[----:B------:R-:W-:Y:S02]  /*0130*/  @!P0 IMAD.MOV.U32 R4, RZ, RZ, 0x4 ;  /* 0x00000004ff048424 */ /* 0x000fe400078e00ff */
[----:B------:R-:W-:Y:S02]  /*0140*/  @!P0 IMAD.MOV.U32 R2, RZ, RZ, 0x4 ;  /* 0x00000004ff028424 */ /* 0x000fe400078e00ff */
[----:B------:R-:W-:-:S04]  /*0150*/  @!P0 IMAD.WIDE.U32 R4, R15, R4, c[0x0][0x580] ;  /* 0x000160000f048625 */ /* 0x000fc800078e0004 */
[C---:B------:R-:W-:Y:S01]  /*0160*/  @!P0 IMAD.WIDE.U32 R2, R15.reuse, R2, c[0x0][0x578] ;  /* 0x00015e000f028625 */ /* 0x040fe200078e0002 */
[----:B------:R-:W2:Y:S04]  /*0170*/  @!P0 LDG.E R8, [R4.64] ;  /* 0x0000000804088981 */ /* 0x000ea8000c1e1900 */
[----:B------:R-:W2:Y:S01]  /*0180*/  @!P0 LDG.E R7, [R2.64] ;  /* 0x0000000802078981 */ /* 0x000ea2000c1e1900 */
[C---:B------:R-:W-:Y:S01]  /*0190*/  ISETP.NE.AND P5, PT, R15.reuse, RZ, PT ;  /* 0x000000ff0f00720c */ /* 0x040fe20003fa5270 */
[----:B------:R-:W1:Y:S01]  /*01a0*/  S2UR UR4, SR_CTAID.X ;  /* 0x00000000000479c3 */ /* 0x000e620000002500 */
[C---:B------:R-:W-:Y:S02]  /*01b0*/  ISETP.GE.U32.AND P4, PT, R15.reuse, 0x2, PT ;  /* 0x000000020f00780c */ /* 0x040fe40003f86070 */
[----:B------:R-:W-:-:S02]  /*01c0*/  ISETP.GE.U32.AND P3, PT, R15, 0x4, PT ;  /* 0x000000040f00780c */ /* 0x000fc40003f66070 */
[C---:B------:R-:W-:Y:S02]  /*01d0*/  ISETP.GE.U32.AND P2, PT, R15.reuse, 0x8, PT ;  /* 0x000000080f00780c */ /* 0x040fe40003f46070 */
[----:B------:R-:W-:Y:S02]  /*01e0*/  ISETP.GE.U32.AND P1, PT, R15, 0x10, PT ;  /* 0x000000100f00780c */ /* 0x000fe40003f26070 */
[----:B------:R-:W-:Y:S01]  /*01f0*/  MOV R10, RZ ;  /* 0x000000ff000a7202 */ /* 0x000fe20000000f00 */
[----:B--2---:R-:W-:-:S05]  /*0200*/  IMAD R4, R8, R7, RZ ;  /* 0x0000000708047224 */ /* 0x004fca00078e02ff */
[----:B------:R-:W2:Y:S02]  /*0210*/  SHFL.UP PT, R0, R4, 0x1, RZ ;  /* 0x0420000004007989 */ /* 0x000ea400000e00ff */
[----:B--2---:R-:W-:-:S05]  /*0220*/  SEL R0, R0, RZ, P5 ;  /* 0x000000ff00007207 */ /* 0x004fca0002800000 */
[----:B------:R-:W-:-:S05]  /*0230*/  IMAD.IADD R4, R4, 0x1, R0 ;  /* 0x0000000104047824 */ /* 0x000fca00078e0200 */
[----:B------:R-:W2:Y:S02]  /*0240*/  SHFL.UP PT, R0, R4, 0x2, RZ ;  /* 0x0440000004007989 */ /* 0x000ea400000e00ff */
[----:B--2---:R-:W-:-:S04]  /*0250*/  SEL R0, R0, RZ, P4 ;  /* 0x000000ff00007207 */ /* 0x004fc80002000000 */
[----:B------:R-:W-:-:S05]  /*0260*/  IADD3 R4, R4, R0, RZ ;  /* 0x0000000004047210 */ /* 0x000fca0007ffe0ff */
[----:B------:R-:W2:Y:S02]  /*0270*/  SHFL.UP PT, R0, R4, 0x4, RZ ;  /* 0x0480000004007989 */ /* 0x000ea400000e00ff */
[----:B--2---:R-:W-:-:S05]  /*0280*/  SEL R0, R0, RZ, P3 ;  /* 0x000000ff00007207 */ /* 0x004fca0001800000 */
[----:B------:R-:W-:-:S05]  /*0290*/  IMAD.IADD R4, R4, 0x1, R0 ;  /* 0x0000000104047824 */ /* 0x000fca00078e0200 */
[----:B------:R-:W2:Y:S02]  /*02a0*/  SHFL.UP PT, R0, R4, 0x8, RZ ;  /* 0x0500000004007989 */ /* 0x000ea400000e00ff */
[----:B--2---:R-:W-:-:S05]  /*02b0*/  SEL R0, R0, RZ, P2 ;  /* 0x000000ff00007207 */ /* 0x004fca0001000000 */
[----:B------:R-:W-:-:S05]  /*02c0*/  IMAD.IADD R4, R4, 0x1, R0 ;  /* 0x0000000104047824 */ /* 0x000fca00078e0200 */
[----:B------:R-:W2:Y:S02]  /*02d0*/  SHFL.UP PT, R0, R4, 0x10, RZ ;  /* 0x0600000004007989 */ /* 0x000ea400000e00ff */
[----:B--2---:R-:W-:-:S05]  /*02e0*/  SEL R0, R0, RZ, P1 ;  /* 0x000000ff00007207 */ /* 0x004fca0000800000 */
[----:B------:R-:W-:-:S05]  /*02f0*/  IMAD.IADD R4, R4, 0x1, R0 ;  /* 0x0000000104047824 */ /* 0x000fca00078e0200 */
[----:B------:R-:W2:Y:S02]  /*0300*/  SHFL.IDX PT, R6, R4, 0x1f, 0x1f ;  /* 0x03e01f0004067f89 */ /* 0x000ea400000e0000 */
[----:B--2---:R-:W-:-:S04]  /*0310*/  IMAD R6, R6, c[0x0][0x538], RZ ;  /* 0x00014e0006067a24 */ /* 0x004fc800078e02ff */
[----:B------:R-:W-:Y:S01]  /*0320*/  IMAD.MOV.U32 R0, RZ, RZ, R6 ;  /* 0x000000ffff007224 */ /* 0x000fe200078e0006 */
[----:B-1----:R-:W-:-:S13]  /*0330*/  ISETP.GT.AND P0, PT, R6, UR4, PT ;  /* 0x0000000406007c0c */ /* 0x002fda000bf04270 */
[----:B------:R-:W-:Y:S05]  /*0340*/  @P0 BRA `(.L_x_30) ;  /* 0x0000027000000947 */ /* 0x000fea0003800000 */
[----:B------:R-:W-:Y:S02]  /*0350*/  MOV R6, R0 ;  /* 0x0000000000067202 */ /* 0x000fe40000000f00 */
[----:B------:R-:W-:-:S04]  /*0360*/  MOV R10, RZ ;  /* 0x000000ff000a7202 */ /* 0x000fc80000000f00 */
.L_x_34:
[----:B------:R-:W-:-:S04]  /*0370*/  IADD3 R0, R10, 0x1f, RZ ;  /* 0x0000001f0a007810 */ /* 0x000fc80007ffe0ff */
[----:B------:R-:W-:-:S13]  /*0380*/  ISETP.GE.AND P0, PT, R0, c[0x0][0x53c], PT ;  /* 0x00014f0000007a0c */ /* 0x000fda0003f06270 */
[----:B------:R-:W-:Y:S05]  /*0390*/  @P0 BRA `(.L_x_31) ;  /* 0x0000078000000947 */ /* 0x000fea0003800000 */
[----:B------:R-:W-:Y:S01]  /*03a0*/  MOV R10, R0 ;  /* 0x00000000000a7202 */ /* 0x000fe20000000f00 */
[----:B------:R-:W-:Y:S01]  /*03b0*/  IMAD.MOV.U32 R7, RZ, RZ, RZ ;  /* 0x000000ffff077224 */ /* 0x000fe200078e00ff */
[----:B------:R-:W-:Y:S02]  /*03c0*/  MOV R8, RZ ;  /* 0x000000ff00087202 */ /* 0x000fe40000000f00 */
[----:B------:R-:W-:-:S04]  /*03d0*/  IADD3 R0, R15, R10, RZ ;  /* 0x0000000a0f007210 */ /* 0x000fc80007ffe0ff */
[----:B------:R-:W-:-:S13]  /*03e0*/  ISETP.GE.OR P0, PT, R0, c[0x0][0x53c], !P6 ;  /* 0x00014f0000007a0c */ /* 0x000fda0007706670 */
[----:B------:R-:W-:Y:S01]  /*03f0*/  @!P0 MOV R2, 0x4 ;  /* 0x0000000400028802 */ /* 0x000fe20000000f00 */
[----:B------:R-:W-:-:S04]  /*0400*/  @!P0 IMAD.MOV.U32 R3, RZ, RZ, 0x4 ;  /* 0x00000004ff038424 */ /* 0x000fc800078e00ff */
[----:B------:R-:W-:-:S04]  /*0410*/  @!P0 IMAD.WIDE R4, R0, R2, c[0x0][0x580] ;  /* 0x0001600000048625 */ /* 0x000fc800078e0202 */
[----:B------:R-:W-:Y:S01]  /*0420*/  @!P0 IMAD.WIDE R2, R0, R3, c[0x0][0x578] ;  /* 0x00015e0000028625 */ /* 0x000fe200078e0203 */
[----:B------:R-:W2:Y:S04]  /*0430*/  @!P0 LDG.E R8, [R4.64] ;  /* 0x0000000804088981 */ /* 0x000ea8000c1e1900 */
[----:B------:R-:W2:Y:S02]  /*0440*/  @!P0 LDG.E R7, [R2.64] ;  /* 0x0000000802078981 */ /* 0x000ea4000c1e1900 */
[----:B--2---:R-:W-:Y:S01]  /*0450*/  IMAD R5, R8, R7, RZ ;  /* 0x0000000708057224 */ /* 0x004fe200078e02ff */
[----:B------:R-:W-:Y:S05]  /*0460*/  BRA.DIV ~URZ, `(.L_x_32) ;  /* 0x0000e1327f007947 */ /* 0x000fea000b800000 */
[----:B------:R1:W2:Y:S02]  /*0470*/  SHFL.UP PT, R0, R5, 0x1, RZ ;  /* 0x0420000005007989 */ /* 0x0002a400000e00ff */
.L_x_143:
[----:B--2---:R-:W-:-:S04]  /*0480*/  SEL R0, R0, RZ, P5 ;  /* 0x000000ff00007207 */ /* 0x004fc80002800000 */
[----:B-1----:R-:W-:Y:S01]  /*0490*/  IADD3 R5, R5, R0, RZ ;  /* 0x0000000005057210 */ /* 0x002fe20007ffe0ff */
[----:B------:R-:W-:Y:S05]  /*04a0*/  BRA.DIV ~URZ, `(.L_x_33) ;  /* 0x0000e1527f007947 */ /* 0x000fea000b800000 */
[----:B------:R-:W1:Y:S02]  /*04b0*/  SHFL.UP PT, R0, R5, 0x2, RZ ;  /* 0x0440000005007989 */ /* 0x000e6400000e00ff */
[----:B-1----:R-:W-:-:S05]  /*04c0*/  SEL R0, R0, RZ, P4 ;  /* 0x000000ff00007207 */ /* 0x002fca0002000000 */
[----:B------:R-:W-:-:S05]  /*04d0*/  IMAD.IADD R0, R5, 0x1, R0 ;  /* 0x0000000105007824 */ /* 0x000fca00078e0200 */
        /* <DEDUP_REMOVED lines=9> */
[----:B------:R1:W2:Y:S02]  /*0570*/  SHFL.IDX PT, R0, R4, 0x1f, 0x1f ;  /* 0x03e01f0004007f89 */ /* 0x0002a400000e0000 */
.L_x_144:
[----:B--2---:R-:W-:-:S05]  /*0580*/  IMAD R0, R0, c[0x0][0x538], RZ ;  /* 0x00014e0000007a24 */ /* 0x004fca00078e02ff */
[----:B------:R-:W-:-:S04]  /*0590*/  IADD3 R6, R0, R6, RZ ;  /* 0x0000000600067210 */ /* 0x000fc80007ffe0ff */
[----:B------:R-:W-:-:S13]  /*05a0*/  ISETP.GT.AND P0, PT, R6, UR4, PT ;  /* 0x0000000406007c0c */ /* 0x000fda000bf04270 */
[----:B-1----:R-:W-:Y:S05]  /*05b0*/  @!P0 BRA `(.L_x_34) ;  /* 0xfffffdb000008947 */ /* 0x002fea000383ffff */
.L_x_30:
[----:B------:R-:W-:-:S05]  /*05c0*/  IADD3 R13, -R0, R6, RZ ;  /* 0x00000006000d7210 */ /* 0x000fca0007ffe1ff */
[----:B------:R-:W-:-:S05]  /*05d0*/  IMAD R0, R4, c[0x0][0x538], R13 ;  /* 0x00014e0004007a24 */ /* 0x000fca00078e020d */
[----:B------:R-:W-:Y:S01]  /*05e0*/  ISETP.GT.AND P0, PT, R0, UR4, PT ;  /* 0x0000000400007c0c */ /* 0x000fe2000bf04270 */
[----:B------:R-:W-:-:S12]  /*05f0*/  BRA.DIV ~URZ, `(.L_x_35) ;  /* 0x0000e1c27f007947 */ /* 0x000fd8000b800000 */
[----:B------:R-:W-:-:S04]  /*0600*/  VOTE.ANY R0, PT, !P0 ;  /* 0x0000000000007806 */ /* 0x000fc800040e0100 */
.L_x_145:
[----:B------:R1:W2:Y:S01]  /*0610*/  POPC R14, R0 ;  /* 0x00000000000e7309 */ /* 0x0002a20000000000 */
[----:B------:R-:W-:Y:S05]  /*0620*/  BRA.DIV ~URZ, `(.L_x_36) ;  /* 0x0000e1d27f007947 */ /* 0x000fea000b800000 */
[----:B--2---:R2:W3:Y:S01]  /*0630*/  SHFL.IDX PT, R12, R8, R14, 0x1f ;  /* 0x00001f0e080c7589 */ /* 0x0044e200000e0000 */
[----:B------:R-:W-:-:S03]  /*0640*/  MOV R6, RZ ;  /* 0x000000ff00067202 */ /* 0x000fc60000000f00 */
[----:B------:R2:W4:Y:S04]  /*0650*/  SHFL.IDX PT, R11, R7, R14, 0x1f ;  /* 0x00001f0e070b7589 */ /* 0x00052800000e0000 */
.L_x_146:
[----:B------:R-:W-:Y:S01]  /*0660*/  ISETP.NE.AND P0, PT, R0, RZ, PT ;  /* 0x000000ff0000720c */ /* 0x000fe20003f05270 */
[----:B------:R-:W-:-:S12]  /*0670*/  BSSY B0, `(.L_x_37) ;  /* 0x0000005000007945 */ /* 0x000fd80003800000 */
[----:B------:R-:W-:Y:S05]  /*0680*/  @!P0 BRA `(.L_x_38) ;  /* 0x0000003000008947 */ /* 0x000fea0003800000 */
[----:B------:R-:W-:Y:S01]  /*0690*/  IADD3 R5, R14, -0x1, RZ ;  /* 0xffffffff0e057810 */ /* 0x000fe20007ffe0ff */
[----:B------:R-:W-:Y:S05]  /*06a0*/  BRA.DIV ~URZ, `(.L_x_39) ;  /* 0x0000e2327f007947 */ /* 0x000fea000b800000 */
[----:B------:R1:W2:Y:S02]  /*06b0*/  SHFL.IDX PT, R6, R4, R5, 0x1f ;  /* 0x00001f0504067589 */ /* 0x0002a400000e0000 */
.L_x_38:
[----:B------:R-:W-:Y:S05]  /*06c0*/  BSYNC B0 ;  /* 0x0000000000007941 */ /* 0x000fea0003800000 */
.L_x_37:
[----:B-1-3--:R-:W-:Y:S01]  /*06d0*/  IABS R0, R12 ;  /* 0x0000000c00007213 */ /* 0x00afe20000000000 */
[----:B--2---:R-:W-:-:S04]  /*06e0*/  IMAD R4, R6, c[0x0][0x538], R13 ;  /* 0x00014e0006047a24 */ /* 0x004fc800078e020d */
[----:B------:R-:W-:Y:S01]  /*06f0*/  IMAD.MOV.U32 R5, RZ, RZ, R0 ;  /* 0x000000ffff057224 */ /* 0x000fe200078e0000 */
[----:B----4-:R-:W-:Y:S01]  /*0700*/  IABS R0, R11 ;  /* 0x0000000b00007213 */ /* 0x010fe20000000000 */
[----:B------:R1:W-:Y:S01]  /*0710*/  STL [R1+0x20], R4 ;  /* 0x0000200401007387 */ /* 0x0003e20000100800 */
[----:B------:R-:W-:Y:S01]  /*0720*/  IADD3 R9, -R4, UR4, RZ ;  /* 0x0000000404097c10 */ /* 0x000fe2000fffe1ff */
[----:B------:R-:W2:Y:S02]  /*0730*/  I2F.RP R2, R5 ;  /* 0x0000000500027306 */ /* 0x000ea40000209400 */
[----:B------:R-:W-:Y:S01]  /*0740*/  IMAD.MOV.U32 R7, RZ, RZ, R0 ;  /* 0x000000ffff077224 */ /* 0x000fe200078e0000 */
[----:B------:R-:W-:Y:S02]  /*0750*/  IABS R6, R9 ;  /* 0x0000000900067213 */ /* 0x000fe40000000000 */
[----:B------:R-:W-:-:S03]  /*0760*/  IABS R0, R12 ;  /* 0x0000000c00007213 */ /* 0x000fc60000000000 */
[----:B------:R-:W-:Y:S01]  /*0770*/  I2F.RP R8, R7 ;  /* 0x0000000700087306 */ /* 0x000fe20000209400 */
[----:B------:R-:W-:-:S07]  /*0780*/  IADD3 R0, RZ, -R0, RZ ;  /* 0x80000000ff007210 */ /* 0x000fce0007ffe0ff */
[----:B--2---:R-:W2:Y:S02]  /*0790*/  MUFU.RCP R2, R2 ;  /* 0x0000000200027308 */ /* 0x004ea40000001000 */
[----:B--2---:R-:W-:-:S06]  /*07a0*/  IADD3 R2, R2, 0xffffffe, RZ ;  /* 0x0ffffffe02027810 */ /* 0x004fcc0007ffe0ff */
[----:B------:R-:W2:Y:S02]  /*07b0*/  F2I.FTZ.U32.TRUNC.NTZ R3, R2 ;  /* 0x0000000200037305 */ /* 0x000ea4000021f000 */
[----:B--2---:R-:W-:-:S04]  /*07c0*/  IMAD.MOV R2, RZ, RZ, -R3 ;  /* 0x000000ffff027224 */ /* 0x004fc800078e0a03 */
[----:B-1----:R-:W-:Y:S02]  /*07d0*/  IMAD R4, R2, R5, RZ ;  /* 0x0000000502047224 */ /* 0x002fe400078e02ff */
[----:B------:R-:W-:-:S04]  /*07e0*/  IMAD.MOV.U32 R2, RZ, RZ, RZ ;  /* 0x000000ffff027224 */ /* 0x000fc800078e00ff */
[----:B------:R-:W-:-:S04]  /*07f0*/  IMAD.HI.U32 R2, R3, R4, R2 ;  /* 0x0000000403027227 */ /* 0x000fc800078e0002 */
[----:B------:R-:W-:-:S04]  /*0800*/  IMAD.MOV.U32 R3, RZ, RZ, R6 ;  /* 0x000000ffff037224 */ /* 0x000fc800078e0006 */
[----:B------:R-:W-:-:S04]  /*0810*/  IMAD.HI.U32 R2, R2, R3, RZ ;  /* 0x0000000302027227 */ /* 0x000fc800078e00ff */
[----:B------:R-:W-:Y:S02]  /*0820*/  IMAD R0, R2, R0, R3 ;  /* 0x0000000002007224 */ /* 0x000fe400078e0203 */
[----:B------:R-:W1:Y:S03]  /*0830*/  MUFU.RCP R3, R8 ;  /* 0x0000000800037308 */ /* 0x000e660000001000 */
[----:B------:R-:W-:-:S13]  /*0840*/  ISETP.GT.U32.AND P1, PT, R5, R0, PT ;  /* 0x000000000500720c */ /* 0x000fda0003f24070 */
[----:B------:R-:W-:Y:S01]  /*0850*/  @!P1 IMAD.IADD R0, R0, 0x1, -R5 ;  /* 0x0000000100009824 */ /* 0x000fe200078e0a05 */
[----:B-1----:R-:W-:Y:S02]  /*0860*/  IADD3 R3, R3, 0xffffffe, RZ ;  /* 0x0ffffffe03037810 */ /* 0x002fe40007ffe0ff */
[----:B------:R-:W-:Y:S02]  /*0870*/  @!P1 IADD3 R2, R2, 0x1, RZ ;  /* 0x0000000102029810 */ /* 0x000fe40007ffe0ff */
[----:B------:R-:W-:Y:S02]  /*0880*/  ISETP.GE.U32.AND P2, PT, R0, R5, PT ;  /* 0x000000050000720c */ /* 0x000fe40003f46070 */
[----:B------:R-:W1:Y:S01]  /*0890*/  F2I.FTZ.U32.TRUNC.NTZ R3, R3 ;  /* 0x0000000300037305 */ /* 0x000e62000021f000 */
[----:B------:R-:W-:Y:S02]  /*08a0*/  LOP3.LUT R0, R9, R12, RZ, 0x3c, !PT ;  /* 0x0000000c09007212 */ /* 0x000fe400078e3cff */
[----:B------:R-:W-:-:S02]  /*08b0*/  ISETP.NE.AND P1, PT, R12, RZ, PT ;  /* 0x000000ff0c00720c */ /* 0x000fc40003f25270 */
[----:B------:R-:W-:-:S06]  /*08c0*/  ISETP.GE.AND P0, PT, R0, RZ, PT ;  /* 0x000000ff0000720c */ /* 0x000fcc0003f06270 */
[----:B------:R-:W-:Y:S02]  /*08d0*/  @P2 IADD3 R2, R2, 0x1, RZ ;  /* 0x0000000102022810 */ /* 0x000fe40007ffe0ff */
[----:B-1----:R-:W-:-:S03]  /*08e0*/  IADD3 R0, RZ, -R3, RZ ;  /* 0x80000003ff007210 */ /* 0x002fc60007ffe0ff */
[----:B------:R-:W-:Y:S01]  /*08f0*/  IMAD.MOV.U32 R4, RZ, RZ, R2 ;  /* 0x000000ffff047224 */ /* 0x000fe200078e0002 */
[----:B------:R-:W-:-:S03]  /*0900*/  MOV R2, RZ ;  /* 0x000000ff00027202 */ /* 0x000fc60000000f00 */
[----:B------:R-:W-:Y:S01]  /*0910*/  @!P0 IMAD.MOV R4, RZ, RZ, -R4 ;  /* 0x000000ffff048224 */ /* 0x000fe200078e0a04 */
[----:B------:R-:W-:Y:S01]  /*0920*/  @!P1 LOP3.LUT R4, RZ, R12, RZ, 0x33, !PT ;  /* 0x0000000cff049212 */ /* 0x000fe200078e33ff */
[----:B------:R-:W-:Y:S01]  /*0930*/  IMAD.MOV.U32 R5, RZ, RZ, R0 ;  /* 0x000000ffff057224 */ /* 0x000fe200078e0000 */
[----:B------:R-:W-:Y:S02]  /*0940*/  IABS R0, R11 ;  /* 0x0000000b00007213 */ /* 0x000fe40000000000 */
[----:B------:R-:W-:Y:S01]  /*0950*/  IABS R8, R4 ;  /* 0x0000000400087213 */ /* 0x000fe20000000000 */
[----:B------:R-:W-:Y:S02]  /*0960*/  IMAD R5, R5, R7, RZ ;  /* 0x0000000705057224 */ /* 0x000fe400078e02ff */
[----:B------:R-:W-:Y:S02]  /*0970*/  IMAD.MOV R6, RZ, RZ, -R0 ;  /* 0x000000ffff067224 */ /* 0x000fe400078e0a00 */
[----:B------:R-:W-:-:S04]  /*0980*/  IMAD.HI.U32 R0, R3, R5, R2 ;  /* 0x0000000503007227 */ /* 0x000fc800078e0002 */
[----:B------:R-:W-:Y:S02]  /*0990*/  IMAD.MOV.U32 R2, RZ, RZ, R8 ;  /* 0x000000ffff027224 */ /* 0x000fe400078e0008 */
[----:B------:R-:W-:Y:S02]  /*09a0*/  IMAD.MOV.U32 R3, RZ, RZ, R6 ;  /* 0x000000ffff037224 */ /* 0x000fe400078e0006 */
[----:B------:R-:W-:-:S04]  /*09b0*/  IMAD.HI.U32 R0, R0, R2, RZ ;  /* 0x0000000200007227 */ /* 0x000fc800078e00ff */
[----:B------:R-:W-:Y:S02]  /*09c0*/  IMAD R2, R0, R3, R2 ;  /* 0x0000000300027224 */ /* 0x000fe400078e0202 */
[----:B------:R-:W-:-:S03]  /*09d0*/  IMAD R3, R4, R12, RZ ;  /* 0x0000000c04037224 */ /* 0x000fc600078e02ff */
[----:B------:R-:W-:Y:S02]  /*09e0*/  ISETP.GT.U32.AND P1, PT, R7, R2, PT ;  /* 0x000000020700720c */ /* 0x000fe40003f24070 */
[----:B------:R-:W-:-:S11]  /*09f0*/  IADD3 R3, R9, -R3, RZ ;  /* 0x8000000309037210 */ /* 0x000fd60007ffe0ff */
[----:B------:R-:W-:Y:S01]  /*0a00*/  @!P1 IMAD.IADD R2, R2, 0x1, -R7 ;  /* 0x0000000102029824 */ /* 0x000fe200078e0a07 */
[----:B------:R-:W-:Y:S02]  /*0a10*/  @!P1 IADD3 R0, R0, 0x1, RZ ;  /* 0x0000000100009810 */ /* 0x000fe40007ffe0ff */
[----:B------:R-:W-:Y:S02]  /*0a20*/  ISETP.NE.AND P1, PT, R11, RZ, PT ;  /* 0x000000ff0b00720c */ /* 0x000fe40003f25270 */
[----:B------:R-:W-:Y:S02]  /*0a30*/  ISETP.GE.U32.AND P2, PT, R2, R7, PT ;  /* 0x000000070200720c */ /* 0x000fe40003f46070 */
[----:B------:R-:W-:-:S04]  /*0a40*/  LOP3.LUT R2, R4, R11, RZ, 0x3c, !PT ;  /* 0x0000000b04027212 */ /* 0x000fc800078e3cff */
[----:B------:R-:W-:-:S07]  /*0a50*/  ISETP.GE.AND P0, PT, R2, RZ, PT ;  /* 0x000000ff0200720c */ /* 0x000fce0003f06270 */
[----:B------:R-:W-:-:S06]  /*0a60*/  @P2 IADD3 R0, R0, 0x1, RZ ;  /* 0x0000000100002810 */ /* 0x000fcc0007ffe0ff */
[----:B------:R-:W-:Y:S02]  /*0a70*/  @!P0 IADD3 R0, -R0, RZ, RZ ;  /* 0x000000ff00008210 */ /* 0x000fe40007ffe1ff */
[----:B------:R-:W-:-:S05]  /*0a80*/  @!P1 LOP3.LUT R0, RZ, R11, RZ, 0x33, !PT ;  /* 0x0000000bff009212 */ /* 0x000fca00078e33ff */
[--C-:B------:R-:W-:Y:S02]  /*0a90*/  IMAD.MOV R2, RZ, RZ, -R0.reuse ;  /* 0x000000ffff027224 */ /* 0x100fe400078e0a00 */
[C---:B------:R-:W-:Y:S02]  /*0aa0*/  IMAD R0, R11.reuse, 0x1000000, R0 ;  /* 0x010000000b007824 */ /* 0x040fe400078e0200 */
[----:B------:R-:W-:Y:S02]  /*0ab0*/  IMAD R2, R11, R2, R4 ;  /* 0x000000020b027224 */ /* 0x000fe400078e0204 */
[----:B------:R-:W-:Y:S02]  /*0ac0*/  IMAD.IADD R4, R14, 0x1, R10 ;  /* 0x000000010e047824 */ /* 0x000fe400078e020a */
[----:B------:R-:W-:-:S03]  /*0ad0*/  IMAD R0, R2, 0x10000, R0 ;  /* 0x0001000002007824 */ /* 0x000fc600078e0200 */
[----:B------:R1:W-:Y:S04]  /*0ae0*/  STL [R1+0x2c], R4 ;  /* 0x00002c0401007387 */ /* 0x0003e80000100800 */
[----:B------:R1:W-:Y:S04]  /*0af0*/  STL [R1+0x28], R0 ;  /* 0x0000280001007387 */ /* 0x0003e80000100800 */
[----:B------:R1:W-:Y:S01]  /*0b00*/  STL [R1+0x24], R3 ;  /* 0x0000240301007387 */ /* 0x0003e20000100800 */
[----:B------:R-:W-:Y:S05]  /*0b10*/  BRA `(.L_x_40) ;  /* 0x0000006000007947 */ /* 0x000fea0003800000 */
.L_x_31:
[----:B------:R-:W-:Y:S01]  /*0b20*/  MOV R0, UR4 ;  /* 0x0000000400007c02 */ /* 0x000fe20008000f00 */
[----:B------:R-:W-:Y:S04]  /*0b30*/  STL [R1+0x24], RZ ;  /* 0x000024ff01007387 */ /* 0x000fe80000100800 */
[----:B------:R-:W-:Y:S04]  /*0b40*/  STL [R1+0x28], RZ ;  /* 0x000028ff01007387 */ /* 0x000fe80000100800 */
[----:B------:R1:W-:Y:S02]  /*0b50*/  STL [R1+0x20], R0 ;  /* 0x0000200001007387 */ /* 0x0003e40000100800 */
[----:B-1----:R-:W-:-:S05]  /*0b60*/  MOV R0, c[0x0][0x53c] ;  /* 0x00014f0000007a02 */ /* 0x002fca0000000f00 */
[----:B------:R1:W-:Y:S02]  /*0b70*/  STL [R1+0x2c], R0 ;  /* 0x00002c0001007387 */ /* 0x0003e40000100800 */
.L_x_40:
[----:B-1----:R-:W2:Y:S04]  /*0b80*/  LDL R4, [R1+0x20] ;  /* 0x0000200001047983 */ /* 0x002ea80000100800 */
[----:B------:R-:W2:Y:S04]  /*0b90*/  LDL R5, [R1+0x24] ;  /* 0x0000240001057983 */ /* 0x000ea80000100800 */
[----:B------:R-:W2:Y:S04]  /*0ba0*/  LDL R6, [R1+0x28] ;  /* 0x0000280001067983 */ /* 0x000ea80000100800 */
[----:B------:R-:W2:Y:S01]  /*0bb0*/  LDL R7, [R1+0x2c] ;  /* 0x00002c0001077983 */ /* 0x000ea20000100800 */
[----:B------:R-:W-:Y:S01]  /*0bc0*/  ISETP.NE.AND P0, PT, R15, RZ, PT ;  /* 0x000000ff0f00720c */ /* 0x000fe20003f05270 */
[----:B------:R-:W-:-:S12]  /*0bd0*/  WARPSYNC 0xffffffff ;  /* 0xffffffff00007948 */ /* 0x000fd80003800000 */
[----:B--2---:R1:W-:Y:S04]  /*0be0*/  @!P0 STS.128 [0x9100], R4 ;  /* 0x00910004ff008388 */ /* 0x0043e80000000c00 */
[----:B------:R-:W-:Y:S06]  /*0bf0*/  BAR.ARV 0x5, 0x80 ;  /* 0x0142000000007b1d */ /* 0x000fec0000002000 */
.L_x_29:
[----:B------:R-:W2:Y:S02]  /*0c00*/  LDL R0, [R1+0x2c] ;  /* 0x00002c0001007983 */ /* 0x000ea40000100800 */
[----:B--2---:R-:W-:-:S13]  /*0c10*/  ISETP.GE.AND P0, PT, R0, c[0x0][0x53c], PT ;  /* 0x00014f0000007a0c */ /* 0x004fda0003f06270 */
[----:B------:R-:W-:Y:S05]  /*0c20*/  @P0 EXIT ;  /* 0x000000000000094d */ /* 0x000fea0003800000 */
[----:B------:R-:W2:Y:S02]  /*0c30*/  S2R R16, SR_TID.X ;  /* 0x0000000000107919 */ /* 0x000ea40000002100 */
[----:B--2---:R-:W-:-:S04]  /*0c40*/  SHF.R.S32.HI R11, RZ, 0x1f, R16 ;  /* 0x0000001fff0b7819 */ /* 0x004fc80000011410 */
[CC--:B------:R-:W-:Y:S02]  /*0c50*/  LEA.HI R2, R11.reuse, R16.reuse, RZ, 0x4 ;  /* 0x000000100b027211 */ /* 0x0c0fe400078f20ff */
[CC--:B------:R-:W-:Y:S02]  /*0c60*/  LEA.HI R10, R11.reuse, R16.reuse, RZ, 0x3 ;  /* 0x000000100b0a7211 */ /* 0x0c0fe400078f18ff */
[----:B------:R-:W-:Y:S02]  /*0c70*/  SHF.R.S32.HI R3, RZ, 0x4, R2 ;  /* 0x00000004ff037819 */ /* 0x000fe40000011402 */
[----:B------:R-:W-:Y:S02]  /*0c80*/  LEA.HI R13, R11, R16, RZ, 0x2 ;  /* 0x000000100b0d7211 */ /* 0x000fe400078f10ff */
[----:B------:R-:W-:Y:S02]  /*0c90*/  LEA.HI R0, R2, R3, RZ, 0x1 ;  /* 0x0000000302007211 */ /* 0x000fe400078f08ff */
[----:B------:R-:W-:-:S02]  /*0ca0*/  SHF.R.S32.HI R18, RZ, 0x3, R10 ;  /* 0x00000003ff127819 */ /* 0x000fc4000001140a */
[----:B------:R-:W-:Y:S02]  /*0cb0*/  LOP3.LUT R0, R0, 0xfffffffe, RZ, 0xc0, !PT ;  /* 0xfffffffe00007812 */ /* 0x000fe400078ec0ff */
[----:B------:R-:W-:Y:S01]  /*0cc0*/  LOP3.LUT R8, R10, 0xfffffff8, RZ, 0xc0, !PT ;  /* 0xfffffff80a087812 */ /* 0x000fe200078ec0ff */
[----:B-1----:R-:W-:Y:S01]  /*0cd0*/  IMAD.SHL.U32 R4, R18, 0x40, RZ ;  /* 0x0000004012047824 */ /* 0x002fe200078e00ff */
[--C-:B------:R-:W-:Y:S01]  /*0ce0*/  SHF.R.S32.HI R9, RZ, 0x2, R13.reuse ;  /* 0x00000002ff097819 */ /* 0x100fe2000001140d */
[----:B------:R-:W-:Y:S01]  /*0cf0*/  IMAD.IADD R14, R3, 0x1, -R0 ;  /* 0x00000001030e7824 */ /* 0x000fe200078e0a00 */
[----:B------:R-:W-:Y:S01]  /*0d00*/  LOP3.LUT R0, R2, 0xfffffff0, RZ, 0xc0, !PT ;  /* 0xfffffff002007812 */ /* 0x000fe200078ec0ff */
[----:B------:R-:W-:Y:S01]  /*0d10*/  IMAD.IADD R8, R16, 0x1, -R8 ;  /* 0x0000000110087824 */ /* 0x000fe200078e0a08 */
[----:B------:R-:W-:-:S03]  /*0d20*/  SHF.R.S32.HI R3, RZ, 0x1f, R13 ;  /* 0x0000001fff037819 */ /* 0x000fc6000001140d */
[----:B------:R-:W-:Y:S01]  /*0d30*/  IMAD.IADD R2, R16, 0x1, -R0 ;  /* 0x0000000110027824 */ /* 0x000fe200078e0a00 */
[----:B------:R-:W-:Y:S01]  /*0d40*/  LEA.HI R3, R3, R9, RZ, 0x3 ;  /* 0x0000000903037211 */ /* 0x000fe200078f18ff */
[----:B------:R-:W-:Y:S01]  /*0d50*/  IMAD.SHL.U32 R20, R8, 0x8, RZ ;  /* 0x0000000808147824 */ /* 0x000fe200078e00ff */
[----:B------:R-:W-:Y:S01]  /*0d60*/  LOP3.LUT R0, R4, 0x1c0, RZ, 0xc0, !PT ;  /* 0x000001c004007812 */ /* 0x000fe200078ec0ff */
[----:B------:R-:W-:Y:S01]  /*0d70*/  IMAD.SHL.U32 R7, R8, 0x40, RZ ;  /* 0x0000004008077824 */ /* 0x000fe200078e00ff */
[----:B------:R-:W-:Y:S02]  /*0d80*/  SHF.R.S32.HI R6, RZ, 0x1f, R2 ;  /* 0x0000001fff067819 */ /* 0x000fe40000011402 */
[----:B------:R-:W-:Y:S01]  /*0d90*/  LOP3.LUT R3, R3, 0xfffffff8, RZ, 0xc0, !PT ;  /* 0xfffffff803037812 */ /* 0x000fe200078ec0ff */
[----:B------:R-:W-:Y:S01]  /*0da0*/  STL [R1+0x18], R20 ;  /* 0x0000181401007387 */ /* 0x000fe20000100800 */
[----:B------:R-:W-:Y:S02]  /*0db0*/  SHF.R.U32.HI R5, RZ, 0x3, R0 ;  /* 0x00000003ff057819 */ /* 0x000fe40000011600 */
[----:B------:R-:W-:Y:S01]  /*0dc0*/  LOP3.LUT R4, R0, 0x38, R20, 0xf8, !PT ;  /* 0x0000003800047812 */ /* 0x000fe200078ef814 */
[----:B------:R-:W-:Y:S01]  /*0dd0*/  IMAD.IADD R9, R9, 0x1, -R3 ;  /* 0x0000000109097824 */ /* 0x000fe200078e0a03 */
[----:B------:R-:W-:-:S02]  /*0de0*/  LEA.HI R12, R6, R2, RZ, 0x3 ;  /* 0x00000002060c7211 */ /* 0x000fc400078f18ff */
[----:B------:R-:W-:Y:S02]  /*0df0*/  LOP3.LUT R0, R7, 0x1c0, RZ, 0xc0, !PT ;  /* 0x000001c007007812 */ /* 0x000fe400078ec0ff */
[----:B------:R-:W-:Y:S02]  /*0e00*/  LOP3.LUT R5, R4, R5, RZ, 0x3c, !PT ;  /* 0x0000000504057212 */ /* 0x000fe400078e3cff */
[----:B------:R-:W-:Y:S02]  /*0e10*/  LOP3.LUT R3, R12, 0xfffffff8, RZ, 0xc0, !PT ;  /* 0xfffffff80c037812 */ /* 0x000fe400078ec0ff */
[CC--:B------:R-:W-:Y:S02]  /*0e20*/  LEA.HI R6, R11.reuse, R16.reuse, RZ, 0x6 ;  /* 0x000000100b067211 */ /* 0x0c0fe400078f30ff */
[----:B------:R-:W-:Y:S01]  /*0e30*/  LOP3.LUT R4, R0, 0x8, R10, 0xf8, !PT ;  /* 0x0000000800047812 */ /* 0x000fe200078ef80a */
[----:B------:R-:W-:Y:S01]  /*0e40*/  IMAD.IADD R10, R2, 0x1, -R3 ;  /* 0x00000001020a7824 */ /* 0x000fe200078e0a03 */
[----:B------:R-:W-:Y:S01]  /*0e50*/  SHF.R.U32.HI R0, RZ, 0x3, R0 ;  /* 0x00000003ff007819 */ /* 0x000fe20000011600 */
[----:B------:R-:W-:Y:S01]  /*0e60*/  IMAD.SHL.U32 R3, R6, 0x8, RZ ;  /* 0x0000000806037824 */ /* 0x000fe200078e00ff */
[----:B------:R-:W-:-:S02]  /*0e70*/  LEA.HI R11, R11, R16, RZ, 0x5 ;  /* 0x000000100b0b7211 */ /* 0x000fc400078f28ff */
[----:B------:R-:W-:Y:S02]  /*0e80*/  LOP3.LUT R15, R4, R0, RZ, 0x3c, !PT ;  /* 0x00000000040f7212 */ /* 0x000fe400078e3cff */
[----:B------:R-:W-:Y:S02]  /*0e90*/  LOP3.LUT R2, R13, 0xfffffffc, RZ, 0xc0, !PT ;  /* 0xfffffffc0d027812 */ /* 0x000fe400078ec0ff */
[----:B------:R-:W-:Y:S02]  /*0ea0*/  LOP3.LUT R0, R11, 0xffffffe0, RZ, 0xc0, !PT ;  /* 0xffffffe00b007812 */ /* 0x000fe400078ec0ff */
[----:B------:R-:W-:Y:S01]  /*0eb0*/  LOP3.LUT R213, R5, 0x7ffffe00, R3, 0xf8, !PT ;  /* 0x7ffffe0005d57812 */ /* 0x000fe200078ef803 */
[C---:B------:R-:W-:Y:S01]  /*0ec0*/  IMAD.IADD R7, R16.reuse, 0x1, -R2 ;  /* 0x0000000110077824 */ /* 0x040fe200078e0a02 */
[----:B------:R-:W-:Y:S01]  /*0ed0*/  LOP3.LUT R3, R9, 0x1, RZ, 0xc0, !PT ;  /* 0x0000000109037812 */ /* 0x000fe200078ec0ff */
[----:B------:R-:W-:Y:S01]  /*0ee0*/  IMAD.IADD R17, R16, 0x1, -R0 ;  /* 0x0000000110117824 */ /* 0x000fe200078e0a00 */
[--C-:B------:R-:W-:Y:S01]  /*0ef0*/  SHF.R.S32.HI R6, RZ, 0x5, R11.reuse ;  /* 0x00000005ff067819 */ /* 0x100fe2000001140b */
[----:B------:R-:W-:Y:S01]  /*0f00*/  IMAD.SHL.U32 R213, R213, 0x2, RZ ;  /* 0x00000002d5d57824 */ /* 0x000fe200078e00ff */
[----:B------:R-:W-:-:S02]  /*0f10*/  SHF.R.S32.HI R2, RZ, 0x1f, R11 ;  /* 0x0000001fff027819 */ /* 0x000fc4000001140b */
[----:B------:R-:W-:Y:S02]  /*0f20*/  LEA.HI R0, R7, R7, RZ, 0x1 ;  /* 0x0000000707007211 */ /* 0x000fe400078f08ff */
[----:B------:R-:W-:Y:S02]  /*0f30*/  ISETP.NE.U32.AND P0, PT, R3, 0x1, PT ;  /* 0x000000010300780c */ /* 0x000fe40003f05070 */
[----:B------:R-:W-:Y:S02]  /*0f40*/  LEA.HI R3, R2, R6, RZ, 0x2 ;  /* 0x0000000602037211 */ /* 0x000fe400078f10ff */
[----:B------:R-:W-:Y:S02]  /*0f50*/  SHF.R.S32.HI R11, RZ, 0x1f, R17 ;  /* 0x0000001fff0b7819 */ /* 0x000fe40000011411 */
[C---:B------:R-:W-:Y:S01]  /*0f60*/  LOP3.LUT R2, R0.reuse, 0x1ffffffe, RZ, 0xc0, !PT ;  /* 0x1ffffffe00027812 */ /* 0x040fe200078ec0ff */
[----:B------:R-:W-:Y:S01]  /*0f70*/  IMAD.SHL.U32 R0, R0, 0x20, RZ ;  /* 0x0000002000007824 */ /* 0x000fe200078e00ff */
[----:B------:R-:W-:-:S02]  /*0f80*/  LOP3.LUT R3, R3, 0xffffffc, RZ, 0xc0, !PT ;  /* 0x0ffffffc03037812 */ /* 0x000fc400078ec0ff */
[----:B------:R-:W-:Y:S01]  /*0f90*/  LEA.HI R11, R11, R17, RZ, 0x2 ;  /* 0x000000110b0b7211 */ /* 0x000fe200078f10ff */
[----:B------:R-:W-:Y:S01]  /*0fa0*/  IMAD.IADD R2, R7, 0x1, -R2 ;  /* 0x0000000107027824 */ /* 0x000fe200078e0a02 */
[----:B------:R-:W-:Y:S01]  /*0fb0*/  LOP3.LUT R0, R0, 0xffffffc0, RZ, 0xc0, !PT ;  /* 0xffffffc000007812 */ /* 0x000fe200078ec0ff */
[----:B------:R-:W-:Y:S01]  /*0fc0*/  IMAD.IADD R5, R6, 0x1, -R3 ;  /* 0x0000000106057824 */ /* 0x000fe200078e0a03 */
[----:B------:R-:W-:Y:S01]  /*0fd0*/  SHF.R.S32.HI R4, RZ, 0x2, R11 ;  /* 0x00000002ff047819 */ /* 0x000fe2000001140b */
[----:B------:R-:W-:Y:S01]  /*0fe0*/  IMAD.SHL.U32 R3, R10, 0x40, RZ ;  /* 0x000000400a037824 */ /* 0x000fe200078e00ff */
[----:B------:R-:W-:Y:S01]  /*0ff0*/  R2P PR, R9, 0x6 ;  /* 0x0000000609007804 */ /* 0x000fe20000000000 */
[----:B------:R-:W-:Y:S01]  /*1000*/  IMAD R13, R2, 0x8, R0 ;  /* 0x00000008020d7824 */ /* 0x000fe200078e0200 */
[----:B------:R-:W-:Y:S01]  /*1010*/  LOP3.LUT P4, RZ, R8, 0x2, RZ, 0xc0, !PT ;  /* 0x0000000208ff7812 */ /* 0x000fe2000788c0ff */
[----:B------:R-:W-:Y:S01]  /*1020*/  IMAD R16, R5, 0x10, R4 ;  /* 0x0000001005107824 */ /* 0x000fe200078e0204 */
[----:B------:R-:W-:Y:S01]  /*1030*/  LOP3.LUT R0, R3, 0x1c0, RZ, 0xc0, !PT ;  /* 0x000001c003007812 */ /* 0x000fe200078ec0ff */
[----:B------:R-:W-:Y:S01]  /*1040*/  IMAD.SHL.U32 R4, R9, 0x40, RZ ;  /* 0x0000004009047824 */ /* 0x000fe200078e00ff */
[----:B------:R-:W-:Y:S01]  /*1050*/  LOP3.LUT P6, RZ, R10, 0x2, RZ, 0xc0, !PT ;  /* 0x000000020aff7812 */ /* 0x000fe200078cc0ff */
[----:B------:R-:W-:Y:S01]  /*1060*/  IMAD.SHL.U32 R2, R14, 0x8, RZ ;  /* 0x000000080e027824 */ /* 0x000fe200078e00ff */
[----:B------:R-:W-:Y:S01]  /*1070*/  LOP3.LUT P5, RZ, R10, 0x4, RZ, 0xc0, !PT ;  /* 0x000000040aff7812 */ /* 0x000fe200078ac0ff */
[----:B------:R-:W-:Y:S01]  /*1080*/  IMAD.SHL.U32 R3, R6, 0x400, RZ ;  /* 0x0000040006037824 */ /* 0x000fe200078e00ff */
[----:B------:R-:W-:Y:S01]  /*1090*/  LOP3.LUT R4, R4, 0x1c0, RZ, 0xc0, !PT ;  /* 0x000001c004047812 */ /* 0x000fe200078ec0ff */
[----:B------:R-:W-:Y:S01]  /*10a0*/  IMAD.SHL.U32 R5, R12, 0x40, RZ ;  /* 0x000000400c057824 */ /* 0x000fe200078e00ff */
[----:B------:R-:W-:Y:S01]  /*10b0*/  LOP3.LUT R2, R0, 0x8, R2, 0xf8, !PT ;  /* 0x0000000800027812 */ /* 0x000fe200078ef802 */
[----:B------:R-:W-:Y:S01]  /*10c0*/  IMAD R6, R7, 0x2, R3 ;  /* 0x0000000207067824 */ /* 0x000fe200078e0203 */
[----:B------:R-:W-:Y:S01]  /*10d0*/  SHF.R.U32.HI R0, RZ, 0x3, R0 ;  /* 0x00000003ff007819 */ /* 0x000fe20000011600 */
[----:B------:R-:W-:Y:S01]  /*10e0*/  IMAD.MOV.U32 R7, RZ, RZ, -0x10 ;  /* 0xfffffff0ff077424 */ /* 0x000fe200078e00ff */
[----:B------:R-:W-:Y:S01]  /*10f0*/  LEA.HI R4, R4, R4, RZ, 0x1d ;  /* 0x0000000404047211 */ /* 0x000fe200078fe8ff */
[----:B------:R-:W-:Y:S01]  /*1100*/  IMAD.MOV.U32 R10, RZ, RZ, 0x20 ;  /* 0x00000020ff0a7424 */ /* 0x000fe200078e00ff */
[----:B------:R-:W-:Y:S01]  /*1110*/  LOP3.LUT R2, R2, R0, RZ, 0x3c, !PT ;  /* 0x0000000002027212 */ /* 0x000fe200078e3cff */
[----:B------:R-:W-:Y:S01]  /*1120*/  IMAD R0, R14, 0x200, R15 ;  /* 0x000002000e007824 */ /* 0x000fe200078e020f */
[----:B------:R-:W-:Y:S01]  /*1130*/  LOP3.LUT R5, R5, 0xfffffe00, RZ, 0xc0, !PT ;  /* 0xfffffe0005057812 */ /* 0x000fe200078ec0ff */
[----:B------:R-:W-:Y:S01]  /*1140*/  IMAD.IADD R9, R6, 0x1, R4 ;  /* 0x0000000106097824 */ /* 0x000fe200078e0204 */
[C---:B------:R-:W-:Y:S01]  /*1150*/  LOP3.LUT P3, RZ, R8.reuse, 0x4, RZ, 0xc0, !PT ;  /* 0x0000000408ff7812 */ /* 0x040fe2000786c0ff */
[----:B------:R-:W-:Y:S01]  /*1160*/  IMAD R6, R8, 0x10, R18 ;  /* 0x0000001008067824 */ /* 0x000fe200078e0212 */
[-C--:B------:R-:W-:Y:S01]  /*1170*/  IADD3 R4, R2, R5.reuse, R3 ;  /* 0x0000000502047210 */ /* 0x080fe20007ffe003 */
[----:B------:R-:W-:Y:S01]  /*1180*/  IMAD.MOV.U32 R12, RZ, RZ, 0x40 ;  /* 0x00000040ff0c7424 */ /* 0x000fe200078e00ff */
[----:B------:R-:W-:Y:S01]  /*1190*/  LOP3.LUT R3, R11, 0x7ffffffc, RZ, 0xc0, !PT ;  /* 0x7ffffffc0b037812 */ /* 0x000fe200078ec0ff */
[----:B------:R-:W-:Y:S01]  /*11a0*/  IMAD.IADD R8, R16, 0x1, R13 ;  /* 0x0000000110087824 */ /* 0x000fe200078e020d */
[----:B------:R-:W-:Y:S01]  /*11b0*/  LEA R196, R0, 0x2900, 0x1 ;  /* 0x0000290000c47811 */ /* 0x000fe200078e08ff */
[----:B------:R-:W-:Y:S01]  /*11c0*/  STL [R1+0x84], R16 ;  /* 0x0000841001007387 */ /* 0x000fe20000100800 */
[----:B------:R-:W-:Y:S01]  /*11d0*/  SEL R7, R7, 0x10, !P0 ;  /* 0x0000001007077807 */ /* 0x000fe20004000000 */
[----:B------:R-:W-:Y:S01]  /*11e0*/  IMAD.IADD R3, R17, 0x1, -R3 ;  /* 0x0000000111037824 */ /* 0x000fe200078e0a03 */
[----:B------:R-:W-:Y:S01]  /*11f0*/  LEA R9, R9, 0x80, 0x1 ;  /* 0x0000008009097811 */ /* 0x000fe200078e08ff */
[----:B------:R1:W-:Y:S01]  /*1200*/  STL [R1+0x74], R6 ;  /* 0x0000740601007387 */ /* 0x0003e20000100800 */
[----:B------:R-:W-:Y:S01]  /*1210*/  LOP3.LUT R5, R2, R5, RZ, 0xfc, !PT ;  /* 0x0000000502057212 */ /* 0x000fe200078efcff */
[----:B------:R-:W-:Y:S01]  /*1220*/  IMAD.SHL.U32 R3, R3, 0x2, RZ ;  /* 0x0000000203037824 */ /* 0x000fe200078e00ff */
[----:B------:R-:W-:Y:S01]  /*1230*/  IADD3 R207, R196, 0x20, RZ ;  /* 0x00000020c4cf7810 */ /* 0x000fe20007ffe0ff */
[----:B------:R2:W-:Y:S01]  /*1240*/  STL [R1+0x88], R8 ;  /* 0x0000880801007387 */ /* 0x0005e20000100800 */
[----:B------:R-:W-:-:S02]  /*1250*/  SEL R2, R12, 0xffffffc0, !P3 ;  /* 0xffffffc00c027807 */ /* 0x000fc40005800000 */
[----:B------:R-:W-:Y:S01]  /*1260*/  @P4 IADD3 R207, R196, -0x20, RZ ;  /* 0xffffffe0c4cf4810 */ /* 0x000fe20007ffe0ff */
[----:B------:R3:W-:Y:S01]  /*1270*/  STL [R1+0x4c], R3 ;  /* 0x00004c0301007387 */ /* 0x0007e20000100800 */
[----:B------:R-:W-:Y:S01]  /*1280*/  SEL R0, R10, 0xffffffe0, !P6 ;  /* 0xffffffe00a007807 */ /* 0x000fe20007000000 */
[----:B------:R-:W-:Y:S01]  /*1290*/  IMAD.IADD R202, R196, 0x1, R2 ;  /* 0x00000001c4ca7824 */ /* 0x000fe200078e0202 */
[C---:B------:R-:W-:Y:S01]  /*12a0*/  IADD3 R11, R9.reuse, 0x40, RZ ;  /* 0x00000040090b7810 */ /* 0x040fe20007ffe0ff */
[----:B------:R-:W-:Y:S01]  /*12b0*/  IMAD.IADD R199, R2, 0x1, R207 ;  /* 0x0000000102c77824 */ /* 0x000fe200078e02cf */
[----:B------:R-:W-:Y:S01]  /*12c0*/  @P2 IADD3 R11, R9, -0x40, RZ ;  /* 0xffffffc0090b2810 */ /* 0x000fe20007ffe0ff */
[----:B------:R-:W-:Y:S01]  /*12d0*/  STL [R1+0x58], R9 ;  /* 0x0000580901007387 */ /* 0x000fe20000100800 */
[----:B------:R-:W-:Y:S02]  /*12e0*/  LEA R203, R4, 0x5100, 0x1 ;  /* 0x0000510004cb7811 */ /* 0x000fe400078e08ff */
[----:B------:R-:W-:-:S02]  /*12f0*/  LEA R197, R5, 0x100, 0x1 ;  /* 0x0000010005c57811 */ /* 0x000fc400078e08ff */
[----:B------:R-:W-:Y:S01]  /*1300*/  IADD3 R211, R207, 0x800, RZ ;  /* 0x00000800cfd37810 */ /* 0x000fe20007ffe0ff */
[----:B------:R-:W-:Y:S01]  /*1310*/  IMAD.IADD R206, R203, 0x1, R0 ;  /* 0x00000001cbce7824 */ /* 0x000fe200078e0200 */
[C---:B------:R-:W-:Y:S01]  /*1320*/  IADD3 R210, R207.reuse, 0x1000, RZ ;  /* 0x00001000cfd27810 */ /* 0x040fe20007ffe0ff */
[----:B------:R-:W-:Y:S01]  /*1330*/  IMAD.IADD R201, R0, 0x1, R197 ;  /* 0x0000000100c97824 */ /* 0x000fe200078e02c5 */
[C---:B------:R-:W-:Y:S02]  /*1340*/  IADD3 R209, R207.reuse, 0x1800, RZ ;  /* 0x00001800cfd17810 */ /* 0x040fe40007ffe0ff */
[----:B-1----:R-:W-:Y:S02]  /*1350*/  SEL R6, R10, 0xffffffe0, !P1 ;  /* 0xffffffe00a067807 */ /* 0x002fe40004800000 */
[----:B------:R-:W-:Y:S01]  /*1360*/  IADD3 R208, R207, 0x2000, RZ ;  /* 0x00002000cfd07810 */ /* 0x000fe20007ffe0ff */
[C---:B--2---:R-:W-:Y:S02]  /*1370*/  IMAD.IADD R8, R9.reuse, 0x1, R7 ;  /* 0x0000000109087824 */ /* 0x044fe400078e0207 */
[----:B------:R-:W-:-:S02]  /*1380*/  IMAD.IADD R10, R9, 0x1, R6 ;  /* 0x00000001090a7824 */ /* 0x000fc400078e0206 */
[----:B------:R-:W-:Y:S01]  /*1390*/  IMAD.IADD R2, R8, 0x1, R6 ;  /* 0x0000000108027824 */ /* 0x000fe200078e0206 */
[----:B---3--:R-:W-:Y:S02]  /*13a0*/  SEL R3, R12, 0xffffffc0, !P5 ;  /* 0xffffffc00c037807 */ /* 0x008fe40006800000 */
[----:B------:R-:W-:Y:S03]  /*13b0*/  STL [R1+0x70], R10 ;  /* 0x0000700a01007387 */ /* 0x000fe60000100800 */
[----:B------:R-:W-:Y:S01]  /*13c0*/  IMAD.IADD R204, R203, 0x1, R3 ;  /* 0x00000001cbcc7824 */ /* 0x000fe200078e0203 */
[----:B------:R1:W-:Y:S01]  /*13d0*/  STL [R1+0x68], R8 ;  /* 0x0000680801007387 */ /* 0x0003e20000100800 */
[----:B------:R-:W-:Y:S02]  /*13e0*/  IMAD.IADD R198, R3, 0x1, R197 ;  /* 0x0000000103c67824 */ /* 0x000fe400078e02c5 */
[C---:B------:R-:W-:Y:S01]  /*13f0*/  IMAD.IADD R205, R0.reuse, 0x1, R204 ;  /* 0x0000000100cd7824 */ /* 0x040fe200078e02cc */
[----:B------:R2:W-:Y:S01]  /*1400*/  STL [R1+0x6c], R2 ;  /* 0x00006c0201007387 */ /* 0x0005e20000100800 */
[----:B------:R-:W-:-:S03]  /*1410*/  IMAD.IADD R200, R0, 0x1, R198 ;  /* 0x0000000100c87824 */ /* 0x000fc600078e02c6 */
[----:B------:R-:W-:Y:S01]  /*1420*/  STL [R1+0x5c], R11 ;  /* 0x00005c0b01007387 */ /* 0x000fe20000100800 */
[--C-:B-1----:R-:W-:Y:S02]  /*1430*/  IMAD.IADD R8, R6, 0x1, R11.reuse ;  /* 0x0000000106087824 */ /* 0x102fe400078e020b */
[----:B--2---:R-:W-:-:S03]  /*1440*/  IMAD.IADD R2, R7, 0x1, R11 ;  /* 0x0000000107027824 */ /* 0x004fc600078e020b */
[----:B------:R-:W-:Y:S01]  /*1450*/  STL [R1+0x60], R8 ;  /* 0x0000600801007387 */ /* 0x000fe20000100800 */
[----:B------:R-:W-:-:S03]  /*1460*/  IMAD.IADD R3, R7, 0x1, R8 ;  /* 0x0000000107037824 */ /* 0x000fc600078e0208 */
[----:B------:R1:W-:Y:S04]  /*1470*/  STL [R1+0x64], R2 ;  /* 0x0000640201007387 */ /* 0x0003e80000100800 */
[----:B------:R2:W-:Y:S01]  /*1480*/  STL [R1+0x7c], R3 ;  /* 0x00007c0301007387 */ /* 0x0005e20000100800 */
[----:B-1----:R-:W-:-:S05]  /*1490*/  IMAD.IADD R2, R6, 0x1, R2 ;  /* 0x0000000106027824 */ /* 0x002fca00078e0202 */
[----:B------:R2:W-:Y:S02]  /*14a0*/  STL [R1+0x78], R2 ;  /* 0x0000780201007387 */ /* 0x0005e40000100800 */
.L_x_142:
[----:B------:R-:W3:Y:S01]  /*14b0*/  LDL R0, [R1+0x2c] ;  /* 0x00002c0001007983 */ /* 0x000ee20000100800 */
[----:B------:R-:W-:Y:S01]  /*14c0*/  IMAD.MOV.U32 R14, RZ, RZ, 0x4 ;  /* 0x00000004ff0e7424 */ /* 0x000fe200078e00ff */
[----:B------:R-:W-:Y:S02]  /*14d0*/  ISETP.NE.U32.AND P0, PT, RZ, c[0x0][0x370], PT ;  /* 0x0000dc00ff007a0c */ /* 0x000fe40003f05070 */
[----:B------:R-:W4:Y:S02]  /*14e0*/  LDL R10, [R1+0x28] ;  /* 0x00002800010a7983 */ /* 0x000f240000100800 */
[----:B------:R-:W-:Y:S01]  /*14f0*/  ISETP.NE.AND.EX P0, PT, RZ, c[0x0][0x374], PT, P0 ;  /* 0x0000dd00ff007a0c */ /* 0x000fe20003f05300 */
[----:B--23--:R-:W-:-:S05]  /*1500*/  IMAD.WIDE R2, R0, R14, c[0x0][0x588] ;  /* 0x0001620000027625 */ /* 0x00cfca00078e020e */
[----:B------:R-:W2:Y:S01]  /*1510*/  LDG.E R21, [R2.64] ;  /* 0x0000000802157981 */ /* 0x000ea2000c1e1900 */
[----:B------:R-:W-:Y:S01]  /*1520*/  ISETP.NE.U32.AND P3, PT, RZ, c[0x0][0x360], PT ;  /* 0x0000d800ff007a0c */ /* 0x000fe20003f65070 */
[----:B------:R-:W-:Y:S01]  /*1530*/  CS2R R8, SRZ ;  /* 0x0000000000087805 */ /* 0x000fe2000001ff00 */
[----:B------:R-:W-:Y:S02]  /*1540*/  ISETP.NE.U32.AND P5, PT, RZ, c[0x0][0x348], PT ;  /* 0x0000d200ff007a0c */ /* 0x000fe40003fa5070 */
[----:B------:R-:W-:Y:S02]  /*1550*/  ISETP.NE.AND.EX P3, PT, RZ, c[0x0][0x364], PT, P3 ;  /* 0x0000d900ff007a0c */ /* 0x000fe40003f65330 */
[----:B------:R-:W-:Y:S02]  /*1560*/  ISETP.NE.U32.AND P4, PT, RZ, c[0x0][0x350], PT ;  /* 0x0000d400ff007a0c */ /* 0x000fe40003f85070 */
[----:B------:R-:W-:Y:S02]  /*1570*/  ISETP.NE.AND.EX P5, PT, RZ, c[0x0][0x34c], PT, P5 ;  /* 0x0000d300ff007a0c */ /* 0x000fe40003fa5350 */
[----:B------:R-:W-:Y:S01]  /*1580*/  ISETP.NE.AND.EX P4, PT, RZ, c[0x0][0x354], PT, P4 ;  /* 0x0000d500ff007a0c */ /* 0x000fe20003f85340 */
[----:B------:R-:W-:Y:S01]  /*1590*/  IMAD.MOV.U32 R11, RZ, RZ, RZ ;  /* 0x000000ffff0b7224 */ /* 0x000fe200078e00ff */
[----:B--2---:R-:W-:Y:S01]  /*15a0*/  SHF.R.S32.HI R12, RZ, 0x1f, R21 ;  /* 0x0000001fff0c7819 */ /* 0x004fe20000011415 */
[----:B------:R1:W-:Y:S01]  /*15b0*/  STL [R1+0x10], R21 ;  /* 0x0000101501007387 */ /* 0x0003e20000100800 */
[----:B------:R-:W-:-:S04]  /*15c0*/  @P0 LEA R2, P1, R21, c[0x0][0x370], 0x2 ;  /* 0x0000dc0015020a11 */ /* 0x000fc800078210ff */
[C---:B------:R-:W-:Y:S02]  /*15d0*/  @P0 LEA.HI.X R3, R21.reuse, c[0x0][0x374], R12, 0x2, P1 ;  /* 0x0000dd0015030a11 */ /* 0x040fe400008f140c */
[----:B------:R-:W-:-:S03]  /*15e0*/  LEA R4, P2, R21, c[0x0][0x348], 0x2 ;  /* 0x0000d20015047a11 */ /* 0x000fc600078410ff */
[----:B------:R2:W5:Y:S01]  /*15f0*/  @P0 LDG.E R8, [R2.64] ;  /* 0x0000000802080981 */ /* 0x000562000c1e1900 */
[C---:B------:R-:W-:Y:S02]  /*1600*/  @P3 LEA R6, P0, R21.reuse, c[0x0][0x360], 0x2 ;  /* 0x0000d80015063a11 */ /* 0x040fe400078010ff */
[C-C-:B------:R-:W-:Y:S02]  /*1610*/  LEA.HI.X R5, R21.reuse, c[0x0][0x34c], R12.reuse, 0x2, P2 ;  /* 0x0000d30015057a11 */ /* 0x140fe400010f140c */
[----:B------:R-:W-:-:S03]  /*1620*/  @P3 LEA.HI.X R7, R21, c[0x0][0x364], R12, 0x2, P0 ;  /* 0x0000d90015073a11 */ /* 0x000fc600000f140c */
[----:B------:R1:W5:Y:S04]  /*1630*/  @P5 LDG.E R11, [R4.64] ;  /* 0x00000008040b5981 */ /* 0x000368000c1e1900 */
[----:B------:R1:W5:Y:S01]  /*1640*/  @P3 LDG.E R17, [R6.64] ;  /* 0x0000000806113981 */ /* 0x000362000c1e1900 */
[----:B--2---:R-:W-:-:S04]  /*1650*/  LEA R2, P1, R21, c[0x0][0x350], 0x2 ;  /* 0x0000d40015027a11 */ /* 0x004fc800078210ff */
[----:B------:R-:W-:-:S05]  /*1660*/  LEA.HI.X R3, R21, c[0x0][0x354], R12, 0x2, P1 ;  /* 0x0000d50015037a11 */ /* 0x000fca00008f140c */
[----:B------:R1:W5:Y:S01]  /*1670*/  @P4 LDG.E R9, [R2.64] ;  /* 0x0000000802094981 */ /* 0x000362000c1e1900 */
[----:B----4-:R-:W-:-:S05]  /*1680*/  LOP3.LUT R27, R10, 0xffff, RZ, 0xc0, !PT ;  /* 0x0000ffff0a1b7812 */ /* 0x010fca00078ec0ff */
[----:B------:R1:W-:Y:S01]  /*1690*/  STL [R1+0x48], R27 ;  /* 0x0000481b01007387 */ /* 0x0003e20000100800 */
[----:B------:R-:W-:Y:S01]  /*16a0*/  YIELD ;  /* 0x0000000000007946 */ /* 0x000fe20003800000 */
[----:B------:R-:W-:Y:S05]  /*16b0*/  @P3 BRA `(.L_x_41) ;  /* 0x0000005000003947 */ /* 0x000fea0003800000 */
[----:B-----5:R-:W-:Y:S01]  /*16c0*/  MOV R17, c[0x0][0x168] ;  /* 0x00005a0000117a02 */ /* 0x020fe20000000f00 */
[----:B------:R-:W-:Y:S05]  /*16d0*/  @!P5 BRA `(.L_x_41) ;  /* 0x000000300000d947 */ /* 0x000fea0003800000 */
[----:B-1----:R-:W2:Y:S04]  /*16e0*/  LDG.E R6, [R4.64] ;  /* 0x0000000804067981 */ /* 0x002ea8000c1e1900 */
[----:B------:R-:W2:Y:S02]  /*16f0*/  LDG.E R0, [R4.64+0x4] ;  /* 0x0000040804007981 */ /* 0x000ea4000c1e1900 */
[----:B--2---:R-:W-:Y:S02]  /*1700*/  IADD3 R17, -R6, R0, RZ ;  /* 0x0000000006117210 */ /* 0x004fe40007ffe1ff */
.L_x_41:
[----:B------:R-:W-:-:S04]  /*1710*/  ISETP.NE.U32.AND P0, PT, RZ, c[0x0][0x368], PT ;  /* 0x0000da00ff007a0c */ /* 0x000fc80003f05070 */
[----:B------:R-:W-:-:S13]  /*1720*/  ISETP.NE.AND.EX P0, PT, RZ, c[0x0][0x36c], PT, P0 ;  /* 0x0000db00ff007a0c */ /* 0x000fda0003f05300 */
[----:B------:R-:W-:Y:S05]  /*1730*/  @!P0 BRA `(.L_x_42) ;  /* 0x0000004000008947 */ /* 0x000fea0003800000 */
[----:B-1----:R-:W-:-:S04]  /*1740*/  LEA R2, P0, R21, c[0x0][0x368], 0x2 ;  /* 0x0000da0015027a11 */ /* 0x002fc800078010ff */
[----:B------:R-:W-:-:S05]  /*1750*/  LEA.HI.X R3, R21, c[0x0][0x36c], R12, 0x2, P0 ;  /* 0x0000db0015037a11 */ /* 0x000fca00000f140c */
[----:B------:R1:W5:Y:S01]  /*1760*/  LDG.E R0, [R2.64] ;  /* 0x0000000802007981 */ /* 0x000362000c1e1900 */
[----:B------:R-:W-:Y:S05]  /*1770*/  BRA `(.L_x_43) ;  /* 0x0000005000007947 */ /* 0x000fea0003800000 */
.L_x_42:
[----:B------:R-:W-:Y:S01]  /*1780*/  MOV R0, c[0x0][0x1d0] ;  /* 0x0000740000007a02 */ /* 0x000fe20000000f00 */
[----:B------:R-:W-:Y:S05]  /*1790*/  @!P4 BRA `(.L_x_43) ;  /* 0x000000300000c947 */ /* 0x000fea0003800000 */
[----:B-1----:R-:W2:Y:S04]  /*17a0*/  LDG.E R4, [R2.64] ;  /* 0x0000000802047981 */ /* 0x002ea8000c1e1900 */
[----:B------:R-:W2:Y:S02]  /*17b0*/  LDG.E R0, [R2.64+0x4] ;  /* 0x0000040802007981 */ /* 0x000ea4000c1e1900 */
[----:B--2---:R-:W-:-:S04]  /*17c0*/  IADD3 R0, -R4, R0, RZ ;  /* 0x0000000004007210 */ /* 0x004fc80007ffe1ff */
.L_x_43:
[----:B-1----:R-:W-:Y:S01]  /*17d0*/  LOP3.LUT R2, R10, 0xff000000, RZ, 0xc0, !PT ;  /* 0xff0000000a027812 */ /* 0x002fe200078ec0ff */
[----:B-----5:R-:W-:Y:S01]  /*17e0*/  IMAD.IADD R89, R0, 0x1, -R8 ;  /* 0x0000000100597824 */ /* 0x020fe200078e0a08 */
[----:B------:R-:W-:Y:S01]  /*17f0*/  LOP3.LUT R3, R10, 0xff0000, RZ, 0xc0, !PT ;  /* 0x00ff00000a037812 */ /* 0x000fe200078ec0ff */
[----:B------:R-:W-:Y:S01]  /*1800*/  BSSY B0, `(.L_x_44) ;  /* 0x000002d000007945 */ /* 0x000fe20003800000 */
[----:B------:R-:W-:Y:S01]  /*1810*/  SHF.R.U32.HI R4, RZ, 0x8, R2 ;  /* 0x00000008ff047819 */ /* 0x000fe20000011602 */
[----:B------:R-:W-:Y:S01]  /*1820*/  IMAD.IADD R13, R9, 0x1, R8 ;  /* 0x00000001090d7824 */ /* 0x000fe200078e0208 */
[----:B------:R-:W-:-:S02]  /*1830*/  IADD3 R0, R89, 0x4f, RZ ;  /* 0x0000004f59007810 */ /* 0x000fc40007ffe0ff */
[----:B------:R-:W-:Y:S02]  /*1840*/  LEA.HI R3, R3, R4, RZ, 0x10 ;  /* 0x0000000403037211 */ /* 0x000fe400078f80ff */
[----:B------:R-:W-:Y:S01]  /*1850*/  ISETP.GE.AND P0, PT, R89, 0x1, PT ;  /* 0x000000015900780c */ /* 0x000fe20003f06270 */
[----:B------:R-:W-:Y:S01]  /*1860*/  IMAD.HI R0, R0, 0x66666667, RZ ;  /* 0x6666666700007827 */ /* 0x000fe200078e02ff */
[----:B------:R-:W-:Y:S02]  /*1870*/  LOP3.LUT R15, R3, 0xff, RZ, 0xc0, !PT ;  /* 0x000000ff030f7812 */ /* 0x000fe400078ec0ff */
[----:B------:R-:W-:Y:S02]  /*1880*/  SHF.R.U32.HI R5, RZ, 0x10, R3 ;  /* 0x00000010ff057819 */ /* 0x000fe40000011603 */
[----:B------:R-:W-:Y:S01]  /*1890*/  SHF.R.U32.HI R2, RZ, 0x1f, R0 ;  /* 0x0000001fff027819 */ /* 0x000fe20000011600 */
[----:B------:R1:W-:Y:S03]  /*18a0*/  STL [R1+0x54], R15 ;  /* 0x0000540f01007387 */ /* 0x0003e60000100800 */
[----:B------:R-:W-:Y:S01]  /*18b0*/  LEA.HI.SX32 R8, R0, R2, 0x1b ;  /* 0x0000000200087211 */ /* 0x000fe200078fdaff */
[----:B------:R1:W-:Y:S01]  /*18c0*/  STL [R1+0x50], R5 ;  /* 0x0000500501007387 */ /* 0x0003e20000100800 */
[----:B------:R-:W-:Y:S01]  /*18d0*/  IMAD.MOV.U32 R2, RZ, RZ, RZ ;  /* 0x000000ffff027224 */ /* 0x000fe200078e00ff */
[----:B------:R-:W-:Y:S05]  /*18e0*/  @!P0 BRA `(.L_x_45) ;  /* 0x000001e000008947 */ /* 0x000fea0003800000 */
[----:B------:R-:W-:Y:S01]  /*18f0*/  ISETP.NE.AND P0, PT, R5, RZ, PT ;  /* 0x000000ff0500720c */ /* 0x000fe20003f05270 */
[----:B------:R-:W-:-:S03]  /*1900*/  IMAD.MOV.U32 R4, RZ, RZ, RZ ;  /* 0x000000ffff047224 */ /* 0x000fc600078e00ff */
[----:B------:R-:W-:-:S04]  /*1910*/  SEL R0, R5, c[0x0][0x338], P0 ;  /* 0x0000ce0005007a07 */ /* 0x000fc80000000000 */
[----:B------:R-:W-:Y:S02]  /*1920*/  IABS R3, R0 ;  /* 0x0000000000037213 */ /* 0x000fe40000000000 */
[----:B------:R-:W-:Y:S02]  /*1930*/  IADD3 R6, R8, -0x1, R0 ;  /* 0xffffffff08067810 */ /* 0x000fe40007ffe000 */
[----:B------:R-:W2:Y:S02]  /*1940*/  I2F.RP R2, R3 ;  /* 0x0000000300027306 */ /* 0x000ea40000209400 */
[----:B------:R-:W-:-:S06]  /*1950*/  IABS R10, R6 ;  /* 0x00000006000a7213 */ /* 0x000fcc0000000000 */
[----:B--2---:R-:W2:Y:S02]  /*1960*/  MUFU.RCP R2, R2 ;  /* 0x0000000200027308 */ /* 0x004ea40000001000 */
[----:B--2---:R-:W-:-:S06]  /*1970*/  IADD3 R2, R2, 0xffffffe, RZ ;  /* 0x0ffffffe02027810 */ /* 0x004fcc0007ffe0ff */
[----:B-1----:R-:W1:Y:S02]  /*1980*/  F2I.FTZ.U32.TRUNC.NTZ R5, R2 ;  /* 0x0000000200057305 */ /* 0x002e64000021f000 */
[----:B-1----:R-:W-:-:S04]  /*1990*/  IMAD.MOV R2, RZ, RZ, -R5 ;  /* 0x000000ffff027224 */ /* 0x002fc800078e0a05 */
        /* <DEDUP_REMOVED lines=19> */
.L_x_45:
[----:B------:R-:W-:Y:S05]  /*1ad0*/  BSYNC B0 ;  /* 0x0000000000007941 */ /* 0x000fea0003800000 */
.L_x_44:
[----:B------:R-:W-:Y:S01]  /*1ae0*/  IMAD R3, R15, R2, RZ ;  /* 0x000000020f037224 */ /* 0x000fe200078e02ff */
[----:B------:R-:W-:Y:S01]  /*1af0*/  PRMT R0, RZ, 0x7610, R0 ;  /* 0x00007610ff007816 */ /* 0x000fe20000000000 */
[----:B------:R-:W-:Y:S01]  /*1b00*/  IMAD.MOV.U32 R26, RZ, RZ, RZ ;  /* 0x000000ffff1a7224 */ /* 0x000fe200078e00ff */
[----:B------:R-:W-:Y:S01]  /*1b10*/  MOV R19, RZ ;  /* 0x000000ff00137202 */ /* 0x000fe20000000f00 */
        /* <DEDUP_REMOVED lines=38> */
[----:B--2---:R-:W2:Y:S04]  /*1d80*/  LDL R4, [R1+0x74] ;  /* 0x0000740001047983 */ /* 0x004ea80000100800 */
[----:B------:R-:W2:Y:S01]  /*1d90*/  LDL R18, [R1+0x24] ;  /* 0x0000240001127983 */ /* 0x000ea20000100800 */
[----:B------:R-:W-:-:S03]  /*1da0*/  ISETP.NE.U32.AND P1, PT, RZ, c[0x0][0x340], PT ;  /* 0x0000d000ff007a0c */ /* 0x000fc60003f25070 */
[----:B------:R-:W3:Y:S04]  /*1db0*/  LDL.64 R8, [R1+0x18] ;  /* 0x0000180001087983 */ /* 0x000ee80000100a00 */
[----:B------:R4:W3:Y:S01]  /*1dc0*/  LDL.64 R22, [R1+0x18] ;  /* 0x0000180001167983 */ /* 0x0008e20000100a00 */
[----:B------:R-:W-:-:S13]  /*1dd0*/  ISETP.NE.AND.EX P1, PT, RZ, c[0x0][0x344], PT, P1 ;  /* 0x0000d100ff007a0c */ /* 0x000fda0003f25310 */
[----:B------:R-:W-:-:S05]  /*1de0*/  @P1 IMAD.WIDE R2, R21, R14, c[0x0][0x340] ;  /* 0x0000d00015021625 */ /* 0x000fca00078e020e */
[----:B------:R5:W4:Y:S04]  /*1df0*/  @P1 LDG.E R14, [R2.64] ;  /* 0x00000008020e1981 */ /* 0x000b28000c1e1900 */
[----:B------:R-:W1:Y:S01]  /*1e00*/  S2R R6, SR_TID.X ;  /* 0x0000000000067919 */ /* 0x000e620000002100 */
[----:B------:R-:W-:-:S04]  /*1e10*/  MOV R0, c[0x0][0x2c4] ;  /* 0x0000b10000007a02 */ /* 0x000fc80000000f00 */
[----:B------:R-:W-:Y:S02]  /*1e20*/  ISETP.NE.AND P0, PT, R0, 0x1, PT ;  /* 0x000000010000780c */ /* 0x000fe40003f05270 */
[----:B------:R-:W-:-:S05]  /*1e30*/  SHF.R.S32.HI R0, RZ, 0x1f, R11 ;  /* 0x0000001fff007819 */ /* 0x000fca000001140b */
[----:B------:R-:W-:Y:S01]  /*1e40*/  IMAD R0, R0, c[0x0][0x178], RZ ;  /* 0x00005e0000007a24 */ /* 0x000fe200078e02ff */
[----:B-1----:R-:W-:-:S03]  /*1e50*/  SHF.R.S32.HI R20, RZ, 0x1f, R6 ;  /* 0x0000001fff147819 */ /* 0x002fc60000011406 */
[----:B-----5:R-:W-:Y:S01]  /*1e60*/  IMAD R2, R11, c[0x0][0x17c], R0 ;  /* 0x00005f000b027a24 */ /* 0x020fe200078e0200 */
[----:B------:R-:W-:-:S04]  /*1e70*/  LEA.HI R20, R20, R6, RZ, 0x3 ;  /* 0x0000000614147211 */ /* 0x000fc800078f18ff */
[----:B------:R-:W-:Y:S02]  /*1e80*/  SHF.R.S32.HI R20, RZ, 0x3, R20 ;  /* 0x00000003ff147819 */ /* 0x000fe40000011414 */
[----:B------:R-:W-:-:S05]  /*1e90*/  SEL R6, R12, RZ, !P5 ;  /* 0x000000ff0c067207 */ /* 0x000fca0006800000 */
[----:B------:R-:W-:Y:S01]  /*1ea0*/  IMAD R16, R6, c[0x0][0x1c0], RZ ;  /* 0x0000700006107a24 */ /* 0x000fe200078e02ff */
[----:B------:R-:W-:Y:S02]  /*1eb0*/  IADD3 R88, R246, -0x1, RZ ;  /* 0xfffffffff6587810 */ /* 0x000fe40007ffe0ff */
[----:B--2---:R-:W-:Y:S01]  /*1ec0*/  LEA R10, R18, R4, 0x7 ;  /* 0x00000004120a7211 */ /* 0x004fe200078e38ff */
[----:B------:R-:W-:-:S04]  /*1ed0*/  IMAD.WIDE.U32 R4, R11, c[0x0][0x178], RZ ;  /* 0x00005e000b047a25 */ /* 0x000fc800078e00ff */
[----:B------:R-:W-:Y:S01]  /*1ee0*/  @P0 IMAD.HI.U32 R3, R10, c[0x0][0x2c8], RZ ;  /* 0x0000b2000a030a27 */ /* 0x000fe200078e00ff */
[----:B------:R-:W-:-:S03]  /*1ef0*/  IADD3 R5, R5, R2, RZ ;  /* 0x0000000205057210 */ /* 0x000fc60007ffe0ff */
[----:B------:R-:W-:Y:S01]  /*1f00*/  IMAD.MOV.U32 R0, RZ, RZ, R10 ;  /* 0x000000ffff007224 */ /* 0x000fe200078e000a */
[----:B------:R-:W-:Y:S02]  /*1f10*/  @P0 SHF.R.U32.HI R0, RZ, c[0x0][0x2cc], R3 ;  /* 0x0000b300ff000a19 */ /* 0x000fe40000011603 */
[----:B------:R-:W-:Y:S02]  /*1f20*/  SHF.R.S32.HI R3, RZ, 0x1f, R13 ;  /* 0x0000001fff037819 */ /* 0x000fe4000001140d */
[C---:B------:R-:W-:Y:S02]  /*1f30*/  IADD3 R2, P0, R20.reuse, R13, RZ ;  /* 0x0000000d14027210 */ /* 0x040fe40007f1e0ff */
[----:B---3--:R-:W-:Y:S02]  /*1f40*/  MOV R22, R8 ;  /* 0x0000000800167202 */ /* 0x008fe40000000f00 */
[----:B------:R-:W-:Y:S01]  /*1f50*/  LEA.HI.X.SX32 R3, R20, R3, 0x1, P0 ;  /* 0x0000000314037211 */ /* 0x000fe200000f0eff */
[----:B------:R-:W-:Y:S01]  /*1f60*/  IMAD.WIDE.U32 R4, R27, c[0x0][0x1b8], R4 ;  /* 0x00006e001b047a25 */ /* 0x000fe200078e0004 */
[----:B------:R-:W-:-:S03]  /*1f70*/  SHF.R.S32.HI R23, RZ, 0x1f, R22 ;  /* 0x0000001fff177819 */ /* 0x000fc60000011416 */
[C---:B------:R-:W-:Y:S02]  /*1f80*/  IMAD R15, R3.reuse, c[0x0][0x1e0], RZ ;  /* 0x00007800030f7a24 */ /* 0x040fe400078e02ff */
[----:B------:R-:W-:Y:S02]  /*1f90*/  IMAD R13, R3, c[0x0][0x208], RZ ;  /* 0x00008200030d7a24 */ /* 0x000fe400078e02ff */
[----:B------:R-:W-:Y:S01]  /*1fa0*/  IMAD R3, R27, c[0x0][0x1bc], R5 ;  /* 0x00006f001b037a24 */ /* 0x000fe200078e0205 */
[----:B------:R-:W-:Y:S01]  /*1fb0*/  SEL R11, R21, RZ, !P5 ;  /* 0x000000ff150b7207 */ /* 0x000fe20006800000 */
[C---:B------:R-:W-:Y:S02]  /*1fc0*/  IMAD R5, R2.reuse, c[0x0][0x1e4], R15 ;  /* 0x0000790002057a24 */ /* 0x040fe400078e020f */
[----:B------:R-:W-:-:S04]  /*1fd0*/  IMAD.WIDE.U32 R6, R2, c[0x0][0x1e0], R22 ;  /* 0x0000780002067a25 */ /* 0x000fc800078e0016 */
[----:B------:R-:W-:-:S04]  /*1fe0*/  IMAD.WIDE.U32 R8, R2, c[0x0][0x208], R22 ;  /* 0x0000820002087a25 */ /* 0x000fc800078e0016 */
[----:B------:R-:W-:Y:S02]  /*1ff0*/  IMAD R15, R2, c[0x0][0x20c], R13 ;  /* 0x00008300020f7a24 */ /* 0x000fe400078e020d */
[----:B------:R-:W-:Y:S02]  /*2000*/  IMAD.MOV.U32 R2, RZ, RZ, R4 ;  /* 0x000000ffff027224 */ /* 0x000fe400078e0004 */
[C---:B------:R-:W-:Y:S02]  /*2010*/  IMAD R13, R11.reuse, c[0x0][0x1c4], R16 ;  /* 0x000071000b0d7a24 */ /* 0x040fe400078e0210 */
[----:B------:R-:W-:Y:S01]  /*2020*/  IMAD.WIDE.U32 R2, R11, c[0x0][0x1c0], R2 ;  /* 0x000070000b027a25 */ /* 0x000fe200078e0002 */
[----:B------:R-:W-:Y:S02]  /*2030*/  SHF.R.S32.HI R11, RZ, 0x1f, R0 ;  /* 0x0000001fff0b7819 */ /* 0x000fe40000011400 */
[----:B------:R-:W-:Y:S02]  /*2040*/  IADD3 R4, -R0, RZ, RZ ;  /* 0x000000ff00047210 */ /* 0x000fe40007ffe1ff */
[----:B------:R-:W-:Y:S01]  /*2050*/  IADD3 R7, R7, R5, RZ ;  /* 0x0000000507077210 */ /* 0x000fe20007ffe0ff */
[----:B------:R-:W-:Y:S01]  /*2060*/  IMAD.IADD R5, R9, 0x1, R15 ;  /* 0x0000000109057824 */ /* 0x000fe200078e020f */
[----:B------:R-:W-:Y:S01]  /*2070*/  IADD3 R3, R3, R13, RZ ;  /* 0x0000000d03037210 */ /* 0x000fe20007ffe0ff */
[----:B------:R-:W-:-:S02]  /*2080*/  IMAD R9, R11, c[0x0][0x1b0], RZ ;  /* 0x00006c000b097a24 */ /* 0x000fc400078e02ff */
[----:B------:R-:W-:Y:S02]  /*2090*/  IMAD R10, R4, c[0x0][0x2c4], R10 ;  /* 0x0000b100040a7a24 */ /* 0x000fe400078e020a */
[----:B------:R-:W-:Y:S01]  /*20a0*/  IMAD.WIDE.U32 R6, R27, c[0x0][0x1e8], R6 ;  /* 0x00007a001b067a25 */ /* 0x000fe200078e0006 */
[----:B------:R-:W-:-:S03]  /*20b0*/  MOV R4, R8 ;  /* 0x0000000800047202 */ /* 0x000fc60000000f00 */
[C---:B------:R-:W-:Y:S02]  /*20c0*/  IMAD R11, R0.reuse, c[0x0][0x1b4], R9 ;  /* 0x00006d00000b7a24 */ /* 0x040fe400078e0209 */
[----:B------:R-:W-:Y:S01]  /*20d0*/  IMAD.WIDE.U32 R2, R0, c[0x0][0x1b0], R2 ;  /* 0x00006c0000027a25 */ /* 0x000fe200078e0002 */
[----:B----4-:R-:W-:Y:S02]  /*20e0*/  @P1 SHF.R.S32.HI R0, RZ, 0x1f, R14 ;  /* 0x0000001fff001819 */ /* 0x010fe4000001140e */
[----:B------:R-:W-:Y:S01]  /*20f0*/  @!P1 MOV R0, R12 ;  /* 0x0000000c00009202 */ /* 0x000fe20000000f00 */
[----:B------:R-:W-:Y:S01]  /*2100*/  IMAD R9, R27, c[0x0][0x1ec], R7 ;  /* 0x00007b001b097a24 */ /* 0x000fe200078e0207 */
[----:B------:R-:W-:Y:S01]  /*2110*/  SHF.R.S32.HI R7, RZ, 0x1f, R10 ;  /* 0x0000001fff077819 */ /* 0x000fe2000001140a */
[----:B------:R-:W-:Y:S01]  /*2120*/  IMAD.MOV.U32 R8, RZ, RZ, R6 ;  /* 0x000000ffff087224 */ /* 0x000fe200078e0006 */
[----:B------:R-:W-:Y:S02]  /*2130*/  IADD3 R3, R3, R11, RZ ;  /* 0x0000000b03037210 */ /* 0x000fe40007ffe0ff */
[----:B------:R-:W-:Y:S01]  /*2140*/  SEL R6, R0, RZ, !P4 ;  /* 0x000000ff00067207 */ /* 0x000fe20006000000 */
[----:B------:R-:W-:Y:S01]  /*2150*/  IMAD R7, R7, c[0x0][0x1a8], RZ ;  /* 0x00006a0007077a24 */ /* 0x000fe200078e02ff */
[----:B------:R-:W-:Y:S01]  /*2160*/  @!P1 MOV R14, R21 ;  /* 0x00000015000e9202 */ /* 0x000fe20000000f00 */
[----:B------:R-:W-:-:S03]  /*2170*/  IMAD.WIDE.U32 R4, R27, c[0x0][0x210], R4 ;  /* 0x000084001b047a25 */ /* 0x000fc600078e0004 */
[----:B------:R-:W-:Y:S01]  /*2180*/  SEL R0, R14, RZ, !P4 ;  /* 0x000000ff0e007207 */ /* 0x000fe20006000000 */
[C---:B------:R-:W-:Y:S02]  /*2190*/  IMAD R7, R10.reuse, c[0x0][0x1ac], R7 ;  /* 0x00006b000a077a24 */ /* 0x040fe400078e0207 */
[----:B------:R-:W-:-:S04]  /*21a0*/  IMAD.WIDE.U32 R2, R10, c[0x0][0x1a8], R2 ;  /* 0x00006a000a027a25 */ /* 0x000fc800078e0002 */
[C---:B------:R-:W-:Y:S02]  /*21b0*/  IMAD R11, R6.reuse, c[0x0][0x1f0], RZ ;  /* 0x00007c00060b7a24 */ /* 0x040fe400078e02ff */
[----:B------:R-:W-:Y:S02]  /*21c0*/  IMAD R5, R27, c[0x0][0x214], R5 ;  /* 0x000085001b057a24 */ /* 0x000fe400078e0205 */
[----:B------:R-:W-:Y:S02]  /*21d0*/  IMAD R6, R6, c[0x0][0x218], RZ ;  /* 0x0000860006067a24 */ /* 0x000fe400078e02ff */
[----:B------:R-:W-:Y:S01]  /*21e0*/  IMAD.IADD R3, R3, 0x1, R7 ;  /* 0x0000000103037824 */ /* 0x000fe200078e0207 */
[----:B------:R-:W-:Y:S01]  /*21f0*/  LEA R7, P0, R2, c[0x0][0x160], 0x1 ;  /* 0x0000580002077a11 */ /* 0x000fe200078008ff */
[C---:B------:R-:W-:Y:S02]  /*2200*/  IMAD R10, R0.reuse, c[0x0][0x21c], R6 ;  /* 0x00008700000a7a24 */ /* 0x040fe400078e0206 */
[----:B------:R-:W-:Y:S01]  /*2210*/  IMAD.WIDE.U32 R4, R0, c[0x0][0x218], R4 ;  /* 0x0000860000047a25 */ /* 0x000fe200078e0004 */
[----:B------:R-:W-:-:S03]  /*2220*/  LEA.HI.X R6, R2, c[0x0][0x164], R3, 0x1, P0 ;  /* 0x0000590002067a11 */ /* 0x000fc600000f0c03 */
[C---:B------:R-:W-:Y:S02]  /*2230*/  IMAD R11, R0.reuse, c[0x0][0x1f4], R11 ;  /* 0x00007d00000b7a24 */ /* 0x040fe400078e020b */
[----:B------:R-:W-:Y:S01]  /*2240*/  IMAD.WIDE.U32 R8, R0, c[0x0][0x1f0], R8 ;  /* 0x00007c0000087a25 */ /* 0x000fe200078e0008 */
[----:B------:R-:W-:Y:S01]  /*2250*/  IADD3 R2, R5, R10, RZ ;  /* 0x0000000a05027210 */ /* 0x000fe20007ffe0ff */
[----:B------:R1:W-:Y:S03]  /*2260*/  STL [R1+0x1c], R23 ;  /* 0x00001c1701007387 */ /* 0x0003e60000100800 */
[----:B------:R-:W-:Y:S01]  /*2270*/  IADD3 R3, R9, R11, RZ ;  /* 0x0000000b09037210 */ /* 0x000fe20007ffe0ff */
[----:B------:R1:W-:Y:S04]  /*2280*/  STL.64 [R1+0x30], R8 ;  /* 0x0000300801007387 */ /* 0x0003e80000100a00 */
[----:B------:R1:W-:Y:S04]  /*2290*/  STL.64 [R1+0x38], R4 ;  /* 0x0000380401007387 */ /* 0x0003e80000100a00 */
[----:B------:R1:W-:Y:S04]  /*22a0*/  STL [R1+0x44], R2 ;  /* 0x0000440201007387 */ /* 0x0003e80000100800 */
[----:B------:R1:W-:Y:S01]  /*22b0*/  STL [R1+0x40], R3 ;  /* 0x0000400301007387 */ /* 0x0003e20000100800 */
[----:B------:R-:W-:-:S02]  /*22c0*/  ISETP.GE.AND P1, PT, R22, c[0x0][0x1d4], PT ;  /* 0x0000750016007a0c */ /* 0x000fc40003f26270 */
[----:B------:R-:W-:Y:S02]  /*22d0*/  ISETP.GE.AND P3, PT, R22, c[0x0][0x198], PT ;  /* 0x0000660016007a0c */ /* 0x000fe40003f66270 */
[----:B------:R-:W-:Y:S01]  /*22e0*/  LEA R0, R18, R20, 0x7 ;  /* 0x0000001412007211 */ /* 0x000fe200078e38ff */
[----:B------:R-:W-:Y:S08]  /*22f0*/  BRA.DIV ~URZ, `(.L_x_47) ;  /* 0x0000c6427f007947 */ /* 0x000ff0000b800000 */
[----:B-1----:R1:W2:Y:S02]  /*2300*/  SHFL.IDX PT, R8, R6, RZ, 0x181f ;  /* 0x00181fff06087589 */ /* 0x0022a400000e0000 */
.L_x_147:
[----:B------:R-:W-:Y:S05]  /*2310*/  BRA.DIV ~URZ, `(.L_x_48) ;  /* 0x0000c6927f007947 */ /* 0x000fea000b800000 */
[----:B------:R3:W4:Y:S02]  /*2320*/  SHFL.IDX PT, R2, R7, RZ, 0x181f ;  /* 0x00181fff07027589 */ /* 0x00072400000e0000 */
.L_x_148:
[----:B------:R-:W-:Y:S01]  /*2330*/  IMAD R4, R17, c[0x0][0x2c4], RZ ;  /* 0x0000b10011047a24 */ /* 0x000fe200078e02ff */
[----:B------:R-:W-:Y:S04]  /*2340*/  BSSY B0, `(.L_x_49) ;  /* 0x000000a000007945 */ /* 0x000fe80003800000 */
[----:B------:R-:W-:-:S13]  /*2350*/  ISETP.GE.AND P0, PT, R0, R4, PT ;  /* 0x000000040000720c */ /* 0x000fda0003f06270 */
[----:B------:R-:W-:Y:S05]  /*2360*/  @P0 BRA `(.L_x_50) ;  /* 0x0000007000000947 */ /* 0x000fea0003800000 */
[----:B------:R-:W5:Y:S02]  /*2370*/  LDL.64 R10, [R1+0x18] ;  /* 0x00001800010a7983 */ /* 0x000f640000100a00 */
[----:B----45:R-:W-:-:S04]  /*2380*/  LEA R2, P0, R10, R2, 0x1 ;  /* 0x000000020a027211 */ /* 0x030fc800078008ff */
[----:B--2---:R-:W-:-:S05]  /*2390*/  LEA.HI.X R3, R10, R8, R11, 0x1, P0 ;  /* 0x000000080a037211 */ /* 0x004fca00000f0c0b */
[----:B------:R-:W-:Y:S01]  /*23a0*/  @!PT LDS RZ, [RZ] ;  /* 0x00000000fffff984 */ /* 0x000fe20000000800 */
[----:B------:R-:W-:Y:S01]  /*23b0*/  @!PT LDS RZ, [RZ] ;  /* 0x00000000fffff984 */ /* 0x000fe20000000800 */
[----:B------:R-:W-:Y:S01]  /*23c0*/  @!PT LDS RZ, [RZ] ;  /* 0x00000000fffff984 */ /* 0x000fe20000000800 */
[----:B------:R2:W-:Y:S04]  /*23d0*/  LDGSTS.E.BYPASS.LTC128B.128 [R213+0x5100], [R2.64], !P3 ;  /* 0x0510000002d57fae */ /* 0x0005e8000d901d48 */
.L_x_50:
[----:B------:R-:W-:Y:S05]  /*23e0*/  BSYNC B0 ;  /* 0x0000000000007941 */ /* 0x000fea0003800000 */
.L_x_49:
[----:B------:R-:W-:Y:S05]  /*23f0*/  BRA.DIV ~URZ, `(.L_x_51) ;  /* 0x0000c6227f007947 */ /* 0x000fea000b800000 */
[----:B--2---:R2:W1:Y:S04]  /*2400*/  SHFL.IDX PT, R8, R6, 0x1, 0x181f ;  /* 0x00381f0006087f89 */ /* 0x00446800000e0000 */
[----:B----4-:R2:W4:Y:S02]  /*2410*/  SHFL.IDX PT, R2, R7, 0x1, 0x181f ;  /* 0x00381f0007027f89 */ /* 0x01052400000e0000 */
.L_x_149:
[----:B------:R-:W-:Y:S01]  /*2420*/  IADD3 R3, R0, 0x10, RZ ;  /* 0x0000001000037810 */ /* 0x000fe20007ffe0ff */
[----:B------:R-:W-:Y:S03]  /*2430*/  BSSY B0, `(.L_x_52) ;  /* 0x000000a000007945 */ /* 0x000fe60003800000 */
[----:B------:R-:W-:-:S13]  /*2440*/  ISETP.GE.AND P0, PT, R3, R4, PT ;  /* 0x000000040300720c */ /* 0x000fda0003f06270 */
[----:B------:R-:W-:Y:S05]  /*2450*/  @P0 BRA `(.L_x_53) ;  /* 0x0000007000000947 */ /* 0x000fea0003800000 */
[----:B------:R-:W5:Y:S02]  /*2460*/  LDL.64 R10, [R1+0x18] ;  /* 0x00001800010a7983 */ /* 0x000f640000100a00 */
[----:B----45:R-:W-:-:S04]  /*2470*/  LEA R2, P0, R10, R2, 0x1 ;  /* 0x000000020a027211 */ /* 0x030fc800078008ff */
[----:B-1----:R-:W-:-:S05]  /*2480*/  LEA.HI.X R3, R10, R8, R11, 0x1, P0 ;  /* 0x000000080a037211 */ /* 0x002fca00000f0c0b */
[----:B------:R-:W-:Y:S01]  /*2490*/  @!PT LDS RZ, [RZ] ;  /* 0x00000000fffff984 */ /* 0x000fe20000000800 */
[----:B------:R-:W-:Y:S01]  /*24a0*/  @!PT LDS RZ, [RZ] ;  /* 0x00000000fffff984 */ /* 0x000fe20000000800 */
[----:B------:R-:W-:Y:S01]  /*24b0*/  @!PT LDS RZ, [RZ] ;  /* 0x00000000fffff984 */ /* 0x000fe20000000800 */
[----:B------:R1:W-:Y:S04]  /*24c0*/  LDGSTS.E.BYPASS.LTC128B.128 [R213+0x5900], [R2.64], !P3 ;  /* 0x0590000002d57fae */ /* 0x0003e8000d901d48 */
.L_x_53:
[----:B------:R-:W-:Y:S05]  /*24d0*/  BSYNC B0 ;  /* 0x0000000000007941 */ /* 0x000fea0003800000 */
.L_x_52:
[----:B------:R-:W-:Y:S05]  /*24e0*/  BRA.DIV ~URZ, `(.L_x_54) ;  /* 0x0000c6027f007947 */ /* 0x000fea000b800000 */
[----:B-1----:R1:W2:Y:S02]  /*24f0*/  SHFL.IDX PT, R8, R6, 0x2, 0x181f ;  /* 0x00581f0006087f89 */ /* 0x0022a400000e0000 */
.L_x_150:
[----:B------:R-:W-:Y:S05]  /*2500*/  BRA.DIV ~URZ, `(.L_x_55) ;  /* 0x0000c6527f007947 */ /* 0x000fea000b800000 */
[----:B----4-:R4:W1:Y:S02]  /*2510*/  SHFL.IDX PT, R2, R7, 0x2, 0x181f ;  /* 0x00581f0007027f89 */ /* 0x01086400000e0000 */
.L_x_151:
[----:B------:R-:W-:Y:S01]  /*2520*/  IADD3 R3, R0, 0x20, RZ ;  /* 0x0000002000037810 */ /* 0x000fe20007ffe0ff */
[----:B------:R-:W-:Y:S03]  /*2530*/  BSSY B0, `(.L_x_56) ;  /* 0x000000a000007945 */ /* 0x000fe60003800000 */
[----:B------:R-:W-:-:S13]  /*2540*/  ISETP.GE.AND P0, PT, R3, R4, PT ;  /* 0x000000040300720c */ /* 0x000fda0003f06270 */
[----:B------:R-:W-:Y:S05]  /*2550*/  @P0 BRA `(.L_x_57) ;  /* 0x0000007000000947 */ /* 0x000fea0003800000 */
[----:B------:R-:W5:Y:S02]  /*2560*/  LDL.64 R10, [R1+0x18] ;  /* 0x00001800010a7983 */ /* 0x000f640000100a00 */
[----:B-1---5:R-:W-:-:S04]  /*2570*/  LEA R2, P0, R10, R2, 0x1 ;  /* 0x000000020a027211 */ /* 0x022fc800078008ff */
[----:B--2---:R-:W-:-:S05]  /*2580*/  LEA.HI.X R3, R10, R8, R11, 0x1, P0 ;  /* 0x000000080a037211 */ /* 0x004fca00000f0c0b */
[----:B------:R-:W-:Y:S01]  /*2590*/  @!PT LDS RZ, [RZ] ;  /* 0x00000000fffff984 */ /* 0x000fe20000000800 */
[----:B------:R-:W-:Y:S01]  /*25a0*/  @!PT LDS RZ, [RZ] ;  /* 0x00000000fffff984 */ /* 0x000fe20000000800 */
[----:B------:R-:W-:Y:S01]  /*25b0*/  @!PT LDS RZ, [RZ] ;  /* 0x00000000fffff984 */ /* 0x000fe20000000800 */
[----:B------:R1:W-:Y:S04]  /*25c0*/  LDGSTS.E.BYPASS.LTC128B.128 [R213+0x6100], [R2.64], !P3 ;  /* 0x0610000002d57fae */ /* 0x0003e8000d901d48 */
.L_x_57:
[----:B------:R-:W-:Y:S05]  /*25d0*/  BSYNC B0 ;  /* 0x0000000000007941 */ /* 0x000fea0003800000 */
.L_x_56:
[----:B------:R-:W-:Y:S05]  /*25e0*/  BRA.DIV ~URZ, `(.L_x_58) ;  /* 0x0000c5e27f007947 */ /* 0x000fea000b800000 */
[----:B--2---:R2:W3:Y:S04]  /*25f0*/  SHFL.IDX PT, R8, R6, 0x3, 0x181f ;  /* 0x00781f0006087f89 */ /* 0x0044e800000e0000 */
[----:B-1----:R2:W1:Y:S02]  /*2600*/  SHFL.IDX PT, R2, R7, 0x3, 0x181f ;  /* 0x00781f0007027f89 */ /* 0x00246400000e0000 */
.L_x_152:
[----:B------:R-:W-:Y:S01]  /*2610*/  IADD3 R3, R0, 0x30, RZ ;  /* 0x0000003000037810 */ /* 0x000fe20007ffe0ff */
[----:B------:R-:W-:Y:S03]  /*2620*/  BSSY B0, `(.L_x_59) ;  /* 0x000000a000007945 */ /* 0x000fe60003800000 */
[----:B------:R-:W-:-:S13]  /*2630*/  ISETP.GE.AND P0, PT, R3, R4, PT ;  /* 0x000000040300720c */ /* 0x000fda0003f06270 */
[----:B------:R-:W-:Y:S05]  /*2640*/  @P0 BRA `(.L_x_60) ;  /* 0x0000007000000947 */ /* 0x000fea0003800000 */
[----:B------:R-:W5:Y:S02]  /*2650*/  LDL.64 R10, [R1+0x18] ;  /* 0x00001800010a7983 */ /* 0x000f640000100a00 */
[----:B-1---5:R-:W-:-:S04]  /*2660*/  LEA R2, P0, R10, R2, 0x1 ;  /* 0x000000020a027211 */ /* 0x022fc800078008ff */
[----:B---3--:R-:W-:-:S05]  /*2670*/  LEA.HI.X R3, R10, R8, R11, 0x1, P0 ;  /* 0x000000080a037211 */ /* 0x008fca00000f0c0b */
[----:B------:R-:W-:Y:S01]  /*2680*/  @!PT LDS RZ, [RZ] ;  /* 0x00000000fffff984 */ /* 0x000fe20000000800 */
[----:B------:R-:W-:Y:S01]  /*2690*/  @!PT LDS RZ, [RZ] ;  /* 0x00000000fffff984 */ /* 0x000fe20000000800 */
[----:B------:R-:W-:Y:S01]  /*26a0*/  @!PT LDS RZ, [RZ] ;  /* 0x00000000fffff984 */ /* 0x000fe20000000800 */
[----:B------:R1:W-:Y:S04]  /*26b0*/  LDGSTS.E.BYPASS.LTC128B.128 [R213+0x6900], [R2.64], !P3 ;  /* 0x0690000002d57fae */ /* 0x0003e8000d901d48 */
.L_x_60:
[----:B------:R-:W-:Y:S05]  /*26c0*/  BSYNC B0 ;  /* 0x0000000000007941 */ /* 0x000fea0003800000 */
.L_x_59:
[----:B------:R-:W-:Y:S05]  /*26d0*/  BRA.DIV ~URZ, `(.L_x_61) ;  /* 0x0000c5c27f007947 */ /* 0x000fea000b800000 */
[----:B---3--:R3:W2:Y:S02]  /*26e0*/  SHFL.IDX PT, R8, R6, 0x4, 0x181f ;  /* 0x00981f0006087f89 */ /* 0x0086a400000e0000 */
.L_x_153:
[----:B------:R-:W-:Y:S05]  /*26f0*/  BRA.DIV ~URZ, `(.L_x_62) ;  /* 0x0000c6127f007947 */ /* 0x000fea000b800000 */
[----:B-1----:R1:W3:Y:S02]  /*2700*/  SHFL.IDX PT, R2, R7, 0x4, 0x181f ;  /* 0x00981f0007027f89 */ /* 0x0022e400000e0000 */
.L_x_154:
[----:B------:R-:W-:Y:S01]  /*2710*/  IADD3 R3, R0, 0x40, RZ ;  /* 0x0000004000037810 */ /* 0x000fe20007ffe0ff */
[----:B------:R-:W-:Y:S03]  /*2720*/  BSSY B0, `(.L_x_63) ;  /* 0x000000a000007945 */ /* 0x000fe60003800000 */
[----:B------:R-:W-:-:S13]  /*2730*/  ISETP.GE.AND P0, PT, R3, R4, PT ;  /* 0x000000040300720c */ /* 0x000fda0003f06270 */
[----:B------:R-:W-:Y:S05]  /*2740*/  @P0 BRA `(.L_x_64) ;  /* 0x0000007000000947 */ /* 0x000fea0003800000 */
[----:B------:R-:W5:Y:S02]  /*2750*/  LDL.64 R10, [R1+0x18] ;  /* 0x00001800010a7983 */ /* 0x000f640000100a00 */
[----:B---3-5:R-:W-:-:S04]  /*2760*/  LEA R2, P0, R10, R2, 0x1 ;  /* 0x000000020a027211 */ /* 0x028fc800078008ff */
[----:B--2---:R-:W-:-:S05]  /*2770*/  LEA.HI.X R3, R10, R8, R11, 0x1, P0 ;  /* 0x000000080a037211 */ /* 0x004fca00000f0c0b */
[----:B------:R-:W-:Y:S01]  /*2780*/  @!PT LDS RZ, [RZ] ;  /* 0x00000000fffff984 */ /* 0x000fe20000000800 */
[----:B------:R-:W-:Y:S01]  /*2790*/  @!PT LDS RZ, [RZ] ;  /* 0x00000000fffff984 */ /* 0x000fe20000000800 */
[----:B------:R-:W-:Y:S01]  /*27a0*/  @!PT LDS RZ, [RZ] ;  /* 0x00000000fffff984 */ /* 0x000fe20000000800 */
[----:B------:R2:W-:Y:S04]  /*27b0*/  LDGSTS.E.BYPASS.LTC128B.128 [R213+0x7100], [R2.64], !P3 ;  /* 0x0710000002d57fae */ /* 0x0005e8000d901d48 */
.L_x_64:
[----:B------:R-:W-:Y:S05]  /*27c0*/  BSYNC B0 ;  /* 0x0000000000007941 */ /* 0x000fea0003800000 */
.L_x_63:
[----:B------:R-:W-:Y:S05]  /*27d0*/  BRA.DIV ~URZ, `(.L_x_65) ;  /* 0x0000c5a27f007947 */ /* 0x000fea000b800000 */
[----:B--2---:R2:W1:Y:S04]  /*27e0*/  SHFL.IDX PT, R8, R6, 0x5, 0x181f ;  /* 0x00b81f0006087f89 */ /* 0x00446800000e0000 */
[----:B---3--:R2:W3:Y:S02]  /*27f0*/  SHFL.IDX PT, R2, R7, 0x5, 0x181f ;  /* 0x00b81f0007027f89 */ /* 0x0084e400000e0000 */
.L_x_155:
[----:B------:R-:W-:Y:S01]  /*2800*/  IADD3 R3, R0, 0x50, RZ ;  /* 0x0000005000037810 */ /* 0x000fe20007ffe0ff */
[----:B------:R-:W-:Y:S03]  /*2810*/  BSSY B0, `(.L_x_66) ;  /* 0x000000a000007945 */ /* 0x000fe60003800000 */
[----:B------:R-:W-:-:S13]  /*2820*/  ISETP.GE.AND P0, PT, R3, R4, PT ;  /* 0x000000040300720c */ /* 0x000fda0003f06270 */
[----:B------:R-:W-:Y:S05]  /*2830*/  @P0 BRA `(.L_x_67) ;  /* 0x0000007000000947 */ /* 0x000fea0003800000 */
[----:B------:R-:W5:Y:S02]  /*2840*/  LDL.64 R10, [R1+0x18] ;  /* 0x00001800010a7983 */ /* 0x000f640000100a00 */
[----:B---3-5:R-:W-:-:S04]  /*2850*/  LEA R2, P0, R10, R2, 0x1 ;  /* 0x000000020a027211 */ /* 0x028fc800078008ff */
[----:B-1----:R-:W-:-:S05]  /*2860*/  LEA.HI.X R3, R10, R8, R11, 0x1, P0 ;  /* 0x000000080a037211 */ /* 0x002fca00000f0c0b */
[----:B------:R-:W-:Y:S01]  /*2870*/  @!PT LDS RZ, [RZ] ;  /* 0x00000000fffff984 */ /* 0x000fe20000000800 */
[----:B------:R-:W-:Y:S01]  /*2880*/  @!PT LDS RZ, [RZ] ;  /* 0x00000000fffff984 */ /* 0x000fe20000000800 */
[----:B------:R-:W-:Y:S01]  /*2890*/  @!PT LDS RZ, [RZ] ;  /* 0x00000000fffff984 */ /* 0x000fe20000000800 */
[----:B------:R1:W-:Y:S04]  /*28a0*/  LDGSTS.E.BYPASS.LTC128B.128 [R213+0x7900], [R2.64], !P3 ;  /* 0x0790000002d57fae */ /* 0x0003e8000d901d48 */
.L_x_67:
[----:B------:R-:W-:Y:S05]  /*28b0*/  BSYNC B0 ;  /* 0x0000000000007941 */ /* 0x000fea0003800000 */
.L_x_66:
[----:B------:R-:W-:Y:S05]  /*28c0*/  BRA.DIV ~URZ, `(.L_x_68) ;  /* 0x0000c5827f007947 */ /* 0x000fea000b800000 */
[----:B-1----:R1:W2:Y:S02]  /*28d0*/  SHFL.IDX PT, R8, R6, 0x6, 0x181f ;  /* 0x00d81f0006087f89 */ /* 0x0022a400000e0000 */
.L_x_156:
[----:B------:R-:W-:Y:S05]  /*28e0*/  BRA.DIV ~URZ, `(.L_x_69) ;  /* 0x0000c5d27f007947 */ /* 0x000fea000b800000 */
[----:B---3--:R3:W1:Y:S02]  /*28f0*/  SHFL.IDX PT, R2, R7, 0x6, 0x181f ;  /* 0x00d81f0007027f89 */ /* 0x00866400000e0000 */
.L_x_157:
        /* <DEDUP_REMOVED lines=11> */
.L_x_71:
[----:B------:R-:W-:Y:S05]  /*29b0*/  BSYNC B0 ;  /* 0x0000000000007941 */ /* 0x000fea0003800000 */
.L_x_70:
[----:B------:R-:W-:Y:S05]  /*29c0*/  BRA.DIV ~URZ, `(.L_x_72) ;  /* 0x0000c5627f007947 */ /* 0x000fea000b800000 */
[----:B-12---:R-:W1:Y:S04]  /*29d0*/  SHFL.IDX PT, R6, R6, 0x7, 0x181f ;  /* 0x00f81f0006067f89 */ /* 0x006e6800000e0000 */
[----:B------:R2:W3:Y:S02]  /*29e0*/  SHFL.IDX PT, R2, R7, 0x7, 0x181f ;  /* 0x00f81f0007027f89 */ /* 0x0004e400000e0000 */
.L_x_158:
[----:B------:R-:W5:Y:S01]  /*29f0*/  LDL.64 R14, [R1+0x18] ;  /* 0x00001800010e7983 */ /* 0x000f620000100a00 */
[----:B------:R-:W-:-:S04]  /*2a00*/  IADD3 R0, R0, 0x70, RZ ;  /* 0x0000007000007810 */ /* 0x000fc80007ffe0ff */
[----:B------:R-:W-:-:S13]  /*2a10*/  ISETP.GE.AND P2, PT, R0, R4, PT ;  /* 0x000000040000720c */ /* 0x000fda0003f46270 */
[----:B---3-5:R-:W-:-:S04]  /*2a20*/  @!P2 LEA R2, P0, R14, R2, 0x1 ;  /* 0x000000020e02a211 */ /* 0x028fc800078008ff */
[----:B-1----:R-:W-:-:S05]  /*2a30*/  @!P2 LEA.HI.X R3, R14, R6, R15, 0x1, P0 ;  /* 0x000000060e03a211 */ /* 0x002fca00000f0c0f */
[----:B------:R-:W-:Y:S01]  /*2a40*/  @!PT LDS RZ, [RZ] ;  /* 0x00000000fffff984 */ /* 0x000fe20000000800 */
[----:B------:R-:W-:Y:S01]  /*2a50*/  @!PT LDS RZ, [RZ] ;  /* 0x00000000fffff984 */ /* 0x000fe20000000800 */
[----:B------:R-:W-:Y:S01]  /*2a60*/  @!PT LDS RZ, [RZ] ;  /* 0x00000000fffff984 */ /* 0x000fe20000000800 */
[----:B------:R1:W-:Y:S04]  /*2a70*/  @!P2 LDGSTS.E.BYPASS.LTC128B.128 [R213+0x8900], [R2.64], !P3 ;  /* 0x0890000002d5afae */ /* 0x0003e8000d901d48 */
[----:B------:R-:W0:Y:S01]  /*2a80*/  LDGDEPBAR ;  /* 0x00000000000079af */ /* 0x000e220000000000 */
[----:B------:R-:W-:Y:S02]  /*2a90*/  WARPSYNC 0xffffffff ;  /* 0xffffffff00007948 */ /* 0x000fe40003800000 */
[----:B------:R-:W3:Y:S04]  /*2aa0*/  LDL R5, [R1+0x40] ;  /* 0x0000400001057983 */ /* 0x000ee80000100800 */
[----:B------:R-:W5:Y:S04]  /*2ab0*/  LDL.64 R8, [R1+0x30] ;  /* 0x0000300001087983 */ /* 0x000f680000100a00 */
[----:B--2---:R-:W2:Y:S04]  /*2ac0*/  LDL R18, [R1+0x44] ;  /* 0x0000440001127983 */ /* 0x004ea80000100800 */
[----:B----4-:R-:W4:Y:S04]  /*2ad0*/  LDL.64 R16, [R1+0x38] ;  /* 0x0000380001107983 */ /* 0x010f280000100a00 */
[----:B------:R-:W1:Y:S01]  /*2ae0*/  S2R R10, SR_TID.X ;  /* 0x00000000000a7919 */ /* 0x000e620000002100 */
[----:B------:R-:W-:-:S02]  /*2af0*/  MOV R90, 0xffffffb0 ;  /* 0xffffffb0005a7802 */ /* 0x000fc40000000f00 */
[----:B------:R-:W-:Y:S01]  /*2b00*/  SHF.R.S32.HI R12, RZ, 0x1f, R88 ;  /* 0x0000001fff0c7819 */ /* 0x000fe20000011458 */
[----:B-1----:R-:W-:Y:S01]  /*2b10*/  IMAD.WIDE.U32 R2, R88, c[0x0][0x1e0], RZ ;  /* 0x0000780058027a25 */ /* 0x002fe200078e00ff */
[----:B------:R-:W-:Y:S01]  /*2b20*/  MOV R152, c[0x0][0x1e0] ;  /* 0x0000780000987a02 */ /* 0x000fe20000000f00 */
[----:B------:R-:W-:Y:S01]  /*2b30*/  ULDC.64 UR4, c[0x0][0x208] ;  /* 0x0000820000047ab9 */ /* 0x000fe20000000a00 */
[----:B------:R-:W-:Y:S01]  /*2b40*/  MOV R153, c[0x0][0x1e4] ;  /* 0x0000790000997a02 */ /* 0x000fe20000000f00 */
[----:B------:R-:W-:Y:S01]  /*2b50*/  IMAD R90, R246, R90, 0x50 ;  /* 0x00000050f65a7424 */ /* 0x000fe200078e025a */
[----:B------:R-:W-:Y:S01]  /*2b60*/  UMOV UR6, 0x5 ;  /* 0x0000000500067882 */ /* 0x000fe20000000000 */
[----:B------:R-:W-:Y:S01]  /*2b70*/  IMAD R4, R12, c[0x0][0x1e0], RZ ;  /* 0x000078000c047a24 */ /* 0x000fe200078e02ff */
[----:B------:R-:W2:Y:S01]  /*2b80*/  LDL R247, [R1+0x28] ;  /* 0x0000280001f77983 */ /* 0x000ea20000100800 */
[----:B------:R-:W-:-:S04]  /*2b90*/  SHF.R.S32.HI R7, RZ, 0x1f, R10 ;  /* 0x0000001fff077819 */ /* 0x000fc8000001140a */
[----:B------:R-:W-:-:S04]  /*2ba0*/  LEA.HI R7, R7, R10, RZ, 0x3 ;  /* 0x0000000a07077211 */ /* 0x000fc800078f18ff */
[----:B------:R-:W-:Y:S01]  /*2bb0*/  SHF.R.S32.HI R7, RZ, 0x3, R7 ;  /* 0x00000003ff077819 */ /* 0x000fe20000011407 */
[----:B------:R-:W-:-:S03]  /*2bc0*/  IMAD R4, R88, c[0x0][0x1e4], R4 ;  /* 0x0000790058047a24 */ /* 0x000fc600078e0204 */
[----:B------:R-:W-:-:S04]  /*2bd0*/  IADD3 R0, R90, R89, -R7 ;  /* 0x000000595a007210 */ /* 0x000fc80007ffe807 */
[C---:B------:R-:W-:Y:S02]  /*2be0*/  ISETP.GE.AND P2, PT, R0.reuse, 0x1, PT ;  /* 0x000000010000780c */ /* 0x040fe40003f46270 */
[C---:B------:R-:W-:Y:S02]  /*2bf0*/  ISETP.GE.AND P6, PT, R0.reuse, 0x11, PT ;  /* 0x000000110000780c */ /* 0x040fe40003fc6270 */
[----:B------:R-:W-:Y:S01]  /*2c00*/  IADD3 R4, R3, R4, RZ ;  /* 0x0000000403047210 */ /* 0x000fe20007ffe0ff */
[----:B------:R-:W-:Y:S01]  /*2c10*/  BAR.SYNC.DEFER_BLOCKING 0x0 ;  /* 0x0000000000007b1d */ /* 0x000fe20000010000 */
[----:B------:R-:W-:Y:S01]  /*2c20*/  ISETP.GE.AND P5, PT, R0, 0x21, PT ;  /* 0x000000210000780c */ /* 0x000fe20003fa6270 */
[----:B------:R-:W-:Y:S02]  /*2c30*/  USHF.L.U32 UR7, UR4, 0x5, URZ ;  /* 0x0000000504077899 */ /* 0x000fe4000800063f */
[----:B------:R-:W-:Y:S01]  /*2c40*/  USHF.L.U64.HI UR5, UR4, UR6, UR5 ;  /* 0x0000000604057299 */ /* 0x000fe20008010205 */
[----:B---3--:R-:W-:-:S02]  /*2c50*/  MOV R113, R5 ;  /* 0x0000000500717202 */ /* 0x008fc40000000f00 */
[----:B-----5:R-:W-:Y:S01]  /*2c60*/  MOV R112, R8 ;  /* 0x0000000800707202 */ /* 0x020fe20000000f00 */
[----:B------:R-:W-:-:S04]  /*2c70*/  IMAD R5, R4, 0x50, RZ ;  /* 0x0000005004057824 */ /* 0x000fc800078e02ff */
[----:B------:R-:W-:-:S05]  /*2c80*/  IMAD.WIDE.U32 R2, R2, 0x50, R112 ;  /* 0x0000005002027825 */ /* 0x000fca00078e0070 */
[----:B------:R-:W-:Y:S02]  /*2c90*/  @P2 LEA R4, P4, R2, c[0x0][0x1c8], 0x1 ;  /* 0x0000720002042a11 */ /* 0x000fe400078808ff */
[C---:B------:R-:W-:Y:S02]  /*2ca0*/  @P6 LEA R6, P3, R152.reuse, R2, 0x4 ;  /* 0x0000000298066211 */ /* 0x040fe400078620ff */
[----:B------:R-:W-:Y:S01]  /*2cb0*/  IADD3 R3, R3, R5, RZ ;  /* 0x0000000503037210 */ /* 0x000fe20007ffe0ff */
[----:B------:R-:W-:-:S03]  /*2cc0*/  IMAD.WIDE.U32 R8, R152, 0x20, RZ ;  /* 0x0000002098087825 */ /* 0x000fc600078e00ff */
[----:B------:R-:W-:Y:S02]  /*2cd0*/  @P2 LEA.HI.X R5, R2, c[0x0][0x1cc], R3, 0x1, P4 ;  /* 0x0000730002052a11 */ /* 0x000fe400020f0c03 */
[----:B------:R-:W-:Y:S02]  /*2ce0*/  @P6 LEA.HI.X R7, R152, R3, R153, 0x4, P3 ;  /* 0x0000000398076211 */ /* 0x000fe400018f2499 */
[C---:B------:R-:W-:Y:S01]  /*2cf0*/  ISETP.GE.AND P4, PT, R0.reuse, 0x31, PT ;  /* 0x000000310000780c */ /* 0x040fe20003f86270 */
[----:B------:R-:W-:Y:S01]  /*2d00*/  @!PT LDS RZ, [RZ] ;  /* 0x00000000fffff984 */ /* 0x000fe20000000800 */
[----:B------:R-:W-:Y:S01]  /*2d10*/  @!PT LDS RZ, [RZ] ;  /* 0x00000000fffff984 */ /* 0x000fe20000000800 */
[----:B------:R-:W-:Y:S01]  /*2d20*/  @!PT LDS RZ, [RZ] ;  /* 0x00000000fffff984 */ /* 0x000fe20000000800 */
[----:B------:R1:W-:Y:S01]  /*2d30*/  @P2 LDGSTS.E.BYPASS.LTC128B.128 [R213+0x2900], [R4.64], !P1 ;  /* 0x0290000004d52fae */ /* 0x0003e2000c901d48 */
[----:B------:R-:W-:Y:S02]  /*2d40*/  ISETP.GE.AND P3, PT, R0, 0x41, PT ;  /* 0x000000410000780c */ /* 0x000fe40003f66270 */
[----:B------:R-:W-:-:S04]  /*2d50*/  @P6 LEA R10, P0, R6, c[0x0][0x1c8], 0x1 ;  /* 0x00007200060a6a11 */ /* 0x000fc800078008ff */
[----:B------:R-:W-:Y:S02]  /*2d60*/  @P6 LEA.HI.X R11, R6, c[0x0][0x1cc], R7, 0x1, P0 ;  /* 0x00007300060b6a11 */ /* 0x000fe400000f0c07 */
[C---:B------:R-:W-:Y:S02]  /*2d70*/  SHF.L.U32 R7, R153.reuse, 0x5, RZ ;  /* 0x0000000599077819 */ /* 0x040fe400000006ff */
[----:B------:R-:W-:Y:S01]  /*2d80*/  @P5 IADD3 R6, P0, R2, R8, RZ ;  /* 0x0000000802065210 */ /* 0x000fe20007f1e0ff */
[----:B------:R-:W-:Y:S01]  /*2d90*/  @P4 IMAD R13, R153, 0x30, RZ ;  /* 0x00000030990d4824 */ /* 0x000fe200078e02ff */
[----:B------:R3:W-:Y:S02]  /*2da0*/  @P6 LDGSTS.E.BYPASS.LTC128B.128 [R213+0x3100], [R10.64], !P1 ;  /* 0x031000000ad56fae */ /* 0x0007e4000c901d48 */
[----:B------:R-:W-:Y:S02]  /*2db0*/  @P5 IADD3.X R9, R3, R9, R7, P0, !PT ;  /* 0x0000000903095210 */ /* 0x000fe400007fe407 */
[----:B------:R-:W-:-:S02]  /*2dc0*/  @P5 LEA R8, P0, R6, c[0x0][0x1c8], 0x1 ;  /* 0x0000720006085a11 */ /* 0x000fc400078008ff */
[----:B------:R-:W-:Y:S02]  /*2dd0*/  @P3 LEA R7, P2, R152, R2, 0x6 ;  /* 0x0000000298073211 */ /* 0x000fe400078430ff */
[----:B------:R-:W-:-:S05]  /*2de0*/  @P5 LEA.HI.X R9, R6, c[0x0][0x1cc], R9, 0x1, P0 ;  /* 0x0000730006095a11 */ /* 0x000fca00000f0c09 */
[----:B------:R5:W-:Y:S01]  /*2df0*/  @P5 LDGSTS.E.BYPASS.LTC128B.128 [R213+0x3900], [R8.64], !P1 ;  /* 0x0390000008d55fae */ /* 0x000be2000c901d48 */
[C---:B-1----:R-:W-:Y:S01]  /*2e00*/  @P4 IMAD.WIDE.U32 R4, R152.reuse, 0x30, R2 ;  /* 0x0000003098044825 */ /* 0x042fe200078e0002 */
[----:B------:R-:W-:Y:S02]  /*2e10*/  @P3 LEA R2, P0, R7, c[0x0][0x1c8], 0x1 ;  /* 0x0000720007023a11 */ /* 0x000fe400078008ff */
[----:B------:R-:W-:Y:S02]  /*2e20*/  @P3 LEA.HI.X R3, R152, R3, R153, 0x6, P2 ;  /* 0x0000000398033211 */ /* 0x000fe400010f3499 */
[----:B------:R-:W-:Y:S02]  /*2e30*/  @P4 IADD3 R5, R5, R13, RZ ;  /* 0x0000000d05054210 */ /* 0x000fe40007ffe0ff */
[----:B------:R-:W-:Y:S02]  /*2e40*/  @P4 LEA R6, P2, R4, c[0x0][0x1c8], 0x1 ;  /* 0x0000720004064a11 */ /* 0x000fe400078408ff */
[----:B------:R-:W-:-:S02]  /*2e50*/  @P3 LEA.HI.X R3, R7, c[0x0][0x1cc], R3, 0x1, P0 ;  /* 0x0000730007033a11 */ /* 0x000fc400000f0c03 */
[----:B------:R-:W-:-:S05]  /*2e60*/  @P4 LEA.HI.X R7, R4, c[0x0][0x1cc], R5, 0x1, P2 ;  /* 0x0000730004074a11 */ /* 0x000fca00010f0c05 */
[----:B------:R4:W-:Y:S04]  /*2e70*/  @P4 LDGSTS.E.BYPASS.LTC128B.128 [R213+0x4100], [R6.64], !P1 ;  /* 0x0410000006d54fae */ /* 0x0009e8000c901d48 */
[----:B------:R1:W-:Y:S04]  /*2e80*/  @P3 LDGSTS.E.BYPASS.LTC128B.128 [R213+0x4900], [R2.64], !P1 ;  /* 0x0490000002d53fae */ /* 0x0003e8000c901d48 */
[----:B------:R-:W0:Y:S01]  /*2e90*/  LDGDEPBAR ;  /* 0x00000000000079af */ /* 0x000e220000000000 */
[----:B------:R-:W-:-:S04]  /*2ea0*/  DEPBAR.LE SB0, 0x1 ;  /* 0x000080400000791a */ /* 0x000fc80000000000 */
[----:B------:R-:W-:-:S04]  /*2eb0*/  DEPBAR.LE SB0, 0x0 ;  /* 0x000080000000791a */ /* 0x000fc80000000000 */
[----:B------:R-:W-:Y:S01]  /*2ec0*/  BAR.SYNC.DEFER_BLOCKING 0x0 ;  /* 0x0000000000007b1d */ /* 0x000fe20000010000 */
[----:B------:R-:W-:Y:S02]  /*2ed0*/  IMAD R4, R12, c[0x0][0x208], RZ ;  /* 0x000082000c047a24 */ /* 0x000fe400078e02ff */
[----:B-1----:R-:W-:-:S04]  /*2ee0*/  IMAD.WIDE.U32 R2, R88, c[0x0][0x208], RZ ;  /* 0x0000820058027a25 */ /* 0x002fc800078e00ff */
[----:B------:R-:W-:Y:S01]  /*2ef0*/  IMAD R4, R88, c[0x0][0x20c], R4 ;  /* 0x0000830058047a24 */ /* 0x000fe200078e0204 */
[----:B----4-:R-:W-:Y:S02]  /*2f00*/  MOV R6, R16 ;  /* 0x0000001000067202 */ /* 0x010fe40000000f00 */
[----:B--2---:R-:W-:Y:S02]  /*2f10*/  MOV R7, R18 ;  /* 0x0000001200077202 */ /* 0x004fe40000000f00 */
[----:B------:R-:W-:Y:S01]  /*2f20*/  IADD3 R4, R3, R4, RZ ;  /* 0x0000000403047210 */ /* 0x000fe20007ffe0ff */
[----:B------:R-:W-:Y:S04]  /*2f30*/  LDSM.16.M88.4 R32, [R203] ;  /* 0x00000000cb20783b */ /* 0x000fe80000000200 */
[----:B------:R-:W1:Y:S01]  /*2f40*/  LDSM.16.M88.4 R48, [R196] ;  /* 0x00000000c430783b */ /* 0x000e620000000200 */
[----:B------:R-:W-:-:S03]  /*2f50*/  IMAD.WIDE.U32 R2, R2, 0x50, R6 ;  /* 0x0000005002027825 */ /* 0x000fc600078e0006 */
[----:B------:R-:W2:Y:S01]  /*2f60*/  LDSM.16.M88.4 R28, [R203+0x2000] ;  /* 0x00200000cb1c783b */ /* 0x000ea20000000200 */
[----:B------:R-:W-:Y:S01]  /*2f70*/  IMAD R4, R4, 0x50, RZ ;  /* 0x0000005004047824 */ /* 0x000fe200078e02ff */
[----:B-----5:R-:W-:Y:S02]  /*2f80*/  LEA R8, P0, R2, c[0x0][0x1f8], 0x1 ;  /* 0x00007e0002087a11 */ /* 0x020fe400078008ff */
[----:B------:R-:W-:Y:S01]  /*2f90*/  ISETP.GE.AND P2, PT, R14, c[0x0][0x1d4], PT ;  /* 0x000075000e007a0c */ /* 0x000fe20003f46270 */
[----:B------:R-:W-:Y:S01]  /*2fa0*/  LDSM.16.M88.4 R24, [R206] ;  /* 0x00000000ce18783b */ /* 0x000fe20000000200 */
[----:B------:R-:W-:-:S03]  /*2fb0*/  IADD3 R3, R3, R4, RZ ;  /* 0x0000000403037210 */ /* 0x000fc60007ffe0ff */
[----:B------:R-:W4:Y:S01]  /*2fc0*/  LDSM.16.M88.4 R44, [R207] ;  /* 0x00000000cf2c783b */ /* 0x000f220000000200 */
[----:B------:R-:W-:Y:S02]  /*2fd0*/  IADD3 R6, P3, R8, UR7, RZ ;  /* 0x0000000708067c10 */ /* 0x000fe4000ff7e0ff */
[----:B------:R-:W-:Y:S01]  /*2fe0*/  LEA.HI.X R9, R2, c[0x0][0x1fc], R3, 0x1, P0 ;  /* 0x00007f0002097a11 */ /* 0x000fe200000f0c03 */
[----:B------:R-:W-:Y:S01]  /*2ff0*/  LDSM.16.M88.4 R68, [R196+0x800] ;  /* 0x00080000c444783b */ /* 0x000fe20000000200 */
[----:B------:R-:W-:Y:S02]  /*3000*/  ISETP.LT.OR P6, PT, R0, 0x1, P2 ;  /* 0x000000010000780c */ /* 0x000fe400017c1670 */
[----:B------:R-:W-:Y:S01]  /*3010*/  IADD3 R4, P0, R6, UR7, RZ ;  /* 0x0000000706047c10 */ /* 0x000fe2000ff1e0ff */
[----:B------:R-:W-:Y:S01]  /*3020*/  LDSM.16.M88.4 R84, [R196+0x1000] ;  /* 0x00100000c454783b */ /* 0x000fe20000000200 */
[----:B------:R-:W-:Y:S02]  /*3030*/  IADD3.X R7, R9, UR5, RZ, P3, !PT ;  /* 0x0000000509077c10 */ /* 0x000fe40009ffe4ff */
[C---:B------:R-:W-:Y:S01]  /*3040*/  ISETP.LT.OR P5, PT, R0.reuse, 0x11, P2 ;  /* 0x000000110000780c */ /* 0x040fe200017a1670 */
[----:B------:R-:W-:Y:S01]  /*3050*/  LDSM.16.M88.4 R96, [R196+0x1800] ;  /* 0x00180000c460783b */ /* 0x000fe20000000200 */
[----:B------:R-:W-:-:S02]  /*3060*/  ISETP.LT.OR P4, PT, R0, 0x21, P2 ;  /* 0x000000210000780c */ /* 0x000fc40001781670 */
[----:B------:R-:W-:Y:S01]  /*3070*/  IADD3.X R5, R7, UR5, RZ, P0, !PT ;  /* 0x0000000507057c10 */ /* 0x000fe200087fe4ff */
[----:B------:R-:W-:Y:S01]  /*3080*/  LDSM.16.M88.4 R104, [R196+0x2000] ;  /* 0x00200000c468783b */ /* 0x000fe20000000200 */
[----:B------:R-:W-:Y:S02]  /*3090*/  ISETP.LT.OR P3, PT, R0, 0x31, P2 ;  /* 0x000000310000780c */ /* 0x000fe40001761670 */
[----:B------:R-:W-:Y:S01]  /*30a0*/  IADD3 R2, P0, R4, UR7, RZ ;  /* 0x0000000704027c10 */ /* 0x000fe2000ff1e0ff */
[----:B------:R-:W5:Y:S01]  /*30b0*/  LDSM.16.M88.4 R20, [R206+0x2000] ;  /* 0x00200000ce14783b */ /* 0x000f620000000200 */
[----:B------:R-:W-:Y:S02]  /*30c0*/  ISETP.LT.OR P2, PT, R0, 0x41, P2 ;  /* 0x000000410000780c */ /* 0x000fe40001741670 */
[----:B------:R-:W-:Y:S01]  /*30d0*/  IADD3.X R3, R5, UR5, RZ, P0, !PT ;  /* 0x0000000505037c10 */ /* 0x000fe200087fe4ff */
[----:B------:R-:W-:Y:S04]  /*30e0*/  LDSM.16.M88.4 R80, [R211] ;  /* 0x00000000d350783b */ /* 0x000fe80000000200 */
[----:B------:R-:W-:Y:S01]  /*30f0*/  LDSM.16.M88.4 R92, [R210] ;  /* 0x00000000d25c783b */ /* 0x000fe20000000200 */
[----:B-1----:R-:W-:Y:S03]  /*3100*/  HMMA.16816.F32 R12, R32, R48, RZ ;  /* 0x00000030200c723c */ /* 0x002fe600000018ff */
[----:B------:R-:W-:Y:S04]  /*3110*/  LDSM.16.M88.4 R100, [R209] ;  /* 0x00000000d164783b */ /* 0x000fe80000000200 */
[----:B------:R-:W-:Y:S04]  /*3120*/  LDSM.16.M88.4 R108, [R208] ;  /* 0x00000000d06c783b */ /* 0x000fe80000000200 */
[----:B------:R-:W-:Y:S01]  /*3130*/  @!PT LDS RZ, [RZ] ;  /* 0x00000000fffff984 */ /* 0x000fe20000000800 */
[----:B------:R-:W-:Y:S01]  /*3140*/  @!PT LDS RZ, [RZ] ;  /* 0x00000000fffff984 */ /* 0x000fe20000000800 */
[----:B------:R-:W-:Y:S01]  /*3150*/  @!PT LDS RZ, [RZ] ;  /* 0x00000000fffff984 */ /* 0x000fe20000000800 */
[----:B------:R1:W-:Y:S04]  /*3160*/  LDGSTS.E.BYPASS.LTC128B.128 [R213+0x100], [R8.64], !P6 ;  /* 0x0010000008d57fae */ /* 0x0003e8000f101d48 */
[----:B------:R2:W-:Y:S04]  /*3170*/  LDGSTS.E.BYPASS.LTC128B.128 [R213+0x900], [R6.64], !P5 ;  /* 0x0090000006d57fae */ /* 0x0005e8000e901d48 */
[----:B------:R2:W-:Y:S04]  /*3180*/  LDGSTS.E.BYPASS.LTC128B.128 [R213+0x1100], [R4.64], !P4 ;  /* 0x0110000004d57fae */ /* 0x0005e8000e101d48 */
[----:B------:R2:W-:Y:S01]  /*3190*/  LDGSTS.E.BYPASS.LTC128B.128 [R213+0x1900], [R2.64], !P3 ;  /* 0x0190000002d57fae */ /* 0x0005e2000d901d48 */
[----:B-1----:R-:W-:-:S04]  /*31a0*/  IADD3 R8, P0, R2, UR7, RZ ;  /* 0x0000000702087c10 */ /* 0x002fc8000ff1e0ff */
[----:B------:R-:W-:-:S05]  /*31b0*/  IADD3.X R9, R3, UR5, RZ, P0, !PT ;  /* 0x0000000503097c10 */ /* 0x000fca00087fe4ff */
[----:B------:R3:W-:Y:S04]  /*31c0*/  LDGSTS.E.BYPASS.LTC128B.128 [R213+0x2100], [R8.64], !P2 ;  /* 0x0210000008d57fae */ /* 0x0007e8000d101d48 */
[----:B------:R-:W-:Y:S04]  /*31d0*/  LDSM.16.M88.4 R36, [R202] ;  /* 0x00000000ca24783b */ /* 0x000fe80000000200 */
[----:B------:R-:W1:Y:S01]  /*31e0*/  LDSM.16.M88.4 R16, [R204] ;  /* 0x00000000cc10783b */ /* 0x000e620000000200 */
[----:B--2---:R-:W-:Y:S03]  /*31f0*/  HMMA.16816.F32 R52, R28, R48, RZ ;  /* 0x000000301c34723c */ /* 0x004fe600000018ff */
[----:B------:R-:W-:Y:S04]  /*3200*/  LDSM.16.M88.4 R40, [R199] ;  /* 0x00000000c728783b */ /* 0x000fe80000000200 */
[----:B------:R-:W-:Y:S01]  /*3210*/  LDSM.16.M88.4 R4, [R205+0x2000] ;  /* 0x00200000cd04783b */ /* 0x000fe20000000200 */
[----:B----4-:R-:W-:Y:S03]  /*3220*/  HMMA.16816.F32 R56, R24, R44, R12 ;  /* 0x0000002c1838723c */ /* 0x010fe6000000180c */
[----:B------:R-:W2:Y:S04]  /*3230*/  LDSM.16.M88.4 R12, [R204+0x2000] ;  /* 0x00200000cc0c783b */ /* 0x000ea80000000200 */
[----:B------:R-:W0:Y:S04]  /*3240*/  LDGDEPBAR ;  /* 0x00000000000079af */ /* 0x000e280000000000 */
[----:B---3--:R-:W3:Y:S01]  /*3250*/  LDSM.16.M88.4 R8, [R205] ;  /* 0x00000000cd08783b */ /* 0x008ee20000000200 */
[----:B------:R-:W-:Y:S08]  /*3260*/  HMMA.16816.F32 R64, R32, R50, RZ ;  /* 0x000000322040723c */ /* 0x000ff000000018ff */
[----:B-----5:R-:W-:Y:S08]  /*3270*/  HMMA.16816.F32 R52, R20, R44, R52 ;  /* 0x0000002c1434723c */ /* 0x020ff00000001834 */
[----:B-1----:R-:W-:Y:S08]  /*3280*/  HMMA.16816.F32 R60, R16, R36, R56 ;  /* 0x00000024103c723c */ /* 0x002ff00000001838 */
[----:B------:R-:W-:Y:S08]  /*3290*/  HMMA.16816.F32 R56, R28, R50, RZ ;  /* 0x000000321c38723c */ /* 0x000ff000000018ff */
[----:B--2---:R-:W-:Y:S08]  /*32a0*/  HMMA.16816.F32 R48, R12, R36, R52 ;  /* 0x000000240c30723c */ /* 0x004ff00000001834 */
[----:B------:R-:W-:Y:S08]  /*32b0*/  HMMA.16816.F32 R52, R24, R46, R64 ;  /* 0x0000002e1834723c */ /* 0x000ff00000001840 */
[----:B---3--:R-:W-:Y:S08]  /*32c0*/  HMMA.16816.F32 R64, R8, R40, R60 ;  /* 0x000000280840723c */ /* 0x008ff0000000183c */
[----:B------:R-:W-:Y:S01]  /*32d0*/  HMMA.16816.F32 R60, R20, R46, R56 ;  /* 0x0000002e143c723c */ /* 0x000fe20000001838 */
[----:B------:R-:W1:Y:S07]  /*32e0*/  LDSM.16.M88.4 R44, [R202+0x800] ;  /* 0x00080000ca2c783b */ /* 0x000e6e0000000200 */
[----:B------:R-:W-:Y:S08]  /*32f0*/  HMMA.16816.F32 R56, R32, R68, RZ ;  /* 0x000000442038723c */ /* 0x000ff000000018ff */
[----:B------:R-:W-:Y:S08]  /*3300*/  HMMA.16816.F32 R76, R4, R40, R48 ;  /* 0x00000028044c723c */ /* 0x000ff00000001830 */
[----:B------:R-:W-:Y:S01]  /*3310*/  HMMA.16816.F32 R48, R16, R38, R52 ;  /* 0x000000261030723c */ /* 0x000fe20000001834 */
[----:B------:R-:W-:-:S07]  /*3320*/  FMUL.FTZ R0, R64, c[0x0][0x320] ;  /* 0x0000c80040007a20 */ /* 0x000fce0000410000 */
[----:B------:R-:W-:Y:S01]  /*3330*/  HMMA.16816.F32 R52, R28, R68, RZ ;  /* 0x000000441c34723c */ /* 0x000fe200000018ff */
[----:B------:R2:W3:Y:S07]  /*3340*/  MUFU.TANH R151, R0 ;  /* 0x0000000000977308 */ /* 0x0004ee0000002400 */
[----:B------:R-:W-:Y:S01]  /*3350*/  HMMA.16816.F32 R56, R24, R80, R56 ;  /* 0x000000501838723c */ /* 0x000fe20000001838 */
[----:B--2---:R-:W-:-:S07]  /*3360*/  FMUL.FTZ R0, R65, c[0x0][0x320] ;  /* 0x0000c80041007a20 */ /* 0x004fce0000410000 */
[----:B------:R-:W-:Y:S01]  /*3370*/  HMMA.16816.F32 R60, R12, R38, R60 ;  /* 0x000000260c3c723c */ /* 0x000fe2000000183c */
[----:B------:R-:W2:Y:S01]  /*3380*/  LDSM.16.M88.4 R36, [R199+0x800] ;  /* 0x00080000c724783b */ /* 0x000ea20000000200 */
[----:B------:R4:W1:Y:S02]  /*3390*/  MUFU.TANH R150, R0 ;  /* 0x0000000000967308 */ /* 0x0008640000002400 */
[----:B----4-:R-:W-:-:S06]  /*33a0*/  FMUL.FTZ R0, R66, c[0x0][0x320] ;  /* 0x0000c80042007a20 */ /* 0x010fcc0000410000 */
[----:B------:R4:W1:Y:S02]  /*33b0*/  MUFU.TANH R149, R0 ;  /* 0x0000000000957308 */ /* 0x0008640000002400 */
[----:B----4-:R-:W-:Y:S02]  /*33c0*/  FMUL.FTZ R0, R67, c[0x0][0x320] ;  /* 0x0000c80043007a20 */ /* 0x010fe40000410000 */
[----:B------:R-:W-:Y:S04]  /*33d0*/  HMMA.16816.F32 R64, R8, R42, R48 ;  /* 0x0000002a0840723c */ /* 0x000fe80000001830 */
[----:B------:R4:W1:Y:S04]  /*33e0*/  MUFU.TANH R148, R0 ;  /* 0x0000000000947308 */ /* 0x0008680000002400 */
[----:B------:R-:W-:Y:S01]  /*33f0*/  HMMA.16816.F32 R48, R20, R80, R52 ;  /* 0x000000501430723c */ /* 0x000fe20000001834 */
[----:B----4-:R-:W-:-:S07]  /*3400*/  FMUL.FTZ R0, R76, c[0x0][0x320] ;  /* 0x0000c8004c007a20 */ /* 0x010fce0000410000 */
[----:B------:R-:W-:Y:S01]  /*3410*/  HMMA.16816.F32 R52, R32, R70, RZ ;  /* 0x000000462034723c */ /* 0x000fe200000018ff */
[----:B------:R4:W2:Y:S07]  /*3420*/  MUFU.TANH R147, R0 ;  /* 0x0000000000937308 */ /* 0x0008ae0000002400 */
[----:B-1----:R-:W-:Y:S01]  /*3430*/  HMMA.16816.F32 R56, R16, R44, R56 ;  /* 0x0000002c1038723c */ /* 0x002fe20000001838 */
[----:B----4-:R-:W-:-:S04]  /*3440*/  FMUL.FTZ R0, R77, c[0x0][0x320] ;  /* 0x0000c8004d007a20 */ /* 0x010fc80000410000 */
[----:B------:R1:W4:Y:S03]  /*3450*/  MUFU.TANH R146, R0 ;  /* 0x0000000000927308 */ /* 0x0003260000002400 */
[----:B------:R-:W-:Y:S01]  /*3460*/  HMMA.16816.F32 R72, R4, R42, R60 ;  /* 0x0000002a0448723c */ /* 0x000fe2000000183c */
[----:B-1----:R-:W-:-:S04]  /*3470*/  FMUL.FTZ R0, R78, c[0x0][0x320] ;  /* 0x0000c8004e007a20 */ /* 0x002fc80000410000 */
[----:B------:R1:W1:Y:S03]  /*3480*/  MUFU.TANH R141, R0 ;  /* 0x00000000008d7308 */ /* 0x0002660000002400 */
[----:B------:R-:W-:Y:S01]  /*3490*/  HMMA.16816.F32 R60, R28, R70, RZ ;  /* 0x000000461c3c723c */ /* 0x000fe200000018ff */
[----:B-1----:R-:W-:-:S04]  /*34a0*/  FMUL.FTZ R0, R79, c[0x0][0x320] ;  /* 0x0000c8004f007a20 */ /* 0x002fc80000410000 */
[----:B------:R1:W1:Y:S03]  /*34b0*/  MUFU.TANH R142, R0 ;  /* 0x00000000008e7308 */ /* 0x0002660000002400 */
[----:B------:R-:W-:Y:S01]  /*34c0*/  HMMA.16816.F32 R40, R12, R44, R48 ;  /* 0x0000002c0c28723c */ /* 0x000fe20000001830 */
[----:B-1----:R-:W-:-:S04]  /*34d0*/  FMUL.FTZ R0, R64, c[0x0][0x320] ;  /* 0x0000c80040007a20 */ /* 0x002fc80000410000 */
[----:B------:R1:W1:Y:S03]  /*34e0*/  MUFU.TANH R145, R0 ;  /* 0x0000000000917308 */ /* 0x0002660000002400 */
[----:B------:R-:W-:Y:S01]  /*34f0*/  HMMA.16816.F32 R48, R24, R82, R52 ;  /* 0x000000521830723c */ /* 0x000fe20000001834 */
[----:B-1----:R-:W-:-:S04]  /*3500*/  FMUL.FTZ R0, R65, c[0x0][0x320] ;  /* 0x0000c80041007a20 */ /* 0x002fc80000410000 */
[----:B------:R1:W1:Y:S03]  /*3510*/  MUFU.TANH R143, R0 ;  /* 0x00000000008f7308 */ /* 0x0002660000002400 */
[----:B------:R-:W-:Y:S01]  /*3520*/  HMMA.16816.F32 R60, R20, R82, R60 ;  /* 0x00000052143c723c */ /* 0x000fe2000000183c */
[----:B-1----:R-:W-:-:S04]  /*3530*/  FMUL.FTZ R0, R66, c[0x0][0x320] ;  /* 0x0000c80042007a20 */ /* 0x002fc80000410000 */
[----:B------:R1:W1:Y:S02]  /*3540*/  MUFU.TANH R140, R0 ;  /* 0x00000000008c7308 */ /* 0x0002640000002400 */
[----:B-1----:R-:W-:Y:S02]  /*3550*/  FMUL.FTZ R0, R67, c[0x0][0x320] ;  /* 0x0000c80043007a20 */ /* 0x002fe40000410000 */
[----:B--2---:R-:W-:Y:S04]  /*3560*/  HMMA.16816.F32 R64, R8, R36, R56 ;  /* 0x000000240840723c */ /* 0x004fe80000001838 */
[----:B------:R1:W2:Y:S04]  /*3570*/  MUFU.TANH R139, R0 ;  /* 0x00000000008b7308 */ /* 0x0002a80000002400 */
[----:B------:R-:W-:Y:S01]  /*3580*/  HMMA.16816.F32 R56, R32, R84, RZ ;  /* 0x000000542038723c */ /* 0x000fe200000018ff */
[----:B-1----:R-:W-:-:S04]  /*3590*/  FMUL.FTZ R0, R72, c[0x0][0x320] ;  /* 0x0000c80048007a20 */ /* 0x002fc80000410000 */
[----:B------:R1:W1:Y:S03]  /*35a0*/  MUFU.TANH R136, R0 ;  /* 0x0000000000887308 */ /* 0x0002660000002400 */
[----:B------:R-:W-:Y:S01]  /*35b0*/  HMMA.16816.F32 R76, R4, R36, R40 ;  /* 0x00000024044c723c */ /* 0x000fe20000001828 */
[----:B------:R-:W5:Y:S07]  /*35c0*/  LDSM.16.M88.4 R40, [R202+0x1000] ;  /* 0x00100000ca28783b */ /* 0x000f6e0000000200 */
[----:B------:R-:W-:Y:S01]  /*35d0*/  HMMA.16816.F32 R48, R16, R46, R48 ;  /* 0x0000002e1030723c */ /* 0x000fe20000001830 */
[----:B-1----:R-:W-:-:S04]  /*35e0*/  FMUL.FTZ R0, R73, c[0x0][0x320] ;  /* 0x0000c80049007a20 */ /* 0x002fc80000410000 */
[----:B------:R1:W1:Y:S03]  /*35f0*/  MUFU.TANH R135, R0 ;  /* 0x0000000000877308 */ /* 0x0002660000002400 */
[----:B------:R-:W-:Y:S01]  /*3600*/  HMMA.16816.F32 R52, R28, R84, RZ ;  /* 0x000000541c34723c */ /* 0x000fe200000018ff */
[----:B-1----:R-:W-:-:S04]  /*3610*/  FMUL.FTZ R0, R74, c[0x0][0x320] ;  /* 0x0000c8004a007a20 */ /* 0x002fc80000410000 */
[----:B------:R1:W1:Y:S03]  /*3620*/  MUFU.TANH R125, R0 ;  /* 0x00000000007d7308 */ /* 0x0002660000002400 */
[----:B------:R-:W-:Y:S01]  /*3630*/  HMMA.16816.F32 R60, R12, R46, R60 ;  /* 0x0000002e0c3c723c */ /* 0x000fe2000000183c */
[----:B------:R-:W2:Y:S01]  /*3640*/  LDSM.16.M88.4 R44, [R199+0x1000] ;  /* 0x00100000c72c783b */ /* 0x000ea20000000200 */
[----:B-1----:R-:W-:-:S04]  /*3650*/  FMUL.FTZ R0, R75, c[0x0][0x320] ;  /* 0x0000c8004b007a20 */ /* 0x002fc80000410000 */
[----:B------:R1:W1:Y:S02]  /*3660*/  MUFU.TANH R128, R0 ;  /* 0x0000000000807308 */ /* 0x0002640000002400 */
[----:B------:R-:W-:Y:S01]  /*3670*/  HMMA.16816.F32 R56, R24, R92, R56 ;  /* 0x0000005c1838723c */ /* 0x000fe20000001838 */
[----:B-1----:R-:W-:-:S05]  /*3680*/  FMUL.FTZ R0, R64, c[0x0][0x320] ;  /* 0x0000c80040007a20 */ /* 0x002fca0000410000 */
[----:B------:R1:W1:Y:S02]  /*3690*/  MUFU.TANH R132, R0 ;  /* 0x0000000000847308 */ /* 0x0002640000002400 */
[----:B-1----:R-:W-:-:S06]  /*36a0*/  FMUL.FTZ R0, R65, c[0x0][0x320] ;  /* 0x0000c80041007a20 */ /* 0x002fcc0000410000 */
[----:B------:R1:W1:Y:S02]  /*36b0*/  MUFU.TANH R129, R0 ;  /* 0x0000000000817308 */ /* 0x0002640000002400 */
[----:B-1----:R-:W-:-:S06]  /*36c0*/  FMUL.FTZ R0, R66, c[0x0][0x320] ;  /* 0x0000c80042007a20 */ /* 0x002fcc0000410000 */
[----:B------:R1:W1:Y:S02]  /*36d0*/  MUFU.TANH R124, R0 ;  /* 0x00000000007c7308 */ /* 0x0002640000002400 */
[----:B-1----:R-:W-:Y:S02]  /*36e0*/  FMUL.FTZ R0, R67, c[0x0][0x320] ;  /* 0x0000c80043007a20 */ /* 0x002fe40000410000 */
[----:B------:R-:W-:Y:S04]  /*36f0*/  HMMA.16816.F32 R64, R8, R38, R48 ;  /* 0x000000260840723c */ /* 0x000fe80000001830 */
[----:B------:R1:W1:Y:S04]  /*3700*/  MUFU.TANH R119, R0 ;  /* 0x0000000000777308 */ /* 0x0002680000002400 */
[----:B------:R-:W-:Y:S01]  /*3710*/  HMMA.16816.F32 R48, R20, R92, R52 ;  /* 0x0000005c1430723c */ /* 0x000fe20000001834 */
[----:B-1----:R-:W-:-:S07]  /*3720*/  FMUL.FTZ R0, R76, c[0x0][0x320] ;  /* 0x0000c8004c007a20 */ /* 0x002fce0000410000 */
[----:B------:R-:W-:Y:S01]  /*3730*/  HMMA.16816.F32 R52, R32, R86, RZ ;  /* 0x000000562034723c */ /* 0x000fe200000018ff */
[----:B------:R1:W1:Y:S07]  /*3740*/  MUFU.TANH R118, R0 ;  /* 0x0000000000767308 */ /* 0x00026e0000002400 */
[----:B------:R-:W-:Y:S01]  /*3750*/  HMMA.16816.F32 R68, R4, R38, R60 ;  /* 0x000000260444723c */ /* 0x000fe2000000183c */
[----:B-1----:R-:W-:-:S07]  /*3760*/  FMUL.FTZ R0, R77, c[0x0][0x320] ;  /* 0x0000c8004d007a20 */ /* 0x002fce0000410000 */
[----:B-----5:R-:W-:Y:S01]  /*3770*/  HMMA.16816.F32 R56, R16, R40, R56 ;  /* 0x000000281038723c */ /* 0x020fe20000001838 */
[----:B------:R1:W1:Y:S07]  /*3780*/  MUFU.TANH R117, R0 ;  /* 0x0000000000757308 */ /* 0x00026e0000002400 */
        /* <DEDUP_REMOVED lines=12> */
[----:B-1----:R-:W-:-:S06]  /*3850*/  FMUL.FTZ R0, R66, c[0x0][0x320] ;  /* 0x0000c80042007a20 */ /* 0x002fcc0000410000 */
[----:B------:R1:W1:Y:S02]  /*3860*/  MUFU.TANH R91, R0 ;  /* 0x00000000005b7308 */ /* 0x0002640000002400 */
[----:B-1----:R-:W-:Y:S02]  /*3870*/  FMUL.FTZ R0, R67, c[0x0][0x320] ;  /* 0x0000c80043007a20 */ /* 0x002fe40000410000 */
[----:B--2---:R-:W-:Y:S04]  /*3880*/  HMMA.16816.F32 R64, R8, R44, R56 ;  /* 0x0000002c0840723c */ /* 0x004fe80000001838 */
[----:B------:R1:W2:Y:S04]  /*3890*/  MUFU.TANH R120, R0 ;  /* 0x0000000000787308 */ /* 0x0002a80000002400 */
[----:B------:R-:W-:Y:S01]  /*38a0*/  HMMA.16816.F32 R56, R32, R96, RZ ;  /* 0x000000602038723c */ /* 0x000fe200000018ff */
[----:B-1----:R-:W-:-:S04]  /*38b0*/  FMUL.FTZ R0, R68, c[0x0][0x320] ;  /* 0x0000c80044007a20 */ /* 0x002fc80000410000 */
[----:B------:R1:W1:Y:S03]  /*38c0*/  MUFU.TANH R87, R0 ;  /* 0x0000000000577308 */ /* 0x0002660000002400 */
[----:B------:R-:W-:Y:S08]  /*38d0*/  HMMA.16816.F32 R72, R4, R44, R36 ;  /* 0x0000002c0448723c */ /* 0x000ff00000001824 */
[----:B------:R-:W-:Y:S01]  /*38e0*/  HMMA.16816.F32 R36, R16, R42, R48 ;  /* 0x0000002a1024723c */ /* 0x000fe20000001830 */
[----:B------:R-:W5:Y:S01]  /*38f0*/  LDSM.16.M88.4 R48, [R202+0x1800] ;  /* 0x00180000ca30783b */ /* 0x000f620000000200 */
[----:B-1----:R-:W-:-:S04]  /*3900*/  FMUL.FTZ R0, R69, c[0x0][0x320] ;  /* 0x0000c80045007a20 */ /* 0x002fc80000410000 */
[----:B------:R1:W1:Y:S02]  /*3910*/  MUFU.TANH R86, R0 ;  /* 0x0000000000567308 */ /* 0x0002640000002400 */
[----:B------:R-:W-:Y:S01]  /*3920*/  HMMA.16816.F32 R60, R12, R42, R60 ;  /* 0x0000002a0c3c723c */ /* 0x000fe2000000183c */
[----:B-1----:R-:W-:-:S05]  /*3930*/  FMUL.FTZ R0, R70, c[0x0][0x320] ;  /* 0x0000c80046007a20 */ /* 0x002fca0000410000 */
[----:B------:R1:W1:Y:S02]  /*3940*/  MUFU.TANH R85, R0 ;  /* 0x0000000000557308 */ /* 0x0002640000002400 */
[----:B------:R-:W-:Y:S01]  /*3950*/  HMMA.16816.F32 R52, R28, R96, RZ ;  /* 0x000000601c34723c */ /* 0x000fe200000018ff */
[----:B-1----:R-:W-:-:S05]  /*3960*/  FMUL.FTZ R0, R71, c[0x0][0x320] ;  /* 0x0000c80047007a20 */ /* 0x002fca0000410000 */
[----:B------:R1:W1:Y:S02]  /*3970*/  MUFU.TANH R92, R0 ;  /* 0x00000000005c7308 */ /* 0x0002640000002400 */
[----:B------:R-:W-:Y:S01]  /*3980*/  HMMA.16816.F32 R56, R24, R100, R56 ;  /* 0x000000641838723c */ /* 0x000fe20000001838 */
[----:B-1----:R-:W-:-:S05]  /*3990*/  FMUL.FTZ R0, R64, c[0x0][0x320] ;  /* 0x0000c80040007a20 */ /* 0x002fca0000410000 */
[----:B------:R1:W1:Y:S02]  /*39a0*/  MUFU.TANH R121, R0 ;  /* 0x0000000000797308 */ /* 0x0002640000002400 */
[----:B-1----:R-:W-:-:S06]  /*39b0*/  FMUL.FTZ R0, R65, c[0x0][0x320] ;  /* 0x0000c80041007a20 */ /* 0x002fcc0000410000 */
[----:B------:R1:W1:Y:S01]  /*39c0*/  MUFU.TANH R130, R0 ;  /* 0x0000000000827308 */ /* 0x0002620000002400 */
[----:B------:R-:W-:Y:S01]  /*39d0*/  HMMA.16816.F32 R68, R4, R46, R60 ;  /* 0x0000002e0444723c */ /* 0x000fe2000000183c */
[----:B-1----:R-:W-:-:S06]  /*39e0*/  FMUL.FTZ R0, R66, c[0x0][0x320] ;  /* 0x0000c80042007a20 */ /* 0x002fcc0000410000 */
[----:B------:R1:W1:Y:S01]  /*39f0*/  MUFU.TANH R134, R0 ;  /* 0x0000000000867308 */ /* 0x0002620000002400 */
[----:B------:R-:W-:Y:S01]  /*3a00*/  HMMA.16816.F32 R40, R20, R100, R52 ;  /* 0x000000641428723c */ /* 0x000fe20000001834 */
[----:B-1----:R-:W-:-:S07]  /*3a10*/  FMUL.FTZ R0, R67, c[0x0][0x320] ;  /* 0x0000c80043007a20 */ /* 0x002fce0000410000 */
[----:B------:R-:W-:Y:S01]  /*3a20*/  HMMA.16816.F32 R64, R8, R46, R36 ;  /* 0x0000002e0840723c */ /* 0x000fe20000001824 */
[----:B------:R-:W1:Y:S01]  /*3a30*/  LDSM.16.M88.4 R36, [R199+0x1800] ;  /* 0x00180000c724783b */ /* 0x000e620000000200 */
[----:B------:R2:W1:Y:S06]  /*3a40*/  MUFU.TANH R137, R0 ;  /* 0x0000000000897308 */ /* 0x00046c0000002400 */
[----:B------:R-:W-:Y:S01]  /*3a50*/  HMMA.16816.F32 R44, R32, R98, RZ ;  /* 0x00000062202c723c */ /* 0x000fe200000018ff */
[----:B--2---:R-:W-:-:S04]  /*3a60*/  FMUL.FTZ R0, R72, c[0x0][0x320] ;  /* 0x0000c80048007a20 */ /* 0x004fc80000410000 */
[----:B------:R2:W1:Y:S03]  /*3a70*/  MUFU.TANH R122, R0 ;  /* 0x00000000007a7308 */ /* 0x0004660000002400 */
[----:B-----5:R-:W-:Y:S01]  /*3a80*/  HMMA.16816.F32 R52, R16, R48, R56 ;  /* 0x000000301034723c */ /* 0x020fe20000001838 */
[----:B--2---:R-:W-:-:S04]  /*3a90*/  FMUL.FTZ R0, R73, c[0x0][0x320] ;  /* 0x0000c80049007a20 */ /* 0x004fc80000410000 */
[----:B------:R2:W1:Y:S03]  /*3aa0*/  MUFU.TANH R123, R0 ;  /* 0x00000000007b7308 */ /* 0x0004660000002400 */
[----:B------:R-:W-:Y:S01]  /*3ab0*/  HMMA.16816.F32 R56, R28, R98, RZ ;  /* 0x000000621c38723c */ /* 0x000fe200000018ff */
[----:B--2---:R-:W-:-:S04]  /*3ac0*/  FMUL.FTZ R0, R74, c[0x0][0x320] ;  /* 0x0000c8004a007a20 */ /* 0x004fc80000410000 */
[----:B------:R2:W1:Y:S03]  /*3ad0*/  MUFU.TANH R126, R0 ;  /* 0x00000000007e7308 */ /* 0x0004660000002400 */
[----:B------:R-:W-:Y:S01]  /*3ae0*/  HMMA.16816.F32 R40, R12, R48, R40 ;  /* 0x000000300c28723c */ /* 0x000fe20000001828 */
[----:B--2---:R-:W-:-:S04]  /*3af0*/  FMUL.FTZ R0, R75, c[0x0][0x320] ;  /* 0x0000c8004b007a20 */ /* 0x004fc80000410000 */
[----:B------:R2:W1:Y:S03]  /*3b00*/  MUFU.TANH R127, R0 ;  /* 0x00000000007f7308 */ /* 0x0004660000002400 */
[----:B------:R-:W-:Y:S01]  /*3b10*/  HMMA.16816.F32 R44, R24, R102, R44 ;  /* 0x00000066182c723c */ /* 0x000fe2000000182c */
[----:B--2---:R-:W-:-:S04]  /*3b20*/  FMUL.FTZ R0, R64, c[0x0][0x320] ;  /* 0x0000c80040007a20 */ /* 0x004fc80000410000 */
[----:B------:R2:W1:Y:S02]  /*3b30*/  MUFU.TANH R131, R0 ;  /* 0x0000000000837308 */ /* 0x0004640000002400 */
[----:B--2---:R-:W-:-:S06]  /*3b40*/  FMUL.FTZ R0, R65, c[0x0][0x320] ;  /* 0x0000c80041007a20 */ /* 0x004fcc0000410000 */
[----:B------:R2:W1:Y:S01]  /*3b50*/  MUFU.TANH R133, R0 ;  /* 0x0000000000857308 */ /* 0x0004620000002400 */
[----:B------:R-:W-:Y:S01]  /*3b60*/  HMMA.16816.F32 R60, R20, R102, R56 ;  /* 0x00000066143c723c */ /* 0x000fe20000001838 */
[----:B--2---:R-:W-:-:S06]  /*3b70*/  FMUL.FTZ R0, R66, c[0x0][0x320] ;  /* 0x0000c80042007a20 */ /* 0x004fcc0000410000 */
[----:B------:R2:W1:Y:S01]  /*3b80*/  MUFU.TANH R138, R0 ;  /* 0x00000000008a7308 */ /* 0x0004620000002400 */
[----:B------:R-:W-:Y:S01]  /*3b90*/  HMMA.16816.F32 R56, R32, R104, RZ ;  /* 0x000000682038723c */ /* 0x000fe200000018ff */
[----:B--2---:R-:W-:-:S07]  /*3ba0*/  FMUL.FTZ R0, R67, c[0x0][0x320] ;  /* 0x0000c80043007a20 */ /* 0x004fce0000410000 */
[----:B-1----:R-:W-:Y:S01]  /*3bb0*/  HMMA.16816.F32 R64, R8, R36, R52 ;  /* 0x000000240840723c */ /* 0x002fe20000001834 */
[----:B------:R1:W2:Y:S02]  /*3bc0*/  MUFU.TANH R144, R0 ;  /* 0x0000000000907308 */ /* 0x0002a40000002400 */
[----:B-1----:R-:W-:-:S06]  /*3bd0*/  FMUL.FTZ R0, R68, c[0x0][0x320] ;  /* 0x0000c80044007a20 */ /* 0x002fcc0000410000 */
[----:B------:R1:W1:Y:S01]  /*3be0*/  MUFU.TANH R84, R0 ;  /* 0x0000000000547308 */ /* 0x0002620000002400 */
        /* <DEDUP_REMOVED lines=15> */
[----:B------:R1:W1:Y:S01]  /*3ce0*/  MUFU.TANH R82, R0 ;  /* 0x0000000000527308 */ /* 0x0002620000002400 */
[----:B------:R-:W-:Y:S01]  /*3cf0*/  HMMA.16816.F32 R32, R32, R106, RZ ;  /* 0x0000006a2020723c */ /* 0x000fe200000018ff */
[----:B-1----:R-:W-:-:S06]  /*3d00*/  FMUL.FTZ R0, R66, c[0x0][0x320] ;  /* 0x0000c80042007a20 */ /* 0x002fcc0000410000 */
[----:B------:R1:W1:Y:S01]  /*3d10*/  MUFU.TANH R78, R0 ;  /* 0x00000000004e7308 */ /* 0x0002620000002400 */
[----:B------:R-:W-:Y:S01]  /*3d20*/  HMMA.16816.F32 R52, R20, R108, R52 ;  /* 0x0000006c1434723c */ /* 0x000fe20000001834 */
[----:B-1----:R-:W-:-:S07]  /*3d30*/  FMUL.FTZ R0, R67, c[0x0][0x320] ;  /* 0x0000c80043007a20 */ /* 0x002fce0000410000 */
[----:B------:R-:W-:Y:S01]  /*3d40*/  HMMA.16816.F32 R64, R8, R38, R44 ;  /* 0x000000260840723c */ /* 0x000fe2000000182c */
[----:B------:R-:W1:Y:S01]  /*3d50*/  LDSM.16.M88.4 R44, [R199+0x2000] ;  /* 0x00200000c72c783b */ /* 0x000e620000000200 */
[----:B------:R2:W1:Y:S01]  /*3d60*/  MUFU.TANH R77, R0 ;  /* 0x00000000004d7308 */ /* 0x0004620000002400 */
[----:B------:R-:W-:Y:S01]  /*3d70*/  ISETP.GT.AND P0, PT, R88, R247, PT ;  /* 0x000000f75800720c */ /* 0x000fe20003f04270 */
[----:B------:R-:W-:-:S04]  /*3d80*/  DEPBAR.LE SB0, 0x0 ;  /* 0x000080000000791a */ /* 0x000fc80000000000 */
[----:B--2---:R-:W-:-:S04]  /*3d90*/  FMUL.FTZ R0, R72, c[0x0][0x320] ;  /* 0x0000c80048007a20 */ /* 0x004fc80000410000 */
[----:B------:R2:W1:Y:S01]  /*3da0*/  MUFU.TANH R76, R0 ;  /* 0x00000000004c7308 */ /* 0x0004620000002400 */
[----:B------:R-:W-:Y:S08]  /*3db0*/  HMMA.16816.F32 R60, R4, R38, R48 ;  /* 0x00000026043c723c */ /* 0x000ff00000001830 */
        /* <DEDUP_REMOVED lines=11> */
[----:B------:R2:W2:Y:S03]  /*3e70*/  MUFU.TANH R57, R0 ;  /* 0x0000000000397308 */ /* 0x0004a60000002400 */
[----:B-1----:R-:W-:Y:S01]  /*3e80*/  HMMA.16816.F32 R36, R8, R44, R36 ;  /* 0x0000002c0824723c */ /* 0x002fe20000001824 */
[----:B--2---:R-:W-:-:S04]  /*3e90*/  FMUL.FTZ R0, R65, c[0x0][0x320] ;  /* 0x0000c80041007a20 */ /* 0x004fc80000410000 */
[----:B------:R1:W2:Y:S02]  /*3ea0*/  MUFU.TANH R56, R0 ;  /* 0x0000000000387308 */ /* 0x0002a40000002400 */
[----:B-1----:R-:W-:-:S06]  /*3eb0*/  FMUL.FTZ R0, R66, c[0x0][0x320] ;  /* 0x0000c80042007a20 */ /* 0x002fcc0000410000 */
[----:B------:R1:W1:Y:S01]  /*3ec0*/  MUFU.TANH R58, R0 ;  /* 0x00000000003a7308 */ /* 0x0002620000002400 */
[----:B------:R-:W-:Y:S01]  /*3ed0*/  HMMA.16816.F32 R32, R20, R110, R48 ;  /* 0x0000006e1420723c */ /* 0x000fe20000001830 */
[----:B-1----:R-:W-:-:S06]  /*3ee0*/  FMUL.FTZ R0, R67, c[0x0][0x320] ;  /* 0x0000c80043007a20 */ /* 0x002fcc0000410000 */
[----:B------:R1:W1:Y:S01]  /*3ef0*/  MUFU.TANH R54, R0 ;  /* 0x0000000000367308 */ /* 0x0002620000002400 */
[----:B------:R-:W-:Y:S01]  /*3f00*/  HMMA.16816.F32 R16, R16, R42, R24 ;  /* 0x0000002a1010723c */ /* 0x000fe20000001818 */
[----:B-1----:R-:W-:-:S06]  /*3f10*/  FMUL.FTZ R0, R60, c[0x0][0x320] ;  /* 0x0000c8003c007a20 */ /* 0x002fcc0000410000 */
[----:B------:R1:W1:Y:S01]  /*3f20*/  MUFU.TANH R52, R0 ;  /* 0x0000000000347308 */ /* 0x0002620000002400 */
[----:B------:R-:W-:Y:S01]  /*3f30*/  HMMA.16816.F32 R20, R4, R44, R28 ;  /* 0x0000002c0414723c */ /* 0x000fe2000000181c */
[----:B-1----:R-:W-:-:S06]  /*3f40*/  FMUL.FTZ R0, R61, c[0x0][0x320] ;  /* 0x0000c8003d007a20 */ /* 0x002fcc0000410000 */
[----:B------:R1:W1:Y:S02]  /*3f50*/  MUFU.TANH R53, R0 ;  /* 0x0000000000357308 */ /* 0x0002640000002400 */
[----:B-1----:R-:W-:-:S06]  /*3f60*/  FMUL.FTZ R0, R62, c[0x0][0x320] ;  /* 0x0000c8003e007a20 */ /* 0x002fcc0000410000 */
[----:B------:R1:W1:Y:S02]  /*3f70*/  MUFU.TANH R40, R0 ;  /* 0x0000000000287308 */ /* 0x0002640000002400 */
        /* <DEDUP_REMOVED lines=35> */
[----:B------:R-:W-:Y:S01]  /*41b0*/  BSSY B0, `(.L_x_73) ;  /* 0x0000022000007945 */ /* 0x000fe20003800000 */
[----:B-1----:R-:W-:-:S06]  /*41c0*/  FMUL.FTZ R0, R7, c[0x0][0x320] ;  /* 0x0000c80007007a20 */ /* 0x002fcc0000410000 */
[----:B------:R1:W1:Y:S01]  /*41d0*/  MUFU.TANH R22, R0 ;  /* 0x0000000000167308 */ /* 0x0002620000002400 */
[----:B------:R-:W-:Y:S06]  /*41e0*/  BAR.SYNC.DEFER_BLOCKING 0x0 ;  /* 0x0000000000007b1d */ /* 0x000fec0000010000 */
[----:B------:R-:W-:Y:S05]  /*41f0*/  @!P0 BRA `(.L_x_74) ;  /* 0x000001d000008947 */ /* 0x000fea0003800000 */
[----:B-1234-:R-:W-:Y:S01]  /*4200*/  IADD3 R0, R246, -0x2, RZ ;  /* 0xfffffffef6007810 */ /* 0x01efe20007ffe0ff */
[C---:B------:R-:W-:Y:S01]  /*4210*/  IMAD.SHL.U32 R10, R152.reuse, 0x20, RZ ;  /* 0x00000020980a7824 */ /* 0x040fe200078e00ff */
[----:B------:R-:W-:Y:S02]  /*4220*/  SHF.L.U64.HI R11, R152, 0x5, R153 ;  /* 0x00000005980b7819 */ /* 0x000fe40000010299 */
[----:B------:R-:W-:-:S05]  /*4230*/  SHF.R.S32.HI R2, RZ, 0x1f, R0 ;  /* 0x0000001fff027819 */ /* 0x000fca0000011400 */
[----:B------:R-:W-:Y:S02]  /*4240*/  IMAD R4, R2, c[0x0][0x1e0], RZ ;  /* 0x0000780002047a24 */ /* 0x000fe400078e02ff */
[----:B------:R-:W-:-:S04]  /*4250*/  IMAD.WIDE.U32 R2, R0, c[0x0][0x1e0], RZ ;  /* 0x0000780000027a25 */ /* 0x000fc800078e00ff */
[----:B------:R-:W-:-:S04]  /*4260*/  IMAD R0, R0, c[0x0][0x1e4], R4 ;  /* 0x0000790000007a24 */ /* 0x000fc800078e0204 */
[----:B------:R-:W-:Y:S02]  /*4270*/  IMAD.IADD R0, R3, 0x1, R0 ;  /* 0x0000000103007824 */ /* 0x000fe400078e0200 */
[----:B------:R-:W-:-:S04]  /*4280*/  IMAD.WIDE.U32 R2, R2, 0x50, R112 ;  /* 0x0000005002027825 */ /* 0x000fc800078e0070 */
[----:B------:R-:W-:Y:S01]  /*4290*/  IMAD R0, R0, 0x50, RZ ;  /* 0x0000005000007824 */ /* 0x000fe200078e02ff */
[----:B------:R-:W-:-:S04]  /*42a0*/  LEA R8, P0, R2, c[0x0][0x1c8], 0x1 ;  /* 0x0000720002087a11 */ /* 0x000fc800078008ff */
[----:B------:R-:W-:Y:S02]  /*42b0*/  IADD3 R0, R3, R0, RZ ;  /* 0x0000000003007210 */ /* 0x000fe40007ffe0ff */
[----:B------:R-:W-:Y:S02]  /*42c0*/  IADD3 R6, P2, R10, R8, RZ ;  /* 0x000000080a067210 */ /* 0x000fe40007f5e0ff */
[----:B------:R-:W-:Y:S02]  /*42d0*/  LEA.HI.X R9, R2, c[0x0][0x1cc], R0, 0x1, P0 ;  /* 0x0000730002097a11 */ /* 0x000fe400000f0c00 */
[----:B------:R-:W-:-:S03]  /*42e0*/  IADD3 R4, P0, R6, R10, RZ ;  /* 0x0000000a06047210 */ /* 0x000fc60007f1e0ff */
[----:B------:R-:W-:Y:S01]  /*42f0*/  IMAD.X R7, R11, 0x1, R9, P2 ;  /* 0x000000010b077824 */ /* 0x000fe200010e0609 */
[-C--:B------:R-:W-:Y:S01]  /*4300*/  IADD3 R2, P2, R4, R10.reuse, RZ ;  /* 0x0000000a04027210 */ /* 0x080fe20007f5e0ff */
[----:B------:R-:W-:Y:S01]  /*4310*/  @!PT LDS RZ, [RZ] ;  /* 0x00000000fffff984 */ /* 0x000fe20000000800 */
[----:B------:R-:W-:Y:S01]  /*4320*/  @!PT LDS RZ, [RZ] ;  /* 0x00000000fffff984 */ /* 0x000fe20000000800 */
[----:B------:R-:W-:Y:S01]  /*4330*/  @!PT LDS RZ, [RZ] ;  /* 0x00000000fffff984 */ /* 0x000fe20000000800 */
[----:B------:R1:W-:Y:S03]  /*4340*/  LDGSTS.E.BYPASS.LTC128B.128 [R213+0x2900], [R8.64], !P1 ;  /* 0x0290000008d57fae */ /* 0x0003e6000c901d48 */
[----:B------:R-:W-:Y:S01]  /*4350*/  IADD3.X R5, R7, R11, RZ, P0, !PT ;  /* 0x0000000b07057210 */ /* 0x000fe200007fe4ff */
[----:B------:R1:W-:Y:S01]  /*4360*/  LDGSTS.E.BYPASS.LTC128B.128 [R213+0x3100], [R6.64], !P1 ;  /* 0x0310000006d57fae */ /* 0x0003e2000c901d48 */
[----:B------:R-:W-:-:S03]  /*4370*/  IADD3 R10, P0, R2, R10, RZ ;  /* 0x0000000a020a7210 */ /* 0x000fc60007f1e0ff */
[----:B------:R-:W-:Y:S01]  /*4380*/  IMAD.X R3, R5, 0x1, R11, P2 ;  /* 0x0000000105037824 */ /* 0x000fe200010e060b */
[----:B------:R1:W-:Y:S04]  /*4390*/  LDGSTS.E.BYPASS.LTC128B.128 [R213+0x3900], [R4.64], !P1 ;  /* 0x0390000004d57fae */ /* 0x0003e8000c901d48 */
[----:B------:R-:W-:Y:S01]  /*43a0*/  IADD3.X R11, R3, R11, RZ, P0, !PT ;  /* 0x0000000b030b7210 */ /* 0x000fe200007fe4ff */
[----:B------:R1:W-:Y:S04]  /*43b0*/  LDGSTS.E.BYPASS.LTC128B.128 [R213+0x4100], [R2.64], !P1 ;  /* 0x0410000002d57fae */ /* 0x0003e8000c901d48 */
[----:B------:R1:W-:Y:S02]  /*43c0*/  LDGSTS.E.BYPASS.LTC128B.128 [R213+0x4900], [R10.64], !P1 ;  /* 0x049000000ad57fae */ /* 0x0003e4000c901d48 */
.L_x_74:
[----:B--234-:R-:W-:Y:S05]  /*43d0*/  BSYNC B0 ;  /* 0x0000000000007941 */ /* 0x01cfea0003800000 */
.L_x_73:
[----:B-1----:R-:W2:Y:S04]  /*43e0*/  LDL R0, [R1+0x4c] ;  /* 0x00004c0001007983 */ /* 0x002ea80000100800 */
[----:B------:R-:W0:Y:S01]  /*43f0*/  LDGDEPBAR ;  /* 0x00000000000079af */ /* 0x000e220000000000 */
[----:B--2---:R-:W-:-:S04]  /*4400*/  IADD3 R0, -R0, R89, R90 ;  /* 0x0000005900007210 */ /* 0x004fc80007ffe15a */
[C---:B------:R-:W-:Y:S02]  /*4410*/  ISETP.GT.AND P2, PT, R0.reuse, RZ, PT ;  /* 0x000000ff0000720c */ /* 0x040fe40003f44270 */
[C---:B------:R-:W-:Y:S02]  /*4420*/  ISETP.GT.AND P0, PT, R0.reuse, 0x1, PT ;  /* 0x000000010000780c */ /* 0x040fe40003f04270 */
[----:B------:R-:W-:Y:S02]  /*4430*/  ISETP.GT.AND P6, PT, R0, 0x8, PT ;  /* 0x000000080000780c */ /* 0x000fe40003fc4270 */
[----:B------:R-:W-:Y:S02]  /*4440*/  FSEL R8, R151, -INF , P2 ;  /* 0xff80000097087808 */ /* 0x000fe40001000000 */
[----:B------:R-:W-:Y:S02]  /*4450*/  FSEL R25, R150, -INF , P0 ;  /* 0xff80000096197808 */ /* 0x000fe40000000000 */
[----:B------:R-:W-:-:S02]  /*4460*/  ISETP.GT.AND P5, PT, R0, 0x9, PT ;  /* 0x000000090000780c */ /* 0x000fc40003fa4270 */
[----:B------:R-:W-:Y:S02]  /*4470*/  FSEL R9, R147, -INF , P2 ;  /* 0xff80000093097808 */ /* 0x000fe40001000000 */
[----:B------:R-:W-:Y:S02]  /*4480*/  FSEL R10, R146, -INF , P0 ;  /* 0xff800000920a7808 */ /* 0x000fe40000000000 */
[----:B------:R-:W-:Y:S02]  /*4490*/  FSEL R26, R145, -INF , P6 ;  /* 0xff800000911a7808 */ /* 0x000fe40003000000 */
[----:B------:R-:W-:Y:S02]  /*44a0*/  FMNMX.FTZ R2, R8, R25, !PT ;  /* 0x0000001908027209 */ /* 0x000fe40007810000 */
[----:B------:R-:W-:Y:S02]  /*44b0*/  ISETP.GT.AND P4, PT, R0, 0x10, PT ;  /* 0x000000100000780c */ /* 0x000fe40003f84270 */
[----:B------:R-:W-:-:S02]  /*44c0*/  FSEL R11, R136, -INF , P6 ;  /* 0xff800000880b7808 */ /* 0x000fc40003000000 */
[----:B------:R-:W-:Y:S02]  /*44d0*/  FSEL R27, R143, -INF , P5 ;  /* 0xff8000008f1b7808 */ /* 0x000fe40002800000 */
[----:B------:R-:W-:Y:S02]  /*44e0*/  FMNMX.FTZ R3, R9, R10, !PT ;  /* 0x0000000a09037209 */ /* 0x000fe40007810000 */
[----:B------:R-:W-:Y:S02]  /*44f0*/  FMNMX.FTZ R2, R26, R2, !PT ;  /* 0x000000021a027209 */ /* 0x000fe40007810000 */
[----:B------:R-:W-:Y:S02]  /*4500*/  FSEL R71, R93, -INF , P4 ;  /* 0xff8000005d477808 */ /* 0x000fe40002000000 */
[----:B------:R-:W-:Y:S02]  /*4510*/  ISETP.GT.AND P3, PT, R0, 0x11, PT ;  /* 0x000000110000780c */ /* 0x000fe40003f64270 */
[----:B------:R-:W-:-:S02]  /*4520*/  FSEL R12, R135, -INF , P5 ;  /* 0xff800000870c7808 */ /* 0x000fc40002800000 */
[----:B------:R-:W-:Y:S02]  /*4530*/  FSEL R93, R132, -INF , P4 ;  /* 0xff800000845d7808 */ /* 0x000fe40002000000 */
[----:B------:R-:W-:Y:S02]  /*4540*/  FMNMX.FTZ R3, R11, R3, !PT ;  /* 0x000000030b037209 */ /* 0x000fe40007810000 */
[----:B------:R-:W-:Y:S02]  /*4550*/  FMNMX.FTZ R2, R27, R2, !PT ;  /* 0x000000021b027209 */ /* 0x000fe40007810000 */
[----:B------:R-:W-:Y:S02]  /*4560*/  FSEL R13, R141, -INF , P2 ;  /* 0xff8000008d0d7808 */ /* 0x000fe40001000000 */
[----:B------:R-:W-:Y:S02]  /*4570*/  FSEL R32, R149, -INF , P2 ;  /* 0xff80000095207808 */ /* 0x000fe40001000000 */
[----:B------:R-:W-:-:S02]  /*4580*/  ISETP.GT.AND P2, PT, R0, 0x18, PT ;  /* 0x000000180000780c */ /* 0x000fc40003f44270 */
[----:B------:R-:W-:Y:S02]  /*4590*/  FSEL R14, R142, -INF , P0 ;  /* 0xff8000008e0e7808 */ /* 0x000fe40000000000 */
[----:B------:R-:W-:Y:S02]  /*45a0*/  FSEL R33, R148, -INF , P0 ;  /* 0xff80000094217808 */ /* 0x000fe40000000000 */
[----:B------:R-:W-:Y:S02]  /*45b0*/  FSEL R36, R118, -INF , P4 ;  /* 0xff80000076247808 */ /* 0x000fe40002000000 */
[----:B------:R-:W-:Y:S02]  /*45c0*/  FSEL R94, R129, -INF , P3 ;  /* 0xff800000815e7808 */ /* 0x000fe40001800000 */
[----:B------:R-:W-:Y:S02]  /*45d0*/  FMNMX.FTZ R3, R12, R3, !PT ;  /* 0x000000030c037209 */ /* 0x000fe40007810000 */
[----:B------:R-:W-:-:S02]  /*45e0*/  FMNMX.FTZ R2, R93, R2, !PT ;  /* 0x000000025d027209 */ /* 0x000fc40007810000 */
[----:B------:R-:W-:Y:S02]  /*45f0*/  ISETP.GT.AND P0, PT, R0, 0x19, PT ;  /* 0x000000190000780c */ /* 0x000fe40003f04270 */
[----:B------:R-:W-:Y:S02]  /*4600*/  FSEL R37, R117, -INF , P3 ;  /* 0xff80000075257808 */ /* 0x000fe40001800000 */
[----:B------:R-:W-:Y:S02]  /*4610*/  FSEL R95, R116, -INF , P2 ;  /* 0xff800000745f7808 */ /* 0x000fe40001000000 */
[----:B------:R-:W-:Y:S02]  /*4620*/  FMNMX.FTZ R3, R36, R3, !PT ;  /* 0x0000000324037209 */ /* 0x000fe40007810000 */
[----:B------:R-:W-:Y:S02]  /*4630*/  FMNMX.FTZ R2, R94, R2, !PT ;  /* 0x000000025e027209 */ /* 0x000fe40007810000 */
[----:B------:R-:W-:-:S02]  /*4640*/  FSEL R15, R125, -INF , P6 ;  /* 0xff8000007d0f7808 */ /* 0x000fc40003000000 */
[----:B------:R-:W-:Y:S02]  /*4650*/  FSEL R34, R140, -INF , P6 ;  /* 0xff8000008c227808 */ /* 0x000fe40003000000 */
[----:B------:R-:W-:Y:S02]  /*4660*/  FSEL R24, R128, -INF , P5 ;  /* 0xff80000080187808 */ /* 0x000fe40002800000 */
[----:B------:R-:W-:Y:S02]  /*4670*/  FSEL R35, R139, -INF , P5 ;  /* 0xff8000008b237808 */ /* 0x000fe40002800000 */
[----:B------:R-:W-:Y:S02]  /*4680*/  FSEL R101, R124, -INF , P4 ;  /* 0xff8000007c657808 */ /* 0x000fe40002000000 */
[----:B------:R-:W-:Y:S02]  /*4690*/  FSEL R72, R114, -INF , P3 ;  /* 0xff80000072487808 */ /* 0x000fe40001800000 */
        /* <DEDUP_REMOVED lines=8> */
[C---:B------:R-:W-:Y:S02]  /*4720*/  ISETP.GT.AND P6, PT, R0.reuse, 0x20, PT ;  /* 0x000000200000780c */ /* 0x040fe40003fc4270 */
[C---:B------:R-:W-:Y:S02]  /*4730*/  ISETP.GT.AND P5, PT, R0.reuse, 0x21, PT ;  /* 0x000000210000780c */ /* 0x040fe40003fa4270 */
[C---:B------:R-:W-:Y:S02]  /*4740*/  ISETP.GT.AND P4, PT, R0.reuse, 0x28, PT ;  /* 0x000000280000780c */ /* 0x040fe40003f84270 */
[C---:B------:R-:W-:Y:S02]  /*4750*/  ISETP.GT.AND P3, PT, R0.reuse, 0x29, PT ;  /* 0x000000290000780c */ /* 0x040fe40003f64270 */
[----:B------:R-:W-:-:S02]  /*4760*/  ISETP.GT.AND P2, PT, R0, 0x30, PT ;  /* 0x000000300000780c */ /* 0x000fc40003f44270 */
[----:B------:R-:W-:Y:S02]  /*4770*/  ISETP.GT.AND P0, PT, R0, 0x31, PT ;  /* 0x000000310000780c */ /* 0x000fe40003f04270 */
[----:B------:R-:W-:Y:S02]  /*4780*/  FMNMX.FTZ R3, R37, R3, !PT ;  /* 0x0000000325037209 */ /* 0x000fe40007810000 */
[----:B------:R-:W-:Y:S02]  /*4790*/  FMNMX.FTZ R2, R95, R2, !PT ;  /* 0x000000025f027209 */ /* 0x000fe40007810000 */
        /* <DEDUP_REMOVED lines=24> */
[C---:B------:R-:W-:Y:S02]  /*4920*/  ISETP.GT.AND P6, PT, R0.reuse, 0x38, PT ;  /* 0x000000380000780c */ /* 0x040fe40003fc4270 */
[C---:B------:R-:W-:Y:S02]  /*4930*/  ISETP.GT.AND P5, PT, R0.reuse, 0x39, PT ;  /* 0x000000390000780c */ /* 0x040fe40003fa4270 */
[----:B------:R-:W-:-:S02]  /*4940*/  ISETP.GT.AND P4, PT, R0, 0x40, PT ;  /* 0x000000400000780c */ /* 0x000fc40003f84270 */
[C---:B------:R-:W-:Y:S02]  /*4950*/  ISETP.GT.AND P3, PT, R0.reuse, 0x41, PT ;  /* 0x000000410000780c */ /* 0x040fe40003f64270 */
[C---:B------:R-:W-:Y:S02]  /*4960*/  ISETP.GT.AND P2, PT, R0.reuse, 0x48, PT ;  /* 0x000000480000780c */ /* 0x040fe40003f44270 */
[----:B------:R-:W-:Y:S02]  /*4970*/  ISETP.GT.AND P0, PT, R0, 0x49, PT ;  /* 0x000000490000780c */ /* 0x000fe40003f04270 */
        /* <DEDUP_REMOVED lines=18> */
[----:B------:R-:W-:Y:S02]  /*4aa0*/  FSEL R135, R57, -INF , P6 ;  /* 0xff80000039877808 */ /* 0x000fe40003000000 */
[----:B------:R-:W-:Y:S02]  /*4ab0*/  FMNMX.FTZ R0, R148, R0, !PT ;  /* 0x0000000094007209 */ /* 0x000fe40007810000 */
[----:B------:R-:W-:-:S02]  /*4ac0*/  FMNMX.FTZ R2, R136, R2, !PT ;  /* 0x0000000288027209 */ /* 0x000fc40007810000 */
[----:B------:R-:W-:Y:S02]  /*4ad0*/  FMNMX.FTZ R3, R92, R3, !PT ;  /* 0x000000035c037209 */ /* 0x000fe40007810000 */
[----:B------:R-:W-:Y:S02]  /*4ae0*/  FSEL R146, R52, -INF , P6 ;  /* 0xff80000034927808 */ /* 0x000fe40003000000 */
[----:B------:R-:W-:Y:S02]  /*4af0*/  FSEL R152, R56, -INF , P5 ;  /* 0xff80000038987808 */ /* 0x000fe40002800000 */
[----:B------:R-:W-:Y:S02]  /*4b00*/  FMNMX.FTZ R0, R147, R0, !PT ;  /* 0x0000000093007209 */ /* 0x000fe40007810000 */
[----:B------:R-:W-:Y:S02]  /*4b10*/  FMNMX.FTZ R2, R135, R2, !PT ;  /* 0x0000000287027209 */ /* 0x000fe40007810000 */
[----:B------:R-:W-:-:S02]  /*4b20*/  FMNMX.FTZ R3, R126, R3, !PT ;  /* 0x000000037e037209 */ /* 0x000fc40007810000 */
[----:B------:R-:W-:Y:S02]  /*4b30*/  FSEL R145, R53, -INF , P5 ;  /* 0xff80000035917808 */ /* 0x000fe40002800000 */
[----:B------:R-:W-:Y:S02]  /*4b40*/  FSEL R174, R30, -INF , P4 ;  /* 0xff8000001eae7808 */ /* 0x000fe40002000000 */
[----:B------:R-:W-:Y:S02]  /*4b50*/  FMNMX.FTZ R0, R146, R0, !PT ;  /* 0x0000000092007209 */ /* 0x000fe40007810000 */
[----:B------:R-:W-:Y:S02]  /*4b60*/  FMNMX.FTZ R2, R152, R2, !PT ;  /* 0x0000000298027209 */ /* 0x000fe40007810000 */
[----:B------:R-:W-:Y:S02]  /*4b70*/  FMNMX.FTZ R3, R127, R3, !PT ;  /* 0x000000037f037209 */ /* 0x000fe40007810000 */
[----:B------:R-:W-:-:S02]  /*4b80*/  FSEL R215, R20, -INF , P4 ;  /* 0xff80000014d77808 */ /* 0x000fc40002000000 */
[----:B------:R-:W-:Y:S02]  /*4b90*/  FSEL R177, R31, -INF , P3 ;  /* 0xff8000001fb17808 */ /* 0x000fe40001800000 */
[----:B------:R-:W-:Y:S02]  /*4ba0*/  FMNMX.FTZ R0, R145, R0, !PT ;  /* 0x0000000091007209 */ /* 0x000fe40007810000 */
[----:B------:R-:W-:Y:S02]  /*4bb0*/  FMNMX.FTZ R2, R174, R2, !PT ;  /* 0x00000002ae027209 */ /* 0x000fe40007810000 */
[----:B------:R-:W-:Y:S02]  /*4bc0*/  FMNMX.FTZ R3, R128, R3, !PT ;  /* 0x0000000380037209 */ /* 0x000fe40007810000 */
[----:B------:R-:W-:Y:S02]  /*4bd0*/  FSEL R218, R21, -INF , P3 ;  /* 0xff80000015da7808 */ /* 0x000fe40001800000 */
[----:B------:R-:W-:-:S02]  /*4be0*/  FSEL R176, R18, -INF , P2 ;  /* 0xff80000012b07808 */ /* 0x000fc40001000000 */
[----:B------:R-:W-:Y:S02]  /*4bf0*/  FMNMX.FTZ R0, R215, R0, !PT ;  /* 0x00000000d7007209 */ /* 0x000fe40007810000 */
[----:B------:R-:W-:Y:S02]  /*4c00*/  FMNMX.FTZ R2, R177, R2, !PT ;  /* 0x00000002b1027209 */ /* 0x000fe40007810000 */
[----:B------:R-:W-:Y:S02]  /*4c10*/  FMNMX.FTZ R4, R129, R3, !PT ;  /* 0x0000000381047209 */ /* 0x000fe40007810000 */
[----:B------:R-:W-:Y:S02]  /*4c20*/  FSEL R212, R16, -INF , P2 ;  /* 0xff80000010d47808 */ /* 0x000fe40001000000 */
[----:B------:R-:W-:Y:S02]  /*4c30*/  FSEL R182, R19, -INF , P0 ;  /* 0xff80000013b67808 */ /* 0x000fe40000000000 */
[----:B------:R-:W-:-:S02]  /*4c40*/  FMNMX.FTZ R0, R218, R0, !PT ;  /* 0x00000000da007209 */ /* 0x000fc40007810000 */
[----:B------:R-:W-:Y:S02]  /*4c50*/  FMNMX.FTZ R3, R176, R2, !PT ;  /* 0x00000002b0037209 */ /* 0x000fe40007810000 */
[----:B------:R-:W-:Y:S02]  /*4c60*/  FMNMX.FTZ R2, R153, R4, !PT ;  /* 0x0000000499027209 */ /* 0x000fe40007810000 */
[----:B------:R-:W-:Y:S02]  /*4c70*/  FSEL R189, R17, -INF , P0 ;  /* 0xff80000011bd7808 */ /* 0x000fe40000000000 */
[----:B------:R-:W-:Y:S01]  /*4c80*/  FMNMX.FTZ R0, R212, R0, !PT ;  /* 0x00000000d4007209 */ /* 0x000fe20007810000 */
[----:B------:R-:W-:Y:S01]  /*4c90*/  LDSM.16.MT88.4 R16, [R197] ;  /* 0x00000000c510783b */ /* 0x000fe20000004200 */
[----:B------:R-:W-:Y:S02]  /*4ca0*/  FMNMX.FTZ R4, R182, R3, !PT ;  /* 0x00000003b6047209 */ /* 0x000fe40007810000 */
[----:B------:R-:W-:-:S02]  /*4cb0*/  FMNMX.FTZ R5, R32, R33, !PT ;  /* 0x0000002120057209 */ /* 0x000fc40007810000 */
[----:B------:R-:W-:Y:S01]  /*4cc0*/  FMNMX.FTZ R3, R189, R0, !PT ;  /* 0x00000000bd037209 */ /* 0x000fe20007810000 */
[----:B------:R-:W1:Y:S01]  /*4cd0*/  SHFL.BFLY PT, R7, R4, 0x2, 0x1f ;  /* 0x0c401f0004077f89 */ /* 0x000e6200000e0000 */
[----:B------:R-:W-:Y:S02]  /*4ce0*/  FMNMX.FTZ R0, R34, R5, !PT ;  /* 0x0000000522007209 */ /* 0x000fe40007810000 */
[----:B------:R-:W-:Y:S01]  /*4cf0*/  FSEL R151, R40, -INF , P6 ;  /* 0xff80000028977808 */ /* 0x000fe20003000000 */
[----:B------:R-:W2:Y:S01]  /*4d00*/  SHFL.BFLY PT, R6, R3, 0x2, 0x1f ;  /* 0x0c401f0003067f89 */ /* 0x000ea200000e0000 */
[----:B------:R-:W-:Y:S02]  /*4d10*/  FMNMX.FTZ R0, R35, R0, !PT ;  /* 0x0000000023007209 */ /* 0x000fe40007810000 */
[----:B------:R-:W-:Y:S02]  /*4d20*/  FMNMX.FTZ R2, R154, R2, !PT ;  /* 0x000000029a027209 */ /* 0x000fe40007810000 */
[----:B------:R-:W-:-:S02]  /*4d30*/  FMNMX.FTZ R0, R101, R0, !PT ;  /* 0x0000000065007209 */ /* 0x000fc40007810000 */
[----:B------:R-:W-:Y:S02]  /*4d40*/  FSEL R139, R48, -INF , P5 ;  /* 0xff800000308b7808 */ /* 0x000fe40002800000 */
[----:B------:R-:W-:Y:S02]  /*4d50*/  FMNMX.FTZ R0, R102, R0, !PT ;  /* 0x0000000066007209 */ /* 0x000fe40007810000 */
[----:B------:R-:W-:Y:S02]  /*4d60*/  FMNMX.FTZ R2, R151, R2, !PT ;  /* 0x0000000297027209 */ /* 0x000fe40007810000 */
[----:B------:R-:W-:Y:S02]  /*4d70*/  FMNMX.FTZ R0, R103, R0, !PT ;  /* 0x0000000067007209 */ /* 0x000fe40007810000 */
[----:B------:R-:W-:Y:S02]  /*4d80*/  FSEL R188, R29, -INF , P4 ;  /* 0xff8000001dbc7808 */ /* 0x000fe40002000000 */
[----:B------:R-:W-:-:S02]  /*4d90*/  FMNMX.FTZ R2, R139, R2, !PT ;  /* 0x000000028b027209 */ /* 0x000fc40007810000 */
[----:B------:R-:W-:Y:S02]  /*4da0*/  FMNMX.FTZ R5, R120, R0, !PT ;  /* 0x0000000078057209 */ /* 0x000fe40007810000 */
[----:B------:R-:W-:Y:S02]  /*4db0*/  FSEL R191, R28, -INF , P3 ;  /* 0xff8000001cbf7808 */ /* 0x000fe40001800000 */
[----:B------:R-:W-:Y:S01]  /*4dc0*/  FMNMX.FTZ R2, R188, R2, !PT ;  /* 0x00000002bc027209 */ /* 0x000fe20007810000 */
[----:B------:R-:W-:Y:S01]  /*4dd0*/  LDSM.16.MT88.4 R28, [R198] ;  /* 0x00000000c61c783b */ /* 0x000fe20000004200 */
[----:B-1----:R-:W-:Y:S02]  /*4de0*/  FMNMX.FTZ R0, R4, R7, !PT ;  /* 0x0000000704007209 */ /* 0x002fe40007810000 */
[----:B------:R-:W-:Y:S02]  /*4df0*/  FMNMX.FTZ R4, R134, R5, !PT ;  /* 0x0000000586047209 */ /* 0x000fe40007810000 */
[----:B------:R-:W-:-:S02]  /*4e00*/  FSEL R216, R23, -INF , P2 ;  /* 0xff80000017d87808 */ /* 0x000fc40001000000 */
[----:B------:R-:W-:Y:S02]  /*4e10*/  FMNMX.FTZ R2, R191, R2, !PT ;  /* 0x00000002bf027209 */ /* 0x000fe40007810000 */
[----:B--2---:R-:W-:Y:S02]  /*4e20*/  FMNMX.FTZ R3, R3, R6, !PT ;  /* 0x0000000603037209 */ /* 0x004fe40007810000 */
[----:B------:R-:W1:Y:S01]  /*4e30*/  SHFL.BFLY PT, R6, R0, 0x1, 0x1f ;  /* 0x0c201f0000067f89 */ /* 0x000e6200000e0000 */
[----:B------:R-:W-:Y:S02]  /*4e40*/  FMNMX.FTZ R4, R137, R4, !PT ;  /* 0x0000000489047209 */ /* 0x000fe40007810000 */
[----:B------:R-:W-:Y:S01]  /*4e50*/  FSEL R220, R22, -INF , P0 ;  /* 0xff80000016dc7808 */ /* 0x000fe20000000000 */
[----:B------:R-:W-:Y:S01]  /*4e60*/  SHFL.BFLY PT, R7, R3, 0x1, 0x1f ;  /* 0x0c201f0003077f89 */ /* 0x000fe200000e0000 */
[----:B------:R-:W-:Y:S02]  /*4e70*/  FMNMX.FTZ R2, R216, R2, !PT ;  /* 0x00000002d8027209 */ /* 0x000fe40007810000 */
[----:B------:R-:W-:Y:S01]  /*4e80*/  FMNMX.FTZ R4, R138, R4, !PT ;  /* 0x000000048a047209 */ /* 0x000fe20007810000 */
[----:B------:R-:W-:Y:S01]  /*4e90*/  LDSM.16.MT88.4 R20, [R201] ;  /* 0x00000000c914783b */ /* 0x000fe20000004200 */
[----:B------:R-:W-:-:S02]  /*4ea0*/  FMNMX.FTZ R2, R220, R2, !PT ;  /* 0x00000002dc027209 */ /* 0x000fc40007810000 */
[----:B------:R-:W-:Y:S02]  /*4eb0*/  FMNMX.FTZ R4, R144, R4, !PT ;  /* 0x0000000490047209 */ /* 0x000fe40007810000 */
[----:B------:R-:W-:Y:S01]  /*4ec0*/  FSEL R149, R58, -INF , P6 ;  /* 0xff8000003a957808 */ /* 0x000fe20003000000 */
[----:B------:R-:W2:Y:S01]  /*4ed0*/  SHFL.BFLY PT, R5, R2, 0x2, 0x1f ;  /* 0x0c401f0002057f89 */ /* 0x000ea200000e0000 */
[----:B------:R-:W-:Y:S02]  /*4ee0*/  FMNMX.FTZ R4, R219, R4, !PT ;  /* 0x00000004db047209 */ /* 0x000fe40007810000 */
[----:B------:R-:W-:Y:S02]  /*4ef0*/  FSEL R150, R54, -INF , P5 ;  /* 0xff80000036967808 */ /* 0x000fe40002800000 */
[----:B------:R-:W-:Y:S02]  /*4f00*/  FMNMX.FTZ R4, R192, R4, !PT ;  /* 0x00000004c0047209 */ /* 0x000fe40007810000 */
[----:B------:R-:W-:-:S02]  /*4f10*/  FSEL R214, R44, -INF , P4 ;  /* 0xff8000002cd67808 */ /* 0x000fc40002000000 */
[----:B------:R-:W-:Y:S02]  /*4f20*/  FMNMX.FTZ R4, R149, R4, !PT ;  /* 0x0000000495047209 */ /* 0x000fe40007810000 */
[----:B-1----:R-:W-:Y:S02]  /*4f30*/  FMNMX.FTZ R70, R0, R6, !PT ;  /* 0x0000000600467209 */ /* 0x002fe40007810000 */
[----:B------:R-:W-:Y:S02]  /*4f40*/  FMNMX.FTZ R0, R150, R4, !PT ;  /* 0x0000000496007209 */ /* 0x000fe40007810000 */
[----:B------:R-:W-:Y:S02]  /*4f50*/  FSEL R190, R43, -INF , P3 ;  /* 0xff8000002bbe7808 */ /* 0x000fe40001800000 */
[----:B------:R-:W-:Y:S02]  /*4f60*/  FMNMX.FTZ R0, R214, R0, !PT ;  /* 0x00000000d6007209 */ /* 0x000fe40007810000 */
[----:B------:R-:W-:-:S02]  /*4f70*/  FSEL R221, R41, -INF , P2 ;  /* 0xff80000029dd7808 */ /* 0x000fc40001000000 */
[----:B------:R-:W-:Y:S02]  /*4f80*/  FMNMX.FTZ R0, R190, R0, !PT ;  /* 0x00000000be007209 */ /* 0x000fe40007810000 */
[----:B------:R-:W-:Y:S02]  /*4f90*/  FSEL R222, R42, -INF , P0 ;  /* 0xff8000002ade7808 */ /* 0x000fe40000000000 */
[----:B--2---:R-:W-:Y:S01]  /*4fa0*/  FMNMX.FTZ R5, R2, R5, !PT ;  /* 0x0000000502057209 */ /* 0x004fe20007810000 */
[----:B------:R-:W-:Y:S01]  /*4fb0*/  LDSM.16.MT88.4 R40, [R200] ;  /* 0x00000000c828783b */ /* 0x000fe20000004200 */
[----:B------:R-:W-:Y:S02]  /*4fc0*/  FMNMX.FTZ R4, R221, R0, !PT ;  /* 0x00000000dd047209 */ /* 0x000fe40007810000 */
[----:B------:R-:W-:Y:S01]  /*4fd0*/  FMNMX.FTZ R68, R3, R7, !PT ;  /* 0x0000000703447209 */ /* 0x000fe20007810000 */
[----:B------:R-:W1:Y:S01]  /*4fe0*/  SHFL.BFLY PT, R6, R5, 0x1, 0x1f ;  /* 0x0c201f0005067f89 */ /* 0x000e6200000e0000 */
[----:B------:R-:W-:Y:S01]  /*4ff0*/  FMNMX.FTZ R4, R222, R4, !PT ;  /* 0x00000004de047209 */ /* 0x000fe20007810000 */
[C---:B------:R-:W-:Y:S01]  /*5000*/  FMUL.FTZ R3, R70.reuse, c[0x0][0x2d0] ;  /* 0x0000b40046037a20 */ /* 0x040fe20000410000 */
[----:B------:R-:W-:Y:S01]  /*5010*/  FSETP.NEU.FTZ.AND P3, PT, R70, -INF , PT ;  /* 0xff8000004600780b */ /* 0x000fe20003f7d000 */
[C---:B------:R-:W-:Y:S01]  /*5020*/  FMUL.FTZ R2, R68.reuse, c[0x0][0x2d0] ;  /* 0x0000b40044027a20 */ /* 0x040fe20000410000 */
[----:B------:R-:W-:Y:S01]  /*5030*/  FSETP.NEU.FTZ.AND P2, PT, R68, -INF , PT ;  /* 0xff8000004400780b */ /* 0x000fe20003f5d000 */
[----:B------:R-:W2:Y:S01]  /*5040*/  SHFL.BFLY PT, R7, R4, 0x2, 0x1f ;  /* 0x0c401f0004077f89 */ /* 0x000ea200000e0000 */
[----:B------:R-:W-:-:S02]  /*5050*/  FSEL R3, R3, RZ, P3 ;  /* 0x000000ff03037208 */ /* 0x000fc40001800000 */
[----:B------:R-:W-:-:S03]  /*5060*/  FSEL R2, R2, RZ, P2 ;  /* 0x000000ff02027208 */ /* 0x000fc60001000000 */
[----:B------:R-:W-:-:S04]  /*5070*/  FFMA.FTZ R0, R8, c[0x0][0x2d0], -R3 ;  /* 0x0000b40008007a23 */ /* 0x000fc80000010803 */
[----:B------:R3:W-:Y:S01]  /*5080*/  MUFU.EX2 R243, R0 ;  /* 0x0000000000f37308 */ /* 0x0007e20000000800 */
[----:B-1----:R-:W-:Y:S01]  /*5090*/  FMNMX.FTZ R5, R5, R6, !PT ;  /* 0x0000000605057209 */ /* 0x002fe20007810000 */
[----:B------:R-:W-:-:S03]  /*50a0*/  FFMA.FTZ R6, R11, c[0x0][0x2d0], -R2 ;  /* 0x0000b4000b067a23 */ /* 0x000fc60000010802 */
[----:B------:R-:W-:-:S03]  /*50b0*/  FSETP.NEU.FTZ.AND P0, PT, R5, -INF , PT ;  /* 0xff8000000500780b */ /* 0x000fc60003f1d000 */
[----:B------:R1:W-:Y:S01]  /*50c0*/  MUFU.EX2 R244, R6 ;  /* 0x0000000600f47308 */ /* 0x0003e20000000800 */
[----:B--2---:R-:W-:Y:S01]  /*50d0*/  FMNMX.FTZ R4, R4, R7, !PT ;  /* 0x0000000704047209 */ /* 0x004fe20007810000 */
[----:B---3--:R-:W-:-:S04]  /*50e0*/  FFMA.FTZ R0, R9, c[0x0][0x2d0], -R2 ;  /* 0x0000b40009007a23 */ /* 0x008fc80000010802 */
[----:B------:R-:W2:Y:S02]  /*50f0*/  SHFL.BFLY PT, R7, R4, 0x1, 0x1f ;  /* 0x0c201f0004077f89 */ /* 0x000ea400000e0000 */
[----:B------:R3:W-:Y:S01]  /*5100*/  MUFU.EX2 R242, R0 ;  /* 0x0000000000f27308 */ /* 0x0007e20000000800 */
[----:B-1----:R-:W-:-:S07]  /*5110*/  FFMA.FTZ R6, R12, c[0x0][0x2d0], -R2 ;  /* 0x0000b4000c067a23 */ /* 0x002fce0000010802 */
[----:B------:R-:W1:Y:S01]  /*5120*/  MUFU.EX2 R245, R6 ;  /* 0x0000000600f57308 */ /* 0x000e620000000800 */
[----:B---3--:R-:W-:-:S07]  /*5130*/  FFMA.FTZ R0, R10, c[0x0][0x2d0], -R2 ;  /* 0x0000b4000a007a23 */ /* 0x008fce0000010802 */
[----:B------:R3:W4:Y:S01]  /*5140*/  MUFU.EX2 R241, R0 ;  /* 0x0000000000f17308 */ /* 0x0007220000000800 */
[----:B--2---:R-:W-:Y:S01]  /*5150*/  FMNMX.FTZ R69, R4, R7, !PT ;  /* 0x0000000704457209 */ /* 0x004fe20007810000 */
[----:B------:R-:W-:-:S06]  /*5160*/  FFMA.FTZ R4, R26, c[0x0][0x2d0], -R3 ;  /* 0x0000b4001a047a23 */ /* 0x000fcc0000010803 */
[----:B------:R-:W-:Y:S01]  /*5170*/  MUFU.EX2 R230, R4 ;  /* 0x0000000400e67308 */ /* 0x000fe20000000800 */
[----:B-1----:R-:W-:Y:S01]  /*5180*/  F2FP.PACK_AB R10, R245, R244 ;  /* 0x000000f4f50a723e */ /* 0x002fe200000000ff */
[----:B---3--:R-:W-:Y:S01]  /*5190*/  FMUL.FTZ R0, R5, c[0x0][0x2d0] ;  /* 0x0000b40005007a20 */ /* 0x008fe20000410000 */
[----:B----4-:R-:W-:-:S04]  /*51a0*/  F2FP.PACK_AB R8, R241, R242 ;  /* 0x000000f2f108723e */ /* 0x010fc800000000ff */
[----:B------:R-:W-:Y:S02]  /*51b0*/  FSEL R0, R0, RZ, P0 ;  /* 0x000000ff00007208 */ /* 0x000fe40000000000 */
[----:B------:R-:W-:-:S03]  /*51c0*/  FSETP.NEU.FTZ.AND P0, PT, R69, -INF , PT ;  /* 0xff8000004500780b */ /* 0x000fc60003f1d000 */
[----:B------:R-:W-:-:S04]  /*51d0*/  FFMA.FTZ R6, R13, c[0x0][0x2d0], -R0 ;  /* 0x0000b4000d067a23 */ /* 0x000fc80000010800 */
[----:B------:R1:W-:Y:S02]  /*51e0*/  MUFU.EX2 R238, R6 ;  /* 0x0000000600ee7308 */ /* 0x0003e40000000800 */
[----:B-1----:R-:W-:-:S06]  /*51f0*/  FFMA.FTZ R6, R14, c[0x0][0x2d0], -R0 ;  /* 0x0000b4000e067a23 */ /* 0x002fcc0000010800 */
[----:B------:R1:W2:Y:S02]  /*5200*/  MUFU.EX2 R237, R6 ;  /* 0x0000000600ed7308 */ /* 0x0002a40000000800 */
[----:B-1----:R-:W-:Y:S01]  /*5210*/  FFMA.FTZ R6, R15, c[0x0][0x2d0], -R0 ;  /* 0x0000b4000f067a23 */ /* 0x002fe20000010800 */
[----:B--2---:R-:W-:-:S05]  /*5220*/  F2FP.PACK_AB R9, R237, R238 ;  /* 0x000000eeed09723e */ /* 0x004fca00000000ff */
[----:B------:R1:W-:Y:S02]  /*5230*/  MUFU.EX2 R239, R6 ;  /* 0x0000000600ef7308 */ /* 0x0003e40000000800 */
[----:B-1----:R-:W-:-:S06]  /*5240*/  FFMA.FTZ R6, R24, c[0x0][0x2d0], -R0 ;  /* 0x0000b40018067a23 */ /* 0x002fcc0000010800 */
[----:B------:R1:W2:Y:S02]  /*5250*/  MUFU.EX2 R240, R6 ;  /* 0x0000000600f07308 */ /* 0x0002a40000000800 */
[----:B-1----:R-:W-:Y:S01]  /*5260*/  FFMA.FTZ R6, R25, c[0x0][0x2d0], -R3 ;  /* 0x0000b40019067a23 */ /* 0x002fe20000010803 */
[----:B--2---:R-:W-:-:S05]  /*5270*/  F2FP.PACK_AB R11, R240, R239 ;  /* 0x000000eff00b723e */ /* 0x004fca00000000ff */
[----:B------:R1:W2:Y:S02]  /*5280*/  MUFU.EX2 R231, R6 ;  /* 0x0000000600e77308 */ /* 0x0002a40000000800 */
[C---:B------:R-:W-:Y:S08]  /*5290*/  HMMA.16816.F32 R80, R8.reuse, R16, RZ ;  /* 0x000000100850723c */ /* 0x040ff000000018ff */
[----:B------:R-:W-:Y:S01]  /*52a0*/  HMMA.16816.F32 R64, R8, R18, RZ ;  /* 0x000000120840723c */ /* 0x000fe200000018ff */
[----:B-1----:R-:W-:Y:S01]  /*52b0*/  FMUL.FTZ R6, R69, c[0x0][0x2d0] ;  /* 0x0000b40045067a20 */ /* 0x002fe20000410000 */
[----:B--2---:R-:W-:-:S06]  /*52c0*/  F2FP.PACK_AB R12, R231, R243 ;  /* 0x000000f3e70c723e */ /* 0x004fcc00000000ff */
[C---:B------:R-:W-:Y:S01]  /*52d0*/  HMMA.16816.F32 R76, R8.reuse, R20, RZ ;  /* 0x00000014084c723c */ /* 0x040fe200000018ff */
[----:B------:R-:W-:Y:S01]  /*52e0*/  FSEL R4, R6, RZ, P0 ;  /* 0x000000ff06047208 */ /* 0x000fe20000000000 */
[----:B------:R-:W-:Y:S02]  /*52f0*/  FFMA.FTZ R6, R27, c[0x0][0x2d0], -R3 ;  /* 0x0000b4001b067a23 */ /* 0x000fe40000010803 */
[----:B------:R-:W1:Y:S02]  /*5300*/  LDSM.16.MT88.4 R24, [R197+0x800] ;  /* 0x00080000c518783b */ /* 0x000e640000004200 */
[----:B------:R2:W3:Y:S02]  /*5310*/  MUFU.EX2 R233, R6 ;  /* 0x0000000600e97308 */ /* 0x0004e40000000800 */
[C---:B------:R-:W-:Y:S08]  /*5320*/  HMMA.16816.F32 R56, R8.reuse, R28, RZ ;  /* 0x0000001c0838723c */ /* 0x040ff000000018ff */
[----:B------:R-:W-:Y:S01]  /*5330*/  HMMA.16816.F32 R48, R8, R40, RZ ;  /* 0x000000280830723c */ /* 0x000fe200000018ff */
[----:B--2---:R-:W-:Y:S01]  /*5340*/  FFMA.FTZ R6, R32, c[0x0][0x2d0], -R4 ;  /* 0x0000b40020067a23 */ /* 0x004fe20000010804 */
[----:B---3--:R-:W-:-:S06]  /*5350*/  F2FP.PACK_AB R14, R233, R230 ;  /* 0x000000e6e90e723e */ /* 0x008fcc00000000ff */
[C---:B------:R-:W-:Y:S01]  /*5360*/  HMMA.16816.F32 R60, R8.reuse, R22, RZ ;  /* 0x00000016083c723c */ /* 0x040fe200000018ff */
[----:B------:R2:W-:Y:S07]  /*5370*/  MUFU.EX2 R228, R6 ;  /* 0x0000000600e47308 */ /* 0x0005ee0000000800 */
[C---:B------:R-:W-:Y:S08]  /*5380*/  HMMA.16816.F32 R52, R8.reuse, R30, RZ ;  /* 0x0000001e0834723c */ /* 0x040ff000000018ff */
[----:B------:R-:W-:Y:S01]  /*5390*/  HMMA.16816.F32 R44, R8, R42, RZ ;  /* 0x0000002a082c723c */ /* 0x000fe200000018ff */
[----:B--2---:R-:W-:-:S04]  /*53a0*/  FFMA.FTZ R6, R33, c[0x0][0x2d0], -R4 ;  /* 0x0000b40021067a23 */ /* 0x004fc80000010804 */
[----:B------:R2:W3:Y:S02]  /*53b0*/  MUFU.EX2 R7, R6 ;  /* 0x0000000600077308 */ /* 0x0004e40000000800 */
[----:B--2---:R-:W-:Y:S01]  /*53c0*/  FFMA.FTZ R6, R34, c[0x0][0x2d0], -R4 ;  /* 0x0000b40022067a23 */ /* 0x004fe20000010804 */
[----:B---3--:R-:W-:-:S05]  /*53d0*/  F2FP.PACK_AB R13, R7, R228 ;  /* 0x000000e4070d723e */ /* 0x008fca00000000ff */
[----:B------:R2:W-:Y:S02]  /*53e0*/  MUFU.EX2 R227, R6 ;  /* 0x0000000600e37308 */ /* 0x0005e40000000800 */
[----:B--2---:R-:W-:Y:S02]  /*53f0*/  FFMA.FTZ R6, R35, c[0x0][0x2d0], -R4 ;  /* 0x0000b40023067a23 */ /* 0x004fe40000010804 */
[----:B------:R-:W-:Y:S04]  /*5400*/  LDSM.16.MT88.4 R32, [R200+0x800] ;  /* 0x00080000c820783b */ /* 0x000fe80000004200 */
[----:B------:R2:W3:Y:S02]  /*5410*/  MUFU.EX2 R229, R6 ;  /* 0x0000000600e57308 */ /* 0x0004e40000000800 */
[----:B--2---:R-:W-:Y:S01]  /*5420*/  FFMA.FTZ R6, R36, c[0x0][0x2d0], -R2 ;  /* 0x0000b40024067a23 */ /* 0x004fe20000010802 */
[----:B---3--:R-:W-:-:S05]  /*5430*/  F2FP.PACK_AB R15, R229, R227 ;  /* 0x000000e3e50f723e */ /* 0x008fca00000000ff */
[----:B------:R2:W-:Y:S02]  /*5440*/  MUFU.EX2 R232, R6 ;  /* 0x0000000600e87308 */ /* 0x0005e40000000800 */
[C---:B------:R-:W-:Y:S08]  /*5450*/  HMMA.16816.F32 R88, R12.reuse, R16, RZ ;  /* 0x000000100c58723c */ /* 0x040ff000000018ff */
[----:B------:R-:W-:Y:S01]  /*5460*/  HMMA.16816.F32 R104, R12, R18, RZ ;  /* 0x000000120c68723c */ /* 0x000fe200000018ff */
[----:B------:R-:W3:Y:S01]  /*5470*/  LDSM.16.MT88.4 R16, [R198+0x800] ;  /* 0x00080000c610783b */ /* 0x000ee20000004200 */
[----:B--2---:R-:W-:-:S04]  /*5480*/  FFMA.FTZ R6, R37, c[0x0][0x2d0], -R2 ;  /* 0x0000b40025067a23 */ /* 0x004fc80000010802 */
[----:B------:R2:W4:Y:S02]  /*5490*/  MUFU.EX2 R236, R6 ;  /* 0x0000000600ec7308 */ /* 0x0005240000000800 */
[C---:B------:R-:W-:Y:S08]  /*54a0*/  HMMA.16816.F32 R84, R12.reuse, R20, RZ ;  /* 0x000000140c54723c */ /* 0x040ff000000018ff */
[----:B------:R-:W-:Y:S01]  /*54b0*/  HMMA.16816.F32 R112, R12, R22, RZ ;  /* 0x000000160c70723c */ /* 0x000fe200000018ff */
[----:B--2---:R-:W-:-:S07]  /*54c0*/  FFMA.FTZ R6, R38, c[0x0][0x2d0], -R2 ;  /* 0x0000b40026067a23 */ /* 0x004fce0000010802 */
[C---:B------:R-:W-:Y:S01]  /*54d0*/  HMMA.16816.F32 R20, R12.reuse, R40, RZ ;  /* 0x000000280c14723c */ /* 0x040fe200000018ff */
[----:B----4-:R-:W-:Y:S01]  /*54e0*/  F2FP.PACK_AB R8, R236, R232 ;  /* 0x000000e8ec08723e */ /* 0x010fe200000000ff */
[----:B------:R2:W-:Y:S06]  /*54f0*/  MUFU.EX2 R235, R6 ;  /* 0x0000000600eb7308 */ /* 0x0005ec0000000800 */
[C---:B------:R-:W-:Y:S08]  /*5500*/  HMMA.16816.F32 R96, R12.reuse, R42, RZ ;  /* 0x0000002a0c60723c */ /* 0x040ff000000018ff */
[----:B------:R-:W-:Y:S01]  /*5510*/  HMMA.16816.F32 R116, R12, R30, RZ ;  /* 0x0000001e0c74723c */ /* 0x000fe200000018ff */
[----:B--2---:R-:W-:-:S02]  /*5520*/  FFMA.FTZ R6, R39, c[0x0][0x2d0], -R2 ;  /* 0x0000b40027067a23 */ /* 0x004fc40000010802 */
[----:B------:R-:W2:Y:S02]  /*5530*/  LDSM.16.MT88.4 R36, [R201+0x800] ;  /* 0x00080000c924783b */ /* 0x000ea40000004200 */
[----:B------:R4:W5:Y:S02]  /*5540*/  MUFU.EX2 R234, R6 ;  /* 0x0000000600ea7308 */ /* 0x0009640000000800 */
[----:B----4-:R-:W-:Y:S01]  /*5550*/  FFMA.FTZ R6, R71, c[0x0][0x2d0], -R0 ;  /* 0x0000b40047067a23 */ /* 0x010fe20000010800 */
[----:B-----5:R-:W-:-:S05]  /*5560*/  F2FP.PACK_AB R10, R234, R235 ;  /* 0x000000ebea0a723e */ /* 0x020fca00000000ff */
[----:B------:R4:W-:Y:S02]  /*5570*/  MUFU.EX2 R224, R6 ;  /* 0x0000000600e07308 */ /* 0x0009e40000000800 */
[----:B----4-:R-:W-:-:S06]  /*5580*/  FFMA.FTZ R6, R72, c[0x0][0x2d0], -R0 ;  /* 0x0000b40048067a23 */ /* 0x010fcc0000010800 */
[----:B------:R4:W5:Y:S02]  /*5590*/  MUFU.EX2 R223, R6 ;  /* 0x0000000600df7308 */ /* 0x0009640000000800 */
[--C-:B----4-:R-:W-:Y:S01]  /*55a0*/  FFMA.FTZ R6, R73, c[0x0][0x2d0], -R0.reuse ;  /* 0x0000b40049067a23 */ /* 0x110fe20000010800 */
[----:B-----5:R-:W-:Y:S01]  /*55b0*/  F2FP.PACK_AB R9, R223, R224 ;  /* 0x000000e0df09723e */ /* 0x020fe200000000ff */
[----:B------:R-:W-:Y:S01]  /*55c0*/  HMMA.16816.F32 R72, R12, R28, RZ ;  /* 0x0000001c0c48723c */ /* 0x000fe200000018ff */
[----:B------:R-:W4:Y:S03]  /*55d0*/  LDSM.16.MT88.4 R28, [R198+0x1000] ;  /* 0x00100000c61c783b */ /* 0x000f260000004200 */
[----:B------:R5:W-:Y:S01]  /*55e0*/  MUFU.EX2 R226, R6 ;  /* 0x0000000600e27308 */ /* 0x000be20000000800 */
[----:B------:R-:W-:Y:S01]  /*55f0*/  LDSM.16.MT88.4 R12, [R197+0x1000] ;  /* 0x00100000c50c783b */ /* 0x000fe20000004200 */
[----:B-----5:R-:W-:-:S06]  /*5600*/  FFMA.FTZ R6, R92, c[0x0][0x2d0], -R0 ;  /* 0x0000b4005c067a23 */ /* 0x020fcc0000010800 */
[----:B------:R5:W1:Y:S02]  /*5610*/  MUFU.EX2 R225, R6 ;  /* 0x0000000600e17308 */ /* 0x000a640000000800 */
[----:B-----5:R-:W-:Y:S01]  /*5620*/  FFMA.FTZ R6, R93, c[0x0][0x2d0], -R3 ;  /* 0x0000b4005d067a23 */ /* 0x020fe20000010803 */
[----:B-1----:R-:W-:-:S05]  /*5630*/  F2FP.PACK_AB R11, R225, R226 ;  /* 0x000000e2e10b723e */ /* 0x002fca00000000ff */
[----:B------:R1:W-:Y:S02]  /*5640*/  MUFU.EX2 R195, R6 ;  /* 0x0000000600c37308 */ /* 0x0003e40000000800 */
[C---:B------:R-:W-:Y:S08]  /*5650*/  HMMA.16816.F32 R108, R8.reuse, R24, R80 ;  /* 0x00000018086c723c */ /* 0x040ff00000001850 */
[----:B---3--:R-:W-:Y:S01]  /*5660*/  HMMA.16816.F32 R80, R8, R16, R56 ;  /* 0x000000100850723c */ /* 0x008fe20000001838 */
[----:B-1----:R-:W-:-:S04]  /*5670*/  FFMA.FTZ R6, R94, c[0x0][0x2d0], -R3 ;  /* 0x0000b4005e067a23 */ /* 0x002fc80000010803 */
[----:B------:R1:W3:Y:S03]  /*5680*/  MUFU.EX2 R194, R6 ;  /* 0x0000000600c27308 */ /* 0x0002e60000000800 */
[C---:B------:R-:W-:Y:S08]  /*5690*/  HMMA.16816.F32 R64, R8.reuse, R26, R64 ;  /* 0x0000001a0840723c */ /* 0x040ff00000001840 */
[----:B--2---:R-:W-:Y:S01]  /*56a0*/  HMMA.16816.F32 R60, R8, R38, R60 ;  /* 0x00000026083c723c */ /* 0x004fe2000000183c */
[----:B-1----:R-:W-:-:S07]  /*56b0*/  FFMA.FTZ R6, R95, c[0x0][0x2d0], -R3 ;  /* 0x0000b4005f067a23 */ /* 0x002fce0000010803 */
[C---:B------:R-:W-:Y:S01]  /*56c0*/  HMMA.16816.F32 R56, R8.reuse, R18, R52 ;  /* 0x000000120838723c */ /* 0x040fe20000001834 */
[----:B------:R1:W-:Y:S07]  /*56d0*/  MUFU.EX2 R217, R6 ;  /* 0x0000000600d97308 */ /* 0x0003ee0000000800 */
[C---:B------:R-:W-:Y:S08]  /*56e0*/  HMMA.16816.F32 R92, R8.reuse, R36, R76 ;  /* 0x00000024085c723c */ /* 0x040ff0000000184c */
[----:B------:R-:W-:Y:S01]  /*56f0*/  HMMA.16816.F32 R76, R8, R32, R48 ;  /* 0x00000020084c723c */ /* 0x000fe20000001830 */
[----:B-1----:R-:W-:-:S04]  /*5700*/  FFMA.FTZ R6, R100, c[0x0][0x2d0], -R3 ;  /* 0x0000b40064067a23 */ /* 0x002fc80000010803 */
[----:B------:R1:W2:Y:S03]  /*5710*/  MUFU.EX2 R193, R6 ;  /* 0x0000000600c17308 */ /* 0x0002a60000000800 */
[----:B------:R-:W-:Y:S07]  /*5720*/  HMMA.16816.F32 R44, R8, R34, R44 ;  /* 0x00000022082c723c */ /* 0x000fee000000182c */
[----:B---3--:R-:W-:Y:S01]  /*5730*/  F2FP.PACK_AB R8, R194, R195 ;  /* 0x000000c3c208723e */ /* 0x008fe200000000ff */
[----:B-1----:R-:W-:Y:S01]  /*5740*/  FFMA.FTZ R6, R101, c[0x0][0x2d0], -R4 ;  /* 0x0000b40065067a23 */ /* 0x002fe20000010804 */
[----:B--2---:R-:W-:-:S03]  /*5750*/  F2FP.PACK_AB R10, R193, R217 ;  /* 0x000000d9c10a723e */ /* 0x004fc600000000ff */
        /* <DEDUP_REMOVED lines=10> */
[----:B------:R1:W-:Y:S02]  /*5800*/  MUFU.EX2 R183, R6 ;  /* 0x0000000600b77308 */ /* 0x0003e40000000800 */
[C---:B------:R-:W-:Y:S08]  /*5810*/  HMMA.16816.F32 R52, R8.reuse, R24, R88 ;  /* 0x000000180834723c */ /* 0x040ff00000001858 */
[----:B------:R-:W-:Y:S01]  /*5820*/  HMMA.16816.F32 R40, R8, R26, R104 ;  /* 0x0000001a0828723c */ /* 0x000fe20000001868 */
[----:B-1----:R-:W-:-:S04]  /*5830*/  FFMA.FTZ R6, R122, c[0x0][0x2d0], -R2 ;  /* 0x0000b4007a067a23 */ /* 0x002fc80000010802 */
[----:B------:R1:W-:Y:S03]  /*5840*/  MUFU.EX2 R180, R6 ;  /* 0x0000000600b47308 */ /* 0x0003e60000000800 */
[C---:B------:R-:W-:Y:S08]  /*5850*/  HMMA.16816.F32 R48, R8.reuse, R36, R84 ;  /* 0x000000240830723c */ /* 0x040ff00000001854 */
[----:B------:R-:W-:Y:S01]  /*5860*/  HMMA.16816.F32 R24, R8, R38, R112 ;  /* 0x000000260818723c */ /* 0x000fe20000001870 */
[----:B------:R-:W2:Y:S01]  /*5870*/  LDSM.16.MT88.4 R36, [R200+0x1000] ;  /* 0x00100000c824783b */ /* 0x000ea20000004200 */
[----:B-1----:R-:W-:-:S06]  /*5880*/  FFMA.FTZ R6, R123, c[0x0][0x2d0], -R2 ;  /* 0x0000b4007b067a23 */ /* 0x002fcc0000010802 */
[C---:B------:R-:W-:Y:S01]  /*5890*/  HMMA.16816.F32 R100, R8.reuse, R32, R20 ;  /* 0x000000200864723c */ /* 0x040fe20000001814 */
[----:B------:R-:W1:Y:S01]  /*58a0*/  LDSM.16.MT88.4 R20, [R201+0x1000] ;  /* 0x00100000c914783b */ /* 0x000e620000004200 */
[----:B------:R3:W5:Y:S06]  /*58b0*/  MUFU.EX2 R181, R6 ;  /* 0x0000000600b57308 */ /* 0x00076c0000000800 */
[C---:B------:R-:W-:Y:S08]  /*58c0*/  HMMA.16816.F32 R72, R8.reuse, R16, R72 ;  /* 0x000000100848723c */ /* 0x040ff00000001848 */
[----:B------:R-:W-:Y:S01]  /*58d0*/  HMMA.16816.F32 R16, R8, R18, R116 ;  /* 0x000000120810723c */ /* 0x000fe20000001874 */
[----:B------:R-:W-:Y:S01]  /*58e0*/  LDSM.16.MT88.4 R116, [R201+0x2000] ;  /* 0x00200000c974783b */ /* 0x000fe20000004200 */
[----:B---3--:R-:W-:-:S04]  /*58f0*/  FFMA.FTZ R6, R124, c[0x0][0x2d0], -R2 ;  /* 0x0000b4007c067a23 */ /* 0x008fc80000010802 */
[----:B------:R3:W-:Y:S02]  /*5900*/  MUFU.EX2 R179, R6 ;  /* 0x0000000600b37308 */ /* 0x0007e40000000800 */
[----:B------:R-:W-:Y:S07]  /*5910*/  HMMA.16816.F32 R84, R8, R34, R96 ;  /* 0x000000220854723c */ /* 0x000fee0000001860 */
[----:B-----5:R-:W-:Y:S01]  /*5920*/  F2FP.PACK_AB R8, R181, R180 ;  /* 0x000000b4b508723e */ /* 0x020fe200000000ff */
[----:B---3--:R-:W-:-:S04]  /*5930*/  FFMA.FTZ R6, R125, c[0x0][0x2d0], -R2 ;  /* 0x0000b4007d067a23 */ /* 0x008fc80000010802 */
[----:B------:R3:W5:Y:S02]  /*5940*/  MUFU.EX2 R178, R6 ;  /* 0x0000000600b27308 */ /* 0x0007640000000800 */
[----:B---3--:R-:W-:Y:S01]  /*5950*/  FFMA.FTZ R6, R126, c[0x0][0x2d0], -R0 ;  /* 0x0000b4007e067a23 */ /* 0x008fe20000010800 */
[----:B-----5:R-:W-:-:S05]  /*5960*/  F2FP.PACK_AB R10, R178, R179 ;  /* 0x000000b3b20a723e */ /* 0x020fca00000000ff */
[----:B------:R3:W-:Y:S02]  /*5970*/  MUFU.EX2 R175, R6 ;  /* 0x0000000600af7308 */ /* 0x0007e40000000800 */
[----:B---3--:R-:W-:-:S06]  /*5980*/  FFMA.FTZ R6, R127, c[0x0][0x2d0], -R0 ;  /* 0x0000b4007f067a23 */ /* 0x008fcc0000010800 */
        /* <DEDUP_REMOVED lines=8> */
[----:B------:R3:W5:Y:S02]  /*5a10*/  MUFU.EX2 R170, R6 ;  /* 0x0000000600aa7308 */ /* 0x0007640000000800 */
[C---:B----4-:R-:W-:Y:S08]  /*5a20*/  HMMA.16816.F32 R88, R8.reuse, R28, R80 ;  /* 0x0000001c0858723c */ /* 0x050ff00000001850 */
[----:B--2---:R-:W-:Y:S01]  /*5a30*/  HMMA.16816.F32 R140, R8, R36, R76 ;  /* 0x00000024088c723c */ /* 0x004fe2000000184c */
[----:B---3--:R-:W-:-:S04]  /*5a40*/  FFMA.FTZ R6, R131, c[0x0][0x2d0], -R3 ;  /* 0x0000b40083067a23 */ /* 0x008fc80000010803 */
[----:B------:R2:W-:Y:S03]  /*5a50*/  MUFU.EX2 R169, R6 ;  /* 0x0000000600a97308 */ /* 0x0005e60000000800 */
[C---:B------:R-:W-:Y:S08]  /*5a60*/  HMMA.16816.F32 R80, R8.reuse, R14, R64 ;  /* 0x0000000e0850723c */ /* 0x040ff00000001840 */
[----:B-1----:R-:W-:Y:S01]  /*5a70*/  HMMA.16816.F32 R76, R8, R22, R60 ;  /* 0x00000016084c723c */ /* 0x002fe2000000183c */
[----:B--2---:R-:W-:-:S07]  /*5a80*/  FFMA.FTZ R6, R133, c[0x0][0x2d0], -R3 ;  /* 0x0000b40085067a23 */ /* 0x004fce0000010803 */
[C---:B------:R-:W-:Y:S01]  /*5a90*/  HMMA.16816.F32 R108, R8.reuse, R12, R108 ;  /* 0x0000000c086c723c */ /* 0x040fe2000000186c */
[----:B------:R1:W2:Y:S07]  /*5aa0*/  MUFU.EX2 R168, R6 ;  /* 0x0000000600a87308 */ /* 0x0002ae0000000800 */
[C---:B------:R-:W-:Y:S08]  /*5ab0*/  HMMA.16816.F32 R92, R8.reuse, R20, R92 ;  /* 0x00000014085c723c */ /* 0x040ff0000000185c */
[----:B------:R-:W-:Y:S01]  /*5ac0*/  HMMA.16816.F32 R64, R8, R30, R56 ;  /* 0x0000001e0840723c */ /* 0x000fe20000001838 */
[----:B-1----:R-:W-:-:S04]  /*5ad0*/  FFMA.FTZ R6, R132, c[0x0][0x2d0], -R3 ;  /* 0x0000b40084067a23 */ /* 0x002fc80000010803 */
[----:B------:R1:W-:Y:S03]  /*5ae0*/  MUFU.EX2 R167, R6 ;  /* 0x0000000600a77308 */ /* 0x0003e60000000800 */
[----:B------:R-:W-:Y:S07]  /*5af0*/  HMMA.16816.F32 R60, R8, R38, R44 ;  /* 0x00000026083c723c */ /* 0x000fee000000182c */
[----:B-----5:R-:W-:-:S02]  /*5b00*/  F2FP.PACK_AB R8, R170, R183 ;  /* 0x000000b7aa08723e */ /* 0x020fc400000000ff */
[----:B--2---:R-:W-:Y:S01]  /*5b10*/  F2FP.PACK_AB R10, R168, R169 ;  /* 0x000000a9a80a723e */ /* 0x004fe200000000ff */
[----:B-1----:R-:W-:-:S04]  /*5b20*/  FFMA.FTZ R6, R134, c[0x0][0x2d0], -R4 ;  /* 0x0000b40086067a23 */ /* 0x002fc80000010804 */
        /* <DEDUP_REMOVED lines=11> */
[C---:B------:R-:W-:Y:S01]  /*5be0*/  HMMA.16816.F32 R32, R8.reuse, R22, R24 ;  /* 0x000000160820723c */ /* 0x040fe20000001818 */
[----:B------:R-:W2:Y:S07]  /*5bf0*/  LDSM.16.MT88.4 R24, [R197+0x1800] ;  /* 0x00180000c518783b */ /* 0x000eae0000004200 */
[----:B------:R-:W-:Y:S01]  /*5c00*/  HMMA.16816.F32 R48, R8, R20, R48 ;  /* 0x000000140830723c */ /* 0x000fe20000001830 */
[----:B------:R-:W3:Y:S01]  /*5c10*/  LDSM.16.MT88.4 R20, [R201+0x1800] ;  /* 0x00180000c914783b */ /* 0x000ee20000004200 */
[----:B-1----:R-:W-:-:S03]  /*5c20*/  FFMA.FTZ R6, R135, c[0x0][0x2d0], -R3 ;  /* 0x0000b40087067a23 */ /* 0x002fc60000010803 */
[----:B------:R-:W-:Y:S01]  /*5c30*/  LDSM.16.MT88.4 R132, [R198+0x2000] ;  /* 0x00200000c684783b */ /* 0x000fe20000004200 */
[----:B------:R1:W-:Y:S02]  /*5c40*/  MUFU.EX2 R161, R6 ;  /* 0x0000000600a17308 */ /* 0x0003e40000000800 */
[C---:B------:R-:W-:Y:S08]  /*5c50*/  HMMA.16816.F32 R56, R8.reuse, R12, R52 ;  /* 0x0000000c0838723c */ /* 0x040ff00000001834 */
[----:B------:R-:W-:Y:S01]  /*5c60*/  HMMA.16816.F32 R44, R8, R36, R100 ;  /* 0x00000024082c723c */ /* 0x000fe20000001864 */
[----:B------:R-:W-:Y:S01]  /*5c70*/  LDSM.16.MT88.4 R100, [R197+0x2000] ;  /* 0x00200000c564783b */ /* 0x000fe20000004200 */
[----:B-1----:R-:W-:-:S06]  /*5c80*/  FFMA.FTZ R6, R148, c[0x0][0x2d0], -R2 ;  /* 0x0000b40094067a23 */ /* 0x002fcc0000010802 */
[C---:B------:R-:W-:Y:S01]  /*5c90*/  HMMA.16816.F32 R52, R8.reuse, R14, R40 ;  /* 0x0000000e0834723c */ /* 0x040fe20000001828 */
[----:B------:R-:W-:Y:S01]  /*5ca0*/  LDSM.16.MT88.4 R12, [R200+0x1800] ;  /* 0x00180000c80c783b */ /* 0x000fe20000004200 */
[----:B------:R1:W-:Y:S06]  /*5cb0*/  MUFU.EX2 R160, R6 ;  /* 0x0000000600a07308 */ /* 0x0003ec0000000800 */
[C---:B------:R-:W-:Y:S08]  /*5cc0*/  HMMA.16816.F32 R36, R8.reuse, R38, R84 ;  /* 0x000000260824723c */ /* 0x040ff00000001854 */
[----:B------:R-:W-:Y:S01]  /*5cd0*/  HMMA.16816.F32 R40, R8, R28, R72 ;  /* 0x0000001c0828723c */ /* 0x000fe20000001848 */
[----:B-1----:R-:W-:-:S04]  /*5ce0*/  FFMA.FTZ R6, R147, c[0x0][0x2d0], -R2 ;  /* 0x0000b40093067a23 */ /* 0x002fc80000010802 */
[----:B------:R1:W4:Y:S03]  /*5cf0*/  MUFU.EX2 R159, R6 ;  /* 0x00000006009f7308 */ /* 0x0003260000000800 */
[----:B------:R-:W-:Y:S01]  /*5d00*/  HMMA.16816.F32 R28, R8, R30, R16 ;  /* 0x0000001e081c723c */ /* 0x000fe20000001810 */
[----:B------:R-:W5:Y:S01]  /*5d10*/  LDSM.16.MT88.4 R16, [R198+0x1800] ;  /* 0x00180000c610783b */ /* 0x000f620000004200 */
[----:B-1----:R-:W-:-:S05]  /*5d20*/  FFMA.FTZ R6, R146, c[0x0][0x2d0], -R2 ;  /* 0x0000b40092067a23 */ /* 0x002fca0000010802 */
[----:B----4-:R-:W-:Y:S01]  /*5d30*/  F2FP.PACK_AB R8, R159, R160 ;  /* 0x000000a09f08723e */ /* 0x010fe200000000ff */
[----:B------:R1:W-:Y:S02]  /*5d40*/  MUFU.EX2 R158, R6 ;  /* 0x00000006009e7308 */ /* 0x0003e40000000800 */
[----:B-1----:R-:W-:-:S06]  /*5d50*/  FFMA.FTZ R6, R145, c[0x0][0x2d0], -R2 ;  /* 0x0000b40091067a23 */ /* 0x002fcc0000010802 */
[----:B------:R1:W4:Y:S02]  /*5d60*/  MUFU.EX2 R157, R6 ;  /* 0x00000006009d7308 */ /* 0x0003240000000800 */
[----:B-1----:R-:W-:Y:S01]  /*5d70*/  FFMA.FTZ R6, R153, c[0x0][0x2d0], -R0 ;  /* 0x0000b40099067a23 */ /* 0x002fe20000010800 */
[----:B----4-:R-:W-:-:S05]  /*5d80*/  F2FP.PACK_AB R10, R157, R158 ;  /* 0x0000009e9d0a723e */ /* 0x010fca00000000ff */
        /* <DEDUP_REMOVED lines=11> */
[C---:B--2---:R-:W-:Y:S08]  /*5e40*/  HMMA.16816.F32 R96, R8.reuse, R26, R80 ;  /* 0x0000001a0860723c */ /* 0x044ff00000001850 */
[----:B---3--:R-:W-:Y:S01]  /*5e50*/  HMMA.16816.F32 R112, R8, R22, R76 ;  /* 0x000000160870723c */ /* 0x008fe2000000184c */
[----:B-1----:R-:W-:-:S04]  /*5e60*/  FFMA.FTZ R6, R174, c[0x0][0x2d0], -R3 ;  /* 0x0000b400ae067a23 */ /* 0x002fc80000010803 */
[----:B------:R1:W-:Y:S03]  /*5e70*/  MUFU.EX2 R85, R6 ;  /* 0x0000000600557308 */ /* 0x0003e60000000800 */
[C---:B------:R-:W-:Y:S08]  /*5e80*/  HMMA.16816.F32 R108, R8.reuse, R24, R108 ;  /* 0x00000018086c723c */ /* 0x040ff0000000186c */
[----:B------:R-:W-:Y:S01]  /*5e90*/  HMMA.16816.F32 R92, R8, R20, R92 ;  /* 0x00000014085c723c */ /* 0x000fe2000000185c */
[----:B-1----:R-:W-:-:S07]  /*5ea0*/  FFMA.FTZ R6, R177, c[0x0][0x2d0], -R3 ;  /* 0x0000b400b1067a23 */ /* 0x002fce0000010803 */
[C---:B-----5:R-:W-:Y:S01]  /*5eb0*/  HMMA.16816.F32 R124, R8.reuse, R16, R88 ;  /* 0x00000010087c723c */ /* 0x060fe20000001858 */
[----:B------:R1:W2:Y:S07]  /*5ec0*/  MUFU.EX2 R84, R6 ;  /* 0x0000000600547308 */ /* 0x0002ae0000000800 */
[C---:B------:R-:W-:Y:S08]  /*5ed0*/  HMMA.16816.F32 R64, R8.reuse, R18, R64 ;  /* 0x000000120840723c */ /* 0x040ff00000001840 */
[----:B------:R-:W-:Y:S01]  /*5ee0*/  HMMA.16816.F32 R140, R8, R12, R140 ;  /* 0x0000000c088c723c */ /* 0x000fe2000000188c */
[--C-:B-1----:R-:W-:Y:S01]  /*5ef0*/  FFMA.FTZ R6, R176, c[0x0][0x2d0], -R3.reuse ;  /* 0x0000b400b0067a23 */ /* 0x102fe20000010803 */
[----:B--2---:R-:W-:Y:S01]  /*5f00*/  F2FP.PACK_AB R148, R84, R85 ;  /* 0x000000555494723e */ /* 0x004fe200000000ff */
[----:B------:R-:W-:-:S02]  /*5f10*/  FFMA.FTZ R3, R182, c[0x0][0x2d0], -R3 ;  /* 0x0000b400b6037a23 */ /* 0x000fc40000010803 */
[----:B------:R1:W-:Y:S03]  /*5f20*/  MUFU.EX2 R81, R6 ;  /* 0x0000000600517308 */ /* 0x0003e60000000800 */
[----:B------:R-:W-:Y:S05]  /*5f30*/  HMMA.16816.F32 R60, R8, R14, R60 ;  /* 0x0000000e083c723c */ /* 0x000fea000000183c */
[----:B------:R2:W-:Y:S02]  /*5f40*/  MUFU.EX2 R77, R3 ;  /* 0x00000003004d7308 */ /* 0x0005e40000000800 */
[----:B------:R-:W-:-:S02]  /*5f50*/  F2FP.PACK_AB R8, R165, R167 ;  /* 0x000000a7a508723e */ /* 0x000fc400000000ff */
[----:B------:R-:W-:Y:S01]  /*5f60*/  F2FP.PACK_AB R10, R152, R161 ;  /* 0x000000a1980a723e */ /* 0x000fe200000000ff */
[----:B-1----:R-:W-:-:S04]  /*5f70*/  FFMA.FTZ R6, R219, c[0x0][0x2d0], -R4 ;  /* 0x0000b400db067a23 */ /* 0x002fc80000010804 */
[----:B------:R1:W-:Y:S01]  /*5f80*/  MUFU.EX2 R80, R6 ;  /* 0x0000000600507308 */ /* 0x0003e20000000800 */
[----:B--2---:R-:W-:-:S07]  /*5f90*/  FFMA.FTZ R3, R215, c[0x0][0x2d0], -R2 ;  /* 0x0000b400d7037a23 */ /* 0x004fce0000010802 */
[----:B------:R2:W-:Y:S01]  /*5fa0*/  MUFU.EX2 R71, R3 ;  /* 0x0000000300477308 */ /* 0x0005e20000000800 */
[----:B-1----:R-:W-:-:S07]  /*5fb0*/  FFMA.FTZ R6, R192, c[0x0][0x2d0], -R4 ;  /* 0x0000b400c0067a23 */ /* 0x002fce0000010804 */
[----:B------:R1:W3:Y:S01]  /*5fc0*/  MUFU.EX2 R76, R6 ;  /* 0x00000006004c7308 */ /* 0x0002e20000000800 */
[----:B--2---:R-:W-:-:S07]  /*5fd0*/  FFMA.FTZ R3, R218, c[0x0][0x2d0], -R2 ;  /* 0x0000b400da037a23 */ /* 0x004fce0000010802 */
[----:B------:R2:W4:Y:S01]  /*5fe0*/  MUFU.EX2 R73, R3 ;  /* 0x0000000300497308 */ /* 0x0005220000000800 */
[----:B-1----:R-:W-:Y:S01]  /*5ff0*/  FFMA.FTZ R6, R149, c[0x0][0x2d0], -R4 ;  /* 0x0000b40095067a23 */ /* 0x002fe20000010804 */
[----:B---3--:R-:W-:-:S06]  /*6000*/  F2FP.PACK_AB R9, R76, R80 ;  /* 0x000000504c09723e */ /* 0x008fcc00000000ff */
[----:B------:R1:W-:Y:S01]  /*6010*/  MUFU.EX2 R75, R6 ;  /* 0x00000006004b7308 */ /* 0x0003e20000000800 */
[--C-:B--2---:R-:W-:Y:S01]  /*6020*/  FFMA.FTZ R3, R212, c[0x0][0x2d0], -R2.reuse ;  /* 0x0000b400d4037a23 */ /* 0x104fe20000010802 */
[----:B----4-:R-:W-:Y:S01]  /*6030*/  F2FP.PACK_AB R144, R73, R71 ;  /* 0x000000474990723e */ /* 0x010fe200000000ff */
[----:B------:R-:W-:-:S05]  /*6040*/  FFMA.FTZ R2, R189, c[0x0][0x2d0], -R2 ;  /* 0x0000b400bd027a23 */ /* 0x000fca0000010802 */
[----:B------:R2:W-:Y:S01]  /*6050*/  MUFU.EX2 R72, R3 ;  /* 0x0000000300487308 */ /* 0x0005e20000000800 */
[----:B-1----:R-:W-:Y:S01]  /*6060*/  FFMA.FTZ R6, R150, c[0x0][0x2d0], -R4 ;  /* 0x0000b40096067a23 */ /* 0x002fe20000010804 */
[----:B------:R-:W-:-:S06]  /*6070*/  F2FP.PACK_AB R150, R77, R81 ;  /* 0x000000514d96723e */ /* 0x000fcc00000000ff */
[----:B------:R-:W1:Y:S01]  /*6080*/  MUFU.EX2 R74, R6 ;  /* 0x00000006004a7308 */ /* 0x000e620000000800 */
[----:B--2---:R-:W-:-:S04]  /*6090*/  FADD.FTZ R3, R242, R241 ;  /* 0x000000f1f2037221 */ /* 0x004fc80000010000 */
[----:B------:R-:W-:Y:S01]  /*60a0*/  FADD.FTZ R3, R244, R3 ;  /* 0x00000003f4037221 */ /* 0x000fe20000010000 */
[----:B-1----:R-:W-:-:S07]  /*60b0*/  F2FP.PACK_AB R11, R74, R75 ;  /* 0x0000004b4a0b723e */ /* 0x002fce00000000ff */
[C---:B------:R-:W-:Y:S01]  /*60c0*/  HMMA.16816.F32 R56, R8.reuse, R24, R56 ;  /* 0x000000180838723c */ /* 0x040fe20000001838 */
[----:B------:R1:W2:Y:S07]  /*60d0*/  MUFU.EX2 R25, R2 ;  /* 0x0000000200197308 */ /* 0x0002ae0000000800 */
[C---:B------:R-:W-:Y:S08]  /*60e0*/  HMMA.16816.F32 R32, R8.reuse, R22, R32 ;  /* 0x000000160820723c */ /* 0x040ff00000001820 */
[----:B------:R-:W-:Y:S01]  /*60f0*/  HMMA.16816.F32 R48, R8, R20, R48 ;  /* 0x000000140830723c */ /* 0x000fe20000001830 */
[----:B-1----:R-:W-:Y:S01]  /*6100*/  FFMA.FTZ R2, R188, c[0x0][0x2d0], -R0 ;  /* 0x0000b400bc027a23 */ /* 0x002fe20000010800 */
[----:B--2---:R-:W-:-:S03]  /*6110*/  F2FP.PACK_AB R146, R25, R72 ;  /* 0x000000481992723e */ /* 0x004fc600000000ff */
[----:B------:R1:W-:Y:S03]  /*6120*/  MUFU.EX2 R24, R2 ;  /* 0x0000000200187308 */ /* 0x0003e60000000800 */
[C---:B------:R-:W-:Y:S08]  /*6130*/  HMMA.16816.F32 R44, R8.reuse, R12, R44 ;  /* 0x0000000c082c723c */ /* 0x040ff0000000182c */
[----:B------:R-:W-:Y:S01]  /*6140*/  HMMA.16816.F32 R52, R8, R26, R52 ;  /* 0x0000001a0834723c */ /* 0x000fe20000001834 */
[----:B-1----:R-:W-:-:S07]  /*6150*/  FFMA.FTZ R2, R191, c[0x0][0x2d0], -R0 ;  /* 0x0000b400bf027a23 */ /* 0x002fce0000010800 */
[C---:B------:R-:W-:Y:S01]  /*6160*/  HMMA.16816.F32 R40, R8.reuse, R16, R40 ;  /* 0x000000100828723c */ /* 0x040fe20000001828 */
[----:B------:R1:W2:Y:S07]  /*6170*/  MUFU.EX2 R22, R2 ;  /* 0x0000000200167308 */ /* 0x0002ae0000000800 */
[C---:B------:R-:W-:Y:S01]  /*6180*/  HMMA.16816.F32 R28, R8.reuse, R18, R28 ;  /* 0x00000012081c723c */ /* 0x040fe2000000181c */
[----:B------:R-:W3:Y:S07]  /*6190*/  LDSM.16.MT88.4 R16, [R200+0x2000] ;  /* 0x00200000c810783b */ /* 0x000eee0000004200 */
[----:B------:R-:W-:Y:S01]  /*61a0*/  HMMA.16816.F32 R36, R8, R14, R36 ;  /* 0x0000000e0824723c */ /* 0x000fe20000001824 */
[--C-:B-1----:R-:W-:Y:S01]  /*61b0*/  FFMA.FTZ R2, R216, c[0x0][0x2d0], -R0.reuse ;  /* 0x0000b400d8027a23 */ /* 0x102fe20000010800 */
[----:B--2---:R-:W-:Y:S01]  /*61c0*/  F2FP.PACK_AB R145, R22, R24 ;  /* 0x000000181691723e */ /* 0x004fe200000000ff */
[----:B------:R-:W-:-:S02]  /*61d0*/  FFMA.FTZ R0, R220, c[0x0][0x2d0], -R0 ;  /* 0x0000b400dc007a23 */ /* 0x000fc40000010800 */
[----:B------:R1:W-:Y:S08]  /*61e0*/  MUFU.EX2 R21, R2 ;  /* 0x0000000200157308 */ /* 0x0003f00000000800 */
[----:B------:R2:W4:Y:S01]  /*61f0*/  MUFU.EX2 R20, R0 ;  /* 0x0000000000147308 */ /* 0x0005220000000800 */
[----:B-1----:R-:W-:-:S04]  /*6200*/  FADD.FTZ R2, R243, R231 ;  /* 0x000000e7f3027221 */ /* 0x002fc80000010000 */
[----:B------:R-:W-:Y:S02]  /*6210*/  FADD.FTZ R6, R230, R2 ;  /* 0x00000002e6067221 */ /* 0x000fe40000010000 */
[----:B--2---:R-:W-:Y:S01]  /*6220*/  FFMA.FTZ R0, R214, c[0x0][0x2d0], -R4 ;  /* 0x0000b400d6007a23 */ /* 0x004fe20000010804 */
[----:B----4-:R-:W-:-:S03]  /*6230*/  F2FP.PACK_AB R147, R20, R21 ;  /* 0x000000151493723e */ /* 0x010fc600000000ff */
[----:B------:R1:W-:Y:S04]  /*6240*/  MUFU.EX2 R12, R0 ;  /* 0x00000000000c7308 */ /* 0x0003e80000000800 */
[C---:B------:R-:W-:Y:S08]  /*6250*/  HMMA.16816.F32 R88, R144.reuse, R100, R108 ;  /* 0x000000649058723c */ /* 0x040ff0000000186c */
[----:B------:R-:W-:Y:S01]  /*6260*/  HMMA.16816.F32 R108, R144, R116, R92 ;  /* 0x00000074906c723c */ /* 0x000fe2000000185c */
[----:B-1----:R-:W-:-:S04]  /*6270*/  FFMA.FTZ R0, R190, c[0x0][0x2d0], -R4 ;  /* 0x0000b400be007a23 */ /* 0x002fc80000010804 */
[----:B------:R1:W2:Y:S03]  /*6280*/  MUFU.EX2 R9, R0 ;  /* 0x0000000000097308 */ /* 0x0002a60000000800 */
[C---:B------:R-:W-:Y:S08]  /*6290*/  HMMA.16816.F32 R96, R144.reuse, R102, R96 ;  /* 0x000000669060723c */ /* 0x040ff00000001860 */
[----:B------:R-:W-:Y:S01]  /*62a0*/  HMMA.16816.F32 R112, R144, R118, R112 ;  /* 0x000000769070723c */ /* 0x000fe20000001870 */
[----:B-1----:R-:W-:Y:S01]  /*62b0*/  FFMA.FTZ R0, R221, c[0x0][0x2d0], -R4 ;  /* 0x0000b400dd007a23 */ /* 0x002fe20000010804 */
[----:B--2---:R-:W-:-:S06]  /*62c0*/  F2FP.PACK_AB R149, R9, R12 ;  /* 0x0000000c0995723e */ /* 0x004fcc00000000ff */
[C---:B------:R-:W-:Y:S01]  /*62d0*/  HMMA.16816.F32 R124, R144.reuse, R132, R124 ;  /* 0x00000084907c723c */ /* 0x040fe2000000187c */
[----:B------:R1:W-:Y:S07]  /*62e0*/  MUFU.EX2 R10, R0 ;  /* 0x00000000000a7308 */ /* 0x0003ee0000000800 */
[C---:B------:R-:W-:Y:S08]  /*62f0*/  HMMA.16816.F32 R128, R144.reuse, R134, R64 ;  /* 0x000000869080723c */ /* 0x040ff00000001840 */
[----:B---3--:R-:W-:Y:S01]  /*6300*/  HMMA.16816.F32 R140, R144, R16, R140 ;  /* 0x00000010908c723c */ /* 0x008fe2000000188c */
[----:B-1----:R-:W-:-:S04]  /*6310*/  FFMA.FTZ R0, R222, c[0x0][0x2d0], -R4 ;  /* 0x0000b400de007a23 */ /* 0x002fc80000010804 */
[----:B------:R1:W2:Y:S03]  /*6320*/  MUFU.EX2 R11, R0 ;  /* 0x00000000000b7308 */ /* 0x0002a60000000800 */
[----:B------:R-:W-:Y:S01]  /*6330*/  HMMA.16816.F32 R144, R144, R18, R60 ;  /* 0x000000129090723c */ /* 0x000fe2000000183c */
[----:B-1----:R-:W-:Y:S01]  /*6340*/  FADD.FTZ R0, R228, R7 ;  /* 0x00000007e4007221 */ /* 0x002fe20000010000 */
[----:B--2---:R-:W-:Y:S01]  /*6350*/  F2FP.PACK_AB R151, R11, R10 ;  /* 0x0000000a0b97723e */ /* 0x004fe200000000ff */
        /* <DEDUP_REMOVED lines=69> */
[----:B------:R-:W-:Y:S01]  /*67b0*/  FADD.FTZ R2, R73, R0 ;  /* 0x0000000049027221 */ /* 0x000fe20000010000 */
[----:B------:R-:W-:Y:S01]  /*67c0*/  IADD3 R0, R246, -0x2, RZ ;  /* 0xfffffffef6007810 */ /* 0x000fe20007ffe0ff */
[----:B------:R-:W-:-:S02]  /*67d0*/  FADD.FTZ R6, R22, R6 ;  /* 0x0000000616067221 */ /* 0x000fc40000010000 */
[----:B------:R-:W-:Y:S01]  /*67e0*/  FADD.FTZ R4, R81, R4 ;  /* 0x0000000451047221 */ /* 0x000fe20000010000 */
[----:B------:R-:W-:Y:S01]  /*67f0*/  ISETP.GE.AND P0, PT, R0, R247, PT ;  /* 0x000000f70000720c */ /* 0x000fe20003f06270 */
[----:B------:R-:W-:Y:S02]  /*6800*/  FADD.FTZ R3, R10, R3 ;  /* 0x000000030a037221 */ /* 0x000fe40000010000 */
[----:B------:R-:W-:Y:S02]  /*6810*/  FADD.FTZ R2, R72, R2 ;  /* 0x0000000248027221 */ /* 0x000fe40000010000 */
[----:B------:R-:W-:Y:S02]  /*6820*/  FADD.FTZ R6, R21, R6 ;  /* 0x0000000615067221 */ /* 0x000fe40000010000 */
[----:B------:R-:W-:Y:S02]  /*6830*/  FADD.FTZ R7, R77, R4 ;  /* 0x000000044d077221 */ /* 0x000fe40000010000 */
[----:B------:R-:W-:-:S02]  /*6840*/  FADD.FTZ R4, R11, R3 ;  /* 0x000000030b047221 */ /* 0x000fc40000010000 */
[----:B------:R-:W-:Y:S01]  /*6850*/  FADD.FTZ R3, R25, R2 ;  /* 0x0000000219037221 */ /* 0x000fe20000010000 */
[----:B------:R1:W-:Y:S01]  /*6860*/  STL [R1], R7 ;  /* 0x0000000701007387 */ /* 0x0003e20000100800 */
[----:B------:R-:W-:-:S03]  /*6870*/  FADD.FTZ R2, R20, R6 ;  /* 0x0000000614027221 */ /* 0x000fc60000010000 */
[----:B------:R1:W-:Y:S04]  /*6880*/  STL [R1+0x4], R4 ;  /* 0x0000040401007387 */ /* 0x0003e80000100800 */
[----:B------:R1:W-:Y:S04]  /*6890*/  STL [R1+0xc], R2 ;  /* 0x00000c0201007387 */ /* 0x0003e80000100800 */
[----:B------:R1:W-:Y:S01]  /*68a0*/  STL [R1+0x8], R3 ;  /* 0x0000080301007387 */ /* 0x0003e20000100800 */
[----:B------:R-:W-:Y:S05]  /*68b0*/  @!P0 BRA `(.L_x_75) ;  /* 0x00003ae000008947 */ /* 0x000fea0003800000 */
[----:B------:R-:W-:Y:S01]  /*68c0*/  MOV R212, R0 ;  /* 0x0000000000d47202 */ /* 0x000fe20000000f00 */
[----:B-1----:R-:W-:Y:S01]  /*68d0*/  IMAD.MOV.U32 R2, RZ, RZ, R70 ;  /* 0x000000ffff027224 */ /* 0x002fe200078e0046 */
[----:B------:R-:W-:Y:S01]  /*68e0*/  MOV R3, R69 ;  /* 0x0000004500037202 */ /* 0x000fe20000000f00 */
[----:B------:R-:W-:Y:S01]  /*68f0*/  IMAD.MOV.U32 R84, RZ, RZ, R68 ;  /* 0x000000ffff547224 */ /* 0x000fe200078e0044 */
[----:B------:R-:W-:-:S02]  /*6900*/  MOV R85, R5 ;  /* 0x0000000500557202 */ /* 0x000fc40000000f00 */
.L_x_76:
[----:B------:R-:W5:Y:S01]  /*6910*/  LDL R174, [R1+0x44] ;  /* 0x0000440001ae7983 */ /* 0x000f620000100800 */
[----:B------:R-:W-:Y:S04]  /*6920*/  DEPBAR.LE SB0, 0x0 ;  /* 0x000080000000791a */ /* 0x000fe80000000000 */
[----:B------:R-:W5:Y:S01]  /*6930*/  LDL.64 R172, [R1+0x38] ;  /* 0x0000380001ac7983 */ /* 0x000f620000100a00 */
[----:B------:R-:W-:Y:S01]  /*6940*/  WARPSYNC 0xffffffff ;  /* 0xffffffff00007948 */ /* 0x000fe20003800000 */
[----:B---3--:R-:W-:Y:S01]  /*6950*/  SHF.R.S32.HI R0, RZ, 0x1f, R212 ;  /* 0x0000001fff007819 */ /* 0x008fe200000114d4 */
[----:B------:R-:W-:Y:S01]  /*6960*/  IMAD.WIDE.U32 R86, R212, c[0x0][0x208], RZ ;  /* 0x00008200d4567a25 */ /* 0x000fe200078e00ff */
[----:B------:R-:W-:Y:S02]  /*6970*/  MOV R178, c[0x0][0x208] ;  /* 0x0000820000b27a02 */ /* 0x000fe40000000f00 */
[----:B------:R-:W-:Y:S01]  /*6980*/  BAR.SYNC.DEFER_BLOCKING 0x0 ;  /* 0x0000000000007b1d */ /* 0x000fe20000010000 */
[----:B------:R-:W-:Y:S01]  /*6990*/  IMAD R0, R0, c[0x0][0x208], RZ ;  /* 0x0000820000007a24 */ /* 0x000fe200078e02ff */
[----:B------:R-:W-:Y:S03]  /*69a0*/  SHF.L.U32 R179, R178, 0x5, RZ ;  /* 0x00000005b2b37819 */ /* 0x000fe600000006ff */
[----:B------:R-:W-:Y:S05]  /*69b0*/  IMAD R0, R212, c[0x0][0x20c], R0 ;  /* 0x00008300d4007a24 */ /* 0x000fea00078e0200 */
[----:B------:R-:W-:Y:S02]  /*69c0*/  IADD3 R0, R87, R0, RZ ;  /* 0x0000000057007210 */ /* 0x000fe40007ffe0ff */
[----:B------:R-:W-:Y:S03]  /*69d0*/  MOV R87, 0x5 ;  /* 0x0000000500577802 */ /* 0x000fe60000000f00 */
[----:B------:R-:W-:Y:S01]  /*69e0*/  IMAD R0, R0, 0x50, RZ ;  /* 0x0000005000007824 */ /* 0x000fe200078e02ff */
[----:B------:R-:W-:Y:S01]  /*69f0*/  SHF.L.U64.HI R178, R178, R87, c[0x0][0x20c] ;  /* 0x00008300b2b27619 */ /* 0x000fe20000010257 */
[----:B------:R-:W-:Y:S08]  /*6a00*/  LDSM.16.M88.4 R80, [R203] ;  /* 0x00000000cb50783b */ /* 0x000ff00000000200 */
[----:B------:R-:W1:Y:S08]  /*6a10*/  LDSM.16.M88.4 R16, [R196] ;  /* 0x00000000c410783b */ /* 0x000e700000000200 */
[----:B------:R-:W3:Y:S08]  /*6a20*/  LDSM.16.M88.4 R76, [R203+0x2000] ;  /* 0x00200000cb4c783b */ /* 0x000ef00000000200 */
[----:B------:R-:W4:Y:S08]  /*6a30*/  LDSM.16.M88.4 R32, [R196+0x800] ;  /* 0x00080000c420783b */ /* 0x000f300000000200 */
[----:B------:R-:W5:Y:S08]  /*6a40*/  LDSM.16.M88.4 R48, [R196+0x1000] ;  /* 0x00100000c430783b */ /* 0x000f700000000200 */
[----:B------:R-:W1:Y:S08]  /*6a50*/  LDSM.16.M88.4 R64, [R196+0x1800] ;  /* 0x00180000c440783b */ /* 0x000e700000000200 */
[----:B------:R-:W1:Y:S08]  /*6a60*/  LDSM.16.M88.4 R152, [R196+0x2000] ;  /* 0x00200000c498783b */ /* 0x000e700000000200 */
[----:B------:R-:W-:Y:S08]  /*6a70*/  LDSM.16.M88.4 R156, [R206] ;  /* 0x00000000ce9c783b */ /* 0x000ff00000000200 */
[----:B------:R-:W3:Y:S08]  /*6a80*/  LDSM.16.M88.4 R160, [R207] ;  /* 0x00000000cfa0783b */ /* 0x000ef00000000200 */
[----:B------:R-:W4:Y:S08]  /*6a90*/  LDSM.16.M88.4 R164, [R206+0x2000] ;  /* 0x00200000cea4783b */ /* 0x000f300000000200 */
[----:B------:R-:W5:Y:S08]  /*6aa0*/  LDSM.16.M88.4 R168, [R211] ;  /* 0x00000000d3a8783b */ /* 0x000f700000000200 */
[----:B------:R-:W2:Y:S04]  /*6ab0*/  LDL R223, [R1+0x28] ;  /* 0x0000280001df7983 */ /* 0x000ea80000100800 */
[----:B------:R-:W2:Y:S04]  /*6ac0*/  LDL R222, [R1+0x40] ;  /* 0x0000400001de7983 */ /* 0x000ea80000100800 */
[----:B------:R-:W2:Y:S01]  /*6ad0*/  LDL.64 R220, [R1+0x30] ;  /* 0x0000300001dc7983 */ /* 0x000ea20000100a00 */
[-C--:B-1----:R-:W-:Y:S08]  /*6ae0*/  HMMA.16816.F32 R4, R80, R16.reuse, RZ ;  /* 0x000000105004723c */ /* 0x082ff000000018ff */
[C---:B---3--:R-:W-:Y:S08]  /*6af0*/  HMMA.16816.F32 R8, R76.reuse, R16, RZ ;  /* 0x000000104c08723c */ /* 0x048ff000000018ff */
[-C--:B------:R-:W-:Y:S08]  /*6b00*/  HMMA.16816.F32 R12, R76, R18.reuse, RZ ;  /* 0x000000124c0c723c */ /* 0x080ff000000018ff */
[C---:B------:R-:W-:Y:S08]  /*6b10*/  HMMA.16816.F32 R16, R80.reuse, R18, RZ ;  /* 0x000000125010723c */ /* 0x040ff000000018ff */
[-C--:B----4-:R-:W-:Y:S08]  /*6b20*/  HMMA.16816.F32 R20, R80, R32.reuse, RZ ;  /* 0x000000205014723c */ /* 0x090ff000000018ff */
[C---:B------:R-:W-:Y:S08]  /*6b30*/  HMMA.16816.F32 R24, R76.reuse, R32, RZ ;  /* 0x000000204c18723c */ /* 0x040ff000000018ff */
[-C--:B------:R-:W-:Y:S08]  /*6b40*/  HMMA.16816.F32 R28, R76, R34.reuse, RZ ;  /* 0x000000224c1c723c */ /* 0x080ff000000018ff */
[C---:B------:R-:W-:Y:S08]  /*6b50*/  HMMA.16816.F32 R32, R80.reuse, R34, RZ ;  /* 0x000000225020723c */ /* 0x040ff000000018ff */
[-C--:B-----5:R-:W-:Y:S08]  /*6b60*/  HMMA.16816.F32 R36, R80, R48.reuse, RZ ;  /* 0x000000305024723c */ /* 0x0a0ff000000018ff */
        /* <DEDUP_REMOVED lines=10> */
[----:B------:R-:W-:Y:S01]  /*6c10*/  HMMA.16816.F32 R80, R80, R154, RZ ;  /* 0x0000009a5050723c */ /* 0x000fe200000018ff */
[----:B------:R-:W1:Y:S07]  /*6c20*/  LDSM.16.M88.4 R152, [R210] ;  /* 0x00000000d298783b */ /* 0x000e6e0000000200 */
[-C--:B------:R-:W-:Y:S08]  /*6c30*/  HMMA.16816.F32 R4, R156, R160.reuse, R4 ;  /* 0x000000a09c04723c */ /* 0x080ff00000001804 */
[C---:B------:R-:W-:Y:S04]  /*6c40*/  HMMA.16816.F32 R8, R164.reuse, R160, R8 ;  /* 0x000000a0a408723c */ /* 0x040fe80000001808 */
[----:B------:R-:W-:Y:S04]  /*6c50*/  MOV R173, R174 ;  /* 0x000000ae00ad7202 */ /* 0x000fe80000000f00 */
[-C--:B------:R-:W-:Y:S04]  /*6c60*/  HMMA.16816.F32 R12, R164, R162.reuse, R12 ;  /* 0x000000a2a40c723c */ /* 0x080fe8000000180c */
[----:B------:R-:W-:Y:S04]  /*6c70*/  IMAD.WIDE.U32 R172, R86, 0x50, R172 ;  /* 0x0000005056ac7825 */ /* 0x000fe800078e00ac */
[C---:B------:R-:W-:Y:S01]  /*6c80*/  HMMA.16816.F32 R16, R156.reuse, R162, R16 ;  /* 0x000000a29c10723c */ /* 0x040fe20000001810 */
[----:B------:R-:W3:Y:S03]  /*6c90*/  LDSM.16.M88.4 R160, [R209] ;  /* 0x00000000d1a0783b */ /* 0x000ee60000000200 */
[C---:B------:R-:W-:Y:S02]  /*6ca0*/  LEA R86, P0, R172.reuse, c[0x0][0x1f8], 0x1 ;  /* 0x00007e00ac567a11 */ /* 0x040fe400078008ff */
[----:B------:R-:W-:Y:S02]  /*6cb0*/  IADD3 R0, R173, R0, RZ ;  /* 0x00000000ad007210 */ /* 0x000fe40007ffe0ff */
[-C--:B------:R-:W-:Y:S04]  /*6cc0*/  HMMA.16816.F32 R20, R156, R168.reuse, R20 ;  /* 0x000000a89c14723c */ /* 0x080fe80000001814 */
[----:B------:R-:W-:Y:S02]  /*6cd0*/  LEA.HI.X R87, R172, c[0x0][0x1fc], R0, 0x1, P0 ;  /* 0x00007f00ac577a11 */ /* 0x000fe400000f0c00 */
[-C--:B------:R-:W-:Y:S02]  /*6ce0*/  IADD3 R176, P2, R86, R179.reuse, RZ ;  /* 0x000000b356b07210 */ /* 0x080fe40007f5e0ff */
[C---:B------:R-:W-:Y:S04]  /*6cf0*/  HMMA.16816.F32 R24, R164.reuse, R168, R24 ;  /* 0x000000a8a418723c */ /* 0x040fe80000001818 */
[-C--:B------:R-:W-:Y:S02]  /*6d00*/  IADD3.X R177, R87, R178.reuse, RZ, P2, !PT ;  /* 0x000000b257b17210 */ /* 0x080fe400017fe4ff */
[-C--:B------:R-:W-:Y:S02]  /*6d10*/  IADD3 R174, P0, R176, R179.reuse, RZ ;  /* 0x000000b3b0ae7210 */ /* 0x080fe40007f1e0ff */
[-C--:B------:R-:W-:Y:S04]  /*6d20*/  HMMA.16816.F32 R28, R164, R170.reuse, R28 ;  /* 0x000000aaa41c723c */ /* 0x080fe8000000181c */
[-C--:B------:R-:W-:Y:S02]  /*6d30*/  IADD3.X R175, R177, R178.reuse, RZ, P0, !PT ;  /* 0x000000b2b1af7210 */ /* 0x080fe400007fe4ff */
[-C--:B------:R-:W-:Y:S02]  /*6d40*/  IADD3 R172, P2, R174, R179.reuse, RZ ;  /* 0x000000b3aeac7210 */ /* 0x080fe40007f5e0ff */
[C---:B------:R-:W-:Y:S01]  /*6d50*/  HMMA.16816.F32 R32, R156.reuse, R170, R32 ;  /* 0x000000aa9c20723c */ /* 0x040fe20000001820 */
[----:B------:R-:W4:Y:S03]  /*6d60*/  LDSM.16.M88.4 R168, [R208] ;  /* 0x00000000d0a8783b */ /* 0x000f260000000200 */
[-C--:B------:R-:W-:Y:S04]  /*6d70*/  IADD3.X R173, R175, R178.reuse, RZ, P2, !PT ;  /* 0x000000b2afad7210 */ /* 0x080fe800017fe4ff */
[-C--:B-1----:R-:W-:Y:S01]  /*6d80*/  HMMA.16816.F32 R36, R156, R152.reuse, R36 ;  /* 0x000000989c24723c */ /* 0x082fe20000001824 */
[----:B------:R-:W-:Y:S01]  /*6d90*/  @!PT LDS RZ, [RZ] ;  /* 0x00000000fffff984 */ /* 0x000fe20000000800 */
[----:B------:R-:W-:Y:S01]  /*6da0*/  @!PT LDS RZ, [RZ] ;  /* 0x00000000fffff984 */ /* 0x000fe20000000800 */
[----:B------:R-:W-:Y:S01]  /*6db0*/  @!PT LDS RZ, [RZ] ;  /* 0x00000000fffff984 */ /* 0x000fe20000000800 */
[----:B------:R1:W-:Y:S07]  /*6dc0*/  LDGSTS.E.BYPASS.LTC128B.128 [R213+0x100], [R86.64], !P1 ;  /* 0x0010000056d57fae */ /* 0x0003ee000c901d48 */
[C---:B------:R-:W-:Y:S01]  /*6dd0*/  HMMA.16816.F32 R40, R164.reuse, R152, R40 ;  /* 0x00000098a428723c */ /* 0x040fe20000001828 */
[----:B------:R5:W-:Y:S07]  /*6de0*/  LDGSTS.E.BYPASS.LTC128B.128 [R213+0x900], [R176.64], !P1 ;  /* 0x00900000b0d57fae */ /* 0x000bee000c901d48 */
[-C--:B------:R-:W-:Y:S01]  /*6df0*/  HMMA.16816.F32 R44, R164, R154.reuse, R44 ;  /* 0x0000009aa42c723c */ /* 0x080fe2000000182c */
[----:B------:R4:W-:Y:S07]  /*6e00*/  LDGSTS.E.BYPASS.LTC128B.128 [R213+0x1100], [R174.64], !P1 ;  /* 0x01100000aed57fae */ /* 0x0009ee000c901d48 */
[C---:B------:R-:W-:Y:S01]  /*6e10*/  HMMA.16816.F32 R48, R156.reuse, R154, R48 ;  /* 0x0000009a9c30723c */ /* 0x040fe20000001830 */
[----:B------:R4:W-:Y:S03]  /*6e20*/  LDGSTS.E.BYPASS.LTC128B.128 [R213+0x1900], [R172.64], !P1 ;  /* 0x01900000acd57fae */ /* 0x0009e6000c901d48 */
[----:B-1----:R-:W-:Y:S04]  /*6e30*/  IADD3 R86, P0, R172, R179, RZ ;  /* 0x000000b3ac567210 */ /* 0x002fe80007f1e0ff */
[-C--:B---3--:R-:W-:Y:S04]  /*6e40*/  HMMA.16816.F32 R52, R156, R160.reuse, R52 ;  /* 0x000000a09c34723c */ /* 0x088fe80000001834 */
[----:B------:R-:W-:Y:S04]  /*6e50*/  IADD3.X R87, R173, R178, RZ, P0, !PT ;  /* 0x000000b2ad577210 */ /* 0x000fe800007fe4ff */
[C---:B------:R-:W-:Y:S01]  /*6e60*/  HMMA.16816.F32 R56, R164.reuse, R160, R56 ;  /* 0x000000a0a438723c */ /* 0x040fe20000001838 */
[----:B------:R1:W-:Y:S07]  /*6e70*/  LDGSTS.E.BYPASS.LTC128B.128 [R213+0x2100], [R86.64], !P1 ;  /* 0x0210000056d57fae */ /* 0x0003ee000c901d48 */
[-C--:B------:R-:W-:Y:S01]  /*6e80*/  HMMA.16816.F32 R60, R164, R162.reuse, R60 ;  /* 0x000000a2a43c723c */ /* 0x080fe2000000183c */
[----:B-----5:R-:W-:Y:S07]  /*6e90*/  LDSM.16.M88.4 R176, [R202] ;  /* 0x00000000cab0783b */ /* 0x020fee0000000200 */
[C---:B------:R-:W-:Y:S01]  /*6ea0*/  HMMA.16816.F32 R64, R156.reuse, R162, R64 ;  /* 0x000000a29c40723c */ /* 0x040fe20000001840 */
[----:B----4-:R-:W3:Y:S07]  /*6eb0*/  LDSM.16.M88.4 R172, [R204] ;  /* 0x00000000ccac783b */ /* 0x010eee0000000200 */
[-C--:B------:R-:W-:Y:S01]  /*6ec0*/  HMMA.16816.F32 R68, R156, R168.reuse, R68 ;  /* 0x000000a89c44723c */ /* 0x080fe20000001844 */
[----:B------:R-:W4:Y:S02]  /*6ed0*/  LDSM.16.M88.4 R180, [R204+0x2000] ;  /* 0x00200000ccb4783b */ /* 0x000f240000000200 */
[C---:B--2---:R-:W-:Y:S02]  /*6ee0*/  ISETP.GT.AND P0, PT, R212.reuse, R223, PT ;  /* 0x000000dfd400720c */ /* 0x044fe40003f04270 */
[----:B------:R-:W-:Y:S03]  /*6ef0*/  IADD3 R212, R212, -0x1, RZ ;  /* 0xffffffffd4d47810 */ /* 0x000fe60007ffe0ff */
[C---:B------:R-:W-:Y:S01]  /*6f00*/  HMMA.16816.F32 R72, R164.reuse, R168, R72 ;  /* 0x000000a8a448723c */ /* 0x040fe20000001848 */
[----:B------:R-:W2:Y:S07]  /*6f10*/  LDSM.16.M88.4 R152, [R202+0x800] ;  /* 0x00080000ca98783b */ /* 0x000eae0000000200 */
[-C--:B------:R-:W-:Y:S01]  /*6f20*/  HMMA.16816.F32 R76, R164, R170.reuse, R76 ;  /* 0x000000aaa44c723c */ /* 0x080fe2000000184c */
[----:B------:R-:W5:Y:S07]  /*6f30*/  LDSM.16.M88.4 R160, [R202+0x1000] ;  /* 0x00100000caa0783b */ /* 0x000f6e0000000200 */
[----:B------:R-:W-:Y:S01]  /*6f40*/  HMMA.16816.F32 R80, R156, R170, R80 ;  /* 0x000000aa9c50723c */ /* 0x000fe20000001850 */
[----:B------:R-:W1:Y:S07]  /*6f50*/  LDSM.16.M88.4 R184, [R202+0x1800] ;  /* 0x00180000cab8783b */ /* 0x000e6e0000000200 */
[-C--:B---3--:R-:W-:Y:S01]  /*6f60*/  HMMA.16816.F32 R4, R172, R176.reuse, R4 ;  /* 0x000000b0ac04723c */ /* 0x088fe20000001804 */
[----:B------:R-:W3:Y:S07]  /*6f70*/  LDSM.16.M88.4 R188, [R202+0x2000] ;  /* 0x00200000cabc783b */ /* 0x000eee0000000200 */
[C---:B----4-:R-:W-:Y:S01]  /*6f80*/  HMMA.16816.F32 R8, R180.reuse, R176, R8 ;  /* 0x000000b0b408723c */ /* 0x050fe20000001808 */
[----:B------:R-:W-:Y:S07]  /*6f90*/  LDSM.16.M88.4 R164, [R205] ;  /* 0x00000000cda4783b */ /* 0x000fee0000000200 */
[-C--:B------:R-:W-:Y:S01]  /*6fa0*/  HMMA.16816.F32 R12, R180, R178.reuse, R12 ;  /* 0x000000b2b40c723c */ /* 0x080fe2000000180c */
[----:B------:R-:W4:Y:S07]  /*6fb0*/  LDSM.16.M88.4 R192, [R199] ;  /* 0x00000000c7c0783b */ /* 0x000f2e0000000200 */
[C---:B------:R-:W-:Y:S01]  /*6fc0*/  HMMA.16816.F32 R16, R172.reuse, R178, R16 ;  /* 0x000000b2ac10723c */ /* 0x040fe20000001810 */
[----:B------:R-:W0:Y:S07]  /*6fd0*/  LDGDEPBAR ;  /* 0x00000000000079af */ /* 0x000e2e0000000000 */
[-C--:B--2---:R-:W-:Y:S08]  /*6fe0*/  HMMA.16816.F32 R20, R172, R152.reuse, R20 ;  /* 0x00000098ac14723c */ /* 0x084ff00000001814 */
[C---:B------:R-:W-:Y:S08]  /*6ff0*/  HMMA.16816.F32 R24, R180.reuse, R152, R24 ;  /* 0x00000098b418723c */ /* 0x040ff00000001818 */
[-C--:B------:R-:W-:Y:S08]  /*7000*/  HMMA.16816.F32 R28, R180, R154.reuse, R28 ;  /* 0x0000009ab41c723c */ /* 0x080ff0000000181c */
[C---:B------:R-:W-:Y:S01]  /*7010*/  HMMA.16816.F32 R32, R172.reuse, R154, R32 ;  /* 0x0000009aac20723c */ /* 0x040fe20000001820 */
[----:B------:R-:W2:Y:S07]  /*7020*/  LDSM.16.M88.4 R152, [R205+0x2000] ;  /* 0x00200000cd98783b */ /* 0x000eae0000000200 */
[-C--:B-----5:R-:W-:Y:S08]  /*7030*/  HMMA.16816.F32 R36, R172, R160.reuse, R36 ;  /* 0x000000a0ac24723c */ /* 0x0a0ff00000001824 */
[C---:B------:R-:W-:Y:S08]  /*7040*/  HMMA.16816.F32 R40, R180.reuse, R160, R40 ;  /* 0x000000a0b428723c */ /* 0x040ff00000001828 */
[-C--:B------:R-:W-:Y:S08]  /*7050*/  HMMA.16816.F32 R44, R180, R162.reuse, R44 ;  /* 0x000000a2b42c723c */ /* 0x080ff0000000182c */
[C---:B------:R-:W-:Y:S08]  /*7060*/  HMMA.16816.F32 R48, R172.reuse, R162, R48 ;  /* 0x000000a2ac30723c */ /* 0x040ff00000001830 */
[-C--:B-1----:R-:W-:Y:S08]  /*7070*/  HMMA.16816.F32 R52, R172, R184.reuse, R52 ;  /* 0x000000b8ac34723c */ /* 0x082ff00000001834 */
[C---:B------:R-:W-:Y:S08]  /*7080*/  HMMA.16816.F32 R56, R180.reuse, R184, R56 ;  /* 0x000000b8b438723c */ /* 0x040ff00000001838 */
[-C--:B------:R-:W-:Y:S08]  /*7090*/  HMMA.16816.F32 R60, R180, R186.reuse, R60 ;  /* 0x000000bab43c723c */ /* 0x080ff0000000183c */
[C---:B------:R-:W-:Y:S08]  /*70a0*/  HMMA.16816.F32 R64, R172.reuse, R186, R64 ;  /* 0x000000baac40723c */ /* 0x040ff00000001840 */
[-C--:B---3--:R-:W-:Y:S08]  /*70b0*/  HMMA.16816.F32 R68, R172, R188.reuse, R68 ;  /* 0x000000bcac44723c */ /* 0x088ff00000001844 */
[C---:B------:R-:W-:Y:S08]  /*70c0*/  HMMA.16816.F32 R72, R180.reuse, R188, R72 ;  /* 0x000000bcb448723c */ /* 0x040ff00000001848 */
[-C--:B------:R-:W-:Y:S08]  /*70d0*/  HMMA.16816.F32 R76, R180, R190.reuse, R76 ;  /* 0x000000beb44c723c */ /* 0x080ff0000000184c */
[----:B------:R-:W-:Y:S08]  /*70e0*/  HMMA.16816.F32 R80, R172, R190, R80 ;  /* 0x000000beac50723c */ /* 0x000ff00000001850 */
[-C--:B----4-:R-:W-:Y:S08]  /*70f0*/  HMMA.16816.F32 R4, R164, R192.reuse, R4 ;  /* 0x000000c0a404723c */ /* 0x090ff00000001804 */
[C---:B--2---:R-:W-:Y:S08]  /*7100*/  HMMA.16816.F32 R8, R152.reuse, R192, R8 ;  /* 0x000000c09808723c */ /* 0x044ff00000001808 */
[-C--:B------:R-:W-:Y:S08]  /*7110*/  HMMA.16816.F32 R12, R152, R194.reuse, R12 ;  /* 0x000000c2980c723c */ /* 0x080ff0000000180c */
[----:B------:R-:W-:Y:S01]  /*7120*/  FMUL.FTZ R0, R4, c[0x0][0x320] ;  /* 0x0000c80004007a20 */ /* 0x000fe20000410000 */
[C---:B------:R-:W-:Y:S03]  /*7130*/  HMMA.16816.F32 R16, R164.reuse, R194, R16 ;  /* 0x000000c2a410723c */ /* 0x040fe60000001810 */
[----:B------:R1:W-:Y:S04]  /*7140*/  MUFU.TANH R160, R0 ;  /* 0x0000000000a07308 */ /* 0x0003e80000002400 */
[----:B------:R-:W-:Y:S02]  /*7150*/  FMUL.FTZ R10, R10, c[0x0][0x320] ;  /* 0x0000c8000a0a7a20 */ /* 0x000fe40000410000 */
[----:B------:R-:W-:Y:S04]  /*7160*/  FMUL.FTZ R11, R11, c[0x0][0x320] ;  /* 0x0000c8000b0b7a20 */ /* 0x000fe80000410000 */
[----:B------:R-:W-:Y:S10]  /*7170*/  MUFU.TANH R169, R10 ;  /* 0x0000000a00a97308 */ /* 0x000ff40000002400 */
[----:B------:R-:W-:Y:S01]  /*7180*/  MUFU.TANH R168, R11 ;  /* 0x0000000b00a87308 */ /* 0x000fe20000002400 */
[----:B-1----:R-:W-:Y:S09]  /*7190*/  FMUL.FTZ R0, R5, c[0x0][0x320] ;  /* 0x0000c80005007a20 */ /* 0x002ff20000410000 */
[----:B------:R1:W-:Y:S02]  /*71a0*/  MUFU.TANH R159, R0 ;  /* 0x00000000009f7308 */ /* 0x0003e40000002400 */
[----:B-1----:R-:W-:Y:S08]  /*71b0*/  FMUL.FTZ R0, R6, c[0x0][0x320] ;  /* 0x0000c80006007a20 */ /* 0x002ff00000410000 */
[----:B------:R1:W2:Y:S02]  /*71c0*/  MUFU.TANH R163, R0 ;  /* 0x0000000000a37308 */ /* 0x0002a40000002400 */
[----:B-1----:R-:W-:Y:S02]  /*71d0*/  FMUL.FTZ R0, R7, c[0x0][0x320] ;  /* 0x0000c80007007a20 */ /* 0x002fe40000410000 */
[----:B------:R-:W1:Y:S06]  /*71e0*/  LDSM.16.M88.4 R4, [R199+0x800] ;  /* 0x00080000c704783b */ /* 0x000e6c0000000200 */
[----:B------:R3:W4:Y:S02]  /*71f0*/  MUFU.TANH R161, R0 ;  /* 0x0000000000a17308 */ /* 0x0007240000002400 */
[----:B---3--:R-:W-:Y:S08]  /*7200*/  FMUL.FTZ R0, R8, c[0x0][0x320] ;  /* 0x0000c80008007a20 */ /* 0x008ff00000410000 */
[----:B------:R3:W-:Y:S01]  /*7210*/  MUFU.TANH R171, R0 ;  /* 0x0000000000ab7308 */ /* 0x0007e20000002400 */
[-C--:B-1----:R-:W-:Y:S08]  /*7220*/  HMMA.16816.F32 R20, R164, R4.reuse, R20 ;  /* 0x00000004a414723c */ /* 0x082ff00000001814 */
[C---:B------:R-:W-:Y:S04]  /*7230*/  HMMA.16816.F32 R24, R152.reuse, R4, R24 ;  /* 0x000000049818723c */ /* 0x040fe80000001818 */
[----:B---3--:R-:W-:Y:S02]  /*7240*/  FMUL.FTZ R0, R9, c[0x0][0x320] ;  /* 0x0000c80009007a20 */ /* 0x008fe40000410000 */
[----:B------:R-:W1:Y:S02]  /*7250*/  LDSM.16.M88.4 R8, [R199+0x1000] ;  /* 0x00100000c708783b */ /* 0x000e640000000200 */
[-C--:B------:R-:W-:Y:S01]  /*7260*/  HMMA.16816.F32 R28, R152, R6.reuse, R28 ;  /* 0x00000006981c723c */ /* 0x080fe2000000181c */
[----:B------:R3:W-:Y:S07]  /*7270*/  MUFU.TANH R162, R0 ;  /* 0x0000000000a27308 */ /* 0x0007ee0000002400 */
[C---:B------:R-:W-:Y:S08]  /*7280*/  HMMA.16816.F32 R32, R164.reuse, R6, R32 ;  /* 0x00000006a420723c */ /* 0x040ff00000001820 */
[----:B------:R-:W-:Y:S04]  /*7290*/  FMUL.FTZ R5, R26, c[0x0][0x320] ;  /* 0x0000c8001a057a20 */ /* 0x000fe80000410000 */
[----:B------:R-:W-:Y:S01]  /*72a0*/  FMUL.FTZ R4, R27, c[0x0][0x320] ;  /* 0x0000c8001b047a20 */ /* 0x000fe20000410000 */
[----:B------:R-:W-:Y:S01]  /*72b0*/  MUFU.TANH R173, R5 ;  /* 0x0000000500ad7308 */ /* 0x000fe20000002400 */
[----:B---3--:R-:W-:Y:S09]  /*72c0*/  FMUL.FTZ R0, R12, c[0x0][0x320] ;  /* 0x0000c8000c007a20 */ /* 0x008ff20000410000 */
[----:B------:R3:W-:Y:S10]  /*72d0*/  MUFU.TANH R156, R0 ;  /* 0x00000000009c7308 */ /* 0x0007f40000002400 */
[----:B------:R5:W-:Y:S01]  /*72e0*/  MUFU.TANH R180, R4 ;  /* 0x0000000400b47308 */ /* 0x000be20000002400 */
[-C--:B-1----:R-:W-:Y:S08]  /*72f0*/  HMMA.16816.F32 R36, R164, R8.reuse, R36 ;  /* 0x00000008a424723c */ /* 0x082ff00000001824 */
[C---:B------:R-:W-:Y:S04]  /*7300*/  HMMA.16816.F32 R40, R152.reuse, R8, R40 ;  /* 0x000000089828723c */ /* 0x040fe80000001828 */
[----:B---3--:R-:W-:Y:S04]  /*7310*/  FMUL.FTZ R0, R13, c[0x0][0x320] ;  /* 0x0000c8000d007a20 */ /* 0x008fe80000410000 */
[-C--:B------:R-:W-:Y:S01]  /*7320*/  HMMA.16816.F32 R44, R152, R10.reuse, R44 ;  /* 0x0000000a982c723c */ /* 0x080fe2000000182c */
[----:B------:R1:W-:Y:S01]  /*7330*/  MUFU.TANH R87, R0 ;  /* 0x0000000000577308 */ /* 0x0003e20000002400 */
[----:B-----5:R-:W3:Y:S06]  /*7340*/  LDSM.16.M88.4 R4, [R199+0x1800] ;  /* 0x00180000c704783b */ /* 0x020eec0000000200 */
[C---:B------:R-:W-:Y:S08]  /*7350*/  HMMA.16816.F32 R48, R164.reuse, R10, R48 ;  /* 0x0000000aa430723c */ /* 0x040ff00000001830 */
[----:B------:R-:W-:Y:S04]  /*7360*/  FMUL.FTZ R9, R41, c[0x0][0x320] ;  /* 0x0000c80029097a20 */ /* 0x000fe80000410000 */
[----:B------:R-:W-:Y:S01]  /*7370*/  MUFU.TANH R188, R9 ;  /* 0x0000000900bc7308 */ /* 0x000fe20000002400 */
[----:B------:R-:W-:Y:S02]  /*7380*/  FMUL.FTZ R8, R42, c[0x0][0x320] ;  /* 0x0000c8002a087a20 */ /* 0x000fe40000410000 */
[----:B-1----:R-:W-:Y:S07]  /*7390*/  FMUL.FTZ R0, R14, c[0x0][0x320] ;  /* 0x0000c8000e007a20 */ /* 0x002fee0000410000 */
[----:B------:R1:W-:Y:S10]  /*73a0*/  MUFU.TANH R157, R0 ;  /* 0x00000000009d7308 */ /* 0x0003f40000002400 */
[----:B------:R5:W-:Y:S01]  /*73b0*/  MUFU.TANH R189, R8 ;  /* 0x0000000800bd7308 */ /* 0x000be20000002400 */
[-C--:B---3--:R-:W-:Y:S03]  /*73c0*/  HMMA.16816.F32 R52, R164, R4.reuse, R52 ;  /* 0x00000004a434723c */ /* 0x088fe60000001834 */
[----:B-1----:R-:W-:Y:S05]  /*73d0*/  FMUL.FTZ R0, R15, c[0x0][0x320] ;  /* 0x0000c8000f007a20 */ /* 0x002fea0000410000 */
[C---:B------:R-:W-:Y:S01]  /*73e0*/  HMMA.16816.F32 R56, R152.reuse, R4, R56 ;  /* 0x000000049838723c */ /* 0x040fe20000001838 */
[----:B------:R1:W-:Y:S07]  /*73f0*/  MUFU.TANH R158, R0 ;  /* 0x00000000009e7308 */ /* 0x0003ee0000002400 */
[-C--:B------:R-:W-:Y:S01]  /*7400*/  HMMA.16816.F32 R60, R152, R6.reuse, R60 ;  /* 0x00000006983c723c */ /* 0x080fe2000000183c */
[----:B-----5:R-:W3:Y:S01]  /*7410*/  LDSM.16.M88.4 R8, [R199+0x2000] ;  /* 0x00200000c708783b */ /* 0x020ee20000000200 */
[----:B------:R-:W-:Y:S06]  /*7420*/  DEPBAR.LE SB0, 0x0 ;  /* 0x000080000000791a */ /* 0x000fec0000000000 */
[C---:B------:R-:W-:Y:S01]  /*7430*/  HMMA.16816.F32 R64, R164.reuse, R6, R64 ;  /* 0x00000006a440723c */ /* 0x040fe20000001840 */
[----:B------:R-:W-:Y:S07]  /*7440*/  BAR.SYNC.DEFER_BLOCKING 0x0 ;  /* 0x0000000000007b1d */ /* 0x000fee0000010000 */
[----:B------:R-:W-:Y:S04]  /*7450*/  FMUL.FTZ R4, R57, c[0x0][0x320] ;  /* 0x0000c80039047a20 */ /* 0x000fe80000410000 */
[----:B-1----:R-:W-:Y:S02]  /*7460*/  FMUL.FTZ R0, R16, c[0x0][0x320] ;  /* 0x0000c80010007a20 */ /* 0x002fe40000410000 */
[----:B------:R-:W-:Y:S02]  /*7470*/  FMUL.FTZ R5, R56, c[0x0][0x320] ;  /* 0x0000c80038057a20 */ /* 0x000fe40000410000 */
[----:B------:R1:W-:Y:S01]  /*7480*/  MUFU.TANH R86, R0 ;  /* 0x0000000000567308 */ /* 0x0003e20000002400 */
[-C--:B---3--:R-:W-:Y:S03]  /*7490*/  HMMA.16816.F32 R68, R164, R8.reuse, R68 ;  /* 0x00000008a444723c */ /* 0x088fe60000001844 */
[----:B-1----:R-:W-:Y:S05]  /*74a0*/  FMUL.FTZ R0, R17, c[0x0][0x320] ;  /* 0x0000c80011007a20 */ /* 0x002fea0000410000 */
[C---:B------:R-:W-:Y:S01]  /*74b0*/  HMMA.16816.F32 R72, R152.reuse, R8, R72 ;  /* 0x000000089848723c */ /* 0x040fe20000001848 */
[----:B------:R1:W-:Y:S06]  /*74c0*/  MUFU.TANH R12, R0 ;  /* 0x00000000000c7308 */ /* 0x0003ec0000002400 */
[----:B------:R-:W-:Y:S01]  /*74d0*/  FMUL.FTZ R8, R62, c[0x0][0x320] ;  /* 0x0000c8003e087a20 */ /* 0x000fe20000410000 */
[-C--:B------:R-:W-:Y:S04]  /*74e0*/  HMMA.16816.F32 R76, R152, R10.reuse, R76 ;  /* 0x0000000a984c723c */ /* 0x080fe8000000184c */
[----:B------:R-:W-:Y:S04]  /*74f0*/  FMUL.FTZ R9, R63, c[0x0][0x320] ;  /* 0x0000c8003f097a20 */ /* 0x000fe80000410000 */
[----:B------:R-:W-:Y:S01]  /*7500*/  MUFU.TANH R155, R9 ;  /* 0x00000009009b7308 */ /* 0x000fe20000002400 */
[----:B------:R-:W-:Y:S07]  /*7510*/  HMMA.16816.F32 R80, R164, R10, R80 ;  /* 0x0000000aa450723c */ /* 0x000fee0000001850 */
[----:B------:R-:W-:Y:S02]  /*7520*/  FMUL.FTZ R6, R73, c[0x0][0x320] ;  /* 0x0000c80049067a20 */ /* 0x000fe40000410000 */
[----:B------:R-:W-:Y:S03]  /*7530*/  MUFU.TANH R164, R8 ;  /* 0x0000000800a47308 */ /* 0x000fe60000002400 */
[----:B-1----:R-:W-:Y:S02]  /*7540*/  FMUL.FTZ R0, R18, c[0x0][0x320] ;  /* 0x0000c80012007a20 */ /* 0x002fe40000410000 */
[----:B------:R-:W-:Y:S02]  /*7550*/  FMUL.FTZ R11, R75, c[0x0][0x320] ;  /* 0x0000c8004b0b7a20 */ /* 0x000fe40000410000 */
[----:B------:R-:W-:Y:S03]  /*7560*/  FMUL.FTZ R7, R76, c[0x0][0x320] ;  /* 0x0000c8004c077a20 */ /* 0x000fe60000410000 */
[----:B------:R1:W3:Y:S10]  /*7570*/  MUFU.TANH R16, R0 ;  /* 0x0000000000107308 */ /* 0x0002f40000002400 */
[----:B------:R-:W-:Y:S10]  /*7580*/  MUFU.TANH R195, R11 ;  /* 0x0000000b00c37308 */ /* 0x000ff40000002400 */
[----:B------:R5:W-:Y:S01]  /*7590*/  MUFU.TANH R193, R7 ;  /* 0x0000000700c17308 */ /* 0x000be20000002400 */
[----:B-1----:R-:W-:Y:S09]  /*75a0*/  FMUL.FTZ R0, R19, c[0x0][0x320] ;  /* 0x0000c80013007a20 */ /* 0x002ff20000410000 */
[----:B------:R1:W1:Y:S01]  /*75b0*/  MUFU.TANH R15, R0 ;  /* 0x00000000000f7308 */ /* 0x0002620000002400 */
[----:B-----5:R-:W-:Y:S09]  /*75c0*/  FMUL.FTZ R7, R77, c[0x0][0x320] ;  /* 0x0000c8004d077a20 */ /* 0x020ff20000410000 */
[----:B------:R-:W-:Y:S01]  /*75d0*/  MUFU.TANH R190, R7 ;  /* 0x0000000700be7308 */ /* 0x000fe20000002400 */
[----:B-1----:R-:W-:Y:S09]  /*75e0*/  FMUL.FTZ R0, R20, c[0x0][0x320] ;  /* 0x0000c80014007a20 */ /* 0x002ff20000410000 */
[----:B------:R1:W-:Y:S02]  /*75f0*/  MUFU.TANH R19, R0 ;  /* 0x0000000000137308 */ /* 0x0003e40000002400 */
[----:B-1----:R-:W-:Y:S08]  /*7600*/  FMUL.FTZ R0, R21, c[0x0][0x320] ;  /* 0x0000c80015007a20 */ /* 0x002ff00000410000 */
[----:B------:R1:W-:Y:S02]  /*7610*/  MUFU.TANH R20, R0 ;  /* 0x0000000000147308 */ /* 0x0003e40000002400 */
[----:B-1----:R-:W-:Y:S08]  /*7620*/  FMUL.FTZ R0, R22, c[0x0][0x320] ;  /* 0x0000c80016007a20 */ /* 0x002ff00000410000 */
[----:B------:R1:W5:Y:S02]  /*7630*/  MUFU.TANH R21, R0 ;  /* 0x0000000000157308 */ /* 0x0003640000002400 */
[----:B-1----:R-:W-:Y:S08]  /*7640*/  FMUL.FTZ R0, R23, c[0x0][0x320] ;  /* 0x0000c80017007a20 */ /* 0x002ff00000410000 */
[----:B------:R1:W1:Y:S02]  /*7650*/  MUFU.TANH R170, R0 ;  /* 0x0000000000aa7308 */ /* 0x0002640000002400 */
[----:B-1----:R-:W-:Y:S08]  /*7660*/  FMUL.FTZ R0, R24, c[0x0][0x320] ;  /* 0x0000c80018007a20 */ /* 0x002ff00000410000 */
[----:B------:R1:W-:Y:S02]  /*7670*/  MUFU.TANH R24, R0 ;  /* 0x0000000000187308 */ /* 0x0003e40000002400 */
[----:B-1----:R-:W-:Y:S08]  /*7680*/  FMUL.FTZ R0, R25, c[0x0][0x320] ;  /* 0x0000c80019007a20 */ /* 0x002ff00000410000 */
[----:B------:R1:W-:Y:S02]  /*7690*/  MUFU.TANH R172, R0 ;  /* 0x0000000000ac7308 */ /* 0x0003e40000002400 */
[----:B-1----:R-:W-:Y:S08]  /*76a0*/  FMUL.FTZ R0, R28, c[0x0][0x320] ;  /* 0x0000c8001c007a20 */ /* 0x002ff00000410000 */
[----:B------:R1:W-:Y:S02]  /*76b0*/  MUFU.TANH R25, R0 ;  /* 0x0000000000197308 */ /* 0x0003e40000002400 */
[----:B-1----:R-:W-:Y:S08]  /*76c0*/  FMUL.FTZ R0, R29, c[0x0][0x320] ;  /* 0x0000c8001d007a20 */ /* 0x002ff00000410000 */
[----:B------:R1:W-:Y:S02]  /*76d0*/  MUFU.TANH R26, R0 ;  /* 0x00000000001a7308 */ /* 0x0003e40000002400 */
[----:B-1----:R-:W-:Y:S08]  /*76e0*/  FMUL.FTZ R0, R30, c[0x0][0x320] ;  /* 0x0000c8001e007a20 */ /* 0x002ff00000410000 */
[----:B------:R1:W-:Y:S10]  /*76f0*/  MUFU.TANH R30, R6 ;  /* 0x00000006001e7308 */ /* 0x0003f40000002400 */
[----:B------:R2:W-:Y:S01]  /*7700*/  MUFU.TANH R28, R0 ;  /* 0x00000000001c7308 */ /* 0x0005e20000002400 */
[----:B-1----:R-:W-:Y:S09]  /*7710*/  FMUL.FTZ R6, R80, c[0x0][0x320] ;  /* 0x0000c80050067a20 */ /* 0x002ff20000410000 */
[----:B------:R1:W-:Y:S01]  /*7720*/  MUFU.TANH R194, R6 ;  /* 0x0000000600c27308 */ /* 0x0003e20000002400 */
[----:B--2---:R-:W-:Y:S09]  /*7730*/  FMUL.FTZ R0, R31, c[0x0][0x320] ;  /* 0x0000c8001f007a20 */ /* 0x004ff20000410000 */
        /* <DEDUP_REMOVED lines=8> */
[----:B------:R2:W-:Y:S10]  /*77c0*/  MUFU.TANH R13, R0 ;  /* 0x00000000000d7308 */ /* 0x0005f40000002400 */
[----:B------:R3:W-:Y:S01]  /*77d0*/  MUFU.TANH R33, R5 ;  /* 0x0000000500217308 */ /* 0x0007e20000002400 */
[----:B-1----:R-:W-:Y:S09]  /*77e0*/  FMUL.FTZ R6, R83, c[0x0][0x320] ;  /* 0x0000c80053067a20 */ /* 0x002ff20000410000 */
[----:B------:R1:W-:Y:S01]  /*77f0*/  MUFU.TANH R219, R6 ;  /* 0x0000000600db7308 */ /* 0x0003e20000002400 */
[----:B--2---:R-:W-:Y:S09]  /*7800*/  FMUL.FTZ R0, R34, c[0x0][0x320] ;  /* 0x0000c80022007a20 */ /* 0x004ff20000410000 */
[----:B------:R2:W2:Y:S01]  /*7810*/  MUFU.TANH R18, R0 ;  /* 0x0000000000127308 */ /* 0x0004a20000002400 */
[----:B---3--:R-:W-:Y:S04]  /*7820*/  FMNMX.FTZ R5, R163, R3, !PT ;  /* 0x00000003a3057209 */ /* 0x008fe80007810000 */
[----:B----4-:R-:W-:Y:S04]  /*7830*/  FMNMX.FTZ R5, R161, R5, !PT ;  /* 0x00000005a1057209 */ /* 0x010fe80007810000 */
[----:B------:R-:W-:Y:S02]  /*7840*/  FMNMX.FTZ R5, R16, R5, !PT ;  /* 0x0000000510057209 */ /* 0x000fe40007810000 */
[----:B-1----:R-:W-:Y:S02]  /*7850*/  FMNMX.FTZ R6, R169, R85, !PT ;  /* 0x00000055a9067209 */ /* 0x002fe40007810000 */
[----:B------:R-:W-:Y:S02]  /*7860*/  FMNMX.FTZ R5, R15, R5, !PT ;  /* 0x000000050f057209 */ /* 0x000fe40007810000 */
[----:B------:R-:W-:Y:S02]  /*7870*/  FMNMX.FTZ R6, R168, R6, !PT ;  /* 0x00000006a8067209 */ /* 0x000fe40007810000 */
[----:B-----5:R-:W-:Y:S02]  /*7880*/  FMNMX.FTZ R5, R21, R5, !PT ;  /* 0x0000000515057209 */ /* 0x020fe40007810000 */
[----:B------:R-:W-:Y:S01]  /*7890*/  FMNMX.FTZ R7, R157, R6, !PT ;  /* 0x000000069d077209 */ /* 0x000fe20007810000 */
[----:B--2---:R-:W-:Y:S01]  /*78a0*/  FMUL.FTZ R0, R35, c[0x0][0x320] ;  /* 0x0000c80023007a20 */ /* 0x004fe20000410000 */
[----:B------:R-:W-:Y:S01]  /*78b0*/  FMNMX.FTZ R5, R170, R5, !PT ;  /* 0x00000005aa057209 */ /* 0x000fe20007810000 */
[----:B------:R1:W-:Y:S03]  /*78c0*/  MUFU.TANH R35, R4 ;  /* 0x0000000400237308 */ /* 0x0003e60000002400 */
[----:B------:R-:W-:Y:S07]  /*78d0*/  FMNMX.FTZ R5, R18, R5, !PT ;  /* 0x0000000512057209 */ /* 0x000fee0007810000 */
[----:B------:R2:W3:Y:S01]  /*78e0*/  MUFU.TANH R17, R0 ;  /* 0x0000000000117308 */ /* 0x0004e20000002400 */
[----:B-1----:R-:W-:Y:S09]  /*78f0*/  FMUL.FTZ R4, R72, c[0x0][0x320] ;  /* 0x0000c80048047a20 */ /* 0x002ff20000410000 */
[----:B------:R1:W-:Y:S01]  /*7900*/  MUFU.TANH R31, R4 ;  /* 0x00000004001f7308 */ /* 0x0003e20000002400 */
[----:B--2---:R-:W-:Y:S01]  /*7910*/  FMUL.FTZ R0, R36, c[0x0][0x320] ;  /* 0x0000c80024007a20 */ /* 0x004fe20000410000 */
[----:B---3--:R-:W-:Y:S08]  /*7920*/  FMNMX.FTZ R5, R17, R5, !PT ;  /* 0x0000000511057209 */ /* 0x008ff00007810000 */
[----:B------:R2:W-:Y:S01]  /*7930*/  MUFU.TANH R179, R0 ;  /* 0x0000000000b37308 */ /* 0x0005e20000002400 */
[----:B-1----:R-:W-:Y:S04]  /*7940*/  FMNMX.FTZ R4, R171, R84, !PT ;  /* 0x00000054ab047209 */ /* 0x002fe80007810000 */
[----:B------:R-:W-:Y:S04]  /*7950*/  FMNMX.FTZ R4, R162, R4, !PT ;  /* 0x00000004a2047209 */ /* 0x000fe80007810000 */
[----:B------:R-:W-:Y:S01]  /*7960*/  FMNMX.FTZ R4, R156, R4, !PT ;  /* 0x000000049c047209 */ /* 0x000fe20007810000 */
[----:B--2---:R-:W-:Y:S03]  /*7970*/  FMUL.FTZ R0, R37, c[0x0][0x320] ;  /* 0x0000c80025007a20 */ /* 0x004fe60000410000 */
[----:B------:R-:W-:Y:S01]  /*7980*/  FMNMX.FTZ R4, R87, R4, !PT ;  /* 0x0000000457047209 */ /* 0x000fe20007810000 */
[----:B------:R1:W-:Y:S03]  /*7990*/  MUFU.TANH R182, R0 ;  /* 0x0000000000b67308 */ /* 0x0003e60000002400 */
[----:B------:R-:W-:Y:S04]  /*79a0*/  FMNMX.FTZ R4, R24, R4, !PT ;  /* 0x0000000418047209 */ /* 0x000fe80007810000 */
[----:B------:R-:W-:Y:S04]  /*79b0*/  FMNMX.FTZ R4, R172, R4, !PT ;  /* 0x00000004ac047209 */ /* 0x000fe80007810000 */
[----:B------:R-:W-:Y:S04]  /*79c0*/  FMNMX.FTZ R4, R25, R4, !PT ;  /* 0x0000000419047209 */ /* 0x000fe80007810000 */
[----:B------:R-:W-:Y:S01]  /*79d0*/  FMNMX.FTZ R4, R26, R4, !PT ;  /* 0x000000041a047209 */ /* 0x000fe20007810000 */
[----:B-1----:R-:W-:Y:S04]  /*79e0*/  FMUL.FTZ R0, R38, c[0x0][0x320] ;  /* 0x0000c80026007a20 */ /* 0x002fe80000410000 */
[----:B------:R1:W2:Y:S02]  /*79f0*/  MUFU.TANH R185, R0 ;  /* 0x0000000000b97308 */ /* 0x0002a40000002400 */
[----:B-1----:R-:W-:Y:S01]  /*7a00*/  FMUL.FTZ R0, R39, c[0x0][0x320] ;  /* 0x0000c80027007a20 */ /* 0x002fe20000410000 */
[----:B--2---:R-:W-:Y:S07]  /*7a10*/  FMNMX.FTZ R5, R185, R5, !PT ;  /* 0x00000005b9057209 */ /* 0x004fee0007810000 */
[----:B------:R1:W2:Y:S02]  /*7a20*/  MUFU.TANH R186, R0 ;  /* 0x0000000000ba7308 */ /* 0x0002a40000002400 */
[----:B-1----:R-:W-:Y:S01]  /*7a30*/  FMUL.FTZ R0, R40, c[0x0][0x320] ;  /* 0x0000c80028007a20 */ /* 0x002fe20000410000 */
[----:B--2---:R-:W-:Y:S07]  /*7a40*/  FMNMX.FTZ R5, R186, R5, !PT ;  /* 0x00000005ba057209 */ /* 0x004fee0007810000 */
[----:B------:R1:W2:Y:S02]  /*7a50*/  MUFU.TANH R187, R0 ;  /* 0x0000000000bb7308 */ /* 0x0002a40000002400 */
[----:B-1----:R-:W-:Y:S01]  /*7a60*/  FMUL.FTZ R0, R43, c[0x0][0x320] ;  /* 0x0000c8002b007a20 */ /* 0x002fe20000410000 */
[----:B--2---:R-:W-:Y:S07]  /*7a70*/  FMNMX.FTZ R4, R187, R4, !PT ;  /* 0x00000004bb047209 */ /* 0x004fee0007810000 */
[----:B------:R1:W-:Y:S01]  /*7a80*/  MUFU.TANH R245, R0 ;  /* 0x0000000000f57308 */ /* 0x0003e20000002400 */
[----:B------:R-:W-:Y:S01]  /*7a90*/  FMNMX.FTZ R4, R188, R4, !PT ;  /* 0x00000004bc047209 */ /* 0x000fe20007810000 */
[----:B-1----:R-:W-:Y:S08]  /*7aa0*/  FMUL.FTZ R0, R44, c[0x0][0x320] ;  /* 0x0000c8002c007a20 */ /* 0x002ff00000410000 */
[----:B------:R1:W2:Y:S02]  /*7ab0*/  MUFU.TANH R243, R0 ;  /* 0x0000000000f37308 */ /* 0x0002a40000002400 */
[----:B-1----:R-:W-:Y:S01]  /*7ac0*/  FMUL.FTZ R0, R45, c[0x0][0x320] ;  /* 0x0000c8002d007a20 */ /* 0x002fe20000410000 */
[----:B--2---:R-:W-:Y:S07]  /*7ad0*/  FMNMX.FTZ R4, R243, R4, !PT ;  /* 0x00000004f3047209 */ /* 0x004fee0007810000 */
[----:B------:R1:W2:Y:S02]  /*7ae0*/  MUFU.TANH R247, R0 ;  /* 0x0000000000f77308 */ /* 0x0002a40000002400 */
[----:B-1----:R-:W-:Y:S01]  /*7af0*/  FMUL.FTZ R0, R46, c[0x0][0x320] ;  /* 0x0000c8002e007a20 */ /* 0x002fe20000410000 */
[----:B--2---:R-:W-:Y:S07]  /*7b00*/  FMNMX.FTZ R4, R247, R4, !PT ;  /* 0x00000004f7047209 */ /* 0x004fee0007810000 */
[----:B------:R1:W-:Y:S01]  /*7b10*/  MUFU.TANH R251, R0 ;  /* 0x0000000000fb7308 */ /* 0x0003e20000002400 */
[----:B------:R-:W-:Y:S04]  /*7b20*/  FMNMX.FTZ R4, R33, R4, !PT ;  /* 0x0000000421047209 */ /* 0x000fe80007810000 */
[----:B------:R-:W-:Y:S01]  /*7b30*/  FMNMX.FTZ R4, R35, R4, !PT ;  /* 0x0000000423047209 */ /* 0x000fe20007810000 */
[----:B-1----:R-:W-:Y:S04]  /*7b40*/  FMUL.FTZ R0, R47, c[0x0][0x320] ;  /* 0x0000c8002f007a20 */ /* 0x002fe80000410000 */
[----:B------:R1:W-:Y:S02]  /*7b50*/  MUFU.TANH R214, R0 ;  /* 0x0000000000d67308 */ /* 0x0003e40000002400 */
[----:B-1----:R-:W-:Y:S08]  /*7b60*/  FMUL.FTZ R0, R48, c[0x0][0x320] ;  /* 0x0000c80030007a20 */ /* 0x002ff00000410000 */
[----:B------:R1:W-:Y:S02]  /*7b70*/  MUFU.TANH R44, R0 ;  /* 0x00000000002c7308 */ /* 0x0003e40000002400 */
[----:B-1----:R-:W-:Y:S08]  /*7b80*/  FMUL.FTZ R0, R49, c[0x0][0x320] ;  /* 0x0000c80031007a20 */ /* 0x002ff00000410000 */
[----:B------:R1:W-:Y:S02]  /*7b90*/  MUFU.TANH R174, R0 ;  /* 0x0000000000ae7308 */ /* 0x0003e40000002400 */
[----:B-1----:R-:W-:Y:S08]  /*7ba0*/  FMUL.FTZ R0, R50, c[0x0][0x320] ;  /* 0x0000c80032007a20 */ /* 0x002ff00000410000 */
[----:B------:R1:W2:Y:S02]  /*7bb0*/  MUFU.TANH R183, R0 ;  /* 0x0000000000b77308 */ /* 0x0002a40000002400 */
[----:B-1----:R-:W-:Y:S01]  /*7bc0*/  FMUL.FTZ R0, R51, c[0x0][0x320] ;  /* 0x0000c80033007a20 */ /* 0x002fe20000410000 */
[----:B--2---:R-:W-:Y:S07]  /*7bd0*/  FMNMX.FTZ R5, R183, R5, !PT ;  /* 0x00000005b7057209 */ /* 0x004fee0007810000 */
[----:B------:R1:W2:Y:S02]  /*7be0*/  MUFU.TANH R184, R0 ;  /* 0x0000000000b87308 */ /* 0x0002a40000002400 */
[----:B-1----:R-:W-:Y:S01]  /*7bf0*/  FMUL.FTZ R0, R52, c[0x0][0x320] ;  /* 0x0000c80034007a20 */ /* 0x002fe20000410000 */
[----:B--2---:R-:W-:Y:S07]  /*7c00*/  FMNMX.FTZ R5, R184, R5, !PT ;  /* 0x00000005b8057209 */ /* 0x004fee0007810000 */
        /* <DEDUP_REMOVED lines=21> */
[----:B------:R-:W-:Y:S02]  /*7d60*/  FMNMX.FTZ R6, R31, R4, !PT ;  /* 0x000000041f067209 */ /* 0x000fe40007810000 */
[----:B------:R-:W-:Y:S01]  /*7d70*/  FMNMX.FTZ R4, R158, R7, !PT ;  /* 0x000000079e047209 */ /* 0x000fe20007810000 */
[----:B------:R-:W-:Y:S01]  /*7d80*/  FMUL.FTZ R7, R74, c[0x0][0x320] ;  /* 0x0000c8004a077a20 */ /* 0x000fe20000410000 */
[----:B------:R-:W-:Y:S02]  /*7d90*/  FMNMX.FTZ R6, R30, R6, !PT ;  /* 0x000000061e067209 */ /* 0x000fe40007810000 */
[----:B------:R-:W-:Y:S02]  /*7da0*/  FMNMX.FTZ R4, R173, R4, !PT ;  /* 0x00000004ad047209 */ /* 0x000fe40007810000 */
[----:B------:R-:W-:Y:S01]  /*7db0*/  FMNMX.FTZ R6, R193, R6, !PT ;  /* 0x00000006c1067209 */ /* 0x000fe20007810000 */
[----:B------:R2:W-:Y:S01]  /*7dc0*/  MUFU.TANH R192, R7 ;  /* 0x0000000700c07308 */ /* 0x0005e20000002400 */
[----:B------:R-:W-:Y:S02]  /*7dd0*/  FMNMX.FTZ R4, R180, R4, !PT ;  /* 0x00000004b4047209 */ /* 0x000fe40007810000 */
[----:B------:R-:W-:Y:S02]  /*7de0*/  FMNMX.FTZ R6, R190, R6, !PT ;  /* 0x00000006be067209 */ /* 0x000fe40007810000 */
[----:B------:R-:W-:Y:S03]  /*7df0*/  FMNMX.FTZ R4, R28, R4, !PT ;  /* 0x000000041c047209 */ /* 0x000fe60007810000 */
[----:B------:R-:W3:Y:S01]  /*7e00*/  SHFL.BFLY PT, R9, R6, 0x2, 0x1f ;  /* 0x0c401f0006097f89 */ /* 0x000ee200000e0000 */
[----:B-1----:R-:W-:Y:S04]  /*7e10*/  FMUL.FTZ R0, R65, c[0x0][0x320] ;  /* 0x0000c80041007a20 */ /* 0x002fe80000410000 */
[----:B------:R1:W-:Y:S01]  /*7e20*/  MUFU.TANH R246, R0 ;  /* 0x0000000000f67308 */ /* 0x0003e20000002400 */
[----:B--2---:R-:W-:Y:S02]  /*7e30*/  FMNMX.FTZ R7, R181, R4, !PT ;  /* 0x00000004b5077209 */ /* 0x004fe40007810000 */
[----:B---3--:R-:W-:Y:S05]  /*7e40*/  FMNMX.FTZ R6, R6, R9, !PT ;  /* 0x0000000906067209 */ /* 0x008fea0007810000 */
[----:B------:R-:W2:Y:S01]  /*7e50*/  SHFL.BFLY PT, R9, R6, 0x1, 0x1f ;  /* 0x0c201f0006097f89 */ /* 0x000ea200000e0000 */
[----:B-1----:R-:W-:Y:S04]  /*7e60*/  FMUL.FTZ R0, R66, c[0x0][0x320] ;  /* 0x0000c80042007a20 */ /* 0x002fe80000410000 */
[----:B------:R1:W3:Y:S02]  /*7e70*/  MUFU.TANH R249, R0 ;  /* 0x0000000000f97308 */ /* 0x0002e40000002400 */
[----:B-1----:R-:W-:Y:S01]  /*7e80*/  FMUL.FTZ R0, R67, c[0x0][0x320] ;  /* 0x0000c80043007a20 */ /* 0x002fe20000410000 */
[----:B---3--:R-:W-:Y:S07]  /*7e90*/  FMNMX.FTZ R5, R249, R5, !PT ;  /* 0x00000005f9057209 */ /* 0x008fee0007810000 */
[----:B------:R1:W3:Y:S02]  /*7ea0*/  MUFU.TANH R252, R0 ;  /* 0x0000000000fc7308 */ /* 0x0002e40000002400 */
[----:B-1----:R-:W-:Y:S01]  /*7eb0*/  FMUL.FTZ R0, R68, c[0x0][0x320] ;  /* 0x0000c80044007a20 */ /* 0x002fe20000410000 */
[----:B--2---:R-:W-:Y:S02]  /*7ec0*/  FMNMX.FTZ R68, R6, R9, !PT ;  /* 0x0000000906447209 */ /* 0x004fe40007810000 */
[----:B---3--:R-:W-:Y:S05]  /*7ed0*/  FMNMX.FTZ R5, R252, R5, !PT ;  /* 0x00000005fc057209 */ /* 0x008fea0007810000 */
        /* <DEDUP_REMOVED lines=8> */
[----:B-1----:R-:W-:Y:S02]  /*7f60*/  FMNMX.FTZ R0, R160, R2, !PT ;  /* 0x00000002a0007209 */ /* 0x002fe40007810000 */
[----:B--2---:R-:W-:Y:S02]  /*7f70*/  FMNMX.FTZ R5, R29, R5, !PT ;  /* 0x000000051d057209 */ /* 0x004fe40007810000 */
[----:B------:R-:W-:Y:S02]  /*7f80*/  FMNMX.FTZ R0, R159, R0, !PT ;  /* 0x000000009f007209 */ /* 0x000fe40007810000 */
[----:B------:R-:W-:Y:S02]  /*7f90*/  FMNMX.FTZ R5, R191, R5, !PT ;  /* 0x00000005bf057209 */ /* 0x000fe40007810000 */
[----:B------:R-:W-:Y:S02]  /*7fa0*/  FMNMX.FTZ R0, R86, R0, !PT ;  /* 0x0000000056007209 */ /* 0x000fe40007810000 */
[----:B------:R-:W-:Y:S02]  /*7fb0*/  FMNMX.FTZ R5, R219, R5, !PT ;  /* 0x00000005db057209 */ /* 0x000fe40007810000 */
[----:B------:R-:W-:Y:S03]  /*7fc0*/  FMNMX.FTZ R0, R12, R0, !PT ;  /* 0x000000000c007209 */ /* 0x000fe60007810000 */
[----:B------:R-:W1:Y:S01]  /*7fd0*/  SHFL.BFLY PT, R8, R5, 0x2, 0x1f ;  /* 0x0c401f0005087f89 */ /* 0x000e6200000e0000 */
[----:B------:R-:W-:Y:S04]  /*7fe0*/  FMNMX.FTZ R0, R19, R0, !PT ;  /* 0x0000000013007209 */ /* 0x000fe80007810000 */
[----:B------:R-:W-:Y:S04]  /*7ff0*/  FMNMX.FTZ R0, R20, R0, !PT ;  /* 0x0000000014007209 */ /* 0x000fe80007810000 */
[----:B------:R-:W-:Y:S04]  /*8000*/  FMNMX.FTZ R0, R14, R0, !PT ;  /* 0x000000000e007209 */ /* 0x000fe80007810000 */
[----:B------:R-:W-:Y:S04]  /*8010*/  FMNMX.FTZ R0, R13, R0, !PT ;  /* 0x000000000d007209 */ /* 0x000fe80007810000 */
[----:B------:R-:W-:Y:S04]  /*8020*/  FMNMX.FTZ R0, R179, R0, !PT ;  /* 0x00000000b3007209 */ /* 0x000fe80007810000 */
[----:B------:R-:W-:Y:S02]  /*8030*/  FMNMX.FTZ R0, R182, R0, !PT ;  /* 0x00000000b6007209 */ /* 0x000fe40007810000 */
[----:B-1----:R-:W-:Y:S02]  /*8040*/  FMNMX.FTZ R5, R5, R8, !PT ;  /* 0x0000000805057209 */ /* 0x002fe40007810000 */
        /* <DEDUP_REMOVED lines=9> */
[----:B------:R-:W-:Y:S02]  /*80e0*/  FMNMX.FTZ R0, R40, R0, !PT ;  /* 0x0000000028007209 */ /* 0x000fe40007810000 */
[----:B------:R-:W-:Y:S01]  /*80f0*/  @P0 MOV R5, R222 ;  /* 0x000000de00050202 */ /* 0x000fe20000000f00 */
[----:B------:R-:W-:Y:S01]  /*8100*/  FMUL.FTZ R154, R69, c[0x0][0x2d0] ;  /* 0x0000b400459a7a20 */ /* 0x000fe20000410000 */
[----:B------:R-:W-:Y:S04]  /*8110*/  FMNMX.FTZ R0, R194, R0, !PT ;  /* 0x00000000c2007209 */ /* 0x000fe80007810000 */
[----:B------:R-:W-:Y:S05]  /*8120*/  FMNMX.FTZ R0, R165, R0, !PT ;  /* 0x00000000a5007209 */ /* 0x000fea0007810000 */
[----:B------:R-:W1:Y:S02]  /*8130*/  SHFL.BFLY PT, R10, R0, 0x2, 0x1f ;  /* 0x0c401f00000a7f89 */ /* 0x000e6400000e0000 */
[----:B-1----:R-:W-:Y:S02]  /*8140*/  FMNMX.FTZ R4, R0, R10, !PT ;  /* 0x0000000a00047209 */ /* 0x002fe40007810000 */
[----:B------:R-:W-:Y:S01]  /*8150*/  FMNMX.FTZ R0, R189, R7, !PT ;  /* 0x00000007bd007209 */ /* 0x000fe20007810000 */
[----:B------:R-:W-:Y:S03]  /*8160*/  FMUL.FTZ R7, R78, c[0x0][0x320] ;  /* 0x0000c8004e077a20 */ /* 0x000fe60000410000 */
[----:B------:R-:W1:Y:S01]  /*8170*/  SHFL.BFLY PT, R10, R4, 0x1, 0x1f ;  /* 0x0c201f00040a7f89 */ /* 0x000e6200000e0000 */
[----:B------:R-:W-:Y:S01]  /*8180*/  FMNMX.FTZ R0, R245, R0, !PT ;  /* 0x00000000f5007209 */ /* 0x000fe20007810000 */
[----:B------:R2:W3:Y:S03]  /*8190*/  MUFU.TANH R74, R7 ;  /* 0x00000007004a7308 */ /* 0x0004e60000002400 */
[----:B------:R-:W-:Y:S04]  /*81a0*/  FMNMX.FTZ R0, R251, R0, !PT ;  /* 0x00000000fb007209 */ /* 0x000fe80007810000 */
[----:B------:R-:W-:Y:S02]  /*81b0*/  FMNMX.FTZ R0, R214, R0, !PT ;  /* 0x00000000d6007209 */ /* 0x000fe40007810000 */
[----:B-1----:R-:W-:Y:S02]  /*81c0*/  FMNMX.FTZ R70, R4, R10, !PT ;  /* 0x0000000a04467209 */ /* 0x002fe40007810000 */
[----:B--2---:R-:W-:Y:S01]  /*81d0*/  FMNMX.FTZ R7, R215, R0, !PT ;  /* 0x00000000d7077209 */ /* 0x004fe20007810000 */
[----:B------:R-:W-:Y:S02]  /*81e0*/  FMUL.FTZ R0, R79, c[0x0][0x320] ;  /* 0x0000c8004f007a20 */ /* 0x000fe40000410000 */
[----:B------:R-:W-:Y:S01]  /*81f0*/  FMUL.FTZ R153, R70, c[0x0][0x2d0] ;  /* 0x0000b40046997a20 */ /* 0x000fe20000410000 */
[----:B------:R-:W-:Y:S01]  /*8200*/  FMNMX.FTZ R7, R34, R7, !PT ;  /* 0x0000000722077209 */ /* 0x000fe20007810000 */
[----:B------:R1:W2:Y:S02]  /*8210*/  MUFU.TANH R75, R0 ;  /* 0x00000000004b7308 */ /* 0x0002a40000002400 */
[--C-:B------:R-:W-:Y:S08]  /*8220*/  FFMA.FTZ R9, R20, c[0x0][0x2d0], -R153.reuse ;  /* 0x0000b40014097a23 */ /* 0x100ff00000010899 */
[----:B------:R-:W-:Y:S01]  /*8230*/  MUFU.EX2 R228, R9 ;  /* 0x0000000900e47308 */ /* 0x000fe20000000800 */
[----:B-1----:R-:W-:Y:S01]  /*8240*/  FMNMX.FTZ R0, R164, R7, !PT ;  /* 0x00000007a4007209 */ /* 0x002fe20007810000 */
[----:B------:R-:W-:Y:S03]  /*8250*/  @P0 IMAD.WIDE.U32 R6, R212, c[0x0][0x1e0], RZ ;  /* 0x00007800d4060a25 */ /* 0x000fe600078e00ff */
[----:B------:R-:W-:Y:S01]  /*8260*/  FMNMX.FTZ R4, R155, R0, !PT ;  /* 0x000000009b047209 */ /* 0x000fe20007810000 */
[----:B------:R-:W-:Y:S03]  /*8270*/  FADD.FTZ R0, -R70, R2 ;  /* 0x0000000246007221 */ /* 0x000fe60000010100 */
[----:B------:R-:W-:Y:S01]  /*8280*/  FMNMX.FTZ R4, R192, R4, !PT ;  /* 0x00000004c0047209 */ /* 0x000fe20007810000 */
[----:B------:R-:W-:Y:S03]  /*8290*/  FMUL.FTZ R2, R0, c[0x0][0x2d0] ;  /* 0x0000b40000027a20 */ /* 0x000fe60000410000 */
[----:B------:R-:W-:Y:S01]  /*82a0*/  FMNMX.FTZ R0, R195, R4, !PT ;  /* 0x00000004c3007209 */ /* 0x000fe20007810000 */
[----:B------:R1:W4:Y:S01]  /*82b0*/  MUFU.EX2 R73, R2 ;  /* 0x0000000200497308 */ /* 0x0003220000000800 */
[----:B------:R-:W-:Y:S01]  /*82c0*/  FFMA.FTZ R4, R160, c[0x0][0x2d0], -R153 ;  /* 0x0000b400a0047a23 */ /* 0x000fe20000010899 */
[----:B------:R-:W-:Y:S02]  /*82d0*/  MOV R160, R193 ;  /* 0x000000c100a07202 */ /* 0x000fe40000000f00 */
[----:B---3--:R-:W-:Y:S04]  /*82e0*/  FMNMX.FTZ R0, R74, R0, !PT ;  /* 0x000000004a007209 */ /* 0x008fe80007810000 */
[----:B--2---:R-:W-:Y:S02]  /*82f0*/  FMNMX.FTZ R0, R75, R0, !PT ;  /* 0x000000004b007209 */ /* 0x004fe40007810000 */
[----:B------:R-:W-:Y:S01]  /*8300*/  MUFU.EX2 R233, R4 ;  /* 0x0000000400e97308 */ /* 0x000fe20000000800 */
[----:B-1----:R-:W-:Y:S02]  /*8310*/  FADD.FTZ R2, -R69, R3 ;  /* 0x0000000345027221 */ /* 0x002fe40000010100 */
[----:B------:R-:W1:Y:S01]  /*8320*/  SHFL.BFLY PT, R3, R0, 0x2, 0x1f ;  /* 0x0c401f0000037f89 */ /* 0x000e6200000e0000 */
[C---:B----4-:R-:W-:Y:S02]  /*8330*/  FMUL.FTZ R48, R73.reuse, R132 ;  /* 0x0000008449307220 */ /* 0x050fe40000410000 */
[----:B------:R-:W-:Y:S02]  /*8340*/  FMUL.FTZ R2, R2, c[0x0][0x2d0] ;  /* 0x0000b40002027a20 */ /* 0x000fe40000410000 */
[----:B------:R-:W-:Y:S02]  /*8350*/  FMUL.FTZ R49, R73, R133 ;  /* 0x0000008549317220 */ /* 0x000fe40000410000 */
[----:B------:R2:W3:Y:S01]  /*8360*/  MUFU.EX2 R72, R2 ;  /* 0x0000000200487308 */ /* 0x0004e20000000800 */
[----:B-1----:R-:W-:Y:S01]  /*8370*/  FMNMX.FTZ R0, R0, R3, !PT ;  /* 0x0000000300007209 */ /* 0x002fe20007810000 */
[--C-:B------:R-:W-:Y:S08]  /*8380*/  FFMA.FTZ R3, R12, c[0x0][0x2d0], -R153.reuse ;  /* 0x0000b4000c037a23 */ /* 0x100ff00000010899 */
[----:B------:R1:W-:Y:S01]  /*8390*/  MUFU.EX2 R241, R3 ;  /* 0x0000000300f17308 */ /* 0x0003e20000000800 */
[----:B--2---:R-:W-:Y:S02]  /*83a0*/  FADD.FTZ R2, -R68, R84 ;  /* 0x0000005444027221 */ /* 0x004fe40000010100 */
[----:B---3--:R-:W-:Y:S02]  /*83b0*/  FMUL.FTZ R50, R72, R134 ;  /* 0x0000008648327220 */ /* 0x008fe40000410000 */
[----:B------:R-:W-:Y:S02]  /*83c0*/  FMUL.FTZ R2, R2, c[0x0][0x2d0] ;  /* 0x0000b40002027a20 */ /* 0x000fe40000410000 */
[----:B------:R-:W-:Y:S03]  /*83d0*/  FMUL.FTZ R51, R72, R135 ;  /* 0x0000008748337220 */ /* 0x000fe60000410000 */
[----:B------:R2:W3:Y:S01]  /*83e0*/  MUFU.EX2 R71, R2 ;  /* 0x0000000200477308 */ /* 0x0004e20000000800 */
[--C-:B-1----:R-:W-:Y:S01]  /*83f0*/  FFMA.FTZ R3, R163, c[0x0][0x2d0], -R154.reuse ;  /* 0x0000b400a3037a23 */ /* 0x102fe2000001089a */
[----:B------:R-:W-:Y:S08]  /*8400*/  MOV R163, R219 ;  /* 0x000000db00a37202 */ /* 0x000ff00000000f00 */
[----:B------:R1:W-:Y:S01]  /*8410*/  MUFU.EX2 R234, R3 ;  /* 0x0000000300ea7308 */ /* 0x0003e20000000800 */
[--C-:B--2---:R-:W-:Y:S02]  /*8420*/  FFMA.FTZ R2, R159, c[0x0][0x2d0], -R153.reuse ;  /* 0x0000b4009f027a23 */ /* 0x104fe40000010899 */
[----:B------:R-:W-:Y:S07]  /*8430*/  FMUL.FTZ R159, R68, c[0x0][0x2d0] ;  /* 0x0000b400449f7a20 */ /* 0x000fee0000410000 */
[----:B------:R2:W4:Y:S01]  /*8440*/  MUFU.EX2 R240, R2 ;  /* 0x0000000200f07308 */ /* 0x0005220000000800 */
[C---:B---3--:R-:W-:Y:S02]  /*8450*/  FMUL.FTZ R41, R71.reuse, R125 ;  /* 0x0000007d47297220 */ /* 0x048fe40000410000 */
[C---:B------:R-:W-:Y:S02]  /*8460*/  FMUL.FTZ R45, R71.reuse, R129 ;  /* 0x00000081472d7220 */ /* 0x040fe40000410000 */
[C---:B------:R-:W-:Y:S02]  /*8470*/  FMUL.FTZ R57, R71.reuse, R141 ;  /* 0x0000008d47397220 */ /* 0x040fe40000410000 */
[C---:B------:R-:W-:Y:S02]  /*8480*/  FMUL.FTZ R56, R71.reuse, R140 ;  /* 0x0000008c47387220 */ /* 0x040fe40000410000 */
[C---:B------:R-:W-:Y:S02]  /*8490*/  FMUL.FTZ R60, R71.reuse, R144 ;  /* 0x00000090473c7220 */ /* 0x040fe40000410000 */
[----:B------:R-:W-:Y:S02]  /*84a0*/  FMUL.FTZ R61, R71, R145 ;  /* 0x00000091473d7220 */ /* 0x000fe40000410000 */
[--C-:B-1----:R-:W-:Y:S01]  /*84b0*/  FFMA.FTZ R3, R161, c[0x0][0x2d0], -R154.reuse ;  /* 0x0000b400a1037a23 */ /* 0x102fe2000001089a */
[----:B------:R-:W-:Y:S03]  /*84c0*/  MOV R161, R31 ;  /* 0x0000001f00a17202 */ /* 0x000fe60000000f00 */
[----:B------:R1:W3:Y:S01]  /*84d0*/  MUFU.EX2 R236, R3 ;  /* 0x0000000300ec7308 */ /* 0x0002e20000000800 */
[----:B--2---:R-:W-:Y:S01]  /*84e0*/  FFMA.FTZ R2, R86, c[0x0][0x2d0], -R153 ;  /* 0x0000b40056027a23 */ /* 0x004fe20000010899 */
[----:B----4-:R-:W-:Y:S08]  /*84f0*/  F2FP.PACK_AB R76, R240, R233 ;  /* 0x000000e9f04c723e */ /* 0x010ff000000000ff */
[----:B------:R2:W4:Y:S01]  /*8500*/  MUFU.EX2 R239, R2 ;  /* 0x0000000200ef7308 */ /* 0x0005220000000800 */
[--C-:B-1----:R-:W-:Y:S01]  /*8510*/  FFMA.FTZ R3, R16, c[0x0][0x2d0], -R154.reuse ;  /* 0x0000b40010037a23 */ /* 0x102fe2000001089a */
[----:B---3--:R-:W-:Y:S01]  /*8520*/  F2FP.PACK_AB R77, R236, R234 ;  /* 0x000000eaec4d723e */ /* 0x008fe200000000ff */
[----:B------:R-:W-:Y:S01]  /*8530*/  FMUL.FTZ R16, R73, R100 ;  /* 0x0000006449107220 */ /* 0x000fe20000410000 */
[----:B------:R-:W-:Y:S06]  /*8540*/  MOV R100, R40 ;  /* 0x0000002800647202 */ /* 0x000fec0000000f00 */
[----:B------:R1:W-:Y:S01]  /*8550*/  MUFU.EX2 R237, R3 ;  /* 0x0000000300ed7308 */ /* 0x0003e20000000800 */
[----:B------:R-:W-:Y:S01]  /*8560*/  FMUL.FTZ R40, R71, R124 ;  /* 0x0000007c47287220 */ /* 0x000fe20000410000 */
[----:B--2---:R-:W2:Y:S01]  /*8570*/  SHFL.BFLY PT, R2, R0, 0x1, 0x1f ;  /* 0x0c201f0000027f89 */ /* 0x004ea200000e0000 */
[----:B----4-:R-:W-:Y:S01]  /*8580*/  F2FP.PACK_AB R78, R241, R239 ;  /* 0x000000eff14e723e */ /* 0x010fe200000000ff */
[--C-:B-1----:R-:W-:Y:S01]  /*8590*/  FFMA.FTZ R3, R171, c[0x0][0x2d0], -R159.reuse ;  /* 0x0000b400ab037a23 */ /* 0x102fe2000001089f */
[----:B------:R-:W-:Y:S01]  /*85a0*/  MOV R171, R32 ;  /* 0x0000002000ab7202 */ /* 0x000fe20000000f00 */
[----:B------:R-:W-:Y:S04]  /*85b0*/  FMUL.FTZ R32, R73, R116 ;  /* 0x0000007449207220 */ /* 0x000fe80000410000 */
[----:B------:R1:W-:Y:S01]  /*85c0*/  MUFU.EX2 R230, R3 ;  /* 0x0000000300e67308 */ /* 0x0003e20000000800 */
[----:B--2---:R-:W-:Y:S01]  /*85d0*/  FMNMX.FTZ R2, R0, R2, !PT ;  /* 0x0000000200027209 */ /* 0x004fe20007810000 */
[----:B------:R-:W-:Y:S04]  /*85e0*/  FFMA.FTZ R0, R15, c[0x0][0x2d0], -R154 ;  /* 0x0000b4000f007a23 */ /* 0x000fe8000001089a */
[----:B------:R-:W-:Y:S04]  /*85f0*/  FMUL.FTZ R152, R2, c[0x0][0x2d0] ;  /* 0x0000b40002987a20 */ /* 0x000fe80000410000 */
[----:B------:R2:W3:Y:S01]  /*8600*/  MUFU.EX2 R238, R0 ;  /* 0x0000000000ee7308 */ /* 0x0004e20000000800 */
[--C-:B------:R-:W-:Y:S01]  /*8610*/  FFMA.FTZ R4, R157, c[0x0][0x2d0], -R152.reuse ;  /* 0x0000b4009d047a23 */ /* 0x100fe20000010898 */
[----:B------:R-:W-:Y:S08]  /*8620*/  MOV R157, R190 ;  /* 0x000000be009d7202 */ /* 0x000ff00000000f00 */
[----:B------:R4:W-:Y:S01]  /*8630*/  MUFU.EX2 R177, R4 ;  /* 0x0000000400b17308 */ /* 0x0009e20000000800 */
[----:B-1----:R-:W-:Y:S01]  /*8640*/  FFMA.FTZ R3, R162, c[0x0][0x2d0], -R159 ;  /* 0x0000b400a2037a23 */ /* 0x002fe2000001089f */
[----:B------:R-:W-:Y:S08]  /*8650*/  MOV R162, R30 ;  /* 0x0000001e00a27202 */ /* 0x000ff00000000f00 */
[----:B------:R1:W5:Y:S01]  /*8660*/  MUFU.EX2 R231, R3 ;  /* 0x0000000300e77308 */ /* 0x0003620000000800 */
[----:B--2---:R-:W-:Y:S01]  /*8670*/  FADD.FTZ R0, -R2, R85 ;  /* 0x0000005502007221 */ /* 0x004fe20000010100 */
[----:B---3--:R-:W-:Y:S03]  /*8680*/  F2FP.PACK_AB R79, R238, R237 ;  /* 0x000000edee4f723e */ /* 0x008fe600000000ff */
[----:B------:R-:W-:Y:S06]  /*8690*/  FMUL.FTZ R0, R0, c[0x0][0x2d0] ;  /* 0x0000b40000007a20 */ /* 0x000fec0000410000 */
[----:B------:R-:W2:Y:S01]  /*86a0*/  MUFU.EX2 R0, R0 ;  /* 0x0000000000007308 */ /* 0x000ea20000000800 */
[----:B----4-:R-:W-:Y:S01]  /*86b0*/  FFMA.FTZ R4, R158, c[0x0][0x2d0], -R152 ;  /* 0x0000b4009e047a23 */ /* 0x010fe20000010898 */
[----:B------:R-:W-:Y:S01]  /*86c0*/  MOV R158, R34 ;  /* 0x00000022009e7202 */ /* 0x000fe20000000f00 */
[----:B------:R-:W-:Y:S07]  /*86d0*/  FMUL.FTZ R34, R72, R118 ;  /* 0x0000007648227220 */ /* 0x000fee0000410000 */
[----:B------:R3:W4:Y:S01]  /*86e0*/  MUFU.EX2 R178, R4 ;  /* 0x0000000400b27308 */ /* 0x0007220000000800 */
[----:B-1----:R-:W-:Y:S01]  /*86f0*/  FFMA.FTZ R3, R156, c[0x0][0x2d0], -R159 ;  /* 0x0000b4009c037a23 */ /* 0x002fe2000001089f */
[----:B------:R-:W-:Y:S02]  /*8700*/  MOV R156, R191 ;  /* 0x000000bf009c7202 */ /* 0x000fe40000000f00 */
[----:B-----5:R-:W-:Y:S06]  /*8710*/  F2FP.PACK_AB R64, R231, R230 ;  /* 0x000000e6e740723e */ /* 0x020fec00000000ff */
[----:B------:R1:W-:Y:S01]  /*8720*/  MUFU.EX2 R232, R3 ;  /* 0x0000000300e87308 */ /* 0x0003e20000000800 */
[C---:B--2---:R-:W-:Y:S01]  /*8730*/  FMUL.FTZ R15, R0.reuse, R99 ;  /* 0x00000063000f7220 */ /* 0x044fe20000410000 */
[----:B------:R-:W-:Y:S01]  /*8740*/  MOV R99, R218 ;  /* 0x000000da00637202 */ /* 0x000fe20000000f00 */
[C---:B------:R-:W-:Y:S02]  /*8750*/  FMUL.FTZ R30, R0.reuse, R114 ;  /* 0x00000072001e7220 */ /* 0x040fe40000410000 */
[C---:B------:R-:W-:Y:S02]  /*8760*/  FMUL.FTZ R31, R0.reuse, R115 ;  /* 0x00000073001f7220 */ /* 0x040fe40000410000 */
[C---:B------:R-:W-:Y:S02]  /*8770*/  FMUL.FTZ R42, R0.reuse, R126 ;  /* 0x0000007e002a7220 */ /* 0x040fe40000410000 */
[C---:B------:R-:W-:Y:S01]  /*8780*/  FMUL.FTZ R43, R0.reuse, R127 ;  /* 0x0000007f002b7220 */ /* 0x040fe20000410000 */
[----:B---3--:R-:W-:Y:S01]  /*8790*/  @P0 MOV R4, R220 ;  /* 0x000000dc00040202 */ /* 0x008fe20000000f00 */
[----:B------:R-:W-:Y:S01]  /*87a0*/  FMUL.FTZ R46, R0, R130 ;  /* 0x00000082002e7220 */ /* 0x000fe20000410000 */
[----:B----4-:R-:W-:Y:S01]  /*87b0*/  F2FP.PACK_AB R67, R178, R177 ;  /* 0x000000b1b243723e */ /* 0x010fe200000000ff */
[----:B------:R-:W-:Y:S02]  /*87c0*/  FMUL.FTZ R47, R0, R131 ;  /* 0x00000083002f7220 */ /* 0x000fe40000410000 */
[----:B------:R-:W-:Y:S04]  /*87d0*/  @P0 IMAD.WIDE.U32 R4, R6, 0x50, R4 ;  /* 0x0000005006040825 */ /* 0x000fe800078e0004 */
[----:B------:R-:W-:Y:S01]  /*87e0*/  FFMA.FTZ R6, R19, c[0x0][0x2d0], -R153 ;  /* 0x0000b40013067a23 */ /* 0x000fe20000010899 */
[----:B------:R-:W-:Y:S01]  /*87f0*/  @P0 LEA R10, P2, R4, c[0x0][0x1c8], 0x1 ;  /* 0x00007200040a0a11 */ /* 0x000fe200078408ff */
[----:B-1----:R-:W-:Y:S02]  /*8800*/  FFMA.FTZ R3, R87, c[0x0][0x2d0], -R159 ;  /* 0x0000b40057037a23 */ /* 0x002fe4000001089f */
[----:B------:R-:W-:Y:S01]  /*8810*/  MUFU.EX2 R229, R6 ;  /* 0x0000000600e57308 */ /* 0x000fe20000000800 */
[C---:B------:R-:W-:Y:S01]  /*8820*/  FMUL.FTZ R19, R72.reuse, R103 ;  /* 0x0000006748137220 */ /* 0x040fe20000410000 */
[----:B------:R-:W-:Y:S01]  /*8830*/  MOV R103, R35 ;  /* 0x0000002300677202 */ /* 0x000fe20000000f00 */
[----:B------:R-:W-:Y:S02]  /*8840*/  FMUL.FTZ R35, R72, R119 ;  /* 0x0000007748237220 */ /* 0x000fe40000410000 */
[C---:B------:R-:W-:Y:S02]  /*8850*/  FMUL.FTZ R59, R0.reuse, R143 ;  /* 0x0000008f003b7220 */ /* 0x040fe40000410000 */
[C---:B------:R-:W-:Y:S02]  /*8860*/  FMUL.FTZ R58, R0.reuse, R142 ;  /* 0x0000008e003a7220 */ /* 0x040fe40000410000 */
[C---:B------:R-:W-:Y:S01]  /*8870*/  FMUL.FTZ R62, R0.reuse, R146 ;  /* 0x00000092003e7220 */ /* 0x040fe20000410000 */
[----:B------:R1:W2:Y:S01]  /*8880*/  MUFU.EX2 R235, R3 ;  /* 0x0000000300eb7308 */ /* 0x0002a20000000800 */
[----:B------:R-:W-:Y:S02]  /*8890*/  FMUL.FTZ R63, R0, R147 ;  /* 0x00000093003f7220 */ /* 0x000fe40000410000 */
[--C-:B-1----:R-:W-:Y:S01]  /*88a0*/  FFMA.FTZ R3, R169, c[0x0][0x2d0], -R152.reuse ;  /* 0x0000b400a9037a23 */ /* 0x102fe20000010898 */
[----:B--2---:R-:W-:Y:S06]  /*88b0*/  F2FP.PACK_AB R66, R235, R232 ;  /* 0x000000e8eb42723e */ /* 0x004fec00000000ff */
[----:B------:R1:W-:Y:S02]  /*88c0*/  MUFU.EX2 R175, R3 ;  /* 0x0000000300af7308 */ /* 0x0003e40000000800 */
[----:B-1----:R-:W-:Y:S08]  /*88d0*/  FFMA.FTZ R3, R168, c[0x0][0x2d0], -R152 ;  /* 0x0000b400a8037a23 */ /* 0x002ff00000010898 */
[----:B------:R1:W2:Y:S02]  /*88e0*/  MUFU.EX2 R176, R3 ;  /* 0x0000000300b07308 */ /* 0x0002a40000000800 */
[----:B-1----:R-:W-:Y:S02]  /*88f0*/  @P0 SHF.R.S32.HI R3, RZ, 0x1f, R212 ;  /* 0x0000001fff030819 */ /* 0x002fe400000114d4 */
[----:B--2---:R-:W-:Y:S03]  /*8900*/  F2FP.PACK_AB R65, R176, R175 ;  /* 0x000000afb041723e */ /* 0x004fe600000000ff */
[----:B------:R-:W-:Y:S04]  /*8910*/  @P0 IMAD R3, R3, c[0x0][0x1e0], RZ ;  /* 0x0000780003030a24 */ /* 0x000fe800078e02ff */
[----:B------:R-:W-:Y:S05]  /*8920*/  @P0 IMAD R3, R212, c[0x0][0x1e4], R3 ;  /* 0x00007900d4030a24 */ /* 0x000fea00078e0203 */
[----:B------:R-:W-:Y:S02]  /*8930*/  @P0 IADD3 R3, R7, R3, RZ ;  /* 0x0000000307030210 */ /* 0x000fe40007ffe0ff */
[----:B------:R-:W-:Y:S03]  /*8940*/  @P0 MOV R7, c[0x0][0x1e0] ;  /* 0x0000780000070a02 */ /* 0x000fe60000000f00 */
[----:B------:R-:W-:Y:S01]  /*8950*/  @P0 IMAD R6, R3, 0x50, RZ ;  /* 0x0000005003060824 */ /* 0x000fe200078e02ff */
[----:B------:R-:W-:Y:S04]  /*8960*/  @P0 SHF.L.U32 R3, R7, 0x5, RZ ;  /* 0x0000000507030819 */ /* 0x000fe800000006ff */
[----:B------:R-:W-:Y:S02]  /*8970*/  @P0 IADD3 R6, R5, R6, RZ ;  /* 0x0000000605060210 */ /* 0x000fe40007ffe0ff */
[-C--:B------:R-:W-:Y:S02]  /*8980*/  @P0 IADD3 R8, P4, R10, R3.reuse, RZ ;  /* 0x000000030a080210 */ /* 0x080fe40007f9e0ff */
[----:B------:R-:W-:Y:S02]  /*8990*/  @P0 LEA.HI.X R11, R4, c[0x0][0x1cc], R6, 0x1, P2 ;  /* 0x00007300040b0a11 */ /* 0x000fe400010f0c06 */
[----:B------:R-:W-:Y:S02]  /*89a0*/  @P0 MOV R5, c[0x0][0x1e4] ;  /* 0x0000790000050a02 */ /* 0x000fe40000000f00 */
[-C--:B------:R-:W-:Y:S01]  /*89b0*/  @P0 IADD3 R6, P3, R8, R3.reuse, RZ ;  /* 0x0000000308060210 */ /* 0x080fe20007f7e0ff */
[----:B------:R1:W-:Y:S01]  /*89c0*/  @P0 LDGSTS.E.BYPASS.LTC128B.128 [R213+0x2900], [R10.64], !P1 ;  /* 0x029000000ad50fae */ /* 0x0003e2000c901d48 */
[----:B------:R-:W-:Y:S01]  /*89d0*/  @P0 SHF.L.U64.HI R12, R7, 0x5, R5 ;  /* 0x00000005070c0819 */ /* 0x000fe20000010205 */
[--C-:B------:R-:W-:Y:S01]  /*89e0*/  FFMA.FTZ R5, R14, c[0x0][0x2d0], -R153.reuse ;  /* 0x0000b4000e057a23 */ /* 0x100fe20000010899 */
[----:B------:R-:W-:Y:S01]  /*89f0*/  @P0 IADD3 R4, P2, R6, R3, RZ ;  /* 0x0000000306040210 */ /* 0x000fe20007f5e0ff */
[C---:B------:R-:W-:Y:S01]  /*8a00*/  FMUL.FTZ R14, R0.reuse, R98 ;  /* 0x00000062000e7220 */ /* 0x040fe20000410000 */
[-C--:B------:R-:W-:Y:S01]  /*8a10*/  @P0 IADD3.X R9, R11, R12.reuse, RZ, P4, !PT ;  /* 0x0000000c0b090210 */ /* 0x080fe200027fe4ff */
[----:B------:R2:W-:Y:S01]  /*8a20*/  MUFU.EX2 R227, R5 ;  /* 0x0000000500e37308 */ /* 0x0005e20000000800 */
[----:B------:R-:W-:Y:S01]  /*8a30*/  MOV R98, R27 ;  /* 0x0000001b00627202 */ /* 0x000fe20000000f00 */
[----:B------:R-:W-:Y:S01]  /*8a40*/  FMUL.FTZ R27, R0, R111 ;  /* 0x0000006f001b7220 */ /* 0x000fe20000410000 */
[-C--:B------:R-:W-:Y:S01]  /*8a50*/  @P0 IADD3.X R7, R9, R12.reuse, RZ, P3, !PT ;  /* 0x0000000c09070210 */ /* 0x080fe20001ffe4ff */
[----:B------:R3:W-:Y:S08]  /*8a60*/  @P0 LDGSTS.E.BYPASS.LTC128B.128 [R213+0x3100], [R8.64], !P1 ;  /* 0x0310000008d50fae */ /* 0x0007f0000c901d48 */
[----:B------:R4:W-:Y:S01]  /*8a70*/  @P0 LDGSTS.E.BYPASS.LTC128B.128 [R213+0x3900], [R6.64], !P1 ;  /* 0x0390000006d50fae */ /* 0x0009e2000c901d48 */
[----:B-1----:R-:W-:Y:S01]  /*8a80*/  @P0 IADD3 R10, P3, R4, R3, RZ ;  /* 0x00000003040a0210 */ /* 0x002fe20007f7e0ff */
[--C-:B------:R-:W-:Y:S02]  /*8a90*/  FFMA.FTZ R3, R21, c[0x0][0x2d0], -R154.reuse ;  /* 0x0000b40015037a23 */ /* 0x100fe4000001089a */
[----:B------:R-:W-:Y:S01]  /*8aa0*/  FFMA.FTZ R11, R13, c[0x0][0x2d0], -R153 ;  /* 0x0000b4000d0b7a23 */ /* 0x000fe20000010899 */
[----:B--2---:R-:W-:Y:S01]  /*8ab0*/  @P0 IADD3.X R5, R7, R12, RZ, P2, !PT ;  /* 0x0000000c07050210 */ /* 0x004fe200017fe4ff */
[----:B------:R1:W-:Y:S01]  /*8ac0*/  MUFU.EX2 R222, R3 ;  /* 0x0000000300de7308 */ /* 0x0003e20000000800 */
[C---:B------:R-:W-:Y:S01]  /*8ad0*/  FMUL.FTZ R13, R71.reuse, R97 ;  /* 0x00000061470d7220 */ /* 0x040fe20000410000 */
[----:B------:R-:W-:Y:S02]  /*8ae0*/  MOV R97, R194 ;  /* 0x000000c200617202 */ /* 0x000fe40000000f00 */
[----:B------:R2:W-:Y:S01]  /*8af0*/  @P0 LDGSTS.E.BYPASS.LTC128B.128 [R213+0x4100], [R4.64], !P1 ;  /* 0x0410000004d50fae */ /* 0x0005e2000c901d48 */
[C---:B---3--:R-:W-:Y:S02]  /*8b00*/  FMUL.FTZ R8, R71.reuse, R88 ;  /* 0x0000005847087220 */ /* 0x048fe40000410000 */
[----:B------:R-:W-:Y:S03]  /*8b10*/  FMUL.FTZ R9, R71, R89 ;  /* 0x0000005947097220 */ /* 0x000fe60000410000 */
[----:B------:R3:W-:Y:S01]  /*8b20*/  MUFU.EX2 R226, R11 ;  /* 0x0000000b00e27308 */ /* 0x0007e20000000800 */
[C---:B----4-:R-:W-:Y:S02]  /*8b30*/  FMUL.FTZ R6, R72.reuse, R94 ;  /* 0x0000005e48067220 */ /* 0x050fe40000410000 */
[----:B------:R-:W-:Y:S02]  /*8b40*/  FMUL.FTZ R7, R72, R95 ;  /* 0x0000005f48077220 */ /* 0x000fe40000410000 */
[--C-:B-1----:R-:W-:Y:S01]  /*8b50*/  FFMA.FTZ R3, R170, c[0x0][0x2d0], -R154.reuse ;  /* 0x0000b400aa037a23 */ /* 0x102fe2000001089a */
[----:B------:R-:W-:Y:S04]  /*8b60*/  MOV R170, R192 ;  /* 0x000000c000aa7202 */ /* 0x000fe80000000f00 */
[----:B------:R1:W-:Y:S01]  /*8b70*/  MUFU.EX2 R223, R3 ;  /* 0x0000000300df7308 */ /* 0x0003e20000000800 */
[----:B--2---:R-:W-:Y:S01]  /*8b80*/  FMUL.FTZ R4, R73, R92 ;  /* 0x0000005c49047220 */ /* 0x004fe20000410000 */
[----:B---3--:R-:W-:Y:S01]  /*8b90*/  @P0 IADD3.X R11, R5, R12, RZ, P3, !PT ;  /* 0x0000000c050b0210 */ /* 0x008fe20001ffe4ff */
[----:B------:R-:W-:Y:S02]  /*8ba0*/  FMUL.FTZ R5, R73, R93 ;  /* 0x0000005d49057220 */ /* 0x000fe40000410000 */
[----:B------:R-:W-:Y:S01]  /*8bb0*/  FMUL.FTZ R12, R71, R96 ;  /* 0x00000060470c7220 */ /* 0x000fe20000410000 */
[----:B------:R-:W-:Y:S01]  /*8bc0*/  MOV R96, R195 ;  /* 0x000000c300607202 */ /* 0x000fe20000000f00 */
[----:B------:R2:W-:Y:S08]  /*8bd0*/  @P0 LDGSTS.E.BYPASS.LTC128B.128 [R213+0x4900], [R10.64], !P1 ;  /* 0x049000000ad50fae */ /* 0x0005f0000c901d48 */
[----:B------:R-:W3:Y:S01]  /*8be0*/  LDSM.16.MT88.4 R20, [R197] ;  /* 0x00000000c514783b */ /* 0x000ee20000004200 */
[--C-:B-1----:R-:W-:Y:S02]  /*8bf0*/  FFMA.FTZ R3, R18, c[0x0][0x2d0], -R154.reuse ;  /* 0x0000b40012037a23 */ /* 0x102fe4000001089a */
[----:B------:R-:W-:Y:S05]  /*8c00*/  FMUL.FTZ R18, R72, R102 ;  /* 0x0000006648127220 */ /* 0x000fea0000410000 */
[----:B------:R-:W1:Y:S01]  /*8c10*/  LDSM.16.MT88.4 R36, [R201] ;  /* 0x00000000c924783b */ /* 0x000e620000004200 */
[----:B------:R4:W-:Y:S01]  /*8c20*/  MUFU.EX2 R224, R3 ;  /* 0x0000000300e07308 */ /* 0x0009e20000000800 */
[----:B------:R-:W-:Y:S06]  /*8c30*/  MOV R102, R215 ;  /* 0x000000d700667202 */ /* 0x000fec0000000f00 */
[----:B------:R-:W5:Y:S01]  /*8c40*/  LDSM.16.MT88.4 R52, [R198] ;  /* 0x00000000c634783b */ /* 0x000f620000004200 */
[C---:B--2---:R-:W-:Y:S02]  /*8c50*/  FMUL.FTZ R10, R0.reuse, R90 ;  /* 0x0000005a000a7220 */ /* 0x044fe40000410000 */
[----:B------:R-:W-:Y:S05]  /*8c60*/  FMUL.FTZ R11, R0, R91 ;  /* 0x0000005b000b7220 */ /* 0x000fea0000410000 */
[----:B------:R-:W2:Y:S08]  /*8c70*/  LDSM.16.MT88.4 R80, [R200] ;  /* 0x00000000c850783b */ /* 0x000eb00000004200 */
[----:B------:R-:W1:Y:S01]  /*8c80*/  LDSM.16.MT88.4 R84, [R197+0x800] ;  /* 0x00080000c554783b */ /* 0x000e620000004200 */
[----:B----4-:R-:W-:Y:S02]  /*8c90*/  FFMA.FTZ R3, R17, c[0x0][0x2d0], -R154 ;  /* 0x0000b40011037a23 */ /* 0x010fe4000001089a */
[C---:B------:R-:W-:Y:S01]  /*8ca0*/  FMUL.FTZ R17, R73.reuse, R101 ;  /* 0x0000006549117220 */ /* 0x040fe20000410000 */
[----:B------:R-:W-:Y:S01]  /*8cb0*/  MOV R101, R216 ;  /* 0x000000d800657202 */ /* 0x000fe20000000f00 */
[----:B------:R4:W-:Y:S01]  /*8cc0*/  MUFU.EX2 R225, R3 ;  /* 0x0000000300e17308 */ /* 0x0009e20000000800 */
[-C--:B---3--:R-:W-:Y:S02]  /*8cd0*/  HMMA.16816.F32 R4, R76, R20.reuse, R4 ;  /* 0x000000144c04723c */ /* 0x088fe40000001804 */
[----:B------:R-:W3:Y:S06]  /*8ce0*/  LDSM.16.MT88.4 R88, [R201+0x800] ;  /* 0x00080000c958783b */ /* 0x000eec0000004200 */
[C---:B------:R-:W-:Y:S02]  /*8cf0*/  HMMA.16816.F32 R8, R64.reuse, R20, R8 ;  /* 0x000000144008723c */ /* 0x040fe40000001808 */
[----:B------:R-:W2:Y:S05]  /*8d00*/  LDSM.16.MT88.4 R92, [R198+0x800] ;  /* 0x00080000c65c783b */ /* 0x000eaa0000004200 */
[C---:B------:R-:W-:Y:S01]  /*8d10*/  FMUL.FTZ R20, R73.reuse, R104 ;  /* 0x0000006849147220 */ /* 0x040fe20000410000 */
[-C--:B------:R-:W-:Y:S02]  /*8d20*/  HMMA.16816.F32 R12, R64, R22.reuse, R12 ;  /* 0x00000016400c723c */ /* 0x080fe4000000180c */
[----:B------:R-:W-:Y:S02]  /*8d30*/  LDSM.16.MT88.4 R132, [R198+0x2000] ;  /* 0x00200000c684783b */ /* 0x000fe40000004200 */
[----:B------:R-:W-:Y:S01]  /*8d40*/  MOV R104, R217 ;  /* 0x000000d900687202 */ /* 0x000fe20000000f00 */
[--C-:B----4-:R-:W-:Y:S02]  /*8d50*/  FFMA.FTZ R3, R24, c[0x0][0x2d0], -R159.reuse ;  /* 0x0000b40018037a23 */ /* 0x110fe4000001089f */
[----:B------:R-:W-:Y:S01]  /*8d60*/  FMUL.FTZ R21, R73, R105 ;  /* 0x0000006949157220 */ /* 0x000fe20000410000 */
[C---:B------:R-:W-:Y:S01]  /*8d70*/  HMMA.16816.F32 R16, R76.reuse, R22, R16 ;  /* 0x000000164c10723c */ /* 0x040fe20000001810 */
[----:B------:R4:W-:Y:S01]  /*8d80*/  MUFU.EX2 R221, R3 ;  /* 0x0000000300dd7308 */ /* 0x0009e20000000800 */
[----:B------:R-:W0:Y:S02]  /*8d90*/  LDGDEPBAR ;  /* 0x00000000000079af */ /* 0x000e240000000000 */
[----:B------:R-:W-:Y:S01]  /*8da0*/  MOV R105, R214 ;  /* 0x000000d600697202 */ /* 0x000fe20000000f00 */
[C---:B------:R-:W-:Y:S02]  /*8db0*/  FMUL.FTZ R24, R71.reuse, R108 ;  /* 0x0000006c47187220 */ /* 0x040fe40000410000 */
[C---:B------:R-:W-:Y:S02]  /*8dc0*/  FMUL.FTZ R22, R72.reuse, R106 ;  /* 0x0000006a48167220 */ /* 0x040fe40000410000 */
[----:B------:R-:W-:Y:S07]  /*8dd0*/  FMUL.FTZ R23, R72, R107 ;  /* 0x0000006b48177220 */ /* 0x000fee0000410000 */
[-C--:B-1----:R-:W-:Y:S03]  /*8de0*/  HMMA.16816.F32 R20, R76, R36.reuse, R20 ;  /* 0x000000244c14723c */ /* 0x082fe60000001814 */
[--C-:B----4-:R-:W-:Y:S01]  /*8df0*/  FFMA.FTZ R3, R172, c[0x0][0x2d0], -R159.reuse ;  /* 0x0000b400ac037a23 */ /* 0x110fe2000001089f */
[----:B------:R-:W-:Y:S03]  /*8e00*/  MOV R172, R29 ;  /* 0x0000001d00ac7202 */ /* 0x000fe60000000f00 */
[----:B------:R1:W4:Y:S01]  /*8e10*/  MUFU.EX2 R220, R3 ;  /* 0x0000000300dc7308 */ /* 0x0003220000000800 */
[----:B------:R-:W-:Y:S04]  /*8e20*/  FMUL.FTZ R29, R71, R113 ;  /* 0x00000071471d7220 */ /* 0x000fe80000410000 */
[--C-:B-1----:R-:W-:Y:S02]  /*8e30*/  FFMA.FTZ R3, R25, c[0x0][0x2d0], -R159.reuse ;  /* 0x0000b40019037a23 */ /* 0x102fe4000001089f */
[----:B------:R-:W-:Y:S03]  /*8e40*/  FMUL.FTZ R25, R71, R109 ;  /* 0x0000006d47197220 */ /* 0x000fe60000410000 */
[----:B------:R1:W-:Y:S02]  /*8e50*/  MUFU.EX2 R219, R3 ;  /* 0x0000000300db7308 */ /* 0x0003e40000000800 */
[----:B-1----:R-:W-:Y:S02]  /*8e60*/  FFMA.FTZ R3, R26, c[0x0][0x2d0], -R159 ;  /* 0x0000b4001a037a23 */ /* 0x002fe4000001089f */
[----:B------:R-:W-:Y:S06]  /*8e70*/  FMUL.FTZ R26, R0, R110 ;  /* 0x0000006e001a7220 */ /* 0x000fec0000410000 */
[----:B------:R1:W-:Y:S01]  /*8e80*/  MUFU.EX2 R218, R3 ;  /* 0x0000000300da7308 */ /* 0x0003e20000000800 */
[C---:B------:R-:W-:Y:S07]  /*8e90*/  HMMA.16816.F32 R24, R64.reuse, R36, R24 ;  /* 0x000000244018723c */ /* 0x040fee0000001818 */
[C---:B------:R-:W-:Y:S02]  /*8ea0*/  FMUL.FTZ R36, R73.reuse, R120 ;  /* 0x0000007849247220 */ /* 0x040fe40000410000 */
[----:B------:R-:W-:Y:S03]  /*8eb0*/  FMUL.FTZ R37, R73, R121 ;  /* 0x0000007949257220 */ /* 0x000fe60000410000 */
[--C-:B-1----:R-:W-:Y:S01]  /*8ec0*/  FFMA.FTZ R3, R173, c[0x0][0x2d0], -R152.reuse ;  /* 0x0000b400ad037a23 */ /* 0x102fe20000010898 */
[----:B------:R-:W-:Y:S01]  /*8ed0*/  MOV R173, R33 ;  /* 0x0000002100ad7202 */ /* 0x000fe20000000f00 */
[----:B------:R-:W-:Y:S02]  /*8ee0*/  FMUL.FTZ R33, R73, R117 ;  /* 0x0000007549217220 */ /* 0x000fe40000410000 */
[----:B------:R1:W-:Y:S01]  /*8ef0*/  MUFU.EX2 R169, R3 ;  /* 0x0000000300a97308 */ /* 0x0003e20000000800 */
[----:B------:R-:W-:Y:S01]  /*8f00*/  LDSM.16.MT88.4 R116, [R201+0x2000] ;  /* 0x00200000c974783b */ /* 0x000fe20000004200 */
[--C-:B-1----:R-:W-:Y:S08]  /*8f10*/  FFMA.FTZ R3, R180, c[0x0][0x2d0], -R152.reuse ;  /* 0x0000b400b4037a23 */ /* 0x102ff00000010898 */
[----:B------:R1:W1:Y:S02]  /*8f20*/  MUFU.EX2 R168, R3 ;  /* 0x0000000300a87308 */ /* 0x0002640000000800 */
[--C-:B-1----:R-:W-:Y:S02]  /*8f30*/  FFMA.FTZ R3, R28, c[0x0][0x2d0], -R152.reuse ;  /* 0x0000b4001c037a23 */ /* 0x102fe40000010898 */
[----:B------:R-:W-:Y:S06]  /*8f40*/  FMUL.FTZ R28, R71, R112 ;  /* 0x00000070471c7220 */ /* 0x000fec0000410000 */
[----:B------:R1:W-:Y:S01]  /*8f50*/  MUFU.EX2 R167, R3 ;  /* 0x0000000300a77308 */ /* 0x0003e20000000800 */
[-C--:B------:R-:W-:Y:S08]  /*8f60*/  HMMA.16816.F32 R28, R64, R38.reuse, R28 ;  /* 0x00000026401c723c */ /* 0x080ff0000000181c */
[C---:B------:R-:W-:Y:S07]  /*8f70*/  HMMA.16816.F32 R32, R76.reuse, R38, R32 ;  /* 0x000000264c20723c */ /* 0x040fee0000001820 */
[C---:B------:R-:W-:Y:S02]  /*8f80*/  FMUL.FTZ R38, R72.reuse, R122 ;  /* 0x0000007a48267220 */ /* 0x040fe40000410000 */
[----:B------:R-:W-:Y:S03]  /*8f90*/  FMUL.FTZ R39, R72, R123 ;  /* 0x0000007b48277220 */ /* 0x000fe60000410000 */
[----:B-1----:R-:W-:Y:S04]  /*8fa0*/  FFMA.FTZ R3, R181, c[0x0][0x2d0], -R152 ;  /* 0x0000b400b5037a23 */ /* 0x002fe80000010898 */
[-C--:B-----5:R-:W-:Y:S01]  /*8fb0*/  HMMA.16816.F32 R36, R76, R52.reuse, R36 ;  /* 0x000000344c24723c */ /* 0x0a0fe20000001824 */
[----:B------:R1:W5:Y:S07]  /*8fc0*/  MUFU.EX2 R166, R3 ;  /* 0x0000000300a67308 */ /* 0x00036e0000000800 */
[C---:B------:R-:W-:Y:S07]  /*8fd0*/  HMMA.16816.F32 R40, R64.reuse, R52, R40 ;  /* 0x000000344028723c */ /* 0x040fee0000001828 */
[C---:B------:R-:W-:Y:S02]  /*8fe0*/  FMUL.FTZ R53, R73.reuse, R137 ;  /* 0x0000008949357220 */ /* 0x040fe40000410000 */
[----:B------:R-:W-:Y:S03]  /*8ff0*/  FMUL.FTZ R52, R73, R136 ;  /* 0x0000008849347220 */ /* 0x000fe60000410000 */
[--C-:B-1----:R-:W-:Y:S04]  /*9000*/  FFMA.FTZ R3, R179, c[0x0][0x2d0], -R153.reuse ;  /* 0x0000b400b3037a23 */ /* 0x102fe80000010899 */
[----:B------:R1:W-:Y:S02]  /*9010*/  MUFU.EX2 R217, R3 ;  /* 0x0000000300d97308 */ /* 0x0003e40000000800 */
        /* <DEDUP_REMOVED lines=10> */
[-C--:B--2---:R-:W-:Y:S01]  /*90c0*/  HMMA.16816.F32 R52, R76, R80.reuse, R52 ;  /* 0x000000504c34723c */ /* 0x084fe20000001834 */
[----:B------:R1:W2:Y:S07]  /*90d0*/  MUFU.EX2 R214, R3 ;  /* 0x0000000300d67308 */ /* 0x0002ae0000000800 */
[C---:B------:R-:W-:Y:S07]  /*90e0*/  HMMA.16816.F32 R56, R64.reuse, R80, R56 ;  /* 0x000000504038723c */ /* 0x040fee0000001838 */
[----:B----4-:R-:W-:Y:S01]  /*90f0*/  F2FP.PACK_AB R80, R220, R221 ;  /* 0x000000dddc50723e */ /* 0x010fe200000000ff */
[-C--:B------:R-:W-:Y:S04]  /*9100*/  HMMA.16816.F32 R60, R64, R82.reuse, R60 ;  /* 0x00000052403c723c */ /* 0x080fe8000000183c */
[----:B------:R-:W-:Y:S03]  /*9110*/  F2FP.PACK_AB R81, R168, R169 ;  /* 0x000000a9a851723e */ /* 0x000fe600000000ff */
[----:B------:R-:W-:Y:S02]  /*9120*/  FMUL.FTZ R64, R73, R148 ;  /* 0x0000009449407220 */ /* 0x000fe40000410000 */
[--C-:B-1----:R-:W-:Y:S03]  /*9130*/  FFMA.FTZ R3, R185, c[0x0][0x2d0], -R154.reuse ;  /* 0x0000b400b9037a23 */ /* 0x102fe6000001089a */
[----:B------:R-:W-:Y:S01]  /*9140*/  FMUL.FTZ R65, R73, R149 ;  /* 0x0000009549417220 */ /* 0x000fe20000410000 */
[----:B------:R1:W-:Y:S01]  /*9150*/  MUFU.EX2 R195, R3 ;  /* 0x0000000300c37308 */ /* 0x0003e20000000800 */
[C---:B------:R-:W-:Y:S02]  /*9160*/  FMUL.FTZ R66, R72.reuse, R150 ;  /* 0x0000009648427220 */ /* 0x040fe40000410000 */
[----:B------:R-:W-:Y:S07]  /*9170*/  FMUL.FTZ R67, R72, R151 ;  /* 0x0000009748437220 */ /* 0x000fee0000410000 */
[----:B------:R-:W-:Y:S07]  /*9180*/  HMMA.16816.F32 R64, R76, R82, R64 ;  /* 0x000000524c40723c */ /* 0x000fee0000001840 */
[----:B------:R-:W-:Y:S02]  /*9190*/  F2FP.PACK_AB R76, R228, R229 ;  /* 0x000000e5e44c723e */ /* 0x000fe400000000ff */
[----:B------:R-:W-:Y:S03]  /*91a0*/  F2FP.PACK_AB R78, R226, R227 ;  /* 0x000000e3e24e723e */ /* 0x000fe600000000ff */
[----:B------:R-:W-:Y:S01]  /*91b0*/  F2FP.PACK_AB R77, R223, R222 ;  /* 0x000000dedf4d723e */ /* 0x000fe200000000ff */
[--C-:B-1----:R-:W-:Y:S01]  /*91c0*/  FFMA.FTZ R3, R186, c[0x0][0x2d0], -R154.reuse ;  /* 0x0000b400ba037a23 */ /* 0x102fe2000001089a */
[----:B------:R-:W-:Y:S02]  /*91d0*/  F2FP.PACK_AB R79, R225, R224 ;  /* 0x000000e0e14f723e */ /* 0x000fe400000000ff */
[----:B------:R-:W-:Y:S01]  /*91e0*/  F2FP.PACK_AB R82, R218, R219 ;  /* 0x000000dbda52723e */ /* 0x000fe200000000ff */
[----:B------:R1:W4:Y:S01]  /*91f0*/  MUFU.EX2 R194, R3 ;  /* 0x0000000300c27308 */ /* 0x0003220000000800 */
[----:B-----5:R-:W-:Y:S03]  /*9200*/  F2FP.PACK_AB R83, R166, R167 ;  /* 0x000000a7a653723e */ /* 0x020fe600000000ff */
[-C--:B------:R-:W-:Y:S08]  /*9210*/  HMMA.16816.F32 R4, R76, R84.reuse, R4 ;  /* 0x000000544c04723c */ /* 0x080ff00000001804 */
[C---:B------:R-:W-:Y:S08]  /*9220*/  HMMA.16816.F32 R8, R80.reuse, R84, R8 ;  /* 0x000000545008723c */ /* 0x040ff00000001808 */
[-C--:B------:R-:W-:Y:S04]  /*9230*/  HMMA.16816.F32 R12, R80, R86.reuse, R12 ;  /* 0x00000056500c723c */ /* 0x080fe8000000180c */
[--C-:B-1----:R-:W-:Y:S04]  /*9240*/  FFMA.FTZ R3, R183, c[0x0][0x2d0], -R154.reuse ;  /* 0x0000b400b7037a23 */ /* 0x102fe8000001089a */
[C---:B------:R-:W-:Y:S01]  /*9250*/  HMMA.16816.F32 R16, R76.reuse, R86, R16 ;  /* 0x000000564c10723c */ /* 0x040fe20000001810 */
[----:B------:R1:W-:Y:S01]  /*9260*/  MUFU.EX2 R193, R3 ;  /* 0x0000000300c17308 */ /* 0x0003e20000000800 */
[----:B------:R-:W5:Y:S06]  /*9270*/  LDSM.16.MT88.4 R84, [R200+0x800] ;  /* 0x00080000c854783b */ /* 0x000f6c0000004200 */
[-C--:B---3--:R-:W-:Y:S08]  /*9280*/  HMMA.16816.F32 R20, R76, R88.reuse, R20 ;  /* 0x000000584c14723c */ /* 0x088ff00000001814 */
[C---:B------:R-:W-:Y:S08]  /*9290*/  HMMA.16816.F32 R24, R80.reuse, R88, R24 ;  /* 0x000000585018723c */ /* 0x040ff00000001818 */
[-C--:B------:R-:W-:Y:S04]  /*92a0*/  HMMA.16816.F32 R28, R80, R90.reuse, R28 ;  /* 0x0000005a501c723c */ /* 0x080fe8000000181c */
[--C-:B-1----:R-:W-:Y:S04]  /*92b0*/  FFMA.FTZ R3, R184, c[0x0][0x2d0], -R154.reuse ;  /* 0x0000b400b8037a23 */ /* 0x102fe8000001089a */
[C---:B------:R-:W-:Y:S01]  /*92c0*/  HMMA.16816.F32 R32, R76.reuse, R90, R32 ;  /* 0x0000005a4c20723c */ /* 0x040fe20000001820 */
[----:B------:R1:W3:Y:S01]  /*92d0*/  MUFU.EX2 R192, R3 ;  /* 0x0000000300c07308 */ /* 0x0002e20000000800 */
[----:B------:R-:W2:Y:S06]  /*92e0*/  LDSM.16.MT88.4 R88, [R197+0x1000] ;  /* 0x00100000c558783b */ /* 0x000eac0000004200 */
[-C--:B------:R-:W-:Y:S08]  /*92f0*/  HMMA.16816.F32 R36, R76, R92.reuse, R36 ;  /* 0x0000005c4c24723c */ /* 0x080ff00000001824 */
[C---:B------:R-:W-:Y:S07]  /*9300*/  HMMA.16816.F32 R40, R80.reuse, R92, R40 ;  /* 0x0000005c5028723c */ /* 0x040fee0000001828 */
[----:B------:R-:W-:Y:S01]  /*9310*/  FFMA.FTZ R92, R250, c[0x0][0x2d0], -R154 ;  /* 0x0000b400fa5c7a23 */ /* 0x000fe2000001089a */
[-C--:B------:R-:W-:Y:S03]  /*9320*/  HMMA.16816.F32 R44, R80, R94.reuse, R44 ;  /* 0x0000005e502c723c */ /* 0x080fe6000000182c */
[----:B------:R2:W-:Y:S01]  /*9330*/  MUFU.EX2 R186, R92 ;  /* 0x0000005c00ba7308 */ /* 0x0005e20000000800 */
[--C-:B-1----:R-:W-:Y:S04]  /*9340*/  FFMA.FTZ R3, R187, c[0x0][0x2d0], -R159.reuse ;  /* 0x0000b400bb037a23 */ /* 0x102fe8000001089f */
[C---:B------:R-:W-:Y:S05]  /*9350*/  HMMA.16816.F32 R48, R76.reuse, R94, R48 ;  /* 0x0000005e4c30723c */ /* 0x040fea0000001830 */
[----:B------:R1:W-:Y:S03]  /*9360*/  MUFU.EX2 R191, R3 ;  /* 0x0000000300bf7308 */ /* 0x0003e60000000800 */
[-C--:B-----5:R-:W-:Y:S08]  /*9370*/  HMMA.16816.F32 R52, R76, R84.reuse, R52 ;  /* 0x000000544c34723c */ /* 0x0a0ff00000001834 */
[C---:B------:R-:W-:Y:S01]  /*9380*/  HMMA.16816.F32 R56, R80.reuse, R84, R56 ;  /* 0x000000545038723c */ /* 0x040fe20000001838 */
[----:B--2---:R-:W-:Y:S07]  /*9390*/  LDSM.16.MT88.4 R92, [R198+0x1000] ;  /* 0x00100000c65c783b */ /* 0x004fee0000004200 */
[-C--:B------:R-:W-:Y:S04]  /*93a0*/  HMMA.16816.F32 R60, R80, R86.reuse, R60 ;  /* 0x00000056503c723c */ /* 0x080fe8000000183c */
[--C-:B-1----:R-:W-:Y:S04]  /*93b0*/  FFMA.FTZ R3, R188, c[0x0][0x2d0], -R159.reuse ;  /* 0x0000b400bc037a23 */ /* 0x102fe8000001089f */
[----:B------:R-:W-:Y:S01]  /*93c0*/  HMMA.16816.F32 R64, R76, R86, R64 ;  /* 0x000000564c40723c */ /* 0x000fe20000001840 */
[----:B------:R1:W2:Y:S01]  /*93d0*/  MUFU.EX2 R190, R3 ;  /* 0x0000000300be7308 */ /* 0x0002a20000000800 */
[----:B------:R-:W5:Y:S05]  /*93e0*/  LDSM.16.MT88.4 R84, [R201+0x1000] ;  /* 0x00100000c954783b */ /* 0x000f6a0000004200 */
[----:B------:R-:W-:Y:S02]  /*93f0*/  F2FP.PACK_AB R76, R216, R217 ;  /* 0x000000d9d84c723e */ /* 0x000fe400000000ff */
[----:B------:R-:W-:Y:S03]  /*9400*/  F2FP.PACK_AB R78, R214, R215 ;  /* 0x000000d7d64e723e */ /* 0x000fe600000000ff */
[----:B----4-:R-:W-:Y:S02]  /*9410*/  F2FP.PACK_AB R77, R194, R195 ;  /* 0x000000c3c24d723e */ /* 0x010fe400000000ff */
[----:B---3--:R-:W-:Y:S07]  /*9420*/  F2FP.PACK_AB R79, R192, R193 ;  /* 0x000000c1c04f723e */ /* 0x008fee00000000ff */
[-C--:B------:R-:W-:Y:S03]  /*9430*/  HMMA.16816.F32 R4, R76, R88.reuse, R4 ;  /* 0x000000584c04723c */ /* 0x080fe60000001804 */
[--C-:B-1----:R-:W-:Y:S01]  /*9440*/  FFMA.FTZ R3, R189, c[0x0][0x2d0], -R152.reuse ;  /* 0x0000b400bd037a23 */ /* 0x102fe20000010898 */
[----:B--2---:R-:W-:Y:S03]  /*9450*/  F2FP.PACK_AB R80, R190, R191 ;  /* 0x000000bfbe50723e */ /* 0x004fe600000000ff */
[----:B------:R1:W-:Y:S02]  /*9460*/  MUFU.EX2 R138, R3 ;  /* 0x00000003008a7308 */ /* 0x0003e40000000800 */
[--C-:B-1----:R-:W-:Y:S08]  /*9470*/  FFMA.FTZ R3, R245, c[0x0][0x2d0], -R152.reuse ;  /* 0x0000b400f5037a23 */ /* 0x102ff00000010898 */
        /* <DEDUP_REMOVED lines=13> */
[----:B------:R1:W-:Y:S01]  /*9550*/  MUFU.EX2 R188, R3 ;  /* 0x0000000300bc7308 */ /* 0x0003e20000000800 */
[C---:B------:R-:W-:Y:S08]  /*9560*/  HMMA.16816.F32 R8, R80.reuse, R88, R8 ;  /* 0x000000585008723c */ /* 0x040ff00000001808 */
[-C--:B------:R-:W-:Y:S08]  /*9570*/  HMMA.16816.F32 R12, R80, R90.reuse, R12 ;  /* 0x0000005a500c723c */ /* 0x080ff0000000180c */
[C---:B------:R-:W-:Y:S01]  /*9580*/  HMMA.16816.F32 R16, R76.reuse, R90, R16 ;  /* 0x0000005a4c10723c */ /* 0x040fe20000001810 */
[----:B------:R-:W2:Y:S03]  /*9590*/  LDSM.16.MT88.4 R88, [R200+0x1000] ;  /* 0x00100000c858783b */ /* 0x000ea60000004200 */
[----:B-1----:R-:W-:Y:S04]  /*95a0*/  FFMA.FTZ R3, R248, c[0x0][0x2d0], -R153 ;  /* 0x0000b400f8037a23 */ /* 0x002fe80000010899 */
[-C--:B-----5:R-:W-:Y:S01]  /*95b0*/  HMMA.16816.F32 R20, R76, R84.reuse, R20 ;  /* 0x000000544c14723c */ /* 0x0a0fe20000001814 */
[----:B------:R1:W3:Y:S07]  /*95c0*/  MUFU.EX2 R187, R3 ;  /* 0x0000000300bb7308 */ /* 0x0002ee0000000800 */
[C---:B------:R-:W-:Y:S07]  /*95d0*/  HMMA.16816.F32 R24, R80.reuse, R84, R24 ;  /* 0x000000545018723c */ /* 0x040fee0000001818 */
[----:B------:R-:W-:Y:S01]  /*95e0*/  FFMA.FTZ R84, R98, c[0x0][0x2d0], -R159 ;  /* 0x0000b40062547a23 */ /* 0x000fe2000001089f */
[-C--:B------:R-:W-:Y:S03]  /*95f0*/  HMMA.16816.F32 R28, R80, R86.reuse, R28 ;  /* 0x00000056501c723c */ /* 0x080fe6000000181c */
[----:B------:R4:W-:Y:S01]  /*9600*/  MUFU.EX2 R180, R84 ;  /* 0x0000005400b47308 */ /* 0x0009e20000000800 */
[----:B------:R-:W-:Y:S04]  /*9610*/  MOV R98, R157 ;  /* 0x0000009d00627202 */ /* 0x000fe80000000f00 */
[C---:B------:R-:W-:Y:S04]  /*9620*/  HMMA.16816.F32 R32, R76.reuse, R86, R32 ;  /* 0x000000564c20723c */ /* 0x040fe80000001820 */
[--C-:B-1----:R-:W-:Y:S04]  /*9630*/  FFMA.FTZ R3, R104, c[0x0][0x2d0], -R154.reuse ;  /* 0x0000b40068037a23 */ /* 0x102fe8000001089a */
[-C--:B------:R-:W-:Y:S01]  /*9640*/  HMMA.16816.F32 R36, R76, R92.reuse, R36 ;  /* 0x0000005c4c24723c */ /* 0x080fe20000001824 */
[----:B------:R1:W5:Y:S07]  /*9650*/  MUFU.EX2 R143, R3 ;  /* 0x00000003008f7308 */ /* 0x00036e0000000800 */
[C---:B------:R-:W-:Y:S01]  /*9660*/  HMMA.16816.F32 R40, R80.reuse, R92, R40 ;  /* 0x0000005c5028723c */ /* 0x040fe20000001828 */
[----:B----4-:R-:W4:Y:S06]  /*9670*/  LDSM.16.MT88.4 R84, [R197+0x1800] ;  /* 0x00180000c554783b */ /* 0x010f2c0000004200 */
[--C-:B------:R-:W-:Y:S01]  /*9680*/  FFMA.FTZ R92, R100, c[0x0][0x2d0], -R153.reuse ;  /* 0x0000b400645c7a23 */ /* 0x100fe20000010899 */
[-C--:B------:R-:W-:Y:S04]  /*9690*/  HMMA.16816.F32 R44, R80, R94.reuse, R44 ;  /* 0x0000005e502c723c */ /* 0x080fe8000000182c */
[----:B------:R-:W-:Y:S04]  /*96a0*/  MOV R100, R98 ;  /* 0x0000006200647202 */ /* 0x000fe80000000f00 */
[C---:B------:R-:W-:Y:S04]  /*96b0*/  HMMA.16816.F32 R48, R76.reuse, R94, R48 ;  /* 0x0000005e4c30723c */ /* 0x040fe80000001830 */
[--C-:B-1----:R-:W-:Y:S04]  /*96c0*/  FFMA.FTZ R3, R242, c[0x0][0x2d0], -R153.reuse ;  /* 0x0000b400f2037a23 */ /* 0x102fe80000010899 */
[-C--:B--2---:R-:W-:Y:S01]  /*96d0*/  HMMA.16816.F32 R52, R76, R88.reuse, R52 ;  /* 0x000000584c34723c */ /* 0x084fe20000001834 */
[----:B------:R1:W-:Y:S07]  /*96e0*/  MUFU.EX2 R185, R3 ;  /* 0x0000000300b97308 */ /* 0x0003ee0000000800 */
[C---:B------:R-:W-:Y:S08]  /*96f0*/  HMMA.16816.F32 R56, R80.reuse, R88, R56 ;  /* 0x000000585038723c */ /* 0x040ff00000001838 */
[-C--:B------:R-:W-:Y:S08]  /*9700*/  HMMA.16816.F32 R60, R80, R90.reuse, R60 ;  /* 0x0000005a503c723c */ /* 0x080ff0000000183c */
[----:B------:R-:W-:Y:S01]  /*9710*/  HMMA.16816.F32 R64, R76, R90, R64 ;  /* 0x0000005a4c40723c */ /* 0x000fe20000001840 */
[----:B------:R-:W2:Y:S03]  /*9720*/  LDSM.16.MT88.4 R88, [R201+0x1800] ;  /* 0x00180000c958783b */ /* 0x000ea60000004200 */
[----:B-1----:R-:W-:Y:S03]  /*9730*/  FFMA.FTZ R3, R246, c[0x0][0x2d0], -R153 ;  /* 0x0000b400f6037a23 */ /* 0x002fe60000010899 */
[----:B---3--:R-:W-:Y:S01]  /*9740*/  F2FP.PACK_AB R76, R187, R188 ;  /* 0x000000bcbb4c723e */ /* 0x008fe200000000ff */
[----:B------:R1:W3:Y:S01]  /*9750*/  MUFU.EX2 R184, R3 ;  /* 0x0000000300b87308 */ /* 0x0002e20000000800 */
[----:B-----5:R-:W-:Y:S03]  /*9760*/  F2FP.PACK_AB R77, R143, R186 ;  /* 0x000000ba8f4d723e */ /* 0x020fe600000000ff */
[--C-:B-1----:R-:W-:Y:S01]  /*9770*/  FFMA.FTZ R3, R249, c[0x0][0x2d0], -R154.reuse ;  /* 0x0000b400f9037a23 */ /* 0x102fe2000001089a */
[----:B---3--:R-:W-:Y:S05]  /*9780*/  F2FP.PACK_AB R78, R184, R185 ;  /* 0x000000b9b84e723e */ /* 0x008fea00000000ff */
[----:B------:R1:W-:Y:S02]  /*9790*/  MUFU.EX2 R183, R3 ;  /* 0x0000000300b77308 */ /* 0x0003e40000000800 */
[----:B-1----:R-:W-:Y:S08]  /*97a0*/  FFMA.FTZ R3, R252, c[0x0][0x2d0], -R154 ;  /* 0x0000b400fc037a23 */ /* 0x002ff0000001089a */
[----:B------:R1:W3:Y:S02]  /*97b0*/  MUFU.EX2 R182, R3 ;  /* 0x0000000300b67308 */ /* 0x0002e40000000800 */
[--C-:B-1----:R-:W-:Y:S01]  /*97c0*/  FFMA.FTZ R3, R173, c[0x0][0x2d0], -R159.reuse ;  /* 0x0000b400ad037a23 */ /* 0x102fe2000001089f */
[----:B---3--:R-:W-:Y:S07]  /*97d0*/  F2FP.PACK_AB R79, R182, R183 ;  /* 0x000000b7b64f723e */ /* 0x008fee00000000ff */
[----:B------:R1:W-:Y:S01]  /*97e0*/  MUFU.EX2 R173, R92 ;  /* 0x0000005c00ad7308 */ /* 0x0003e20000000800 */
[-C--:B----4-:R-:W-:Y:S09]  /*97f0*/  HMMA.16816.F32 R4, R76, R84.reuse, R4 ;  /* 0x000000544c04723c */ /* 0x090ff20000001804 */
[----:B------:R3:W-:Y:S01]  /*9800*/  MUFU.EX2 R142, R3 ;  /* 0x00000003008e7308 */ /* 0x0007e20000000800 */
[----:B-1----:R-:W1:Y:S02]  /*9810*/  LDSM.16.MT88.4 R92, [R198+0x1800] ;  /* 0x00180000c65c783b */ /* 0x002e640000004200 */
[--C-:B---3--:R-:W-:Y:S07]  /*9820*/  FFMA.FTZ R3, R103, c[0x0][0x2d0], -R159.reuse ;  /* 0x0000b40067037a23 */ /* 0x108fee000001089f */
[----:B------:R3:W4:Y:S02]  /*9830*/  MUFU.EX2 R181, R3 ;  /* 0x0000000300b57308 */ /* 0x0007240000000800 */
[--C-:B---3--:R-:W-:Y:S01]  /*9840*/  FFMA.FTZ R3, R102, c[0x0][0x2d0], -R152.reuse ;  /* 0x0000b40066037a23 */ /* 0x108fe20000010898 */
[----:B----4-:R-:W-:Y:S07]  /*9850*/  F2FP.PACK_AB R80, R181, R142 ;  /* 0x0000008eb550723e */ /* 0x010fee00000000ff */
[----:B------:R3:W-:Y:S02]  /*9860*/  MUFU.EX2 R140, R3 ;  /* 0x00000003008c7308 */ /* 0x0007e40000000800 */
[--C-:B---3--:R-:W-:Y:S08]  /*9870*/  FFMA.FTZ R3, R158, c[0x0][0x2d0], -R152.reuse ;  /* 0x0000b4009e037a23 */ /* 0x108ff00000010898 */
[----:B------:R3:W4:Y:S02]  /*9880*/  MUFU.EX2 R158, R3 ;  /* 0x00000003009e7308 */ /* 0x0007240000000800 */
[----:B---3--:R-:W-:Y:S01]  /*9890*/  FFMA.FTZ R3, R99, c[0x0][0x2d0], -R159 ;  /* 0x0000b40063037a23 */ /* 0x008fe2000001089f */
[----:B------:R-:W-:Y:S02]  /*98a0*/  MOV R99, R156 ;  /* 0x0000009c00637202 */ /* 0x000fe40000000f00 */
[----:B----4-:R-:W-:Y:S05]  /*98b0*/  F2FP.PACK_AB R81, R158, R140 ;  /* 0x0000008c9e51723e */ /* 0x010fea00000000ff */
[----:B------:R3:W4:Y:S02]  /*98c0*/  MUFU.EX2 R179, R3 ;  /* 0x0000000300b37308 */ /* 0x0007240000000800 */
[--C-:B---3--:R-:W-:Y:S01]  /*98d0*/  FFMA.FTZ R3, R164, c[0x0][0x2d0], -R152.reuse ;  /* 0x0000b400a4037a23 */ /* 0x108fe20000010898 */
[----:B----4-:R-:W-:Y:S07]  /*98e0*/  F2FP.PACK_AB R82, R180, R179 ;  /* 0x000000b3b452723e */ /* 0x010fee00000000ff */
[----:B------:R3:W-:Y:S02]  /*98f0*/  MUFU.EX2 R156, R3 ;  /* 0x00000003009c7308 */ /* 0x0007e40000000800 */
[----:B---3--:R-:W-:Y:S08]  /*9900*/  FFMA.FTZ R3, R155, c[0x0][0x2d0], -R152 ;  /* 0x0000b4009b037a23 */ /* 0x008ff00000010898 */
[----:B------:R3:W4:Y:S02]  /*9910*/  MUFU.EX2 R157, R3 ;  /* 0x00000003009d7308 */ /* 0x0007240000000800 */
[--C-:B---3--:R-:W-:Y:S01]  /*9920*/  FFMA.FTZ R3, R101, c[0x0][0x2d0], -R153.reuse ;  /* 0x0000b40065037a23 */ /* 0x108fe20000010899 */
[----:B----4-:R-:W-:Y:S07]  /*9930*/  F2FP.PACK_AB R83, R157, R156 ;  /* 0x0000009c9d53723e */ /* 0x010fee00000000ff */
[----:B------:R3:W4:Y:S01]  /*9940*/  MUFU.EX2 R174, R3 ;  /* 0x0000000300ae7308 */ /* 0x0007220000000800 */
[C---:B------:R-:W-:Y:S08]  /*9950*/  HMMA.16816.F32 R8, R80.reuse, R84, R8 ;  /* 0x000000545008723c */ /* 0x040ff00000001808 */
[-C--:B------:R-:W-:Y:S08]  /*9960*/  HMMA.16816.F32 R12, R80, R86.reuse, R12 ;  /* 0x00000056500c723c */ /* 0x080ff0000000180c */
[C---:B------:R-:W-:Y:S01]  /*9970*/  HMMA.16816.F32 R16, R76.reuse, R86, R16 ;  /* 0x000000564c10723c */ /* 0x040fe20000001810 */
[----:B------:R-:W5:Y:S03]  /*9980*/  LDSM.16.MT88.4 R84, [R200+0x1800] ;  /* 0x00180000c854783b */ /* 0x000f660000004200 */
[--C-:B---3--:R-:W-:Y:S01]  /*9990*/  FFMA.FTZ R3, R171, c[0x0][0x2d0], -R154.reuse ;  /* 0x0000b400ab037a23 */ /* 0x108fe2000001089a */
[----:B----4-:R-:W-:Y:S03]  /*99a0*/  F2FP.PACK_AB R148, R173, R174 ;  /* 0x000000aead94723e */ /* 0x010fe600000000ff */
[-C--:B--2---:R-:W-:Y:S01]  /*99b0*/  HMMA.16816.F32 R20, R76, R88.reuse, R20 ;  /* 0x000000584c14723c */ /* 0x084fe20000001814 */
[----:B------:R2:W-:Y:S07]  /*99c0*/  MUFU.EX2 R171, R3 ;  /* 0x0000000300ab7308 */ /* 0x0005ee0000000800 */
[C---:B------:R-:W-:Y:S08]  /*99d0*/  HMMA.16816.F32 R24, R80.reuse, R88, R24 ;  /* 0x000000585018723c */ /* 0x040ff00000001818 */
[-C--:B------:R-:W-:Y:S08]  /*99e0*/  HMMA.16816.F32 R28, R80, R90.reuse, R28 ;  /* 0x0000005a501c723c */ /* 0x080ff0000000181c */
[C---:B------:R-:W-:Y:S04]  /*99f0*/  HMMA.16816.F32 R32, R76.reuse, R90, R32 ;  /* 0x0000005a4c20723c */ /* 0x040fe80000001820 */
[--C-:B--2---:R-:W-:Y:S04]  /*9a00*/  FFMA.FTZ R3, R172, c[0x0][0x2d0], -R154.reuse ;  /* 0x0000b400ac037a23 */ /* 0x104fe8000001089a */
[-C--:B-1----:R-:W-:Y:S01]  /*9a10*/  HMMA.16816.F32 R36, R76, R92.reuse, R36 ;  /* 0x0000005c4c24723c */ /* 0x082fe20000001824 */
[----:B------:R1:W2:Y:S07]  /*9a20*/  MUFU.EX2 R172, R3 ;  /* 0x0000000300ac7308 */ /* 0x0002ae0000000800 */
[C---:B------:R-:W-:Y:S08]  /*9a30*/  HMMA.16816.F32 R40, R80.reuse, R92, R40 ;  /* 0x0000005c5028723c */ /* 0x040ff00000001828 */
[-C--:B------:R-:W-:Y:S08]  /*9a40*/  HMMA.16816.F32 R44, R80, R94.reuse, R44 ;  /* 0x0000005e502c723c */ /* 0x080ff0000000182c */
[C---:B------:R-:W-:Y:S04]  /*9a50*/  HMMA.16816.F32 R48, R76.reuse, R94, R48 ;  /* 0x0000005e4c30723c */ /* 0x040fe80000001830 */
[--C-:B-1----:R-:W-:Y:S01]  /*9a60*/  FFMA.FTZ R3, R97, c[0x0][0x2d0], -R153.reuse ;  /* 0x0000b40061037a23 */ /* 0x102fe20000010899 */
[----:B------:R-:W-:Y:S02]  /*9a70*/  MOV R97, R170 ;  /* 0x000000aa00617202 */ /* 0x000fe40000000f00 */
[----:B--2---:R-:W-:Y:S01]  /*9a80*/  F2FP.PACK_AB R149, R172, R171 ;  /* 0x000000abac95723e */ /* 0x004fe200000000ff */
[----:B------:R1:W-:Y:S01]  /*9a90*/  MUFU.EX2 R170, R3 ;  /* 0x0000000300aa7308 */ /* 0x0003e20000000800 */
[-C--:B-----5:R-:W-:Y:S08]  /*9aa0*/  HMMA.16816.F32 R52, R76, R84.reuse, R52 ;  /* 0x000000544c34723c */ /* 0x0a0ff00000001834 */
[C---:B------:R-:W-:Y:S07]  /*9ab0*/  HMMA.16816.F32 R56, R80.reuse, R84, R56 ;  /* 0x000000545038723c */ /* 0x040fee0000001838 */
[----:B------:R-:W-:Y:S01]  /*9ac0*/  MOV R85, R2 ;  /* 0x0000000200557202 */ /* 0x000fe20000000f00 */
[-C--:B------:R-:W-:Y:S04]  /*9ad0*/  HMMA.16816.F32 R60, R80, R86.reuse, R60 ;  /* 0x00000056503c723c */ /* 0x080fe8000000183c */
[----:B------:R-:W-:Y:S01]  /*9ae0*/  MOV R84, R68 ;  /* 0x0000004400547202 */ /* 0x000fe20000000f00 */
[----:B-1----:R-:W-:Y:S03]  /*9af0*/  FFMA.FTZ R3, R165, c[0x0][0x2d0], -R153 ;  /* 0x0000b400a5037a23 */ /* 0x002fe60000010899 */
[----:B------:R-:W-:Y:S01]  /*9b00*/  HMMA.16816.F32 R64, R76, R86, R64 ;  /* 0x000000564c40723c */ /* 0x000fe20000001840 */
[----:B------:R1:W2:Y:S03]  /*9b10*/  MUFU.EX2 R165, R3 ;  /* 0x0000000300a57308 */ /* 0x0002a60000000800 */
[--C-:B-1----:R-:W-:Y:S01]  /*9b20*/  FFMA.FTZ R3, R99, c[0x0][0x2d0], -R154.reuse ;  /* 0x0000b40063037a23 */ /* 0x102fe2000001089a */
[----:B--2---:R-:W-:Y:S01]  /*9b30*/  F2FP.PACK_AB R150, R165, R170 ;  /* 0x000000aaa596723e */ /* 0x004fe200000000ff */
[----:B------:R-:W2:Y:S05]  /*9b40*/  LDL.LU R99, [R1] ;  /* 0x0000000001637983 */ /* 0x000eaa0000300800 */
[----:B------:R1:W-:Y:S01]  /*9b50*/  MUFU.EX2 R164, R3 ;  /* 0x0000000300a47308 */ /* 0x0003e20000000800 */
[----:B------:R-:W3:Y:S01]  /*9b60*/  LDL.LU R98, [R1+0x4] ;  /* 0x0000040001627983 */ /* 0x000ee20000300800 */
[----:B-1----:R-:W-:Y:S08]  /*9b70*/  FFMA.FTZ R3, R163, c[0x0][0x2d0], -R154 ;  /* 0x0000b400a3037a23 */ /* 0x002ff0000001089a */
[----:B------:R1:W4:Y:S02]  /*9b80*/  MUFU.EX2 R163, R3 ;  /* 0x0000000300a37308 */ /* 0x0003240000000800 */
[--C-:B-1----:R-:W-:Y:S01]  /*9b90*/  FFMA.FTZ R3, R161, c[0x0][0x2d0], -R159.reuse ;  /* 0x0000b400a1037a23 */ /* 0x102fe2000001089f */
[----:B----4-:R-:W-:Y:S07]  /*9ba0*/  F2FP.PACK_AB R151, R163, R164 ;  /* 0x000000a4a397723e */ /* 0x010fee00000000ff */
[----:B------:R1:W-:Y:S02]  /*9bb0*/  MUFU.EX2 R161, R3 ;  /* 0x0000000300a17308 */ /* 0x0003e40000000800 */
[--C-:B-1----:R-:W-:Y:S08]  /*9bc0*/  FFMA.FTZ R3, R162, c[0x0][0x2d0], -R159.reuse ;  /* 0x0000b400a2037a23 */ /* 0x102ff0000001089f */
[----:B------:R1:W4:Y:S02]  /*9bd0*/  MUFU.EX2 R162, R3 ;  /* 0x0000000300a27308 */ /* 0x0003240000000800 */
[--C-:B-1----:R-:W-:Y:S01]  /*9be0*/  FFMA.FTZ R3, R97, c[0x0][0x2d0], -R152.reuse ;  /* 0x0000b40061037a23 */ /* 0x102fe20000010898 */
[----:B----4-:R-:W-:Y:S01]  /*9bf0*/  F2FP.PACK_AB R144, R162, R161 ;  /* 0x000000a1a290723e */ /* 0x010fe200000000ff */
[----:B------:R-:W4:Y:S06]  /*9c00*/  LDL.LU R97, [R1+0x8] ;  /* 0x0000080001617983 */ /* 0x000f2c0000300800 */
[----:B------:R1:W-:Y:S02]  /*9c10*/  MUFU.EX2 R155, R3 ;  /* 0x00000003009b7308 */ /* 0x0003e40000000800 */
[--C-:B-1----:R-:W-:Y:S02]  /*9c20*/  FFMA.FTZ R3, R96, c[0x0][0x2d0], -R152.reuse ;  /* 0x0000b40060037a23 */ /* 0x102fe40000010898 */
[----:B------:R-:W5:Y:S06]  /*9c30*/  LDL.LU R96, [R1+0xc] ;  /* 0x00000c0001607983 */ /* 0x000f6c0000300800 */
[----:B------:R1:W1:Y:S02]  /*9c40*/  MUFU.EX2 R154, R3 ;  /* 0x00000003009a7308 */ /* 0x0002640000000800 */
[--C-:B-1----:R-:W-:Y:S01]  /*9c50*/  FFMA.FTZ R3, R160, c[0x0][0x2d0], -R159.reuse ;  /* 0x0000b400a0037a23 */ /* 0x102fe2000001089f */
[----:B------:R-:W-:Y:S07]  /*9c60*/  F2FP.PACK_AB R145, R154, R155 ;  /* 0x0000009b9a91723e */ /* 0x000fee00000000ff */
[----:B------:R1:W-:Y:S02]  /*9c70*/  MUFU.EX2 R160, R3 ;  /* 0x0000000300a07308 */ /* 0x0003e40000000800 */
[----:B-1----:R-:W-:Y:S02]  /*9c80*/  FFMA.FTZ R3, R100, c[0x0][0x2d0], -R159 ;  /* 0x0000b40064037a23 */ /* 0x002fe4000001089f */
[----:B------:R-:W1:Y:S06]  /*9c90*/  LDSM.16.MT88.4 R100, [R197+0x2000] ;  /* 0x00200000c564783b */ /* 0x000e6c0000004200 */
[----:B------:R1:W1:Y:S02]  /*9ca0*/  MUFU.EX2 R159, R3 ;  /* 0x00000003009f7308 */ /* 0x0002640000000800 */
[--C-:B-1----:R-:W-:Y:S01]  /*9cb0*/  FFMA.FTZ R3, R74, c[0x0][0x2d0], -R152.reuse ;  /* 0x0000b4004a037a23 */ /* 0x102fe20000010898 */
[----:B------:R-:W-:Y:S01]  /*9cc0*/  F2FP.PACK_AB R146, R159, R160 ;  /* 0x000000a09f92723e */ /* 0x000fe200000000ff */
[----:B------:R-:W-:Y:S06]  /*9cd0*/  FFMA.FTZ R152, R75, c[0x0][0x2d0], -R152 ;  /* 0x0000b4004b987a23 */ /* 0x000fec0000010898 */
[----:B------:R-:W-:Y:S10]  /*9ce0*/  MUFU.EX2 R153, R3 ;  /* 0x0000000300997308 */ /* 0x000ff40000000800 */
[----:B------:R-:W1:Y:S01]  /*9cf0*/  MUFU.EX2 R74, R152 ;  /* 0x00000098004a7308 */ /* 0x000e620000000800 */
[-C--:B------:R-:W-:Y:S05]  /*9d00*/  HMMA.16816.F32 R92, R148, R100.reuse, R4 ;  /* 0x00000064945c723c */ /* 0x080fea0000001804 */
[----:B-1----:R-:W-:Y:S07]  /*9d10*/  F2FP.PACK_AB R147, R74, R153 ;  /* 0x000000994a93723e */ /* 0x002fee00000000ff */
[C---:B------:R-:W-:Y:S04]  /*9d20*/  HMMA.16816.F32 R88, R144.reuse, R100, R8 ;  /* 0x000000649058723c */ /* 0x040fe80000001808 */
[----:B--2---:R-:W-:Y:S02]  /*9d30*/  FFMA.FTZ R3, R73, R99, R233 ;  /* 0x0000006349037223 */ /* 0x004fe400000100e9 */
[----:B---3--:R-:W-:Y:S02]  /*9d40*/  FFMA.FTZ R72, R72, R98, R234 ;  /* 0x0000006248487223 */ /* 0x008fe400000100ea */
[----:B------:R-:W-:Y:S04]  /*9d50*/  FADD.FTZ R3, R240, R3 ;  /* 0x00000003f0037221 */ /* 0x000fe80000010000 */
[----:B------:R-:W-:Y:S02]  /*9d60*/  FADD.FTZ R4, R236, R72 ;  /* 0x00000048ec047221 */ /* 0x000fe40000010000 */
[----:B------:R-:W-:Y:S02]  /*9d70*/  FADD.FTZ R3, R239, R3 ;  /* 0x00000003ef037221 */ /* 0x000fe40000010000 */
[----:B------:R-:W-:Y:S02]  /*9d80*/  FADD.FTZ R9, R237, R4 ;  /* 0x00000004ed097221 */ /* 0x000fe40000010000 */
[----:B------:R-:W-:Y:S02]  /*9d90*/  FADD.FTZ R8, R241, R3 ;  /* 0x00000003f1087221 */ /* 0x000fe40000010000 */
[----:B------:R-:W-:Y:S02]  /*9da0*/  FADD.FTZ R3, R238, R9 ;  /* 0x00000009ee037221 */ /* 0x000fe40000010000 */
[----:B----4-:R-:W-:Y:S04]  /*9db0*/  FFMA.FTZ R71, R71, R97, R230 ;  /* 0x0000006147477223 */ /* 0x010fe800000100e6 */
[----:B------:R-:W-:Y:S04]  /*9dc0*/  FADD.FTZ R5, R231, R71 ;  /* 0x00000047e7057221 */ /* 0x000fe80000010000 */
[----:B------:R-:W-:Y:S02]  /*9dd0*/  FADD.FTZ R11, R232, R5 ;  /* 0x00000005e80b7221 */ /* 0x000fe40000010000 */
[----:B------:R-:W1:Y:S01]  /*9de0*/  LDSM.16.MT88.4 R4, [R200+0x2000] ;  /* 0x00200000c804783b */ /* 0x000e620000004200 */
[----:B-----5:R-:W-:Y:S02]  /*9df0*/  FFMA.FTZ R0, R0, R96, R175 ;  /* 0x0000006000007223 */ /* 0x020fe400000100af */
[-C--:B------:R-:W-:Y:S03]  /*9e00*/  HMMA.16816.F32 R96, R144, R102.reuse, R12 ;  /* 0x000000669060723c */ /* 0x080fe6000000180c */
[----:B------:R-:W-:Y:S04]  /*9e10*/  FADD.FTZ R0, R176, R0 ;  /* 0x00000000b0007221 */ /* 0x000fe80000010000 */
        /* <DEDUP_REMOVED lines=42> */
[----:B------:R-:W-:Y:S01]  /*a0c0*/  FADD.FTZ R11, R214, R8 ;  /* 0x00000008d60b7221 */ /* 0x000fe20000010000 */
[-C--:B-1----:R-:W-:Y:S03]  /*a0d0*/  HMMA.16816.F32 R136, R148, R4.reuse, R52 ;  /* 0x000000049488723c */ /* 0x082fe60000001834 */
        /* <DEDUP_REMOVED lines=32> */
[----:B------:R1:W-:Y:S01]  /*a2e0*/  STL [R1], R5 ;  /* 0x0000000501007387 */ /* 0x0003e20000100800 */
[----:B------:R-:W-:Y:S02]  /*a2f0*/  FADD.FTZ R3, R159, R3 ;  /* 0x000000039f037221 */ /* 0x000fe40000010000 */
[----:B------:R-:W-:Y:S02]  /*a300*/  FADD.FTZ R4, R163, R4 ;  /* 0x00000004a3047221 */ /* 0x000fe40000010000 */
[----:B------:R-:W-:Y:S03]  /*a310*/  FADD.FTZ R0, R153, R7 ;  /* 0x0000000799007221 */ /* 0x000fe60000010000 */
[----:B------:R-:W-:Y:S01]  /*a320*/  STL [R1+0x4], R4 ;  /* 0x0000040401007387 */ /* 0x000fe20000100800 */
[----:B------:R-:W-:Y:S03]  /*a330*/  FADD.FTZ R0, R74, R0 ;  /* 0x000000004a007221 */ /* 0x000fe60000010000 */
[----:B------:R2:W-:Y:S04]  /*a340*/  STL [R1+0x8], R3 ;  /* 0x0000080301007387 */ /* 0x0005e80000100800 */
[----:B------:R3:W-:Y:S01]  /*a350*/  STL [R1+0xc], R0 ;  /* 0x00000c0001007387 */ /* 0x0007e20000100800 */
[----:B-1----:R-:W-:Y:S02]  /*a360*/  MOV R5, R2 ;  /* 0x0000000200057202 */ /* 0x002fe40000000f00 */
[----:B------:R-:W-:Y:S02]  /*a370*/  MOV R2, R70 ;  /* 0x0000004600027202 */ /* 0x000fe40000000f00 */
[----:B--2---:R-:W-:Y:S01]  /*a380*/  MOV R3, R69 ;  /* 0x0000004500037202 */ /* 0x004fe20000000f00 */
[----:B------:R-:W-:-:S05]  /*a390*/  @P0 BRA `(.L_x_76) ;  /* 0xffffc57000000947 */ /* 0x000fca000383ffff */
.L_x_75:
[----:B------:R-:W-:Y:S05]  /*a3a0*/  BRA.DIV ~URZ, `(.L_x_77) ;  /* 0x00004c527f007947 */ /* 0x000fea000b800000 */
[----:B------:R-:W2:Y:S04]  /*a3b0*/  LDL.LU R13, [R1] ;  /* 0x00000000010d7983 */ /* 0x000ea80000300800 */
[----:B------:R-:W4:Y:S04]  /*a3c0*/  LDL.LU R12, [R1+0x4] ;  /* 0x00000400010c7983 */ /* 0x000f280000300800 */
[----:B------:R-:W5:Y:S04]  /*a3d0*/  LDL.LU R11, [R1+0x8] ;  /* 0x00000800010b7983 */ /* 0x000f680000300800 */
[----:B---3--:R-:W3:Y:S04]  /*a3e0*/  LDL.LU R10, [R1+0xc] ;  /* 0x00000c00010a7983 */ /* 0x008ee80000300800 */
[----:B--2---:R-:W2:Y:S04]  /*a3f0*/  SHFL.BFLY PT, R0, R13, 0x2, 0x1f ;  /* 0x0c401f000d007f89 */ /* 0x004ea800000e0000 */
[----:B-1--4-:R-:W1:Y:S04]  /*a400*/  SHFL.BFLY PT, R2, R12, 0x2, 0x1f ;  /* 0x0c401f000c027f89 */ /* 0x012e6800000e0000 */
[----:B-----5:R-:W4:Y:S04]  /*a410*/  SHFL.BFLY PT, R3, R11, 0x2, 0x1f ;  /* 0x0c401f000b037f89 */ /* 0x020f2800000e0000 */
[----:B---3--:R-:W3:Y:S01]  /*a420*/  SHFL.BFLY PT, R8, R10, 0x2, 0x1f ;  /* 0x0c401f000a087f89 */ /* 0x008ee200000e0000 */
[----:B--2---:R-:W-:-:S02]  /*a430*/  FADD.FTZ R0, R0, R13 ;  /* 0x0000000d00007221 */ /* 0x004fc40000010000 */
[----:B-1----:R-:W-:-:S03]  /*a440*/  FADD.FTZ R2, R2, R12 ;  /* 0x0000000c02027221 */ /* 0x002fc60000010000 */
[----:B------:R-:W1:Y:S01]  /*a450*/  SHFL.BFLY PT, R4, R0, 0x1, 0x1f ;  /* 0x0c201f0000047f89 */ /* 0x000e6200000e0000 */
[----:B----4-:R-:W-:-:S03]  /*a460*/  FADD.FTZ R3, R3, R11 ;  /* 0x0000000b03037221 */ /* 0x010fc60000010000 */
[----:B------:R-:W2:Y:S01]  /*a470*/  SHFL.BFLY PT, R6, R2, 0x1, 0x1f ;  /* 0x0c201f0002067f89 */ /* 0x000ea200000e0000 */
[----:B---3--:R-:W-:-:S03]  /*a480*/  FADD.FTZ R8, R8, R10 ;  /* 0x0000000a08087221 */ /* 0x008fc60000010000 */
[----:B------:R-:W3:Y:S04]  /*a490*/  SHFL.BFLY PT, R7, R3, 0x1, 0x1f ;  /* 0x0c201f0003077f89 */ /* 0x000ee800000e0000 */
[----:B------:R4:W4:Y:S01]  /*a4a0*/  SHFL.BFLY PT, R9, R8, 0x1, 0x1f ;  /* 0x0c201f0008097f89 */ /* 0x00092200000e0000 */
[----:B-1----:R-:W-:Y:S02]  /*a4b0*/  FADD.FTZ R4, R0, R4 ;  /* 0x0000000400047221 */ /* 0x002fe40000010000 */
[----:B--2---:R-:W-:Y:S02]  /*a4c0*/  FADD.FTZ R6, R2, R6 ;  /* 0x0000000602067221 */ /* 0x004fe40000010000 */
[----:B---3--:R-:W-:Y:S02]  /*a4d0*/  FADD.FTZ R7, R3, R7 ;  /* 0x0000000703077221 */ /* 0x008fe40000010000 */
.L_x_159:
[----:B------:R-:W-:Y:S01]  /*a4e0*/  FSETP.NE.FTZ.AND P3, PT, R4, RZ, PT ;  /* 0x000000ff0400720b */ /* 0x000fe20003f75000 */
[----:B------:R-:W-:Y:S01]  /*a4f0*/  CS2R R2, SRZ ;  /* 0x0000000000027805 */ /* 0x000fe2000001ff00 */
[----:B------:R-:W-:-:S02]  /*a500*/  MOV R0, RZ ;  /* 0x000000ff00007202 */ /* 0x000fc40000000f00 */
[----:B------:R-:W-:Y:S02]  /*a510*/  FSETP.NE.FTZ.AND P1, PT, R7, RZ, PT ;  /* 0x000000ff0700720b */ /* 0x000fe40003f35000 */
[----:B------:R-:W-:Y:S02]  /*a520*/  FSETP.NE.FTZ.AND P2, PT, R6, RZ, PT ;  /* 0x000000ff0600720b */ /* 0x000fe40003f55000 */
[----:B------:R-:W-:Y:S02]  /*a530*/  MOV R26, 0xff800000 ;  /* 0xff800000001a7802 */ /* 0x000fe40000000f00 */
[----:B------:R-:W-:Y:S02]  /*a540*/  MOV R25, 0xff800000 ;  /* 0xff80000000197802 */ /* 0x000fe40000000f00 */
[----:B------:R-:W-:Y:S01]  /*a550*/  MOV R24, 0xff800000 ;  /* 0xff80000000187802 */ /* 0x000fe20000000f00 */
[----:B------:R-:W1:Y:S01]  /*a560*/  @P3 MUFU.RCP R0, R4 ;  /* 0x0000000400003308 */ /* 0x000e620000001000 */
[----:B------:R-:W-:-:S03]  /*a570*/  MOV R19, 0xff800000 ;  /* 0xff80000000137802 */ /* 0x000fc60000000f00 */
[----:B------:R-:W-:-:S04]  /*a580*/  @P1 MOV R11, 0x3f317218 ;  /* 0x3f317218000b1802 */ /* 0x000fc80000000f00 */
[----:B------:R2:W-:Y:S01]  /*a590*/  @P3 MUFU.LG2 R10, R4 ;  /* 0x00000004000a3308 */ /* 0x0005e20000000c00 */
[----:B-1----:R-:W-:-:S07]  /*a5a0*/  FMUL.FTZ R64, R0, R92 ;  /* 0x0000005c00407220 */ /* 0x002fce0000410000 */
[----:B------:R-:W1:Y:S01]  /*a5b0*/  @P2 MUFU.RCP R3, R6 ;  /* 0x0000000600032308 */ /* 0x000e620000001000 */
[C---:B------:R-:W-:Y:S02]  /*a5c0*/  FMUL.FTZ R65, R0.reuse, R93 ;  /* 0x0000005d00417220 */ /* 0x040fe40000410000 */
[C---:B------:R-:W-:Y:S02]  /*a5d0*/  FMUL.FTZ R66, R0.reuse, R100 ;  /* 0x0000006400427220 */ /* 0x040fe40000410000 */
[C---:B------:R-:W-:Y:S02]  /*a5e0*/  FMUL.FTZ R67, R0.reuse, R101 ;  /* 0x0000006500437220 */ /* 0x040fe40000410000 */
[C---:B------:R-:W-:Y:S01]  /*a5f0*/  FMUL.FTZ R72, R0.reuse, R104 ;  /* 0x0000006800487220 */ /* 0x040fe20000410000 */
[----:B------:R-:W-:Y:S01]  /*a600*/  @P1 MUFU.RCP R2, R7 ;  /* 0x0000000700021308 */ /* 0x000fe20000001000 */
        /* <DEDUP_REMOVED lines=10> */
[----:B------:R-:W-:Y:S02]  /*a6b0*/  FMUL.FTZ R57, R0, R149 ;  /* 0x0000009500397220 */ /* 0x000fe40000410000 */
[----:B------:R-:W3:Y:S01]  /*a6c0*/  @P1 MUFU.LG2 R0, R7 ;  /* 0x0000000700001308 */ /* 0x000ee20000000c00 */
[----:B--2-4-:R-:W-:Y:S02]  /*a6d0*/  FADD.FTZ R4, R9, R8 ;  /* 0x0000000809047221 */ /* 0x014fe40000010000 */
[C---:B-1----:R-:W-:Y:S02]  /*a6e0*/  FMUL.FTZ R82, R3.reuse, R94 ;  /* 0x0000005e03527220 */ /* 0x042fe40000410000 */
[C---:B------:R-:W-:Y:S01]  /*a6f0*/  FMUL.FTZ R83, R3.reuse, R95 ;  /* 0x0000005f03537220 */ /* 0x040fe20000410000 */
[----:B------:R-:W-:Y:S01]  /*a700*/  FSETP.NE.FTZ.AND P0, PT, R4, RZ, PT ;  /* 0x000000ff0400720b */ /* 0x000fe20003f15000 */
[C---:B------:R-:W-:Y:S01]  /*a710*/  FMUL.FTZ R84, R3.reuse, R102 ;  /* 0x0000006603547220 */ /* 0x040fe20000410000 */
[----:B------:R1:W2:Y:S01]  /*a720*/  @P2 MUFU.LG2 R9, R6 ;  /* 0x0000000600092308 */ /* 0x0002a20000000c00 */
[----:B------:R-:W-:-:S02]  /*a730*/  FMUL.FTZ R85, R3, R103 ;  /* 0x0000006703557220 */ /* 0x000fc40000410000 */
[C---:B------:R-:W-:Y:S02]  /*a740*/  FMUL.FTZ R86, R3.reuse, R106 ;  /* 0x0000006a03567220 */ /* 0x040fe40000410000 */
[C---:B------:R-:W-:Y:S02]  /*a750*/  FMUL.FTZ R87, R3.reuse, R107 ;  /* 0x0000006b03577220 */ /* 0x040fe40000410000 */
[C---:B------:R-:W-:Y:S02]  /*a760*/  FMUL.FTZ R92, R3.reuse, R118 ;  /* 0x00000076035c7220 */ /* 0x040fe40000410000 */
[----:B---3--:R-:W-:Y:S01]  /*a770*/  @P1 FMUL.FTZ R8, R0, 0.69314718246459960938 ;  /* 0x3f31721800081820 */ /* 0x008fe20000410000 */
[----:B------:R-:W-:Y:S01]  /*a780*/  MOV R0, RZ ;  /* 0x000000ff00007202 */ /* 0x000fe20000000f00 */
[C---:B------:R-:W-:Y:S02]  /*a790*/  FMUL.FTZ R93, R3.reuse, R119 ;  /* 0x00000077035d7220 */ /* 0x040fe40000410000 */
[----:B------:R-:W-:-:S02]  /*a7a0*/  FMUL.FTZ R100, R3, R122 ;  /* 0x0000007a03647220 */ /* 0x000fc40000410000 */
[C---:B------:R-:W-:Y:S01]  /*a7b0*/  FMUL.FTZ R101, R3.reuse, R123 ;  /* 0x0000007b03657220 */ /* 0x040fe20000410000 */
[----:B------:R-:W-:Y:S01]  /*a7c0*/  @P0 MUFU.RCP R0, R4 ;  /* 0x0000000400000308 */ /* 0x000fe20000001000 */
[C---:B------:R-:W-:Y:S01]  /*a7d0*/  FMUL.FTZ R94, R3.reuse, R134 ;  /* 0x00000086035e7220 */ /* 0x040fe20000410000 */
[----:B-1----:R-:W-:Y:S01]  /*a7e0*/  @P2 MOV R6, 0x3f317218 ;  /* 0x3f31721800062802 */ /* 0x002fe20000000f00 */
[C---:B------:R-:W-:Y:S02]  /*a7f0*/  FMUL.FTZ R95, R3.reuse, R135 ;  /* 0x00000087035f7220 */ /* 0x040fe40000410000 */
[C---:B------:R-:W-:Y:S02]  /*a800*/  FMUL.FTZ R80, R3.reuse, R138 ;  /* 0x0000008a03507220 */ /* 0x040fe40000410000 */
[C---:B------:R-:W-:Y:S02]  /*a810*/  FMUL.FTZ R81, R3.reuse, R139 ;  /* 0x0000008b03517220 */ /* 0x040fe40000410000 */
[----:B------:R-:W-:-:S02]  /*a820*/  FMUL.FTZ R62, R3, R150 ;  /* 0x00000096033e7220 */ /* 0x000fc40000410000 */
[----:B------:R-:W-:Y:S01]  /*a830*/  FMUL.FTZ R63, R3, R151 ;  /* 0x00000097033f7220 */ /* 0x000fe20000410000 */
[----:B------:R-:W-:Y:S01]  /*a840*/  @P3 MOV R3, 0x3f317218 ;  /* 0x3f31721800033802 */ /* 0x000fe20000000f00 */
        /* <DEDUP_REMOVED lines=15> */
[----:B------:R-:W-:Y:S02]  /*a940*/  FMUL.FTZ R29, R2, R145 ;  /* 0x00000091021d7220 */ /* 0x000fe40000410000 */
[----:B------:R1:W3:Y:S01]  /*a950*/  @P0 MUFU.LG2 R2, R4 ;  /* 0x0000000400020308 */ /* 0x0002e20000000c00 */
[----:B------:R-:W-:-:S02]  /*a960*/  @P3 FMUL.FTZ R7, R3, c[0x0][0x2d0] ;  /* 0x0000b40003073a20 */ /* 0x000fc40000410000 */
[----:B------:R-:W-:Y:S02]  /*a970*/  @P1 FMUL.FTZ R3, R11, c[0x0][0x2d0] ;  /* 0x0000b4000b031a20 */ /* 0x000fe40000410000 */
[----:B--2---:R-:W-:Y:S02]  /*a980*/  @P2 FMUL.FTZ R9, R9, 0.69314718246459960938 ;  /* 0x3f31721809092820 */ /* 0x004fe40000410000 */
[----:B------:R-:W-:Y:S01]  /*a990*/  @P1 FFMA.FTZ R26, R3, R68, R8 ;  /* 0x00000044031a1223 */ /* 0x000fe20000010008 */
[----:B------:R-:W-:Y:S01]  /*a9a0*/  @P0 MOV R3, 0x3f317218 ;  /* 0x3f31721800030802 */ /* 0x000fe20000000f00 */
[----:B------:R-:W-:Y:S02]  /*a9b0*/  @P2 FMUL.FTZ R6, R6, c[0x0][0x2d0] ;  /* 0x0000b40006062a20 */ /* 0x000fe40000410000 */
[----:B------:R-:W-:Y:S02]  /*a9c0*/  @P3 FMUL.FTZ R10, R10, 0.69314718246459960938 ;  /* 0x3f3172180a0a3820 */ /* 0x000fe40000410000 */
[----:B------:R-:W-:-:S02]  /*a9d0*/  @P0 FMUL.FTZ R3, R3, c[0x0][0x2d0] ;  /* 0x0000b40003030a20 */ /* 0x000fc40000410000 */
[----:B------:R-:W-:Y:S01]  /*a9e0*/  @P2 FFMA.FTZ R25, R6, R69, R9 ;  /* 0x0000004506192223 */ /* 0x000fe20000010009 */
[----:B-1----:R-:W-:Y:S01]  /*a9f0*/  MOV R4, 0x1 ;  /* 0x0000000100047802 */ /* 0x002fe20000000f00 */
[----:B---3--:R-:W-:Y:S02]  /*aa00*/  @P0 FMUL.FTZ R2, R2, 0.69314718246459960938 ;  /* 0x3f31721802020820 */ /* 0x008fe40000410000 */
        /* <DEDUP_REMOVED lines=16> */
[----:B------:R-:W-:Y:S01]  /*ab10*/  PRMT R0, R4, 0x7610, R0 ;  /* 0x0000761004007816 */ /* 0x000fe20000000000 */
[----:B------:R-:W-:-:S02]  /*ab20*/  @P3 FFMA.FTZ R24, R7, R70, R10 ;  /* 0x0000004607183223 */ /* 0x000fc4000001000a */
[----:B------:R-:W-:Y:S02]  /*ab30*/  @P0 FFMA.FTZ R19, R3, R5, R2 ;  /* 0x0000000503130223 */ /* 0x000fe40000010002 */
.L_x_46:
[----:B--2---:R2:W5:Y:S04]  /*ab40*/  LDL R6, [R1+0x20] ;  /* 0x0000200001067983 */ /* 0x0045680000100800 */
[----:B------:R-:W3:Y:S01]  /*ab50*/  S2R R2, SR_TID.X ;  /* 0x0000000000027919 */ /* 0x000ee20000002100 */
[----:B------:R-:W-:Y:S01]  /*ab60*/  BSSY B0, `(.L_x_78) ;  /* 0x0000011000007945 */ /* 0x000fe20003800000 */
[----:B---3--:R-:W-:-:S13]  /*ab70*/  LOP3.LUT P0, RZ, R2, 0x7f, RZ, 0xc0, !PT ;  /* 0x0000007f02ff7812 */ /* 0x008fda000780c0ff */
[----:B------:R-:W-:Y:S05]  /*ab80*/  @P0 BRA `(.L_x_79) ;  /* 0x000000e000000947 */ /* 0x000fea0003800000 */
[----:B--2---:R-:W2:Y:S01]  /*ab90*/  S2R R4, SR_LANEID ;  /* 0x0000000000047919 */ /* 0x004ea20000000000 */
[----:B------:R-:W-:Y:S01]  /*aba0*/  VOTEU.ANY UR4, UPT, PT ;  /* 0x0000000000047886 */ /* 0x000fe200038e0100 */
[----:B-1----:R-:W-:Y:S01]  /*abb0*/  IMAD.MOV.U32 R5, RZ, RZ, c[0x0][0x564] ;  /* 0x00015900ff057624 */ /* 0x002fe200078e00ff */
[----:B------:R-:W2:Y:S08]  /*abc0*/  FLO.U32 R3, UR4 ;  /* 0x0000000400037d00 */ /* 0x000eb000080e0000 */
[----:B------:R-:W1:Y:S01]  /*abd0*/  POPC R2, UR4 ;  /* 0x0000000400027d09 */ /* 0x000e620008000000 */
[----:B--2---:R-:W-:Y:S01]  /*abe0*/  ISETP.EQ.U32.AND P0, PT, R3, R4, PT ;  /* 0x000000040300720c */ /* 0x004fe20003f02070 */
[----:B------:R-:W-:-:S12]  /*abf0*/  IMAD.MOV.U32 R4, RZ, RZ, c[0x0][0x560] ;  /* 0x00015800ff047624 */ /* 0x000fd800078e00ff */
[----:B-1----:R1:W2:Y:S04]  /*ac00*/  @P0 ATOMG.E.ADD.STRONG.GPU PT, R2, [R4.64], R2 ;  /* 0x00000002040209a8 */ /* 0x0022a800081ee1c8 */
[----:B-1----:R-:W1:Y:S04]  /*ac10*/  S2R R4, SR_LTMASK ;  /* 0x0000000000047919 */ /* 0x002e680000003900 */
[----:B--2---:R1:W2:Y:S02]  /*ac20*/  SHFL.IDX PT, R3, R2, R3, 0x1f ;  /* 0x00001f0302037589 */ /* 0x0042a400000e0000 */
[----:B-1----:R-:W-:-:S06]  /*ac30*/  LOP3.LUT R2, R4, UR4, RZ, 0xc0, !PT ;  /* 0x0000000404027c12 */ /* 0x002fcc000f8ec0ff */
[----:B------:R-:W2:Y:S02]  /*ac40*/  POPC R2, R2 ;  /* 0x0000000200027309 */ /* 0x000ea40000000000 */
[----:B--2--5:R-:W-:-:S05]  /*ac50*/  IADD3 R6, R3, c[0x0][0xc], R2 ;  /* 0x0000030003067a10 */ /* 0x024fca0007ffe002 */
[----:B------:R1:W-:Y:S02]  /*ac60*/  STL [R1+0x20], R6 ;  /* 0x0000200601007387 */ /* 0x0003e40000100800 */
.L_x_79:
[----:B--2---:R-:W-:Y:S05]  /*ac70*/  BSYNC B0 ;  /* 0x0000000000007941 */ /* 0x004fea0003800000 */
.L_x_78:
[----:B------:R-:W2:Y:S04]  /*ac80*/  LDL.64 R2, [R1+0x18] ;  /* 0x0000180001027983 */ /* 0x000ea80000100a00 */
[----:B------:R-:W3:Y:S01]  /*ac90*/  LDL R9, [R1+0x10] ;  /* 0x0000100001097983 */ /* 0x000ee20000100800 */
[----:B------:R-:W-:Y:S01]  /*aca0*/  PRMT R0, R0, 0x9910, RZ ;  /* 0x0000991000007816 */ /* 0x000fe200000000ff */
[----:B------:R-:W-:Y:S01]  /*acb0*/  BSSY B1, `(.L_x_80) ;  /* 0x00002c6000017945 */ /* 0x000fe20003800000 */
[----:B-----5:R-:W-:Y:S02]  /*acc0*/  IMAD.MOV.U32 R70, RZ, RZ, R6 ;  /* 0x000000ffff467224 */ /* 0x020fe400078e0006 */
[----:B------:R-:W-:Y:S02]  /*acd0*/  ISETP.NE.AND P0, PT, R0, RZ, PT ;  /* 0x000000ff0000720c */ /* 0x000fe40003f05270 */
[----:B--2---:R-:W-:-:S02]  /*ace0*/  SHF.R.S32.HI R18, RZ, 0x1f, R2 ;  /* 0x0000001fff127819 */ /* 0x004fc40000011402 */
[----:B---3--:R-:W-:-:S09]  /*acf0*/  SHF.R.S32.HI R8, RZ, 0x1f, R9 ;  /* 0x0000001fff087819 */ /* 0x008fd20000011409 */
[----:B------:R-:W-:Y:S05]  /*ad00*/  @!P0 BRA `(.L_x_81) ;  /* 0x00001f9000008947 */ /* 0x000fea0003800000 */
[----:B-1----:R-:W2:Y:S04]  /*ad10*/  LDL R6, [R1+0x58] ;  /* 0x0000580001067983 */ /* 0x002ea80000100800 */
[----:B------:R-:W3:Y:S04]  /*ad20*/  LDL R5, [R1+0x68] ;  /* 0x0000680001057983 */ /* 0x000ee80000100800 */
[----:B------:R-:W4:Y:S04]  /*ad30*/  LDL R12, [R1+0x70] ;  /* 0x00007000010c7983 */ /* 0x000f280000100800 */
[----:B------:R-:W4:Y:S01]  /*ad40*/  LDL R13, [R1+0x6c] ;  /* 0x00006c00010d7983 */ /* 0x000f220000100800 */
[----:B------:R-:W-:Y:S01]  /*ad50*/  WARPSYNC 0xffffffff ;  /* 0xffffffff00007948 */ /* 0x000fe20003800000 */
[----:B------:R-:W-:-:S02]  /*ad60*/  F2FP.PACK_AB R0, R65, R64 ;  /* 0x000000404100723e */ /* 0x000fc400000000ff */
[----:B------:R-:W-:Y:S01]  /*ad70*/  BAR.SYNC.DEFER_BLOCKING 0x1, 0x80 ;  /* 0x0042000000007b1d */ /* 0x000fe20000010000 */
[----:B------:R-:W-:Y:S02]  /*ad80*/  F2FP.PACK_AB R3, R83, R82 ;  /* 0x000000525303723e */ /* 0x000fe400000000ff */
[----:B------:R-:W-:-:S03]  /*ad90*/  F2FP.PACK_AB R2, R67, R66 ;  /* 0x000000424302723e */ /* 0x000fc600000000ff */
[----:B------:R-:W4:Y:S01]  /*ada0*/  LDL R11, [R1+0x5c] ;  /* 0x00005c00010b7983 */ /* 0x000f220000100800 */
[----:B------:R-:W-:-:S03]  /*adb0*/  F2FP.PACK_AB R4, R69, R68 ;  /* 0x000000444504723e */ /* 0x000fc600000000ff */
[----:B------:R-:W4:Y:S04]  /*adc0*/  LDL R10, [R1+0x64] ;  /* 0x00006400010a7983 */ /* 0x000f280000100800 */
[----:B------:R-:W4:Y:S04]  /*add0*/  LDL R7, [R1+0x60] ;  /* 0x0000600001077983 */ /* 0x000f280000100800 */
[----:B--2---:R1:W-:Y:S04]  /*ade0*/  STS [R6], R0 ;  /* 0x0000000006007388 */ /* 0x0043e80000000800 */
[----:B------:R2:W-:Y:S04]  /*adf0*/  STS [R6+0x400], R3 ;  /* 0x0004000306007388 */ /* 0x0005e80000000800 */
[----:B---3--:R3:W-:Y:S01]  /*ae00*/  STS [R5], R2 ;  /* 0x0000000205007388 */ /* 0x0087e20000000800 */
[----:B-1----:R-:W-:-:S02]  /*ae10*/  F2FP.PACK_AB R0, R85, R84 ;  /* 0x000000545500723e */ /* 0x002fc400000000ff */
[----:B--2---:R-:W-:-:S03]  /*ae20*/  F2FP.PACK_AB R3, R45, R44 ;  /* 0x0000002c2d03723e */ /* 0x004fc600000000ff */
[----:B------:R1:W-:Y:S01]  /*ae30*/  STS [R5+0x400], R0 ;  /* 0x0004000005007388 */ /* 0x0003e20000000800 */
[----:B---3--:R-:W-:-:S03]  /*ae40*/  F2FP.PACK_AB R2, R33, R32 ;  /* 0x000000202102723e */ /* 0x008fc600000000ff */
[----:B------:R2:W-:Y:S04]  /*ae50*/  STS [R6+0x2000], R3 ;  /* 0x0020000306007388 */ /* 0x0005e80000000800 */
[----:B------:R3:W-:Y:S01]  /*ae60*/  STS [R6+0x2400], R2 ;  /* 0x0024000206007388 */ /* 0x0007e20000000800 */
[----:B-1----:R-:W-:Y:S02]  /*ae70*/  F2FP.PACK_AB R0, R35, R34 ;  /* 0x000000222300723e */ /* 0x002fe400000000ff */
[----:B--2---:R-:W-:-:S03]  /*ae80*/  F2FP.PACK_AB R3, R73, R72 ;  /* 0x000000484903723e */ /* 0x004fc600000000ff */
[----:B------:R1:W-:Y:S01]  /*ae90*/  STS [R5+0x2000], R0 ;  /* 0x0020000005007388 */ /* 0x0003e20000000800 */
[----:B---3--:R-:W-:-:S03]  /*aea0*/  F2FP.PACK_AB R2, R87, R86 ;  /* 0x000000565702723e */ /* 0x008fc600000000ff */
[----:B------:R2:W-:Y:S04]  /*aeb0*/  STS [R5+0x2400], R4 ;  /* 0x0024000405007388 */ /* 0x0005e80000000800 */
[----:B----4-:R3:W-:Y:S04]  /*aec0*/  STS [R12], R3 ;  /* 0x000000030c007388 */ /* 0x0107e80000000800 */
[----:B------:R3:W-:Y:S04]  /*aed0*/  STS [R12+0x400], R2 ;  /* 0x000400020c007388 */ /* 0x0007e80000000800 */
[----:B------:R-:W4:Y:S01]  /*aee0*/  LDL R6, [R1+0x78] ;  /* 0x0000780001067983 */ /* 0x000f220000100800 */
[----:B-1----:R-:W-:-:S02]  /*aef0*/  F2FP.PACK_AB R0, R75, R74 ;  /* 0x0000004a4b00723e */ /* 0x002fc400000000ff */
[----:B--2---:R-:W-:Y:S02]  /*af00*/  F2FP.PACK_AB R4, R37, R36 ;  /* 0x000000242504723e */ /* 0x004fe400000000ff */
[----:B---3--:R-:W-:Y:S01]  /*af10*/  F2FP.PACK_AB R3, R93, R92 ;  /* 0x0000005c5d03723e */ /* 0x008fe200000000ff */
[----:B------:R-:W-:Y:S01]  /*af20*/  STS [R13], R0 ;  /* 0x000000000d007388 */ /* 0x000fe20000000800 */
[----:B------:R-:W-:-:S03]  /*af30*/  F2FP.PACK_AB R2, R59, R58 ;  /* 0x0000003a3b02723e */ /* 0x000fc600000000ff */
[----:B------:R-:W-:Y:S04]  /*af40*/  STS [R13+0x400], R3 ;  /* 0x000400030d007388 */ /* 0x000fe80000000800 */
[----:B------:R-:W-:Y:S04]  /*af50*/  STS [R12+0x2000], R4 ;  /* 0x002000040c007388 */ /* 0x000fe80000000800 */
[----:B------:R1:W-:Y:S04]  /*af60*/  STS [R12+0x2400], R2 ;  /* 0x002400020c007388 */ /* 0x0003e80000000800 */
[----:B-1----:R-:W2:Y:S01]  /*af70*/  LDL R12, [R1+0x7c] ;  /* 0x00007c00010c7983 */ /* 0x002ea20000100800 */
[----:B------:R-:W-:-:S02]  /*af80*/  F2FP.PACK_AB R0, R39, R38 ;  /* 0x000000262700723e */ /* 0x000fc400000000ff */
[----:B------:R-:W-:Y:S02]  /*af90*/  F2FP.PACK_AB R5, R55, R54 ;  /* 0x000000363705723e */ /* 0x000fe400000000ff */
[----:B------:R-:W-:Y:S01]  /*afa0*/  F2FP.PACK_AB R4, R61, R60 ;  /* 0x0000003c3d04723e */ /* 0x000fe200000000ff */
[----:B------:R1:W-:Y:S01]  /*afb0*/  STS [R13+0x2000], R0 ;  /* 0x002000000d007388 */ /* 0x0003e20000000800 */
[----:B------:R-:W-:Y:S02]  /*afc0*/  F2FP.PACK_AB R3, R101, R100 ;  /* 0x000000646503723e */ /* 0x000fe400000000ff */
[----:B------:R-:W-:Y:S01]  /*afd0*/  F2FP.PACK_AB R2, R79, R78 ;  /* 0x0000004e4f02723e */ /* 0x000fe200000000ff */
[----:B------:R-:W-:Y:S04]  /*afe0*/  STS [R13+0x2400], R5 ;  /* 0x002400050d007388 */ /* 0x000fe80000000800 */
[----:B------:R3:W-:Y:S04]  /*aff0*/  STS [R11], R4 ;  /* 0x000000040b007388 */ /* 0x0007e80000000800 */
[----:B------:R3:W-:Y:S04]  /*b000*/  STS [R11+0x400], R3 ;  /* 0x000400030b007388 */ /* 0x0007e80000000800 */
[----:B------:R3:W-:Y:S01]  /*b010*/  STS [R10], R2 ;  /* 0x000000020a007388 */ /* 0x0007e20000000800 */
[----:B-1----:R-:W-:-:S05]  /*b020*/  F2FP.PACK_AB R0, R95, R94 ;  /* 0x0000005e5f00723e */ /* 0x002fca00000000ff */
[----:B------:R1:W-:Y:S01]  /*b030*/  STS [R10+0x400], R0 ;  /* 0x000400000a007388 */ /* 0x0003e20000000800 */
[----:B---3--:R-:W-:Y:S02]  /*b040*/  F2FP.PACK_AB R4, R51, R50 ;  /* 0x000000323304723e */ /* 0x008fe400000000ff */
[----:B------:R-:W-:-:S03]  /*b050*/  F2FP.PACK_AB R3, R53, R52 ;  /* 0x000000343503723e */ /* 0x000fc600000000ff */
[----:B------:R-:W-:Y:S01]  /*b060*/  STS [R11+0x2000], R4 ;  /* 0x002000040b007388 */ /* 0x000fe20000000800 */
[----:B------:R-:W-:-:S03]  /*b070*/  F2FP.PACK_AB R2, R47, R46 ;  /* 0x0000002e2f02723e */ /* 0x000fc600000000ff */
[----:B------:R3:W-:Y:S04]  /*b080*/  STS [R11+0x2400], R3 ;  /* 0x002400030b007388 */ /* 0x0007e80000000800 */
[----:B------:R3:W-:Y:S01]  /*b090*/  STS [R10+0x2000], R2 ;  /* 0x002000020a007388 */ /* 0x0007e20000000800 */
[----:B-1----:R-:W-:-:S05]  /*b0a0*/  F2FP.PACK_AB R0, R49, R48 ;  /* 0x000000303100723e */ /* 0x002fca00000000ff */
[----:B------:R1:W-:Y:S01]  /*b0b0*/  STS [R10+0x2400], R0 ;  /* 0x002400000a007388 */ /* 0x0003e20000000800 */
[----:B---3--:R-:W-:-:S03]  /*b0c0*/  F2FP.PACK_AB R3, R77, R76 ;  /* 0x0000004c4d03723e */ /* 0x008fc600000000ff */
[----:B------:R-:W3:Y:S01]  /*b0d0*/  LDL.LU R11, [R1+0x50] ;  /* 0x00005000010b7983 */ /* 0x000ee20000300800 */
[----:B------:R-:W-:-:S03]  /*b0e0*/  F2FP.PACK_AB R2, R81, R80 ;  /* 0x000000505102723e */ /* 0x000fc600000000ff */
[----:B------:R1:W-:Y:S04]  /*b0f0*/  STS [R7], R3 ;  /* 0x0000000307007388 */ /* 0x0003e80000000800 */
[----:B------:R1:W-:Y:S02]  /*b100*/  STS [R7+0x400], R2 ;  /* 0x0004000207007388 */ /* 0x0003e40000000800 */
[----:B-1----:R-:W-:Y:S02]  /*b110*/  F2FP.PACK_AB R0, R57, R56 ;  /* 0x000000383900723e */ /* 0x002fe400000000ff */
[----:B------:R-:W-:Y:S02]  /*b120*/  F2FP.PACK_AB R3, R63, R62 ;  /* 0x0000003e3f03723e */ /* 0x000fe400000000ff */
[----:B------:R-:W-:-:S02]  /*b130*/  F2FP.PACK_AB R2, R41, R40 ;  /* 0x000000282902723e */ /* 0x000fc400000000ff */
[----:B------:R-:W-:-:S04]  /*b140*/  ISETP.NE.U32.AND P2, PT, RZ, c[0x0][0x508], PT ;  /* 0x00014200ff007a0c */ /* 0x000fc80003f45070 */
[----:B------:R-:W-:Y:S02]  /*b150*/  ISETP.NE.AND.EX P2, PT, RZ, c[0x0][0x50c], PT, P2 ;  /* 0x00014300ff007a0c */ /* 0x000fe40003f45320 */
[----:B------:R-:W-:-:S04]  /*b160*/  ISETP.NE.U32.AND P1, PT, RZ, c[0x0][0x500], PT ;  /* 0x00014000ff007a0c */ /* 0x000fc80003f25070 */
[----:B------:R-:W-:Y:S01]  /*b170*/  ISETP.NE.AND.EX P1, PT, RZ, c[0x0][0x504], PT, P1 ;  /* 0x00014100ff007a0c */ /* 0x000fe20003f25310 */
[----:B------:R-:W-:-:S06]  /*b180*/  IMAD.MOV.U32 R10, RZ, RZ, c[0x0][0x388] ;  /* 0x0000e200ff0a7624 */ /* 0x000fcc00078e00ff */
[----:B------:R-:W-:-:S04]  /*b190*/  @P2 LEA R4, P0, R9, c[0x0][0x508], 0x2 ;  /* 0x0001420009042a11 */ /* 0x000fc800078010ff */
[----:B------:R-:W-:Y:S01]  /*b1a0*/  @P2 LEA.HI.X R5, R9, c[0x0][0x50c], R8, 0x2, P0 ;  /* 0x0001430009052a11 */ /* 0x000fe200000f1408 */
[----:B----4-:R1:W-:Y:S02]  /*b1b0*/  STS [R6], R0 ;  /* 0x0000000006007388 */ /* 0x0103e40000000800 */
[----:B-1----:R-:W-:Y:S02]  /*b1c0*/  F2FP.PACK_AB R0, R43, R42 ;  /* 0x0000002a2b00723e */ /* 0x002fe400000000ff */
[----:B--2---:R1:W-:Y:S04]  /*b1d0*/  STS [R12+0x400], R3 ;  /* 0x000400030c007388 */ /* 0x0043e80000000800 */
[----:B------:R-:W-:Y:S04]  /*b1e0*/  STS [R7+0x2000], R2 ;  /* 0x0020000207007388 */ /* 0x000fe80000000800 */
[----:B------:R2:W-:Y:S01]  /*b1f0*/  STS [R7+0x2400], R0 ;  /* 0x0024000007007388 */ /* 0x0005e20000000800 */
[----:B-1----:R-:W-:-:S02]  /*b200*/  F2FP.PACK_AB R3, R29, R28 ;  /* 0x0000001c1d03723e */ /* 0x002fc400000000ff */
[----:B--2---:R-:W-:-:S03]  /*b210*/  F2FP.PACK_AB R0, R31, R30 ;  /* 0x0000001e1f00723e */ /* 0x004fc600000000ff */
[----:B------:R1:W-:Y:S04]  /*b220*/  STS [R6+0x2000], R3 ;  /* 0x0020000306007388 */ /* 0x0003e80000000800 */
[----:B------:R2:W-:Y:S04]  /*b230*/  STS [R12+0x2400], R0 ;  /* 0x002400000c007388 */ /* 0x0005e80000000800 */
[----:B------:R-:W-:Y:S01]  /*b240*/  BAR.SYNC.DEFER_BLOCKING 0x1, 0x80 ;  /* 0x0042000000007b1d */ /* 0x000fe20000010000 */
[----:B-1----:R-:W-:Y:S02]  /*b250*/  IMAD.MOV.U32 R6, RZ, RZ, 0x4 ;  /* 0x00000004ff067424 */ /* 0x002fe400078e00ff */
[----:B------:R-:W-:-:S02]  /*b260*/  IMAD.MOV.U32 R3, RZ, RZ, RZ ;  /* 0x000000ffff037224 */ /* 0x000fc400078e00ff */
[----:B------:R-:W-:Y:S01]  /*b270*/  IMAD.WIDE R6, R9, R6, c[0x0][0x500] ;  /* 0x0001400009067625 */ /* 0x000fe200078e0206 */
[----:B------:R1:W5:Y:S04]  /*b280*/  @P2 LDG.E R10, [R4.64] ;  /* 0x00000008040a2981 */ /* 0x000368000c1e1900 */
[----:B------:R1:W5:Y:S01]  /*b290*/  @P1 LDG.E R3, [R6.64] ;  /* 0x0000000806031981 */ /* 0x000362000c1e1900 */
[----:B---3--:R-:W-:-:S04]  /*b2a0*/  ISETP.NE.AND P0, PT, R11, RZ, PT ;  /* 0x000000ff0b00720c */ /* 0x008fc80003f05270 */
[----:B--2---:R-:W-:Y:S01]  /*b2b0*/  SEL R0, R11, c[0x0][0x3d4], P0 ;  /* 0x0000f5000b007a07 */ /* 0x004fe20000000000 */
[----:B------:R-:W-:Y:S05]  /*b2c0*/  @P2 BRA `(.L_x_82) ;  /* 0x0000004000002947 */ /* 0x000fea0003800000 */
[----:B------:R-:W-:Y:S05]  /*b2d0*/  @!P1 BRA `(.L_x_82) ;  /* 0x0000003000009947 */ /* 0x000fea0003800000 */
[----:B-----5:R2:W3:Y:S04]  /*b2e0*/  LDG.E R10, [R6.64] ;  /* 0x00000008060a7981 */ /* 0x0204e8000c1e1900 */
[----:B-12---:R-:W3:Y:S02]  /*b2f0*/  LDG.E R6, [R6.64+0x4] ;  /* 0x0000040806067981 */ /* 0x006ee4000c1e1900 */
[----:B---3--:R-:W-:Y:S02]  /*b300*/  IADD3 R10, -R10, R6, RZ ;  /* 0x000000060a0a7210 */ /* 0x008fe40007ffe1ff */
.L_x_82:
[----:B-1----:R-:W2:Y:S04]  /*b310*/  LDL R4, [R1+0x88] ;  /* 0x0000880001047983 */ /* 0x002ea80000100800 */
[----:B------:R-:W2:Y:S04]  /*b320*/  LDL R71, [R1+0x24] ;  /* 0x0000240001477983 */ /* 0x000ea80000100800 */
[----:B------:R-:W3:Y:S04]  /*b330*/  LDL R27, [R1+0x48] ;  /* 0x00004800011b7983 */ /* 0x000ee80000100800 */
[----:B------:R-:W4:Y:S04]  /*b340*/  LDL R14, [R1+0x54] ;  /* 0x00005400010e7983 */ /* 0x000f280000100800 */
[----:B------:R-:W4:Y:S01]  /*b350*/  LDL R16, [R1+0x84] ;  /* 0x0000840001107983 */ /* 0x000f220000100800 */
[----:B------:R-:W-:Y:S01]  /*b360*/  IMAD.MOV.U32 R11, RZ, RZ, 0x368 ;  /* 0x00000368ff0b7424 */ /* 0x000fe200078e00ff */
[----:B------:R-:W-:-:S04]  /*b370*/  ISETP.GT.AND P3, PT, R0, 0x1, PT ;  /* 0x000000010000780c */ /* 0x000fc80003f64270 */
[----:B------:R-:W-:-:S04]  /*b380*/  SEL R11, R11, 0x328, P3 ;  /* 0x000003280b0b7807 */ /* 0x000fc80001800000 */
[----:B------:R-:W1:Y:S08]  /*b390*/  LDC.64 R6, c[0x0][R11+0x170] ;  /* 0x00005c000b067b82 */ /* 0x000e700000000a00 */
[----:B------:R1:W3:Y:S08]  /*b3a0*/  LDC.64 R12, c[0x0][R11+0x168] ;  /* 0x00005a000b0c7b82 */ /* 0x0002f00000000a00 */
[----:B------:R1:W2:Y:S08]  /*b3b0*/  LDC.64 R20, c[0x0][R11+0x178] ;  /* 0x00005e000b147b82 */ /* 0x0002b00000000a00 */
[----:B------:R1:W2:Y:S01]  /*b3c0*/  LDC.64 R22, c[0x0][R11+0x160] ;  /* 0x000058000b167b82 */ /* 0x0002a20000000a00 */
[----:B------:R-:W-:Y:S01]  /*b3d0*/  ISETP.NE.U32.AND P0, PT, RZ, c[0x0][0x500], PT ;  /* 0x00014000ff007a0c */ /* 0x000fe20003f05070 */
[----:B------:R-:W-:-:S03]  /*b3e0*/  IMAD.MOV.U32 R0, RZ, RZ, c[0x0][0x4e8] ;  /* 0x00013a00ff007624 */ /* 0x000fc600078e00ff */
[----:B------:R-:W-:Y:S02]  /*b3f0*/  ISETP.NE.AND.EX P0, PT, RZ, c[0x0][0x504], PT, P0 ;  /* 0x00014100ff007a0c */ /* 0x000fe40003f05300 */
[----:B------:R-:W-:Y:S02]  /*b400*/  ISETP.NE.AND P2, PT, R0, 0x1, PT ;  /* 0x000000010000780c */ /* 0x000fe40003f45270 */
[----:B------:R-:W-:Y:S02]  /*b410*/  SEL R2, R9, RZ, !P0 ;  /* 0x000000ff09027207 */ /* 0x000fe40004000000 */
[----:B------:R-:W-:Y:S01]  /*b420*/  SEL R5, R8, RZ, !P0 ;  /* 0x000000ff08057207 */ /* 0x000fe20004000000 */
[----:B------:R-:W1:Y:S02]  /*b430*/  S2R R88, SR_TID.X ;  /* 0x0000000000587919 */ /* 0x000e640000002100 */
[----:B-1----:R-:W-:-:S04]  /*b440*/  IMAD R0, R7, R2, RZ ;  /* 0x0000000207007224 */ /* 0x002fc800078e02ff */
[C---:B------:R-:W-:Y:S02]  /*b450*/  IMAD R11, R6.reuse, R5, R0 ;  /* 0x00000005060b7224 */ /* 0x040fe400078e0200 */
[----:B------:R-:W-:Y:S01]  /*b460*/  IMAD.WIDE.U32 R6, R6, R2, RZ ;  /* 0x0000000206067225 */ /* 0x000fe200078e00ff */
[----:B-----5:R-:W-:Y:S02]  /*b470*/  SHF.R.S32.HI R17, RZ, 0x1f, R3 ;  /* 0x0000001fff117819 */ /* 0x020fe40000011403 */
[----:B------:R-:W-:-:S04]  /*b480*/  SHF.R.S32.HI R15, RZ, 0x1f, R88 ;  /* 0x0000001fff0f7819 */ /* 0x000fc80000011458 */
[----:B------:R-:W-:-:S04]  /*b490*/  LEA.HI R15, R15, R88, RZ, 0x5 ;  /* 0x000000580f0f7211 */ /* 0x000fc800078f28ff */
[----:B------:R-:W-:-:S05]  /*b4a0*/  LOP3.LUT R15, R15, 0xffffffe0, RZ, 0xc0, !PT ;  /* 0xffffffe00f0f7812 */ /* 0x000fca00078ec0ff */
[----:B------:R-:W-:Y:S02]  /*b4b0*/  IMAD.IADD R15, R88, 0x1, -R15 ;  /* 0x00000001580f7824 */ /* 0x000fe400078e0a0f */
[----:B--2---:R-:W-:-:S04]  /*b4c0*/  IMAD R4, R71, 0x80, R4 ;  /* 0x0000008047047824 */ /* 0x004fc800078e0204 */
[----:B------:R-:W-:-:S04]  /*b4d0*/  @P2 IMAD.HI.U32 R5, R4, c[0x0][0x4ec], RZ ;  /* 0x00013b0004052a27 */ /* 0x000fc800078e00ff */
[----:B---3--:R-:W-:-:S04]  /*b4e0*/  IMAD.WIDE.U32 R8, R12, R27, RZ ;  /* 0x0000001b0c087225 */ /* 0x008fc800078e00ff */
[----:B------:R-:W-:Y:S01]  /*b4f0*/  IMAD.MOV.U32 R0, RZ, RZ, R4 ;  /* 0x000000ffff007224 */ /* 0x000fe200078e0004 */
[----:B------:R-:W-:Y:S01]  /*b500*/  @P2 SHF.R.U32.HI R0, RZ, c[0x0][0x4f0], R5 ;  /* 0x00013c00ff002a19 */ /* 0x000fe20000011605 */
[----:B------:R-:W-:Y:S01]  /*b510*/  IMAD R12, R13, R27, RZ ;  /* 0x0000001b0d0c7224 */ /* 0x000fe200078e02ff */
[----:B----4-:R-:W-:Y:S01]  /*b520*/  SEL R5, R14, RZ, P3 ;  /* 0x000000ff0e057207 */ /* 0x010fe20001800000 */
[----:B------:R-:W-:Y:S01]  /*b530*/  IMAD.IADD R13, R7, 0x1, R11 ;  /* 0x00000001070d7824 */ /* 0x000fe200078e020b */
[----:B------:R-:W-:Y:S01]  /*b540*/  IADD3 R14, P1, P0, R6, R8, R3 ;  /* 0x00000008060e7210 */ /* 0x000fe2000783e003 */
[----:B------:R-:W-:Y:S02]  /*b550*/  IMAD.IADD R8, R9, 0x1, R12 ;  /* 0x0000000109087824 */ /* 0x000fe400078e020c */
[----:B------:R-:W-:Y:S02]  /*b560*/  IMAD.MOV R9, RZ, RZ, -R0 ;  /* 0x000000ffff097224 */ /* 0x000fe400078e0a00 */
[----:B------:R-:W-:-:S02]  /*b570*/  IMAD R11, R21, R5, RZ ;  /* 0x00000005150b7224 */ /* 0x000fc400078e02ff */
[----:B------:R-:W-:Y:S01]  /*b580*/  IMAD.WIDE.U32 R6, R20, R5, RZ ;  /* 0x0000000514067225 */ /* 0x000fe200078e00ff */
[----:B------:R-:W-:-:S03]  /*b590*/  IADD3.X R13, R13, R8, R17, P1, P0 ;  /* 0x000000080d0d7210 */ /* 0x000fc60000fe0411 */
[----:B------:R-:W-:Y:S01]  /*b5a0*/  IMAD R8, R9, c[0x0][0x4e8], R4 ;  /* 0x00013a0009087a24 */ /* 0x000fe200078e0204 */
[----:B------:R-:W-:Y:S01]  /*b5b0*/  IADD3 R6, P1, P0, R0, R14, R6 ;  /* 0x0000000e00067210 */ /* 0x000fe2000783e006 */
[----:B------:R-:W-:Y:S01]  /*b5c0*/  IMAD.IADD R11, R7, 0x1, R11 ;  /* 0x00000001070b7824 */ /* 0x000fe200078e020b */
[----:B------:R-:W-:Y:S01]  /*b5d0*/  SHF.R.S32.HI R5, RZ, 0x1f, R0 ;  /* 0x0000001fff057819 */ /* 0x000fe20000011400 */
[----:B------:R-:W-:Y:S01]  /*b5e0*/  IMAD R0, R23, R8, RZ ;  /* 0x0000000817007224 */ /* 0x000fe200078e02ff */
[----:B------:R-:W-:Y:S02]  /*b5f0*/  SHF.R.S32.HI R9, RZ, 0x1f, R8 ;  /* 0x0000001fff097819 */ /* 0x000fe40000011408 */
[----:B------:R-:W-:Y:S01]  /*b600*/  IADD3.X R7, R5, R13, R11, P1, P0 ;  /* 0x0000000d05077210 */ /* 0x000fe20000fe040b */
[----:B------:R-:W-:Y:S02]  /*b610*/  IMAD.MOV.U32 R5, RZ, RZ, c[0x0][0x4a8] ;  /* 0x00012a00ff057624 */ /* 0x000fe400078e00ff */
[----:B------:R-:W-:-:S02]  /*b620*/  IMAD R0, R22, R9, R0 ;  /* 0x0000000916007224 */ /* 0x000fc400078e0200 */
[----:B------:R-:W-:Y:S01]  /*b630*/  IMAD.WIDE.U32 R8, R22, R8, R6 ;  /* 0x0000000816087225 */ /* 0x000fe200078e0006 */
[----:B------:R-:W-:-:S03]  /*b640*/  SEL R6, R5, c[0x0][0x450], P3 ;  /* 0x0001140005067a07 */ /* 0x000fc60001800000 */
[----:B------:R-:W-:Y:S01]  /*b650*/  IMAD.MOV.U32 R7, RZ, RZ, c[0x0][0x4ac] ;  /* 0x00012b00ff077624 */ /* 0x000fe200078e00ff */
[----:B------:R-:W-:Y:S01]  /*b660*/  LEA R6, P0, R8, R6, 0x2 ;  /* 0x0000000608067211 */ /* 0x000fe200078010ff */
[----:B------:R-:W-:-:S03]  /*b670*/  IMAD.IADD R5, R9, 0x1, R0 ;  /* 0x0000000109057824 */ /* 0x000fc600078e0200 */
[----:B------:R-:W-:-:S04]  /*b680*/  SEL R7, R7, c[0x0][0x454], P3 ;  /* 0x0001150007077a07 */ /* 0x000fc80001800000 */
[----:B------:R-:W-:Y:S01]  /*b690*/  LEA.HI.X R5, R8, R7, R5, 0x2, P0 ;  /* 0x0000000708057211 */ /* 0x000fe200000f1405 */
[----:B------:R-:W-:Y:S01]  /*b6a0*/  IMAD R0, R10, c[0x0][0x4e8], RZ ;  /* 0x00013a000a007a24 */ /* 0x000fe200078e02ff */
[----:B------:R-:W-:Y:S04]  /*b6b0*/  SHFL.IDX PT, R12, R6, RZ, 0x1c1f ;  /* 0x001c1fff060c7589 */ /* 0x000fe800000e0000 */
[----:B------:R-:W1:Y:S04]  /*b6c0*/  SHFL.IDX PT, R13, R5, RZ, 0x1c1f ;  /* 0x001c1fff050d7589 */ /* 0x000e6800000e0000 */
[----:B------:R-:W-:Y:S04]  /*b6d0*/  SHFL.IDX PT, R10, R6, 0x1, 0x1c1f ;  /* 0x003c1f00060a7f89 */ /* 0x000fe800000e0000 */
[----:B------:R-:W2:Y:S04]  /*b6e0*/  SHFL.IDX PT, R11, R5, 0x1, 0x1c1f ;  /* 0x003c1f00050b7f89 */ /* 0x000ea800000e0000 */
[----:B------:R-:W-:Y:S04]  /*b6f0*/  SHFL.IDX PT, R8, R6, 0x2, 0x1c1f ;  /* 0x005c1f0006087f89 */ /* 0x000fe800000e0000 */
[----:B------:R-:W3:Y:S04]  /*b700*/  SHFL.IDX PT, R9, R5, 0x2, 0x1c1f ;  /* 0x005c1f0005097f89 */ /* 0x000ee800000e0000 */
[----:B------:R4:W-:Y:S04]  /*b710*/  SHFL.IDX PT, R7, R5, 0x3, 0x1c1f ;  /* 0x007c1f0005077f89 */ /* 0x0009e800000e0000 */
[----:B------:R-:W1:Y:S01]  /*b720*/  SHFL.IDX PT, R6, R6, 0x3, 0x1c1f ;  /* 0x007c1f0006067f89 */ /* 0x000e6200000e0000 */
[----:B------:R-:W-:Y:S01]  /*b730*/  LOP3.LUT P0, RZ, R15, 0x3, RZ, 0xc0, !PT ;  /* 0x000000030fff7812 */ /* 0x000fe2000780c0ff */
[----:B----4-:R-:W-:-:S05]  /*b740*/  IMAD R5, R71, 0x80, R16 ;  /* 0x0000008047057824 */ /* 0x010fca00078e0210 */
[C---:B------:R-:W-:Y:S02]  /*b750*/  IADD3 R16, R5.reuse, 0x8, RZ ;  /* 0x0000000805107810 */ /* 0x040fe40007ffe0ff */
[C---:B------:R-:W-:Y:S02]  /*b760*/  IADD3 R15, R5.reuse, 0x40, RZ ;  /* 0x00000040050f7810 */ /* 0x040fe40007ffe0ff */
[C---:B------:R-:W-:Y:S02]  /*b770*/  IADD3 R14, R5.reuse, 0x48, RZ ;  /* 0x00000048050e7810 */ /* 0x040fe40007ffe0ff */
[-C--:B------:R-:W-:Y:S02]  /*b780*/  ISETP.GE.OR P5, PT, R5, R0.reuse, P0 ;  /* 0x000000000500720c */ /* 0x080fe400007a6670 */
[-C--:B------:R-:W-:Y:S02]  /*b790*/  ISETP.GE.OR P4, PT, R16, R0.reuse, P0 ;  /* 0x000000001000720c */ /* 0x080fe40000786670 */
[----:B------:R-:W-:-:S02]  /*b7a0*/  ISETP.GE.OR P1, PT, R15, R0, P0 ;  /* 0x000000000f00720c */ /* 0x000fc40000726670 */
[----:B------:R-:W-:-:S07]  /*b7b0*/  ISETP.GE.OR P0, PT, R14, R0, P0 ;  /* 0x000000000e00720c */ /* 0x000fce0000706670 */
[----:B-1----:R1:W-:Y:S01]  /*b7c0*/  @!P5 ST.E [R12.64], R24 ;  /* 0x000000180c00d985 */ /* 0x0023e2000c101908 */
[----:B------:R-:W-:-:S03]  /*b7d0*/  ISETP.GE.AND P5, PT, R14, R0, PT ;  /* 0x000000000e00720c */ /* 0x000fc60003fa6270 */
[----:B--2---:R1:W-:Y:S01]  /*b7e0*/  @!P4 ST.E [R10.64], R25 ;  /* 0x000000190a00c985 */ /* 0x0043e2000c101908 */
[----:B------:R-:W-:-:S03]  /*b7f0*/  ISETP.GE.AND P4, PT, R15, R0, PT ;  /* 0x000000000f00720c */ /* 0x000fc60003f86270 */
[----:B---3--:R1:W-:Y:S01]  /*b800*/  @!P1 ST.E [R8.64], R26 ;  /* 0x0000001a08009985 */ /* 0x0083e2000c101908 */
[----:B------:R-:W-:-:S03]  /*b810*/  ISETP.GE.AND P1, PT, R5, R0, PT ;  /* 0x000000000500720c */ /* 0x000fc60003f26270 */
[----:B------:R1:W-:Y:S01]  /*b820*/  @!P0 ST.E [R6.64], R19 ;  /* 0x0000001306008985 */ /* 0x0003e2000c101908 */
[----:B------:R-:W-:Y:S01]  /*b830*/  ISETP.GE.AND P0, PT, R16, R0, PT ;  /* 0x000000001000720c */ /* 0x000fe20003f06270 */
[----:B------:R-:W-:Y:S05]  /*b840*/  @P3 BRA `(.L_x_83) ;  /* 0x0000079000003947 */ /* 0x000fea0003800000 */
[----:B------:R-:W2:Y:S01]  /*b850*/  LDL R88, [R1+0x74] ;  /* 0x0000740001587983 */ /* 0x000ea20000100800 */
[----:B------:R-:W-:Y:S01]  /*b860*/  IMAD R17, R17, c[0x0][0x3a0], RZ ;  /* 0x0000e80011117a24 */ /* 0x000fe200078e02ff */
[----:B-1----:R-:W-:Y:S01]  /*b870*/  SHF.R.S32.HI R7, RZ, 0x1f, R2 ;  /* 0x0000001fff077819 */ /* 0x002fe20000011402 */
[C---:B------:R-:W-:Y:S01]  /*b880*/  IMAD.WIDE.U32 R4, R3.reuse, c[0x0][0x3a0], RZ ;  /* 0x0000e80003047a25 */ /* 0x040fe200078e00ff */
[----:B------:R1:W3:Y:S03]  /*b890*/  LDS.128 R12, [R213+0x80] ;  /* 0x00008000d50c7984 */ /* 0x0002e60000000c00 */
[----:B------:R-:W-:Y:S01]  /*b8a0*/  IMAD R3, R3, c[0x0][0x3a4], R17 ;  /* 0x0000e90003037a24 */ /* 0x000fe200078e0211 */
[----:B------:R1:W4:Y:S01]  /*b8b0*/  LDS.128 R20, [R213+0x880] ;  /* 0x00088000d5147984 */ /* 0x0003220000000c00 */
[----:B------:R-:W-:-:S03]  /*b8c0*/  IMAD R7, R7, c[0x0][0x3f0], RZ ;  /* 0x0000fc0007077a24 */ /* 0x000fc600078e02ff */
[----:B------:R-:W-:Y:S01]  /*b8d0*/  IADD3 R5, R5, R3, RZ ;  /* 0x0000000305057210 */ /* 0x000fe20007ffe0ff */
[----:B------:R1:W1:Y:S04]  /*b8e0*/  LDS.128 R28, [R213+0x1880] ;  /* 0x00188000d51c7984 */ /* 0x0002680000000c00 */
[C---:B------:R-:W-:Y:S01]  /*b8f0*/  IMAD.WIDE.U32 R4, R27.reuse, c[0x0][0x3e8], R4 ;  /* 0x0000fa001b047a25 */ /* 0x040fe200078e0004 */
[----:B------:R1:W1:Y:S03]  /*b900*/  LDS.128 R32, [R213+0x2080] ;  /* 0x00208000d5207984 */ /* 0x0002660000000c00 */
[----:B------:R-:W-:Y:S01]  /*b910*/  IMAD R5, R27, c[0x0][0x3ec], R5 ;  /* 0x0000fb001b057a24 */ /* 0x000fe200078e0205 */
[----:B------:R1:W1:Y:S03]  /*b920*/  LDS.128 R36, [R213+0x2880] ;  /* 0x00288000d5247984 */ /* 0x0002660000000c00 */
[----:B------:R-:W-:Y:S01]  /*b930*/  IMAD.WIDE.U32 R4, R2, c[0x0][0x3f0], R4 ;  /* 0x0000fc0002047a25 */ /* 0x000fe200078e0004 */
[----:B------:R1:W1:Y:S04]  /*b940*/  LDS.128 R24, [R213+0x1080] ;  /* 0x00108000d5187984 */ /* 0x0002680000000c00 */
[----:B------:R1:W1:Y:S04]  /*b950*/  LDS.128 R40, [R213+0x3080] ;  /* 0x00308000d5287984 */ /* 0x0002680000000c00 */
[----:B------:R1:W1:Y:S04]  /*b960*/  LDS.128 R44, [R213+0x3880] ;  /* 0x00388000d52c7984 */ /* 0x0002680000000c00 */
[----:B------:R-:W5:Y:S02]  /*b970*/  S2R R10, SR_TID.X ;  /* 0x00000000000a7919 */ /* 0x000f640000002100 */
[----:B-----5:R-:W-:-:S04]  /*b980*/  SHF.R.S32.HI R9, RZ, 0x1f, R10 ;  /* 0x0000001fff097819 */ /* 0x020fc8000001140a */
[----:B------:R-:W-:-:S04]  /*b990*/  LEA.HI R9, R9, R10, RZ, 0x3 ;  /* 0x0000000a09097211 */ /* 0x000fc800078f18ff */
[----:B------:R-:W-:Y:S02]  /*b9a0*/  SHF.R.S32.HI R9, RZ, 0x3, R9 ;  /* 0x00000003ff097819 */ /* 0x000fe40000011409 */
[----:B--2---:R-:W-:-:S04]  /*b9b0*/  LEA R6, R71, R88, 0x7 ;  /* 0x0000005847067211 */ /* 0x004fc800078e38ff */
[----:B------:R-:W-:Y:S01]  /*b9c0*/  MOV R3, R6 ;  /* 0x0000000600037202 */ /* 0x000fe20000000f00 */
[----:B------:R-:W-:-:S05]  /*b9d0*/  @P2 IMAD.HI.U32 R8, R6, c[0x0][0x4ec], RZ ;  /* 0x00013b0006082a27 */ /* 0x000fca00078e00ff */
[----:B------:R-:W-:Y:S01]  /*b9e0*/  @P2 SHF.R.U32.HI R3, RZ, c[0x0][0x4f0], R8 ;  /* 0x00013c00ff032a19 */ /* 0x000fe20000011608 */
[----:B------:R-:W-:-:S03]  /*b9f0*/  IMAD R8, R2, c[0x0][0x3f4], R7 ;  /* 0x0000fd0002087a24 */ /* 0x000fc600078e0207 */
[----:B------:R-:W-:Y:S02]  /*ba00*/  SHF.R.S32.HI R7, RZ, 0x1f, R3 ;  /* 0x0000001fff077819 */ /* 0x000fe40000011403 */
[----:B------:R-:W-:Y:S02]  /*ba10*/  IADD3 R2, -R3, RZ, RZ ;  /* 0x000000ff03027210 */ /* 0x000fe40007ffe1ff */
[----:B------:R-:W-:Y:S01]  /*ba20*/  IADD3 R5, R5, R8, RZ ;  /* 0x0000000805057210 */ /* 0x000fe20007ffe0ff */
[----:B------:R-:W-:Y:S02]  /*ba30*/  IMAD R7, R7, c[0x0][0x3e0], RZ ;  /* 0x0000f80007077a24 */ /* 0x000fe400078e02ff */
[----:B------:R-:W-:Y:S02]  /*ba40*/  IMAD R6, R2, c[0x0][0x4e8], R6 ;  /* 0x00013a0002067a24 */ /* 0x000fe400078e0206 */
[C---:B------:R-:W-:Y:S02]  /*ba50*/  IMAD R7, R3.reuse, c[0x0][0x3e4], R7 ;  /* 0x0000f90003077a24 */ /* 0x040fe400078e0207 */
[----:B------:R-:W-:Y:S01]  /*ba60*/  IMAD.WIDE.U32 R2, R3, c[0x0][0x3e0], R4 ;  /* 0x0000f80003027a25 */ /* 0x000fe200078e0004 */
[----:B------:R-:W-:-:S04]  /*ba70*/  SHF.R.S32.HI R4, RZ, 0x1f, R6 ;  /* 0x0000001fff047819 */ /* 0x000fc80000011406 */
[----:B------:R-:W-:Y:S01]  /*ba80*/  IADD3 R3, R3, R7, RZ ;  /* 0x0000000703037210 */ /* 0x000fe20007ffe0ff */
[----:B------:R-:W-:-:S04]  /*ba90*/  IMAD R4, R4, c[0x0][0x3d8], RZ ;  /* 0x0000f60004047a24 */ /* 0x000fc800078e02ff */
[----:B------:R-:W-:-:S04]  /*baa0*/  IMAD.WIDE.U32 R2, R6, c[0x0][0x3d8], R2 ;  /* 0x0000f60006027a25 */ /* 0x000fc800078e0002 */
[----:B------:R-:W-:Y:S01]  /*bab0*/  IMAD R6, R6, c[0x0][0x3dc], R4 ;  /* 0x0000f70006067a24 */ /* 0x000fe200078e0204 */
[----:B------:R-:W-:Y:S02]  /*bac0*/  LEA R7, P0, R2, c[0x0][0x380], 0x1 ;  /* 0x0000e00002077a11 */ /* 0x000fe400078008ff */
[----:B------:R-:W-:Y:S02]  /*bad0*/  LEA R4, R71, R9, 0x7 ;  /* 0x0000000947047211 */ /* 0x000fe400078e38ff */
[----:B------:R-:W-:-:S04]  /*bae0*/  IADD3 R3, R3, R6, RZ ;  /* 0x0000000603037210 */ /* 0x000fc80007ffe0ff */
[----:B------:R-:W-:Y:S01]  /*baf0*/  LEA.HI.X R6, R2, c[0x0][0x384], R3, 0x1, P0 ;  /* 0x0000e10002067a11 */ /* 0x000fe200000f0c03 */
[----:B------:R-:W-:Y:S05]  /*bb00*/  BRA.DIV ~URZ, `(.L_x_84) ;  /* 0x000037e27f007947 */ /* 0x000fea000b800000 */
[----:B-1-34-:R1:W2:Y:S02]  /*bb10*/  SHFL.IDX PT, R8, R6, RZ, 0x181f ;  /* 0x00181fff06087589 */ /* 0x01a2a400000e0000 */
.L_x_160:
[----:B------:R-:W-:Y:S05]  /*bb20*/  BRA.DIV ~URZ, `(.L_x_85) ;  /* 0x000038327f007947 */ /* 0x000fea000b800000 */
[----:B------:R3:W4:Y:S02]  /*bb30*/  SHFL.IDX PT, R2, R7, RZ, 0x181f ;  /* 0x00181fff07027589 */ /* 0x00072400000e0000 */
.L_x_161:
[----:B------:R-:W5:Y:S02]  /*bb40*/  LDL.64 R10, [R1+0x18] ;  /* 0x00001800010a7983 */ /* 0x000f640000100a00 */
[----:B-----5:R-:W-:-:S04]  /*bb50*/  ISETP.GE.AND P2, PT, R10, c[0x0][0x3c8], PT ;  /* 0x0000f2000a007a0c */ /* 0x020fc80003f46270 */
[----:B------:R-:W-:-:S13]  /*bb60*/  ISETP.GE.OR P1, PT, R4, R0, P2 ;  /* 0x000000000400720c */ /* 0x000fda0001726670 */
[----:B----4-:R-:W-:-:S04]  /*bb70*/  @!P1 LEA R2, P0, R10, R2, 0x1 ;  /* 0x000000020a029211 */ /* 0x010fc800078008ff */
[----:B--2---:R-:W-:-:S05]  /*bb80*/  @!P1 LEA.HI.X R3, R10, R8, R18, 0x1, P0 ;  /* 0x000000080a039211 */ /* 0x004fca00000f0c12 */
[----:B------:R2:W-:Y:S01]  /*bb90*/  @!P1 ST.E.128 [R2.64], R12 ;  /* 0x0000000c02009985 */ /* 0x0005e2000c101d08 */
[----:B------:R-:W-:Y:S05]  /*bba0*/  BRA.DIV ~URZ, `(.L_x_86) ;  /* 0x000038227f007947 */ /* 0x000fea000b800000 */
[----:B------:R4:W1:Y:S04]  /*bbb0*/  SHFL.IDX PT, R8, R6, 0x1, 0x181f ;  /* 0x00381f0006087f89 */ /* 0x00086800000e0000 */
[----:B--2---:R4:W2:Y:S02]  /*bbc0*/  SHFL.IDX PT, R2, R7, 0x1, 0x181f ;  /* 0x00381f0007027f89 */ /* 0x0048a400000e0000 */
.L_x_162:
[----:B------:R-:W5:Y:S01]  /*bbd0*/  LDL.64 R10, [R1+0x18] ;  /* 0x00001800010a7983 */ /* 0x000f620000100a00 */
[----:B------:R-:W-:-:S04]  /*bbe0*/  IADD3 R3, R4, 0x10, RZ ;  /* 0x0000001004037810 */ /* 0x000fc80007ffe0ff */
[----:B------:R-:W-:-:S13]  /*bbf0*/  ISETP.GE.OR P1, PT, R3, R0, P2 ;  /* 0x000000000300720c */ /* 0x000fda0001726670 */
[----:B--2--5:R-:W-:-:S04]  /*bc00*/  @!P1 LEA R2, P0, R10, R2, 0x1 ;  /* 0x000000020a029211 */ /* 0x024fc800078008ff */
[----:B-1----:R-:W-:-:S05]  /*bc10*/  @!P1 LEA.HI.X R3, R10, R8, R18, 0x1, P0 ;  /* 0x000000080a039211 */ /* 0x002fca00000f0c12 */
[----:B------:R1:W-:Y:S01]  /*bc20*/  @!P1 ST.E.128 [R2.64], R20 ;  /* 0x0000001402009985 */ /* 0x0003e2000c101d08 */
[----:B------:R-:W-:Y:S05]  /*bc30*/  BRA.DIV ~URZ, `(.L_x_87) ;  /* 0x000038627f007947 */ /* 0x000fea000b800000 */
[----:B------:R2:W1:Y:S02]  /*bc40*/  SHFL.IDX PT, R8, R6, 0x2, 0x181f ;  /* 0x00581f0006087f89 */ /* 0x00046400000e0000 */
.L_x_163:
[----:B------:R-:W-:Y:S05]  /*bc50*/  BRA.DIV ~URZ, `(.L_x_88) ;  /* 0x000038b27f007947 */ /* 0x000fea000b800000 */
[----:B-1----:R1:W2:Y:S02]  /*bc60*/  SHFL.IDX PT, R2, R7, 0x2, 0x181f ;  /* 0x00581f0007027f89 */ /* 0x0022a400000e0000 */
.L_x_164:
[----:B------:R-:W5:Y:S01]  /*bc70*/  LDL.64 R10, [R1+0x18] ;  /* 0x00001800010a7983 */ /* 0x000f620000100a00 */
[----:B------:R-:W-:-:S04]  /*bc80*/  IADD3 R3, R4, 0x20, RZ ;  /* 0x0000002004037810 */ /* 0x000fc80007ffe0ff */
[----:B------:R-:W-:-:S13]  /*bc90*/  ISETP.GE.OR P1, PT, R3, R0, P2 ;  /* 0x000000000300720c */ /* 0x000fda0001726670 */
[----:B--2--5:R-:W-:-:S04]  /*bca0*/  @!P1 LEA R2, P0, R10, R2, 0x1 ;  /* 0x000000020a029211 */ /* 0x024fc800078008ff */
[----:B------:R-:W-:-:S05]  /*bcb0*/  @!P1 LEA.HI.X R3, R10, R8, R18, 0x1, P0 ;  /* 0x000000080a039211 */ /* 0x000fca00000f0c12 */
[----:B------:R2:W-:Y:S01]  /*bcc0*/  @!P1 ST.E.128 [R2.64], R24 ;  /* 0x0000001802009985 */ /* 0x0005e2000c101d08 */
[----:B------:R-:W-:Y:S05]  /*bcd0*/  BRA.DIV ~URZ, `(.L_x_89) ;  /* 0x000038a27f007947 */ /* 0x000fea000b800000 */
[----:B------:R1:W2:Y:S04]  /*bce0*/  SHFL.IDX PT, R8, R6, 0x3, 0x181f ;  /* 0x00781f0006087f89 */ /* 0x0002a800000e0000 */
[----:B--2---:R1:W2:Y:S02]  /*bcf0*/  SHFL.IDX PT, R2, R7, 0x3, 0x181f ;  /* 0x00781f0007027f89 */ /* 0x0042a400000e0000 */
.L_x_165:
[----:B------:R-:W5:Y:S01]  /*bd00*/  LDL.64 R10, [R1+0x18] ;  /* 0x00001800010a7983 */ /* 0x000f620000100a00 */
[----:B------:R-:W-:-:S04]  /*bd10*/  IADD3 R3, R4, 0x30, RZ ;  /* 0x0000003004037810 */ /* 0x000fc80007ffe0ff */
[----:B------:R-:W-:-:S13]  /*bd20*/  ISETP.GE.OR P1, PT, R3, R0, P2 ;  /* 0x000000000300720c */ /* 0x000fda0001726670 */
[----:B--2--5:R-:W-:-:S04]  /*bd30*/  @!P1 LEA R2, P0, R10, R2, 0x1 ;  /* 0x000000020a029211 */ /* 0x024fc800078008ff */
[----:B------:R-:W-:-:S05]  /*bd40*/  @!P1 LEA.HI.X R3, R10, R8, R18, 0x1, P0 ;  /* 0x000000080a039211 */ /* 0x000fca00000f0c12 */
[----:B------:R2:W-:Y:S01]  /*bd50*/  @!P1 ST.E.128 [R2.64], R28 ;  /* 0x0000001c02009985 */ /* 0x0005e2000c101d08 */
[----:B------:R-:W-:Y:S05]  /*bd60*/  BRA.DIV ~URZ, `(.L_x_90) ;  /* 0x000038e27f007947 */ /* 0x000fea000b800000 */
[----:B------:R1:W2:Y:S02]  /*bd70*/  SHFL.IDX PT, R8, R6, 0x4, 0x181f ;  /* 0x00981f0006087f89 */ /* 0x0002a400000e0000 */
.L_x_166:
[----:B------:R-:W-:Y:S05]  /*bd80*/  BRA.DIV ~URZ, `(.L_x_91) ;  /* 0x000039327f007947 */ /* 0x000fea000b800000 */
[----:B--2---:R2:W1:Y:S02]  /*bd90*/  SHFL.IDX PT, R2, R7, 0x4, 0x181f ;  /* 0x00981f0007027f89 */ /* 0x00446400000e0000 */
.L_x_167:
[----:B------:R-:W5:Y:S01]  /*bda0*/  LDL.64 R10, [R1+0x18] ;  /* 0x00001800010a7983 */ /* 0x000f620000100a00 */
[----:B------:R-:W-:-:S04]  /*bdb0*/  IADD3 R3, R4, 0x40, RZ ;  /* 0x0000004004037810 */ /* 0x000fc80007ffe0ff */
[----:B------:R-:W-:-:S13]  /*bdc0*/  ISETP.GE.OR P1, PT, R3, R0, P2 ;  /* 0x000000000300720c */ /* 0x000fda0001726670 */
[----:B-1---5:R-:W-:-:S04]  /*bdd0*/  @!P1 LEA R2, P0, R10, R2, 0x1 ;  /* 0x000000020a029211 */ /* 0x022fc800078008ff */
[----:B------:R-:W-:-:S05]  /*bde0*/  @!P1 LEA.HI.X R3, R10, R8, R18, 0x1, P0 ;  /* 0x000000080a039211 */ /* 0x000fca00000f0c12 */
[----:B------:R1:W-:Y:S01]  /*bdf0*/  @!P1 ST.E.128 [R2.64], R32 ;  /* 0x0000002002009985 */ /* 0x0003e2000c101d08 */
[----:B------:R-:W-:Y:S05]  /*be00*/  BRA.DIV ~URZ, `(.L_x_92) ;  /* 0x000039227f007947 */ /* 0x000fea000b800000 */
[----:B------:R1:W2:Y:S04]  /*be10*/  SHFL.IDX PT, R8, R6, 0x5, 0x181f ;  /* 0x00b81f0006087f89 */ /* 0x0002a800000e0000 */
[----:B-1----:R1:W3:Y:S02]  /*be20*/  SHFL.IDX PT, R2, R7, 0x5, 0x181f ;  /* 0x00b81f0007027f89 */ /* 0x0022e400000e0000 */
.L_x_168:
[----:B------:R-:W5:Y:S01]  /*be30*/  LDL.64 R10, [R1+0x18] ;  /* 0x00001800010a7983 */ /* 0x000f620000100a00 */
[----:B------:R-:W-:-:S04]  /*be40*/  IADD3 R3, R4, 0x50, RZ ;  /* 0x0000005004037810 */ /* 0x000fc80007ffe0ff */
[----:B------:R-:W-:-:S13]  /*be50*/  ISETP.GE.OR P1, PT, R3, R0, P2 ;  /* 0x000000000300720c */ /* 0x000fda0001726670 */
[----:B---3-5:R-:W-:-:S04]  /*be60*/  @!P1 LEA R2, P0, R10, R2, 0x1 ;  /* 0x000000020a029211 */ /* 0x028fc800078008ff */
[----:B--2---:R-:W-:-:S05]  /*be70*/  @!P1 LEA.HI.X R3, R10, R8, R18, 0x1, P0 ;  /* 0x000000080a039211 */ /* 0x004fca00000f0c12 */
[----:B------:R2:W-:Y:S01]  /*be80*/  @!P1 ST.E.128 [R2.64], R36 ;  /* 0x0000002402009985 */ /* 0x0005e2000c101d08 */
[----:B------:R-:W-:Y:S05]  /*be90*/  BRA.DIV ~URZ, `(.L_x_93) ;  /* 0x000039627f007947 */ /* 0x000fea000b800000 */
[----:B------:R3:W1:Y:S02]  /*bea0*/  SHFL.IDX PT, R8, R6, 0x6, 0x181f ;  /* 0x00d81f0006087f89 */ /* 0x00066400000e0000 */
.L_x_169:
[----:B------:R-:W-:Y:S05]  /*beb0*/  BRA.DIV ~URZ, `(.L_x_94) ;  /* 0x000039b27f007947 */ /* 0x000fea000b800000 */
[----:B--2---:R2:W3:Y:S02]  /*bec0*/  SHFL.IDX PT, R2, R7, 0x6, 0x181f ;  /* 0x00d81f0007027f89 */ /* 0x0044e400000e0000 */
.L_x_170:
[----:B------:R-:W5:Y:S01]  /*bed0*/  LDL.64 R10, [R1+0x18] ;  /* 0x00001800010a7983 */ /* 0x000f620000100a00 */
[----:B------:R-:W-:-:S04]  /*bee0*/  IADD3 R3, R4, 0x60, RZ ;  /* 0x0000006004037810 */ /* 0x000fc80007ffe0ff */
[----:B------:R-:W-:-:S13]  /*bef0*/  ISETP.GE.OR P1, PT, R3, R0, P2 ;  /* 0x000000000300720c */ /* 0x000fda0001726670 */
[----:B---3-5:R-:W-:-:S04]  /*bf00*/  @!P1 LEA R2, P0, R10, R2, 0x1 ;  /* 0x000000020a029211 */ /* 0x028fc800078008ff */
[----:B-1----:R-:W-:-:S05]  /*bf10*/  @!P1 LEA.HI.X R3, R10, R8, R18, 0x1, P0 ;  /* 0x000000080a039211 */ /* 0x002fca00000f0c12 */
[----:B------:R1:W-:Y:S01]  /*bf20*/  @!P1 ST.E.128 [R2.64], R40 ;  /* 0x0000002802009985 */ /* 0x0003e2000c101d08 */
[----:B------:R-:W-:Y:S05]  /*bf30*/  BRA.DIV ~URZ, `(.L_x_95) ;  /* 0x000039a27f007947 */ /* 0x000fea000b800000 */
[----:B----4-:R-:W3:Y:S04]  /*bf40*/  SHFL.IDX PT, R6, R6, 0x7, 0x181f ;  /* 0x00f81f0006067f89 */ /* 0x010ee800000e0000 */
[----:B-1----:R1:W4:Y:S02]  /*bf50*/  SHFL.IDX PT, R3, R7, 0x7, 0x181f ;  /* 0x00f81f0007037f89 */ /* 0x00232400000e0000 */
.L_x_171:
[----:B------:R-:W-:-:S04]  /*bf60*/  IADD3 R2, R4, 0x70, RZ ;  /* 0x0000007004027810 */ /* 0x000fc80007ffe0ff */
[----:B------:R-:W-:-:S13]  /*bf70*/  ISETP.GE.OR P2, PT, R2, R0, P2 ;  /* 0x000000000200720c */ /* 0x000fda0001746670 */
[----:B------:R-:W-:Y:S05]  /*bf80*/  @P2 BRA `(.L_x_96) ;  /* 0x0000198000002947 */ /* 0x000fea0003800000 */
[----:B------:R-:W5:Y:S02]  /*bf90*/  LDL.64 R8, [R1+0x18] ;  /* 0x0000180001087983 */ /* 0x000f640000100a00 */
[----:B----45:R-:W-:-:S04]  /*bfa0*/  LEA R2, P0, R8, R3, 0x1 ;  /* 0x0000000308027211 */ /* 0x030fc800078008ff */
[----:B---3--:R-:W-:-:S05]  /*bfb0*/  LEA.HI.X R3, R8, R6, R18, 0x1, P0 ;  /* 0x0000000608037211 */ /* 0x008fca00000f0c12 */
[----:B------:R3:W-:Y:S01]  /*bfc0*/  ST.E.128 [R2.64], R44 ;  /* 0x0000002c02007985 */ /* 0x0007e2000c101d08 */
[----:B------:R-:W-:Y:S05]  /*bfd0*/  BRA `(.L_x_96) ;  /* 0x0000193000007947 */ /* 0x000fea0003800000 */
.L_x_83:
[----:B------:R-:W2:Y:S04]  /*bfe0*/  LDL.LU R5, [R1+0x48] ;  /* 0x0000480001057983 */ /* 0x000ea80000300800 */
[----:B-1----:R-:W3:Y:S01]  /*bff0*/  LDL.LU R9, [R1+0x54] ;  /* 0x0000540001097983 */ /* 0x002ee20000300800 */
[----:B------:R-:W-:Y:S01]  /*c000*/  IMAD R17, R17, c[0x0][0x408], RZ ;  /* 0x0001020011117a24 */ /* 0x000fe200078e02ff */
[----:B------:R-:W-:Y:S01]  /*c010*/  SHF.R.S32.HI R0, RZ, 0x1f, R2 ;  /* 0x0000001fff007819 */ /* 0x000fe20000011402 */
[----:B------:R-:W-:-:S04]  /*c020*/  IMAD.WIDE.U32 R6, R3, c[0x0][0x408], RZ ;  /* 0x0001020003067a25 */ /* 0x000fc800078e00ff */
[----:B------:R-:W-:Y:S02]  /*c030*/  IMAD R3, R3, c[0x0][0x40c], R17 ;  /* 0x0001030003037a24 */ /* 0x000fe400078e0211 */
[----:B------:R-:W-:Y:S02]  /*c040*/  IMAD R0, R0, c[0x0][0x440], RZ ;  /* 0x0001100000007a24 */ /* 0x000fe400078e02ff */
[----:B------:R-:W-:Y:S01]  /*c050*/  @P2 IMAD.HI.U32 R8, R4, c[0x0][0x4ec], RZ ;  /* 0x00013b0004082a27 */ /* 0x000fe200078e00ff */
[----:B------:R-:W-:-:S05]  /*c060*/  IADD3 R7, R7, R3, RZ ;  /* 0x0000000307077210 */ /* 0x000fca0007ffe0ff */
[----:B--2---:R-:W-:-:S04]  /*c070*/  IMAD.WIDE.U32 R6, R5, c[0x0][0x438], R6 ;  /* 0x00010e0005067a25 */ /* 0x004fc800078e0006 */
[----:B------:R-:W-:Y:S02]  /*c080*/  IMAD R7, R5, c[0x0][0x43c], R7 ;  /* 0x00010f0005077a24 */ /* 0x000fe400078e0207 */
[C---:B------:R-:W-:Y:S01]  /*c090*/  IMAD R5, R2.reuse, c[0x0][0x444], R0 ;  /* 0x0001110002057a24 */ /* 0x040fe200078e0200 */
[----:B------:R-:W-:Y:S01]  /*c0a0*/  MOV R0, R4 ;  /* 0x0000000400007202 */ /* 0x000fe20000000f00 */
[----:B------:R-:W-:Y:S01]  /*c0b0*/  IMAD.WIDE.U32 R2, R2, c[0x0][0x440], R6 ;  /* 0x0001100002027a25 */ /* 0x000fe200078e0006 */
[----:B------:R-:W-:-:S04]  /*c0c0*/  @P2 SHF.R.U32.HI R0, RZ, c[0x0][0x4f0], R8 ;  /* 0x00013c00ff002a19 */ /* 0x000fc80000011608 */
[----:B------:R-:W-:Y:S02]  /*c0d0*/  IADD3 R3, R3, R5, RZ ;  /* 0x0000000503037210 */ /* 0x000fe40007ffe0ff */
[----:B------:R-:W-:Y:S02]  /*c0e0*/  SHF.R.S32.HI R6, RZ, 0x1f, R0 ;  /* 0x0000001fff067819 */ /* 0x000fe40000011400 */
[----:B------:R-:W-:Y:S01]  /*c0f0*/  IADD3 R5, -R0, RZ, RZ ;  /* 0x000000ff00057210 */ /* 0x000fe20007ffe1ff */
[----:B---3--:R-:W-:-:S04]  /*c100*/  IMAD.WIDE.U32 R2, R9, c[0x0][0x448], R2 ;  /* 0x0001120009027a25 */ /* 0x008fc800078e0002 */
[----:B------:R-:W-:Y:S02]  /*c110*/  IMAD R6, R6, c[0x0][0x430], RZ ;  /* 0x00010c0006067a24 */ /* 0x000fe400078e02ff */
[----:B------:R-:W-:Y:S02]  /*c120*/  IMAD R3, R9, c[0x0][0x44c], R3 ;  /* 0x0001130009037a24 */ /* 0x000fe400078e0203 */
        /* <DEDUP_REMOVED lines=8> */
[----:B------:R-:W-:-:S04]  /*c1b0*/  LEA R20, P2, R2, c[0x0][0x400], 0x2 ;  /* 0x0001000002147a11 */ /* 0x000fc800078410ff */
[----:B------:R-:W-:-:S04]  /*c1c0*/  IADD3 R4, R3, R4, RZ ;  /* 0x0000000403047210 */ /* 0x000fc80007ffe0ff */
[----:B------:R-:W-:Y:S01]  /*c1d0*/  LEA.HI.X R13, R2, c[0x0][0x404], R4, 0x2, P2 ;  /* 0x00010100020d7a11 */ /* 0x000fe200010f1404 */
[----:B------:R-:W-:Y:S05]  /*c1e0*/  BRA.DIV ~URZ, `(.L_x_97) ;  /* 0x000037c27f007947 */ /* 0x000fea000b800000 */
[----:B------:R1:W2:Y:S02]  /*c1f0*/  SHFL.IDX PT, R12, R13, RZ, 0x1c1f ;  /* 0x001c1fff0d0c7589 */ /* 0x0002a400000e0000 */
.L_x_172:
[----:B------:R-:W-:Y:S05]  /*c200*/  BRA.DIV ~URZ, `(.L_x_98) ;  /* 0x000038127f007947 */ /* 0x000fea000b800000 */
[----:B------:R3:W4:Y:S02]  /*c210*/  SHFL.IDX PT, R2, R20, RZ, 0x1c1f ;  /* 0x001c1fff14027589 */ /* 0x00072400000e0000 */
.L_x_173:
[----:B------:R-:W5:Y:S01]  /*c220*/  LDL R5, [R1+0x4c] ;  /* 0x00004c0001057983 */ /* 0x000f620000100800 */
[----:B------:R-:W-:Y:S01]  /*c230*/  BSSY B0, `(.L_x_99) ;  /* 0x0000030000007945 */ /* 0x000fe20003800000 */
[C---:B-----5:R-:W-:Y:S02]  /*c240*/  IADD3 R11, R5.reuse, 0x10, RZ ;  /* 0x00000010050b7810 */ /* 0x060fe40007ffe0ff */
[C---:B------:R-:W-:Y:S02]  /*c250*/  IADD3 R10, R5.reuse, 0x18, RZ ;  /* 0x00000018050a7810 */ /* 0x040fe40007ffe0ff */
[C---:B------:R-:W-:Y:S02]  /*c260*/  IADD3 R8, R5.reuse, 0x20, RZ ;  /* 0x0000002005087810 */ /* 0x040fe40007ffe0ff */
[C---:B------:R-:W-:Y:S02]  /*c270*/  IADD3 R7, R5.reuse, 0x28, RZ ;  /* 0x0000002805077810 */ /* 0x040fe40007ffe0ff */
[----:B------:R-:W-:-:S02]  /*c280*/  IADD3 R6, R5, 0x30, RZ ;  /* 0x0000003005067810 */ /* 0x000fc40007ffe0ff */
[C---:B------:R-:W-:Y:S02]  /*c290*/  IADD3 R4, R5.reuse, 0x38, RZ ;  /* 0x0000003805047810 */ /* 0x040fe40007ffe0ff */
[----:B------:R-:W-:Y:S02]  /*c2a0*/  IADD3 R0, R5, 0x8, RZ ;  /* 0x0000000805007810 */ /* 0x000fe40007ffe0ff */
[----:B------:R-:W-:Y:S02]  /*c2b0*/  SHF.R.S32.HI R23, RZ, 0x1f, R10 ;  /* 0x0000001fff177819 */ /* 0x000fe4000001140a */
[----:B------:R-:W-:Y:S02]  /*c2c0*/  SHF.R.S32.HI R24, RZ, 0x1f, R8 ;  /* 0x0000001fff187819 */ /* 0x000fe40000011408 */
[----:B------:R-:W-:Y:S02]  /*c2d0*/  SHF.R.S32.HI R25, RZ, 0x1f, R7 ;  /* 0x0000001fff197819 */ /* 0x000fe40000011407 */
[----:B------:R-:W-:-:S02]  /*c2e0*/  SHF.R.S32.HI R26, RZ, 0x1f, R6 ;  /* 0x0000001fff1a7819 */ /* 0x000fc40000011406 */
[----:B------:R-:W-:Y:S02]  /*c2f0*/  SHF.R.S32.HI R27, RZ, 0x1f, R4 ;  /* 0x0000001fff1b7819 */ /* 0x000fe40000011404 */
[----:B------:R-:W-:Y:S02]  /*c300*/  SHF.R.S32.HI R22, RZ, 0x1f, R11 ;  /* 0x0000001fff167819 */ /* 0x000fe4000001140b */
[----:B------:R-:W-:Y:S01]  /*c310*/  SHF.R.S32.HI R21, RZ, 0x1f, R0 ;  /* 0x0000001fff157819 */ /* 0x000fe20000011400 */
[----:B------:R-:W-:Y:S05]  /*c320*/  @P1 BRA `(.L_x_100) ;  /* 0x0000020000001947 */ /* 0x000fea0003800000 */
[----:B------:R-:W-:Y:S02]  /*c330*/  ISETP.GE.AND P3, PT, R5, c[0x0][0x3c8], PT ;  /* 0x0000f20005007a0c */ /* 0x000fe40003f66270 */
[----:B------:R-:W-:Y:S02]  /*c340*/  ISETP.GE.AND P1, PT, R0, c[0x0][0x3c8], PT ;  /* 0x0000f20000007a0c */ /* 0x000fe40003f26270 */
[----:B------:R-:W-:-:S09]  /*c350*/  ISETP.GE.AND P6, PT, R11, c[0x0][0x3c8], PT ;  /* 0x0000f2000b007a0c */ /* 0x000fd20003fc6270 */
[----:B--2---:R-:W-:Y:S02]  /*c360*/  @!P3 IMAD.MOV.U32 R3, RZ, RZ, R12 ;  /* 0x000000ffff03b224 */ /* 0x004fe400078e000c */
[C---:B----4-:R-:W-:Y:S02]  /*c370*/  @!P1 LEA R14, P2, R0.reuse, R2, 0x2 ;  /* 0x00000002000e9211 */ /* 0x050fe400078410ff */
[----:B------:R-:W-:Y:S02]  /*c380*/  @!P3 IMAD.WIDE R16, R5, 0x4, R2 ;  /* 0x000000040510b825 */ /* 0x000fe400078e0202 */
[----:B------:R-:W-:Y:S02]  /*c390*/  @!P1 LEA.HI.X R15, R0, R12, R21, 0x2, P2 ;  /* 0x0000000c000f9211 */ /* 0x000fe400010f1415 */
[----:B------:R-:W-:Y:S01]  /*c3a0*/  @!P6 LEA R18, P2, R11, R2, 0x2 ;  /* 0x000000020b12e211 */ /* 0x000fe200078410ff */
[----:B------:R2:W-:Y:S01]  /*c3b0*/  @!P3 ST.E.64 [R16.64], R64 ;  /* 0x000000401000b985 */ /* 0x0005e2000c101b08 */
[----:B------:R-:W-:-:S02]  /*c3c0*/  ISETP.GE.AND P3, PT, R10, c[0x0][0x3c8], PT ;  /* 0x0000f2000a007a0c */ /* 0x000fc40003f66270 */
[----:B------:R-:W-:Y:S01]  /*c3d0*/  @!P6 LEA.HI.X R19, R11, R12, R22, 0x2, P2 ;  /* 0x0000000c0b13e211 */ /* 0x000fe200010f1416 */
[----:B------:R4:W-:Y:S01]  /*c3e0*/  @!P1 ST.E.64 [R14.64], R66 ;  /* 0x000000420e009985 */ /* 0x0009e2000c101b08 */
[----:B------:R-:W-:-:S03]  /*c3f0*/  ISETP.GE.AND P1, PT, R8, c[0x0][0x3c8], PT ;  /* 0x0000f20008007a0c */ /* 0x000fc60003f26270 */
[----:B------:R-:W-:Y:S01]  /*c400*/  @!P6 ST.E.64 [R18.64], R72 ;  /* 0x000000481200e985 */ /* 0x000fe2000c101b08 */
[----:B------:R-:W-:-:S05]  /*c410*/  ISETP.GE.AND P6, PT, R7, c[0x0][0x3c8], PT ;  /* 0x0000f20007007a0c */ /* 0x000fca0003fc6270 */
[----:B--2---:R-:W-:-:S04]  /*c420*/  @!P3 LEA R16, P2, R10, R2, 0x2 ;  /* 0x000000020a10b211 */ /* 0x004fc800078410ff */
[----:B------:R-:W-:Y:S02]  /*c430*/  @!P3 LEA.HI.X R17, R10, R12, R23, 0x2, P2 ;  /* 0x0000000c0a11b211 */ /* 0x000fe400010f1417 */
[----:B----4-:R-:W-:-:S03]  /*c440*/  @!P1 LEA R14, P2, R8, R2, 0x2 ;  /* 0x00000002080e9211 */ /* 0x010fc600078410ff */
[----:B------:R2:W-:Y:S01]  /*c450*/  @!P3 ST.E.64 [R16.64], R74 ;  /* 0x0000004a1000b985 */ /* 0x0005e2000c101b08 */
[----:B------:R-:W-:Y:S02]  /*c460*/  ISETP.GE.AND P3, PT, R6, c[0x0][0x3c8], PT ;  /* 0x0000f20006007a0c */ /* 0x000fe40003f66270 */
[----:B------:R-:W-:Y:S02]  /*c470*/  @!P1 LEA.HI.X R15, R8, R12, R24, 0x2, P2 ;  /* 0x0000000c080f9211 */ /* 0x000fe400010f1418 */
[----:B------:R-:W-:-:S03]  /*c480*/  ISETP.GE.AND P2, PT, R4, c[0x0][0x3c8], PT ;  /* 0x0000f20004007a0c */ /* 0x000fc60003f46270 */
[----:B------:R4:W-:Y:S01]  /*c490*/  @!P1 ST.E.64 [R14.64], R60 ;  /* 0x0000003c0e009985 */ /* 0x0009e2000c101b08 */
[----:B--2---:R-:W-:-:S04]  /*c4a0*/  @!P6 LEA R16, P1, R7, R2, 0x2 ;  /* 0x000000020710e211 */ /* 0x004fc800078210ff */
[----:B------:R-:W-:Y:S02]  /*c4b0*/  @!P6 LEA.HI.X R17, R7, R12, R25, 0x2, P1 ;  /* 0x0000000c0711e211 */ /* 0x000fe400008f1419 */
[----:B----4-:R-:W-:-:S03]  /*c4c0*/  @!P3 LEA R14, P1, R6, R2, 0x2 ;  /* 0x00000002060eb211 */ /* 0x010fc600078210ff */
[----:B------:R2:W-:Y:S01]  /*c4d0*/  @!P6 ST.E.64 [R16.64], R78 ;  /* 0x0000004e1000e985 */ /* 0x0005e2000c101b08 */
[----:B------:R-:W-:Y:S02]  /*c4e0*/  @!P3 LEA.HI.X R15, R6, R12, R26, 0x2, P1 ;  /* 0x0000000c060fb211 */ /* 0x000fe400008f141a */
[----:B------:R-:W-:-:S03]  /*c4f0*/  @!P2 LEA R2, P1, R4, R2, 0x2 ;  /* 0x000000020402a211 */ /* 0x000fc600078210ff */
[----:B------:R2:W-:Y:S01]  /*c500*/  @!P3 ST.E.64 [R14.64], R76 ;  /* 0x0000004c0e00b985 */ /* 0x0005e2000c101b08 */
[----:B------:R-:W-:-:S05]  /*c510*/  @!P2 LEA.HI.X R3, R4, R12, R27, 0x2, P1 ;  /* 0x0000000c0403a211 */ /* 0x000fca00008f141b */
[----:B------:R2:W-:Y:S04]  /*c520*/  @!P2 ST.E.64 [R2.64], R56 ;  /* 0x000000380200a985 */ /* 0x0005e8000c101b08 */
.L_x_100:
[----:B------:R-:W-:Y:S05]  /*c530*/  BSYNC B0 ;  /* 0x0000000000007941 */ /* 0x000fea0003800000 */
.L_x_99:
[----:B------:R-:W-:Y:S05]  /*c540*/  BRA.DIV ~URZ, `(.L_x_101) ;  /* 0x000035427f007947 */ /* 0x000fea000b800000 */
[----:B--2---:R2:W1:Y:S04]  /*c550*/  SHFL.IDX PT, R12, R13, 0x1, 0x1c1f ;  /* 0x003c1f000d0c7f89 */ /* 0x00446800000e0000 */
[----:B----4-:R2:W4:Y:S02]  /*c560*/  SHFL.IDX PT, R2, R20, 0x1, 0x1c1f ;  /* 0x003c1f0014027f89 */ /* 0x01052400000e0000 */
.L_x_174:
[----:B------:R-:W-:Y:S01]  /*c570*/  BSSY B0, `(.L_x_102) ;  /* 0x0000023000007945 */ /* 0x000fe20003800000 */
[----:B------:R-:W-:Y:S05]  /*c580*/  @P0 BRA `(.L_x_103) ;  /* 0x0000021000000947 */ /* 0x000fea0003800000 */
[----:B------:R-:W5:Y:S01]  /*c590*/  LDL R5, [R1+0x4c] ;  /* 0x00004c0001057983 */ /* 0x000f620000100800 */
[----:B------:R-:W-:Y:S02]  /*c5a0*/  ISETP.GE.AND P6, PT, R0, c[0x0][0x3c8], PT ;  /* 0x0000f20000007a0c */ /* 0x000fe40003fc6270 */
[----:B------:R-:W-:Y:S02]  /*c5b0*/  ISETP.GE.AND P1, PT, R11, c[0x0][0x3c8], PT ;  /* 0x0000f2000b007a0c */ /* 0x000fe40003f26270 */
[----:B------:R-:W-:-:S09]  /*c5c0*/  ISETP.GE.AND P0, PT, R10, c[0x0][0x3c8], PT ;  /* 0x0000f2000a007a0c */ /* 0x000fd20003f06270 */
[----:B----4-:R-:W-:-:S04]  /*c5d0*/  @!P6 LEA R14, P3, R0, R2, 0x2 ;  /* 0x00000002000ee211 */ /* 0x010fc800078610ff */
[----:B-1----:R-:W-:Y:S02]  /*c5e0*/  @!P6 LEA.HI.X R15, R0, R12, R21, 0x2, P3 ;  /* 0x0000000c000fe211 */ /* 0x002fe400018f1415 */
[----:B------:R-:W-:Y:S02]  /*c5f0*/  ISETP.GE.AND P3, PT, R8, c[0x0][0x3c8], PT ;  /* 0x0000f20008007a0c */ /* 0x000fe40003f66270 */
[----:B-----5:R-:W-:-:S13]  /*c600*/  ISETP.GE.AND P2, PT, R5, c[0x0][0x3c8], PT ;  /* 0x0000f20005007a0c */ /* 0x020fda0003f46270 */
[----:B------:R-:W-:-:S04]  /*c610*/  @!P2 IMAD.MOV.U32 R3, RZ, RZ, R12 ;  /* 0x000000ffff03a224 */ /* 0x000fc800078e000c */
[----:B------:R-:W-:-:S05]  /*c620*/  @!P2 IMAD.WIDE R16, R5, 0x4, R2 ;  /* 0x000000040510a825 */ /* 0x000fca00078e0202 */
[----:B------:R1:W-:Y:S04]  /*c630*/  @!P2 ST.E.64 [R16.64], R82 ;  /* 0x000000521000a985 */ /* 0x0003e8000c101b08 */
[----:B------:R4:W-:Y:S01]  /*c640*/  @!P6 ST.E.64 [R14.64], R84 ;  /* 0x000000540e00e985 */ /* 0x0009e2000c101b08 */
[----:B-1----:R-:W-:-:S04]  /*c650*/  @!P1 LEA R16, P2, R11, R2, 0x2 ;  /* 0x000000020b109211 */ /* 0x002fc800078410ff */
[----:B------:R-:W-:Y:S02]  /*c660*/  @!P1 LEA.HI.X R17, R11, R12, R22, 0x2, P2 ;  /* 0x0000000c0b119211 */ /* 0x000fe400010f1416 */
[C---:B----4-:R-:W-:Y:S02]  /*c670*/  @!P0 LEA R14, P6, R10.reuse, R2, 0x2 ;  /* 0x000000020a0e8211 */ /* 0x050fe400078c10ff */
[----:B------:R-:W-:Y:S01]  /*c680*/  ISETP.GE.AND P2, PT, R7, c[0x0][0x3c8], PT ;  /* 0x0000f20007007a0c */ /* 0x000fe20003f46270 */
[----:B------:R1:W-:Y:S01]  /*c690*/  @!P1 ST.E.64 [R16.64], R86 ;  /* 0x0000005610009985 */ /* 0x0003e2000c101b08 */
[----:B------:R-:W-:Y:S02]  /*c6a0*/  @!P0 LEA.HI.X R15, R10, R12, R23, 0x2, P6 ;  /* 0x0000000c0a0f8211 */ /* 0x000fe400030f1417 */
[----:B------:R-:W-:Y:S02]  /*c6b0*/  ISETP.GE.AND P1, PT, R6, c[0x0][0x3c8], PT ;  /* 0x0000f20006007a0c */ /* 0x000fe40003f26270 */
[----:B------:R-:W-:Y:S01]  /*c6c0*/  @!P3 LEA R18, P6, R8, R2, 0x2 ;  /* 0x000000020812b211 */ /* 0x000fe200078c10ff */
[----:B------:R4:W-:Y:S01]  /*c6d0*/  @!P0 ST.E.64 [R14.64], R92 ;  /* 0x0000005c0e008985 */ /* 0x0009e2000c101b08 */
[----:B------:R-:W-:-:S02]  /*c6e0*/  ISETP.GE.AND P0, PT, R4, c[0x0][0x3c8], PT ;  /* 0x0000f20004007a0c */ /* 0x000fc40003f06270 */
[----:B------:R-:W-:-:S05]  /*c6f0*/  @!P3 LEA.HI.X R19, R8, R12, R24, 0x2, P6 ;  /* 0x0000000c0813b211 */ /* 0x000fca00030f1418 */
[----:B------:R2:W-:Y:S01]  /*c700*/  @!P3 ST.E.64 [R18.64], R100 ;  /* 0x000000641200b985 */ /* 0x0005e2000c101b08 */
[----:B-1----:R-:W-:-:S04]  /*c710*/  @!P2 LEA R16, P6, R7, R2, 0x2 ;  /* 0x000000020710a211 */ /* 0x002fc800078c10ff */
        /* <DEDUP_REMOVED lines=8> */
.L_x_103:
[----:B------:R-:W-:Y:S05]  /*c7a0*/  BSYNC B0 ;  /* 0x0000000000007941 */ /* 0x000fea0003800000 */
.L_x_102:
[----:B------:R-:W-:Y:S05]  /*c7b0*/  BRA.DIV ~URZ, `(.L_x_104) ;  /* 0x000033a27f007947 */ /* 0x000fea000b800000 */
[----:B-1----:R1:W2:Y:S02]  /*c7c0*/  SHFL.IDX PT, R12, R13, 0x2, 0x1c1f ;  /* 0x005c1f000d0c7f89 */ /* 0x0022a400000e0000 */
.L_x_175:
[----:B------:R-:W-:Y:S05]  /*c7d0*/  BRA.DIV ~URZ, `(.L_x_105) ;  /* 0x000033f27f007947 */ /* 0x000fea000b800000 */
[----:B--2-4-:R2:W4:Y:S02]  /*c7e0*/  SHFL.IDX PT, R2, R20, 0x2, 0x1c1f ;  /* 0x005c1f0014027f89 */ /* 0x01452400000e0000 */
.L_x_176:
[----:B------:R-:W-:Y:S01]  /*c7f0*/  BSSY B0, `(.L_x_106) ;  /* 0x0000023000007945 */ /* 0x000fe20003800000 */
[----:B------:R-:W-:Y:S05]  /*c800*/  @P4 BRA `(.L_x_107) ;  /* 0x0000021000004947 */ /* 0x000fea0003800000 */
[----:B------:R-:W5:Y:S01]  /*c810*/  LDL R5, [R1+0x4c] ;  /* 0x00004c0001057983 */ /* 0x000f620000100800 */
[----:B------:R-:W-:Y:S02]  /*c820*/  ISETP.GE.AND P1, PT, R0, c[0x0][0x3c8], PT ;  /* 0x0000f20000007a0c */ /* 0x000fe40003f26270 */
[----:B------:R-:W-:Y:S02]  /*c830*/  ISETP.GE.AND P0, PT, R11, c[0x0][0x3c8], PT ;  /* 0x0000f2000b007a0c */ /* 0x000fe40003f06270 */
[----:B------:R-:W-:-:S09]  /*c840*/  ISETP.GE.AND P4, PT, R10, c[0x0][0x3c8], PT ;  /* 0x0000f2000a007a0c */ /* 0x000fd20003f86270 */
[CC--:B----4-:R-:W-:Y:S02]  /*c850*/  @!P1 LEA R14, P6, R0.reuse, R2.reuse, 0x2 ;  /* 0x00000002000e9211 */ /* 0x0d0fe400078c10ff */
[C---:B------:R-:W-:Y:S02]  /*c860*/  @!P0 LEA R16, P2, R11.reuse, R2, 0x2 ;  /* 0x000000020b108211 */ /* 0x040fe400078410ff */
[-C--:B------:R-:W-:Y:S02]  /*c870*/  @!P1 LEA.HI.X R15, R0, R12.reuse, R21, 0x2, P6 ;  /* 0x0000000c000f9211 */ /* 0x080fe400030f1415 */
[----:B------:R-:W-:Y:S02]  /*c880*/  @!P0 LEA.HI.X R17, R11, R12, R22, 0x2, P2 ;  /* 0x0000000c0b118211 */ /* 0x000fe400010f1416 */
[----:B------:R-:W-:Y:S02]  /*c890*/  ISETP.GE.AND P2, PT, R7, c[0x0][0x3c8], PT ;  /* 0x0000f20007007a0c */ /* 0x000fe40003f46270 */
[----:B-----5:R-:W-:-:S13]  /*c8a0*/  ISETP.GE.AND P3, PT, R5, c[0x0][0x3c8], PT ;  /* 0x0000f20005007a0c */ /* 0x020fda0003f66270 */
[----:B------:R-:W-:-:S04]  /*c8b0*/  @!P3 IMAD.MOV.U32 R3, RZ, RZ, R12 ;  /* 0x000000ffff03b224 */ /* 0x000fc800078e000c */
[----:B------:R-:W-:-:S05]  /*c8c0*/  @!P3 IMAD.WIDE R18, R5, 0x4, R2 ;  /* 0x000000040512b825 */ /* 0x000fca00078e0202 */
[----:B------:R-:W-:Y:S01]  /*c8d0*/  @!P3 ST.E.64 [R18.64], R44 ;  /* 0x0000002c1200b985 */ /* 0x000fe2000c101b08 */
[----:B------:R-:W-:-:S03]  /*c8e0*/  ISETP.GE.AND P3, PT, R8, c[0x0][0x3c8], PT ;  /* 0x0000f20008007a0c */ /* 0x000fc60003f66270 */
[----:B------:R4:W-:Y:S01]  /*c8f0*/  @!P1 ST.E.64 [R14.64], R34 ;  /* 0x000000220e009985 */ /* 0x0009e2000c101b08 */
[----:B------:R-:W-:-:S03]  /*c900*/  ISETP.GE.AND P1, PT, R6, c[0x0][0x3c8], PT ;  /* 0x0000f20006007a0c */ /* 0x000fc60003f26270 */
[----:B------:R5:W-:Y:S01]  /*c910*/  @!P0 ST.E.64 [R16.64], R36 ;  /* 0x0000002410008985 */ /* 0x000be2000c101b08 */
[----:B------:R-:W-:Y:S02]  /*c920*/  ISETP.GE.AND P0, PT, R4, c[0x0][0x3c8], PT ;  /* 0x0000f20004007a0c */ /* 0x000fe40003f06270 */
[----:B----4-:R-:W-:-:S04]  /*c930*/  @!P4 LEA R14, P6, R10, R2, 0x2 ;  /* 0x000000020a0ec211 */ /* 0x010fc800078c10ff */
[----:B------:R-:W-:Y:S02]  /*c940*/  @!P4 LEA.HI.X R15, R10, R12, R23, 0x2, P6 ;  /* 0x0000000c0a0fc211 */ /* 0x000fe400030f1417 */
[----:B------:R-:W-:-:S03]  /*c950*/  @!P3 LEA R18, P6, R8, R2, 0x2 ;  /* 0x000000020812b211 */ /* 0x000fc600078c10ff */
[----:B------:R4:W-:Y:S01]  /*c960*/  @!P4 ST.E.64 [R14.64], R38 ;  /* 0x000000260e00c985 */ /* 0x0009e2000c101b08 */
[C---:B-----5:R-:W-:Y:S02]  /*c970*/  @!P2 LEA R16, P4, R7.reuse, R2, 0x2 ;  /* 0x000000020710a211 */ /* 0x060fe400078810ff */
[-C--:B------:R-:W-:Y:S02]  /*c980*/  @!P3 LEA.HI.X R19, R8, R12.reuse, R24, 0x2, P6 ;  /* 0x0000000c0813b211 */ /* 0x080fe400030f1418 */
[----:B------:R-:W-:-:S03]  /*c990*/  @!P2 LEA.HI.X R17, R7, R12, R25, 0x2, P4 ;  /* 0x0000000c0711a211 */ /* 0x000fc600020f1419 */
[----:B------:R1:W-:Y:S04]  /*c9a0*/  @!P3 ST.E.64 [R18.64], R50 ;  /* 0x000000321200b985 */ /* 0x0003e8000c101b08 */
[----:B------:R1:W-:Y:S01]  /*c9b0*/  @!P2 ST.E.64 [R16.64], R46 ;  /* 0x0000002e1000a985 */ /* 0x0003e2000c101b08 */
[-C--:B----4-:R-:W-:Y:S02]  /*c9c0*/  @!P1 LEA R14, P6, R6, R2.reuse, 0x2 ;  /* 0x00000002060e9211 */ /* 0x090fe400078c10ff */
[----:B------:R-:W-:Y:S02]  /*c9d0*/  @!P0 LEA R2, P4, R4, R2, 0x2 ;  /* 0x0000000204028211 */ /* 0x000fe400078810ff */
[-C--:B------:R-:W-:Y:S02]  /*c9e0*/  @!P1 LEA.HI.X R15, R6, R12.reuse, R26, 0x2, P6 ;  /* 0x0000000c060f9211 */ /* 0x080fe400030f141a */
[----:B------:R-:W-:-:S03]  /*c9f0*/  @!P0 LEA.HI.X R3, R4, R12, R27, 0x2, P4 ;  /* 0x0000000c04038211 */ /* 0x000fc600020f141b */
[----:B------:R1:W-:Y:S04]  /*ca00*/  @!P1 ST.E.64 [R14.64], R40 ;  /* 0x000000280e009985 */ /* 0x0003e8000c101b08 */
[----:B------:R1:W-:Y:S02]  /*ca10*/  @!P0 ST.E.64 [R2.64], R28 ;  /* 0x0000001c02008985 */ /* 0x0003e4000c101b08 */
.L_x_107:
[----:B------:R-:W-:Y:S05]  /*ca20*/  BSYNC B0 ;  /* 0x0000000000007941 */ /* 0x000fea0003800000 */
.L_x_106:
[----:B------:R-:W-:Y:S05]  /*ca30*/  BRA.DIV ~URZ, `(.L_x_108) ;  /* 0x000032027f007947 */ /* 0x000fea000b800000 */
[----:B------:R1:W2:Y:S04]  /*ca40*/  SHFL.IDX PT, R12, R13, 0x3, 0x1c1f ;  /* 0x007c1f000d0c7f89 */ /* 0x0002a800000e0000 */
[----:B-1--4-:R1:W4:Y:S02]  /*ca50*/  SHFL.IDX PT, R2, R20, 0x3, 0x1c1f ;  /* 0x007c1f0014027f89 */ /* 0x01232400000e0000 */
.L_x_177:
[----:B------:R-:W-:Y:S05]  /*ca60*/  @P5 BRA `(.L_x_96) ;  /* 0x00000ea000005947 */ /* 0x000fea0003800000 */
[----:B------:R-:W5:Y:S01]  /*ca70*/  LDL R5, [R1+0x4c] ;  /* 0x00004c0001057983 */ /* 0x000f620000100800 */
[----:B------:R-:W-:Y:S02]  /*ca80*/  ISETP.GE.AND P5, PT, R0, c[0x0][0x3c8], PT ;  /* 0x0000f20000007a0c */ /* 0x000fe40003fa6270 */
[----:B------:R-:W-:-:S02]  /*ca90*/  ISETP.GE.AND P4, PT, R11, c[0x0][0x3c8], PT ;  /* 0x0000f2000b007a0c */ /* 0x000fc40003f86270 */
[----:B------:R-:W-:Y:S02]  /*caa0*/  ISETP.GE.AND P3, PT, R10, c[0x0][0x3c8], PT ;  /* 0x0000f2000a007a0c */ /* 0x000fe40003f66270 */
[----:B------:R-:W-:Y:S02]  /*cab0*/  ISETP.GE.AND P2, PT, R8, c[0x0][0x3c8], PT ;  /* 0x0000f20008007a0c */ /* 0x000fe40003f46270 */
[----:B------:R-:W-:-:S05]  /*cac0*/  ISETP.GE.AND P1, PT, R7, c[0x0][0x3c8], PT ;  /* 0x0000f20007007a0c */ /* 0x000fca0003f26270 */
[----:B-1234-:R-:W-:-:S04]  /*cad0*/  @!P5 LEA R20, P6, R0, R2, 0x2 ;  /* 0x000000020014d211 */ /* 0x01efc800078c10ff */
[----:B------:R-:W-:Y:S02]  /*cae0*/  @!P5 LEA.HI.X R21, R0, R12, R21, 0x2, P6 ;  /* 0x0000000c0015d211 */ /* 0x000fe400030f1415 */
[----:B------:R-:W-:-:S04]  /*caf0*/  @!P3 LEA R16, P6, R10, R2, 0x2 ;  /* 0x000000020a10b211 */ /* 0x000fc800078c10ff */
[----:B------:R-:W-:Y:S02]  /*cb00*/  @!P3 LEA.HI.X R17, R10, R12, R23, 0x2, P6 ;  /* 0x0000000c0a11b211 */ /* 0x000fe400030f1417 */
[----:B-----5:R-:W-:-:S13]  /*cb10*/  ISETP.GE.AND P0, PT, R5, c[0x0][0x3c8], PT ;  /* 0x0000f20005007a0c */ /* 0x020fda0003f06270 */
[----:B------:R-:W-:-:S04]  /*cb20*/  @!P0 IMAD.MOV.U32 R3, RZ, RZ, R12 ;  /* 0x000000ffff038224 */ /* 0x000fc800078e000c */
[----:B------:R-:W-:-:S05]  /*cb30*/  @!P0 IMAD.WIDE R14, R5, 0x4, R2 ;  /* 0x00000004050e8825 */ /* 0x000fca00078e0202 */
[----:B------:R1:W-:Y:S01]  /*cb40*/  @!P0 ST.E.64 [R14.64], R32 ;  /* 0x000000200e008985 */ /* 0x0003e2000c101b08 */
[----:B------:R-:W-:-:S03]  /*cb50*/  @!P4 LEA R18, P0, R11, R2, 0x2 ;  /* 0x000000020b12c211 */ /* 0x000fc600078010ff */
[----:B------:R2:W-:Y:S01]  /*cb60*/  @!P5 ST.E.64 [R20.64], R68 ;  /* 0x000000441400d985 */ /* 0x0005e2000c101b08 */
[----:B------:R-:W-:Y:S02]  /*cb70*/  @!P4 LEA.HI.X R19, R11, R12, R22, 0x2, P0 ;  /* 0x0000000c0b13c211 */ /* 0x000fe400000f1416 */
[----:B------:R-:W-:-:S03]  /*cb80*/  ISETP.GE.AND P0, PT, R6, c[0x0][0x3c8], PT ;  /* 0x0000f20006007a0c */ /* 0x000fc60003f06270 */
[----:B------:R2:W-:Y:S04]  /*cb90*/  @!P4 ST.E.64 [R18.64], R58 ;  /* 0x0000003a1200c985 */ /* 0x0005e8000c101b08 */
[----:B------:R2:W-:Y:S01]  /*cba0*/  @!P3 ST.E.64 [R16.64], R54 ;  /* 0x000000361000b985 */ /* 0x0005e2000c101b08 */
[----:B-1----:R-:W-:-:S04]  /*cbb0*/  @!P2 LEA R14, P6, R8, R2, 0x2 ;  /* 0x00000002080ea211 */ /* 0x002fc800078c10ff */
[----:B------:R-:W-:Y:S02]  /*cbc0*/  @!P2 LEA.HI.X R15, R8, R12, R24, 0x2, P6 ;  /* 0x0000000c080fa211 */ /* 0x000fe400030f1418 */
[----:B------:R-:W-:-:S03]  /*cbd0*/  @!P1 LEA R10, P6, R7, R2, 0x2 ;  /* 0x00000002070a9211 */ /* 0x000fc600078c10ff */
[----:B------:R2:W-:Y:S01]  /*cbe0*/  @!P2 ST.E.64 [R14.64], R52 ;  /* 0x000000340e00a985 */ /* 0x0005e2000c101b08 */
[----:B------:R-:W-:Y:S02]  /*cbf0*/  @!P1 LEA.HI.X R11, R7, R12, R25, 0x2, P6 ;  /* 0x0000000c070b9211 */ /* 0x000fe400030f1419 */
[----:B------:R-:W-:-:S03]  /*cc00*/  @!P0 LEA R8, P6, R6, R2, 0x2 ;  /* 0x0000000206088211 */ /* 0x000fc600078c10ff */
[----:B------:R2:W-:Y:S01]  /*cc10*/  @!P1 ST.E.64 [R10.64], R48 ;  /* 0x000000300a009985 */ /* 0x0005e2000c101b08 */
[----:B------:R-:W-:-:S05]  /*cc20*/  @!P0 LEA.HI.X R9, R6, R12, R26, 0x2, P6 ;  /* 0x0000000c06098211 */ /* 0x000fca00030f141a */
[----:B------:R2:W-:Y:S01]  /*cc30*/  @!P0 ST.E.64 [R8.64], R42 ;  /* 0x0000002a08008985 */ /* 0x0005e2000c101b08 */
[----:B------:R-:W-:-:S13]  /*cc40*/  ISETP.GE.AND P0, PT, R4, c[0x0][0x3c8], PT ;  /* 0x0000f20004007a0c */ /* 0x000fda0003f06270 */
[----:B------:R-:W-:Y:S05]  /*cc50*/  @P0 BRA `(.L_x_96) ;  /* 0x00000cb000000947 */ /* 0x000fea0003800000 */
[----:B------:R-:W-:-:S04]  /*cc60*/  LEA R2, P0, R4, R2, 0x2 ;  /* 0x0000000204027211 */ /* 0x000fc800078010ff */
[----:B------:R-:W-:-:S05]  /*cc70*/  LEA.HI.X R3, R4, R12, R27, 0x2, P0 ;  /* 0x0000000c04037211 */ /* 0x000fca00000f141b */
[----:B------:R1:W-:Y:S01]  /*cc80*/  ST.E.64 [R2.64], R30 ;  /* 0x0000001e02007985 */ /* 0x0003e2000c101b08 */
[----:B------:R-:W-:Y:S05]  /*cc90*/  BRA `(.L_x_96) ;  /* 0x00000c7000007947 */ /* 0x000fea0003800000 */
.L_x_81:
[----:B------:R-:W2:Y:S04]  /*cca0*/  LDL.LU R7, [R1+0x50] ;  /* 0x0000500001077983 */ /* 0x000ea80000300800 */
[----:B-1----:R-:W3:Y:S01]  /*ccb0*/  LDL R6, [R1+0x10] ;  /* 0x0000100001067983 */ /* 0x002ee20000100800 */
[----:B------:R-:W-:Y:S01]  /*ccc0*/  ISETP.NE.U32.AND P1, PT, RZ, c[0x0][0x508], PT ;  /* 0x00014200ff007a0c */ /* 0x000fe20003f25070 */
[----:B------:R-:W-:Y:S01]  /*ccd0*/  IMAD.MOV.U32 R4, RZ, RZ, 0x4 ;  /* 0x00000004ff047424 */ /* 0x000fe200078e00ff */
[----:B------:R-:W-:Y:S01]  /*cce0*/  ISETP.NE.U32.AND P2, PT, RZ, c[0x0][0x500], PT ;  /* 0x00014000ff007a0c */ /* 0x000fe20003f45070 */
[----:B------:R-:W-:Y:S01]  /*ccf0*/  IMAD.MOV.U32 R0, RZ, RZ, RZ ;  /* 0x000000ffff007224 */ /* 0x000fe200078e00ff */
[----:B------:R-:W-:Y:S01]  /*cd00*/  ISETP.NE.AND.EX P1, PT, RZ, c[0x0][0x50c], PT, P1 ;  /* 0x00014300ff007a0c */ /* 0x000fe20003f25310 */
[----:B------:R-:W-:Y:S01]  /*cd10*/  IMAD.MOV.U32 R20, RZ, RZ, c[0x0][0x388] ;  /* 0x0000e200ff147624 */ /* 0x000fe200078e00ff */
[----:B------:R-:W-:-:S11]  /*cd20*/  ISETP.NE.AND.EX P2, PT, RZ, c[0x0][0x504], PT, P2 ;  /* 0x00014100ff007a0c */ /* 0x000fd60003f45320 */
[C---:B---3--:R-:W-:Y:S01]  /*cd30*/  @P1 LEA R2, P0, R6.reuse, c[0x0][0x508], 0x2 ;  /* 0x0001420006021a11 */ /* 0x048fe200078010ff */
[----:B------:R-:W-:-:S03]  /*cd40*/  IMAD.WIDE R4, R6, R4, c[0x0][0x500] ;  /* 0x0001400006047625 */ /* 0x000fc600078e0204 */
[----:B------:R-:W-:Y:S02]  /*cd50*/  @P1 LEA.HI.X R3, R6, c[0x0][0x50c], R8, 0x2, P0 ;  /* 0x0001430006031a11 */ /* 0x000fe400000f1408 */
[----:B------:R1:W5:Y:S04]  /*cd60*/  @P2 LDG.E R0, [R4.64] ;  /* 0x0000000804002981 */ /* 0x000368000c1e1900 */
[----:B------:R1:W5:Y:S01]  /*cd70*/  @P1 LDG.E R20, [R2.64] ;  /* 0x0000000802141981 */ /* 0x000362000c1e1900 */
[----:B--2---:R-:W-:-:S04]  /*cd80*/  ISETP.NE.AND P0, PT, R7, RZ, PT ;  /* 0x000000ff0700720c */ /* 0x004fc80003f05270 */
[----:B------:R-:W-:Y:S01]  /*cd90*/  SEL R19, R7, c[0x0][0x3d4], P0 ;  /* 0x0000f50007137a07 */ /* 0x000fe20000000000 */
[----:B------:R-:W-:Y:S05]  /*cda0*/  @P1 BRA `(.L_x_109) ;  /* 0x0000004000001947 */ /* 0x000fea0003800000 */
[----:B------:R-:W-:Y:S05]  /*cdb0*/  @!P2 BRA `(.L_x_109) ;  /* 0x000000300000a947 */ /* 0x000fea0003800000 */
[----:B-1----:R1:W2:Y:S04]  /*cdc0*/  LDG.E R2, [R4.64] ;  /* 0x0000000804027981 */ /* 0x0022a8000c1e1900 */
[----:B-1----:R-:W2:Y:S02]  /*cdd0*/  LDG.E R4, [R4.64+0x4] ;  /* 0x0000040804047981 */ /* 0x002ea4000c1e1900 */
[----:B--2--5:R-:W-:Y:S02]  /*cde0*/  IADD3 R20, -R2, R4, RZ ;  /* 0x0000000402147210 */ /* 0x024fe40007ffe1ff */
.L_x_109:
[----:B-1----:R-:W1:Y:S01]  /*cdf0*/  S2R R4, SR_TID.X ;  /* 0x0000000000047919 */ /* 0x002e620000002100 */
[----:B------:R-:W-:Y:S01]  /*ce00*/  BSSY B0, `(.L_x_110) ;  /* 0x0000038000007945 */ /* 0x000fe20003800000 */
[----:B------:R-:W-:Y:S02]  /*ce10*/  SEL R12, R6, RZ, !P2 ;  /* 0x000000ff060c7207 */ /* 0x000fe40005000000 */
[----:B------:R-:W-:-:S02]  /*ce20*/  SEL R21, R8, RZ, !P2 ;  /* 0x000000ff08157207 */ /* 0x000fc40005000000 */
[----:B-----5:R-:W-:Y:S02]  /*ce30*/  SHF.R.S32.HI R17, RZ, 0x1f, R0 ;  /* 0x0000001fff117819 */ /* 0x020fe40000011400 */
[----:B-1----:R-:W-:-:S13]  /*ce40*/  ISETP.GT.AND P0, PT, R4, 0x7f, PT ;  /* 0x0000007f0400780c */ /* 0x002fda0003f04270 */
[----:B------:R-:W-:Y:S05]  /*ce50*/  @P0 BRA `(.L_x_111) ;  /* 0x0000032000000947 */ /* 0x000fea0003800000 */
[----:B------:R-:W2:Y:S01]  /*ce60*/  LDL R3, [R1+0x24] ;  /* 0x0000240001037983 */ /* 0x000ea20000100800 */
[----:B------:R-:W-:Y:S01]  /*ce70*/  IMAD R2, R20, c[0x0][0x4e8], RZ ;  /* 0x00013a0014027a24 */ /* 0x000fe200078e02ff */
[----:B--2---:R-:W-:-:S04]  /*ce80*/  LEA R13, R3, R4, 0x7 ;  /* 0x00000004030d7211 */ /* 0x004fc800078e38ff */
[----:B------:R-:W-:-:S13]  /*ce90*/  ISETP.GE.AND P0, PT, R13, R2, PT ;  /* 0x000000020d00720c */ /* 0x000fda0003f06270 */
[----:B------:R-:W-:Y:S05]  /*cea0*/  @P0 BRA `(.L_x_111) ;  /* 0x000002d000000947 */ /* 0x000fea0003800000 */
[----:B------:R-:W2:Y:S04]  /*ceb0*/  LDL R4, [R1+0x48] ;  /* 0x0000480001047983 */ /* 0x000ea80000100800 */
[----:B------:R-:W3:Y:S01]  /*cec0*/  LDL.LU R22, [R1+0x54] ;  /* 0x0000540001167983 */ /* 0x000ee20000300800 */
[----:B------:R-:W-:Y:S01]  /*ced0*/  IMAD.MOV.U32 R2, RZ, RZ, 0x368 ;  /* 0x00000368ff027424 */ /* 0x000fe200078e00ff */
[----:B------:R-:W-:-:S04]  /*cee0*/  ISETP.GT.AND P2, PT, R19, 0x1, PT ;  /* 0x000000011300780c */ /* 0x000fc80003f44270 */
[----:B------:R-:W-:-:S04]  /*cef0*/  SEL R2, R2, 0x328, P2 ;  /* 0x0000032802027807 */ /* 0x000fc80001000000 */
[----:B------:R1:W4:Y:S08]  /*cf00*/  LDC.64 R8, c[0x0][R2+0x170] ;  /* 0x00005c0002087b82 */ /* 0x0003300000000a00 */
[----:B------:R1:W2:Y:S08]  /*cf10*/  LDC.64 R6, c[0x0][R2+0x168] ;  /* 0x00005a0002067b82 */ /* 0x0002b00000000a00 */
[----:B------:R1:W5:Y:S08]  /*cf20*/  LDC.64 R14, c[0x0][R2+0x178] ;  /* 0x00005e00020e7b82 */ /* 0x0003700000000a00 */
[----:B------:R1:W2:Y:S02]  /*cf30*/  LDC.64 R10, c[0x0][R2+0x160] ;  /* 0x00005800020a7b82 */ /* 0x0002a40000000a00 */
[----:B-1----:R-:W-:-:S02]  /*cf40*/  IMAD.MOV.U32 R2, RZ, RZ, c[0x0][0x4e8] ;  /* 0x00013a00ff027624 */ /* 0x002fc400078e00ff */
[----:B----4-:R-:W-:-:S03]  /*cf50*/  IMAD R3, R9, R12, RZ ;  /* 0x0000000c09037224 */ /* 0x010fc600078e02ff */
[----:B------:R-:W-:Y:S02]  /*cf60*/  ISETP.NE.AND P0, PT, R2, 0x1, PT ;  /* 0x000000010200780c */ /* 0x000fe40003f05270 */
[----:B------:R-:W-:-:S11]  /*cf70*/  MOV R2, R13 ;  /* 0x0000000d00027202 */ /* 0x000fd60000000f00 */
[----:B------:R-:W-:-:S05]  /*cf80*/  @P0 IMAD.HI.U32 R16, R13, c[0x0][0x4ec], RZ ;  /* 0x00013b000d100a27 */ /* 0x000fca00078e00ff */
[----:B------:R-:W-:Y:S01]  /*cf90*/  @P0 SHF.R.U32.HI R2, RZ, c[0x0][0x4f0], R16 ;  /* 0x00013c00ff020a19 */ /* 0x000fe20000011610 */
[-C--:B--2---:R-:W-:Y:S02]  /*cfa0*/  IMAD R9, R7, R4.reuse, RZ ;  /* 0x0000000407097224 */ /* 0x084fe400078e02ff */
[----:B------:R-:W-:-:S04]  /*cfb0*/  IMAD.WIDE.U32 R6, R6, R4, RZ ;  /* 0x0000000406067225 */ /* 0x000fc800078e00ff */
[----:B------:R-:W-:-:S04]  /*cfc0*/  IMAD.WIDE.U32 R4, R8, R12, RZ ;  /* 0x0000000c08047225 */ /* 0x000fc800078e00ff */
[----:B------:R-:W-:Y:S01]  /*cfd0*/  IMAD R8, R8, R21, R3 ;  /* 0x0000001508087224 */ /* 0x000fe200078e0203 */
[----:B---3--:R-:W-:Y:S01]  /*cfe0*/  SEL R3, R22, RZ, P2 ;  /* 0x000000ff16037207 */ /* 0x008fe20001000000 */
[----:B------:R-:W-:Y:S01]  /*cff0*/  IMAD.IADD R9, R7, 0x1, R9 ;  /* 0x0000000107097824 */ /* 0x000fe200078e0209 */
[----:B------:R-:W-:Y:S01]  /*d000*/  IADD3 R16, P1, P0, R4, R6, R0 ;  /* 0x0000000604107210 */ /* 0x000fe2000783e000 */
[----:B------:R-:W-:Y:S01]  /*d010*/  IMAD.MOV R6, RZ, RZ, -R2 ;  /* 0x000000ffff067224 */ /* 0x000fe200078e0a02 */
[----:B------:R-:W-:Y:S01]  /*d020*/  IADD3 R7, R5, R8, RZ ;  /* 0x0000000805077210 */ /* 0x000fe20007ffe0ff */
[-C--:B-----5:R-:W-:Y:S02]  /*d030*/  IMAD R8, R15, R3.reuse, RZ ;  /* 0x000000030f087224 */ /* 0x0a0fe400078e02ff */
[----:B------:R-:W-:Y:S01]  /*d040*/  IMAD.WIDE.U32 R4, R14, R3, RZ ;  /* 0x000000030e047225 */ /* 0x000fe200078e00ff */
[----:B------:R-:W-:-:S03]  /*d050*/  IADD3.X R9, R7, R9, R17, P1, P0 ;  /* 0x0000000907097210 */ /* 0x000fc60000fe0411 */
[----:B------:R-:W-:Y:S01]  /*d060*/  IMAD R3, R6, c[0x0][0x4e8], R13 ;  /* 0x00013a0006037a24 */ /* 0x000fe200078e020d */
[----:B------:R-:W-:Y:S02]  /*d070*/  IADD3 R7, R5, R8, RZ ;  /* 0x0000000805077210 */ /* 0x000fe40007ffe0ff */
[----:B------:R-:W-:Y:S02]  /*d080*/  IADD3 R4, P1, P0, R2, R16, R4 ;  /* 0x0000001002047210 */ /* 0x000fe4000783e004 */
[----:B------:R-:W-:Y:S01]  /*d090*/  SHF.R.S32.HI R5, RZ, 0x1f, R2 ;  /* 0x0000001fff057819 */ /* 0x000fe20000011402 */
[----:B------:R-:W-:Y:S01]  /*d0a0*/  IMAD R2, R11, R3, RZ ;  /* 0x000000030b027224 */ /* 0x000fe200078e02ff */
[----:B------:R-:W-:Y:S02]  /*d0b0*/  SHF.R.S32.HI R6, RZ, 0x1f, R3 ;  /* 0x0000001fff067819 */ /* 0x000fe40000011403 */
[----:B------:R-:W-:Y:S01]  /*d0c0*/  IADD3.X R5, R5, R9, R7, P1, P0 ;  /* 0x0000000905057210 */ /* 0x000fe20000fe0407 */
[----:B------:R-:W-:-:S02]  /*d0d0*/  IMAD.MOV.U32 R7, RZ, RZ, c[0x0][0x4a8] ;  /* 0x00012a00ff077624 */ /* 0x000fc400078e00ff */
[C---:B------:R-:W-:Y:S02]  /*d0e0*/  IMAD R6, R10.reuse, R6, R2 ;  /* 0x000000060a067224 */ /* 0x040fe400078e0202 */
[----:B------:R-:W-:Y:S01]  /*d0f0*/  IMAD.WIDE.U32 R2, R10, R3, R4 ;  /* 0x000000030a027225 */ /* 0x000fe200078e0004 */
[----:B------:R-:W-:Y:S02]  /*d100*/  MOV R5, c[0x0][0x4ac] ;  /* 0x00012b0000057a02 */ /* 0x000fe40000000f00 */
[----:B------:R-:W-:Y:S01]  /*d110*/  SEL R4, R7, c[0x0][0x450], P2 ;  /* 0x0001140007047a07 */ /* 0x000fe20001000000 */
[----:B------:R-:W-:Y:S01]  /*d120*/  IMAD.IADD R3, R3, 0x1, R6 ;  /* 0x0000000103037824 */ /* 0x000fe200078e0206 */
[----:B------:R-:W-:Y:S02]  /*d130*/  SEL R5, R5, c[0x0][0x454], P2 ;  /* 0x0001150005057a07 */ /* 0x000fe40001000000 */
[----:B------:R-:W-:-:S04]  /*d140*/  LEA R4, P0, R2, R4, 0x2 ;  /* 0x0000000402047211 */ /* 0x000fc800078010ff */
[----:B------:R-:W-:Y:S02]  /*d150*/  LEA.HI.X R5, R2, R5, R3, 0x2, P0 ;  /* 0x0000000502057211 */ /* 0x000fe400000f1403 */
[----:B------:R-:W-:-:S05]  /*d160*/  MOV R2, 0xff800000 ;  /* 0xff80000000027802 */ /* 0x000fca0000000f00 */
[----:B------:R1:W-:Y:S02]  /*d170*/  STG.E [R4.64], R2 ;  /* 0x0000000204007986 */ /* 0x0003e4000c101908 */
.L_x_111:
[----:B------:R-:W-:Y:S05]  /*d180*/  BSYNC B0 ;  /* 0x0000000000007941 */ /* 0x000fea0003800000 */
.L_x_110:
[----:B------:R-:W-:-:S13]  /*d190*/  ISETP.GT.AND P0, PT, R19, 0x1, PT ;  /* 0x000000011300780c */ /* 0x000fda0003f04270 */
[----:B------:R-:W-:Y:S05]  /*d1a0*/  @P0 BRA `(.L_x_96) ;  /* 0x0000076000000947 */ /* 0x000fea0003800000 */
[----:B------:R-:W2:Y:S04]  /*d1b0*/  LDL.LU R3, [R1+0x48] ;  /* 0x0000480001037983 */ /* 0x000ea80000300800 */
[----:B-1----:R-:W3:Y:S04]  /*d1c0*/  LDL.LU R2, [R1+0x24] ;  /* 0x0000240001027983 */ /* 0x002ee80000300800 */
[----:B------:R-:W4:Y:S04]  /*d1d0*/  LDL R5, [R1+0x74] ;  /* 0x0000740001057983 */ /* 0x000f280000100800 */
[----:B------:R-:W5:Y:S01]  /*d1e0*/  LDL.64 R10, [R1+0x18] ;  /* 0x00001800010a7983 */ /* 0x000f620000100a00 */
[----:B------:R-:W-:-:S03]  /*d1f0*/  IMAD R4, R17, c[0x0][0x3a0], RZ ;  /* 0x0000e80011047a24 */ /* 0x000fc600078e02ff */
[----:B------:R-:W1:Y:S02]  /*d200*/  S2R R13, SR_TID.X ;  /* 0x00000000000d7919 */ /* 0x000e640000002100 */
[----:B-1----:R-:W-:-:S04]  /*d210*/  SHF.R.S32.HI R9, RZ, 0x1f, R13 ;  /* 0x0000001fff097819 */ /* 0x002fc8000001140d */
[----:B------:R-:W-:-:S04]  /*d220*/  LEA.HI R9, R9, R13, RZ, 0x3 ;  /* 0x0000000d09097211 */ /* 0x000fc800078f18ff */
[----:B------:R-:W-:Y:S02]  /*d230*/  SHF.R.S32.HI R9, RZ, 0x3, R9 ;  /* 0x00000003ff097819 */ /* 0x000fe40000011409 */
[----:B--2---:R-:W-:Y:S02]  /*d240*/  MOV R7, R3 ;  /* 0x0000000300077202 */ /* 0x004fe40000000f00 */
[----:B---3--:R-:W-:Y:S02]  /*d250*/  MOV R8, R2 ;  /* 0x0000000200087202 */ /* 0x008fe40000000f00 */
[----:B------:R-:W-:-:S04]  /*d260*/  MOV R2, c[0x0][0x4e8] ;  /* 0x00013a0000027a02 */ /* 0x000fc80000000f00 */
[----:B------:R-:W-:Y:S01]  /*d270*/  ISETP.NE.AND P0, PT, R2, 0x1, PT ;  /* 0x000000010200780c */ /* 0x000fe20003f05270 */
[----:B------:R-:W-:-:S04]  /*d280*/  IMAD.WIDE.U32 R2, R0, c[0x0][0x3a0], RZ ;  /* 0x0000e80000027a25 */ /* 0x000fc800078e00ff */
[----:B------:R-:W-:Y:S01]  /*d290*/  IMAD R0, R0, c[0x0][0x3a4], R4 ;  /* 0x0000e90000007a24 */ /* 0x000fe200078e0204 */
[----:B----4-:R-:W-:-:S03]  /*d2a0*/  LEA R4, R8, R5, 0x7 ;  /* 0x0000000508047211 */ /* 0x010fc600078e38ff */
[----:B------:R-:W-:-:S04]  /*d2b0*/  IMAD.IADD R3, R3, 0x1, R0 ;  /* 0x0000000103037824 */ /* 0x000fc800078e0200 */
[----:B------:R-:W-:Y:S01]  /*d2c0*/  @P0 IMAD.HI.U32 R6, R4, c[0x0][0x4ec], RZ ;  /* 0x00013b0004060a27 */ /* 0x000fe200078e00ff */
[----:B------:R-:W-:-:S03]  /*d2d0*/  MOV R0, R4 ;  /* 0x0000000400007202 */ /* 0x000fc60000000f00 */
[----:B------:R-:W-:Y:S01]  /*d2e0*/  IMAD.WIDE.U32 R2, R7, c[0x0][0x3e8], R2 ;  /* 0x0000fa0007027a25 */ /* 0x000fe200078e0002 */
[----:B------:R-:W-:-:S03]  /*d2f0*/  @P0 SHF.R.U32.HI R0, RZ, c[0x0][0x4f0], R6 ;  /* 0x00013c00ff000a19 */ /* 0x000fc60000011606 */
[----:B------:R-:W-:Y:S02]  /*d300*/  IMAD R5, R21, c[0x0][0x3f0], RZ ;  /* 0x0000fc0015057a24 */ /* 0x000fe400078e02ff */
[----:B------:R-:W-:Y:S01]  /*d310*/  IMAD R3, R7, c[0x0][0x3ec], R3 ;  /* 0x0000fb0007037a24 */ /* 0x000fe200078e0203 */
[----:B------:R-:W-:Y:S01]  /*d320*/  SHF.R.S32.HI R6, RZ, 0x1f, R0 ;  /* 0x0000001fff067819 */ /* 0x000fe20000011400 */
[----:B------:R-:W-:Y:S01]  /*d330*/  IMAD R7, R12, c[0x0][0x3f4], R5 ;  /* 0x0000fd000c077a24 */ /* 0x000fe200078e0205 */
[----:B------:R-:W-:Y:S01]  /*d340*/  IADD3 R5, -R0, RZ, RZ ;  /* 0x000000ff00057210 */ /* 0x000fe20007ffe1ff */
[----:B------:R-:W-:-:S04]  /*d350*/  IMAD.WIDE.U32 R2, R12, c[0x0][0x3f0], R2 ;  /* 0x0000fc000c027a25 */ /* 0x000fc800078e0002 */
[----:B------:R-:W-:Y:S02]  /*d360*/  IMAD R6, R6, c[0x0][0x3e0], RZ ;  /* 0x0000f80006067a24 */ /* 0x000fe400078e02ff */
[----:B------:R-:W-:Y:S02]  /*d370*/  IMAD.IADD R3, R3, 0x1, R7 ;  /* 0x0000000103037824 */ /* 0x000fe400078e0207 */
        /* <DEDUP_REMOVED lines=9> */
[----:B------:R-:W-:Y:S02]  /*d410*/  IADD3 R4, R3, R4, RZ ;  /* 0x0000000403047210 */ /* 0x000fe40007ffe0ff */
[----:B-----5:R-:W-:Y:S02]  /*d420*/  ISETP.GE.AND P0, PT, R10, c[0x0][0x3c8], PT ;  /* 0x0000f2000a007a0c */ /* 0x020fe40003f06270 */
[----:B------:R-:W-:Y:S02]  /*d430*/  LEA R0, R8, R9, 0x7 ;  /* 0x0000000908007211 */ /* 0x000fe400078e38ff */
[----:B------:R-:W-:Y:S01]  /*d440*/  LEA.HI.X R6, R2, c[0x0][0x384], R4, 0x1, P1 ;  /* 0x0000e10002067a11 */ /* 0x000fe200008f0c04 */
[----:B------:R-:W-:Y:S06]  /*d450*/  BRA.DIV ~URZ, `(.L_x_112) ;  /* 0x000028b27f007947 */ /* 0x000fec000b800000 */
[----:B------:R1:W2:Y:S02]  /*d460*/  SHFL.IDX PT, R8, R6, RZ, 0x181f ;  /* 0x00181fff06087589 */ /* 0x0002a400000e0000 */
.L_x_178:
[----:B------:R-:W-:Y:S05]  /*d470*/  BRA.DIV ~URZ, `(.L_x_113) ;  /* 0x000029027f007947 */ /* 0x000fea000b800000 */
[----:B------:R3:W4:Y:S02]  /*d480*/  SHFL.IDX PT, R2, R7, RZ, 0x181f ;  /* 0x00181fff07027589 */ /* 0x00072400000e0000 */
.L_x_179:
[----:B------:R-:W5:Y:S01]  /*d490*/  LDL.64 R10, [R1+0x18] ;  /* 0x00001800010a7983 */ /* 0x000f620000100a00 */
[----:B------:R-:W-:-:S05]  /*d4a0*/  IMAD R4, R20, c[0x0][0x4e8], RZ ;  /* 0x00013a0014047a24 */ /* 0x000fca00078e02ff */
[----:B------:R-:W-:-:S13]  /*d4b0*/  ISETP.GE.OR P2, PT, R0, R4, P0 ;  /* 0x000000040000720c */ /* 0x000fda0000746670 */
[----:B----45:R-:W-:-:S04]  /*d4c0*/  @!P2 LEA R2, P1, R10, R2, 0x1 ;  /* 0x000000020a02a211 */ /* 0x030fc800078208ff */
[----:B--2---:R-:W-:-:S05]  /*d4d0*/  @!P2 LEA.HI.X R3, R10, R8, R18, 0x1, P1 ;  /* 0x000000080a03a211 */ /* 0x004fca00008f0c12 */
[----:B------:R2:W-:Y:S01]  /*d4e0*/  @!P2 ST.E.128 [R2.64], RZ ;  /* 0x000000ff0200a985 */ /* 0x0005e2000c101d08 */
[----:B------:R-:W-:Y:S05]  /*d4f0*/  BRA.DIV ~URZ, `(.L_x_114) ;  /* 0x000028f27f007947 */ /* 0x000fea000b800000 */
[----:B------:R4:W1:Y:S04]  /*d500*/  SHFL.IDX PT, R8, R6, 0x1, 0x181f ;  /* 0x00381f0006087f89 */ /* 0x00086800000e0000 */
[----:B--2---:R4:W2:Y:S02]  /*d510*/  SHFL.IDX PT, R2, R7, 0x1, 0x181f ;  /* 0x00381f0007027f89 */ /* 0x0048a400000e0000 */
.L_x_180:
[----:B------:R-:W5:Y:S01]  /*d520*/  LDL.64 R10, [R1+0x18] ;  /* 0x00001800010a7983 */ /* 0x000f620000100a00 */
[----:B------:R-:W-:-:S04]  /*d530*/  IADD3 R3, R0, 0x10, RZ ;  /* 0x0000001000037810 */ /* 0x000fc80007ffe0ff */
[----:B------:R-:W-:-:S13]  /*d540*/  ISETP.GE.OR P2, PT, R3, R4, P0 ;  /* 0x000000040300720c */ /* 0x000fda0000746670 */
[----:B--2--5:R-:W-:-:S04]  /*d550*/  @!P2 LEA R2, P1, R10, R2, 0x1 ;  /* 0x000000020a02a211 */ /* 0x024fc800078208ff */
[----:B-1----:R-:W-:-:S05]  /*d560*/  @!P2 LEA.HI.X R3, R10, R8, R18, 0x1, P1 ;  /* 0x000000080a03a211 */ /* 0x002fca00008f0c12 */
[----:B------:R1:W-:Y:S01]  /*d570*/  @!P2 ST.E.128 [R2.64], RZ ;  /* 0x000000ff0200a985 */ /* 0x0003e2000c101d08 */
[----:B------:R-:W-:Y:S05]  /*d580*/  BRA.DIV ~URZ, `(.L_x_115) ;  /* 0x000029327f007947 */ /* 0x000fea000b800000 */
[----:B------:R2:W1:Y:S02]  /*d590*/  SHFL.IDX PT, R8, R6, 0x2, 0x181f ;  /* 0x00581f0006087f89 */ /* 0x00046400000e0000 */
.L_x_181:
[----:B------:R-:W-:Y:S05]  /*d5a0*/  BRA.DIV ~URZ, `(.L_x_116) ;  /* 0x000029827f007947 */ /* 0x000fea000b800000 */
[----:B-1----:R1:W2:Y:S02]  /*d5b0*/  SHFL.IDX PT, R2, R7, 0x2, 0x181f ;  /* 0x00581f0007027f89 */ /* 0x0022a400000e0000 */
.L_x_182:
[----:B------:R-:W5:Y:S01]  /*d5c0*/  LDL.64 R10, [R1+0x18] ;  /* 0x00001800010a7983 */ /* 0x000f620000100a00 */
[----:B------:R-:W-:-:S04]  /*d5d0*/  IADD3 R3, R0, 0x20, RZ ;  /* 0x0000002000037810 */ /* 0x000fc80007ffe0ff */
[----:B------:R-:W-:-:S13]  /*d5e0*/  ISETP.GE.OR P2, PT, R3, R4, P0 ;  /* 0x000000040300720c */ /* 0x000fda0000746670 */
[----:B--2--5:R-:W-:-:S04]  /*d5f0*/  @!P2 LEA R2, P1, R10, R2, 0x1 ;  /* 0x000000020a02a211 */ /* 0x024fc800078208ff */
[----:B------:R-:W-:-:S05]  /*d600*/  @!P2 LEA.HI.X R3, R10, R8, R18, 0x1, P1 ;  /* 0x000000080a03a211 */ /* 0x000fca00008f0c12 */
[----:B------:R2:W-:Y:S01]  /*d610*/  @!P2 ST.E.128 [R2.64], RZ ;  /* 0x000000ff0200a985 */ /* 0x0005e2000c101d08 */
[----:B------:R-:W-:Y:S05]  /*d620*/  BRA.DIV ~URZ, `(.L_x_117) ;  /* 0x000029727f007947 */ /* 0x000fea000b800000 */
[----:B------:R1:W2:Y:S04]  /*d630*/  SHFL.IDX PT, R8, R6, 0x3, 0x181f ;  /* 0x00781f0006087f89 */ /* 0x0002a800000e0000 */
[----:B--2---:R1:W2:Y:S02]  /*d640*/  SHFL.IDX PT, R2, R7, 0x3, 0x181f ;  /* 0x00781f0007027f89 */ /* 0x0042a400000e0000 */
.L_x_183:
[----:B------:R-:W5:Y:S01]  /*d650*/  LDL.64 R10, [R1+0x18] ;  /* 0x00001800010a7983 */ /* 0x000f620000100a00 */
[----:B------:R-:W-:-:S04]  /*d660*/  IADD3 R3, R0, 0x30, RZ ;  /* 0x0000003000037810 */ /* 0x000fc80007ffe0ff */
[----:B------:R-:W-:-:S13]  /*d670*/  ISETP.GE.OR P2, PT, R3, R4, P0 ;  /* 0x000000040300720c */ /* 0x000fda0000746670 */
[----:B--2--5:R-:W-:-:S04]  /*d680*/  @!P2 LEA R2, P1, R10, R2, 0x1 ;  /* 0x000000020a02a211 */ /* 0x024fc800078208ff */
[----:B------:R-:W-:-:S05]  /*d690*/  @!P2 LEA.HI.X R3, R10, R8, R18, 0x1, P1 ;  /* 0x000000080a03a211 */ /* 0x000fca00008f0c12 */
[----:B------:R2:W-:Y:S01]  /*d6a0*/  @!P2 ST.E.128 [R2.64], RZ ;  /* 0x000000ff0200a985 */ /* 0x0005e2000c101d08 */
[----:B------:R-:W-:Y:S05]  /*d6b0*/  BRA.DIV ~URZ, `(.L_x_118) ;  /* 0x000029b27f007947 */ /* 0x000fea000b800000 */
[----:B------:R1:W2:Y:S02]  /*d6c0*/  SHFL.IDX PT, R8, R6, 0x4, 0x181f ;  /* 0x00981f0006087f89 */ /* 0x0002a400000e0000 */
.L_x_184:
[----:B------:R-:W-:Y:S05]  /*d6d0*/  BRA.DIV ~URZ, `(.L_x_119) ;  /* 0x00002a027f007947 */ /* 0x000fea000b800000 */
[----:B--2---:R2:W1:Y:S02]  /*d6e0*/  SHFL.IDX PT, R2, R7, 0x4, 0x181f ;  /* 0x00981f0007027f89 */ /* 0x00446400000e0000 */
.L_x_185:
[----:B------:R-:W5:Y:S01]  /*d6f0*/  LDL.64 R10, [R1+0x18] ;  /* 0x00001800010a7983 */ /* 0x000f620000100a00 */
[----:B------:R-:W-:-:S04]  /*d700*/  IADD3 R3, R0, 0x40, RZ ;  /* 0x0000004000037810 */ /* 0x000fc80007ffe0ff */
[----:B------:R-:W-:-:S13]  /*d710*/  ISETP.GE.OR P2, PT, R3, R4, P0 ;  /* 0x000000040300720c */ /* 0x000fda0000746670 */
[----:B-1---5:R-:W-:-:S04]  /*d720*/  @!P2 LEA R2, P1, R10, R2, 0x1 ;  /* 0x000000020a02a211 */ /* 0x022fc800078208ff */
[----:B------:R-:W-:-:S05]  /*d730*/  @!P2 LEA.HI.X R3, R10, R8, R18, 0x1, P1 ;  /* 0x000000080a03a211 */ /* 0x000fca00008f0c12 */
[----:B------:R1:W-:Y:S01]  /*d740*/  @!P2 ST.E.128 [R2.64], RZ ;  /* 0x000000ff0200a985 */ /* 0x0003e2000c101d08 */
[----:B------:R-:W-:Y:S05]  /*d750*/  BRA.DIV ~URZ, `(.L_x_120) ;  /* 0x000029f27f007947 */ /* 0x000fea000b800000 */
[----:B------:R1:W2:Y:S04]  /*d760*/  SHFL.IDX PT, R8, R6, 0x5, 0x181f ;  /* 0x00b81f0006087f89 */ /* 0x0002a800000e0000 */
[----:B-1----:R1:W3:Y:S02]  /*d770*/  SHFL.IDX PT, R2, R7, 0x5, 0x181f ;  /* 0x00b81f0007027f89 */ /* 0x0022e400000e0000 */
.L_x_186:
[----:B------:R-:W5:Y:S01]  /*d780*/  LDL.64 R10, [R1+0x18] ;  /* 0x00001800010a7983 */ /* 0x000f620000100a00 */
[----:B------:R-:W-:-:S04]  /*d790*/  IADD3 R3, R0, 0x50, RZ ;  /* 0x0000005000037810 */ /* 0x000fc80007ffe0ff */
[----:B------:R-:W-:-:S13]  /*d7a0*/  ISETP.GE.OR P2, PT, R3, R4, P0 ;  /* 0x000000040300720c */ /* 0x000fda0000746670 */
[----:B---3-5:R-:W-:-:S04]  /*d7b0*/  @!P2 LEA R2, P1, R10, R2, 0x1 ;  /* 0x000000020a02a211 */ /* 0x028fc800078208ff */
[----:B--2---:R-:W-:-:S05]  /*d7c0*/  @!P2 LEA.HI.X R3, R10, R8, R18, 0x1, P1 ;  /* 0x000000080a03a211 */ /* 0x004fca00008f0c12 */
[----:B------:R2:W-:Y:S01]  /*d7d0*/  @!P2 ST.E.128 [R2.64], RZ ;  /* 0x000000ff0200a985 */ /* 0x0005e2000c101d08 */
[----:B------:R-:W-:Y:S05]  /*d7e0*/  BRA.DIV ~URZ, `(.L_x_121) ;  /* 0x00002a327f007947 */ /* 0x000fea000b800000 */
[----:B------:R3:W1:Y:S02]  /*d7f0*/  SHFL.IDX PT, R8, R6, 0x6, 0x181f ;  /* 0x00d81f0006087f89 */ /* 0x00066400000e0000 */
.L_x_187:
[----:B------:R-:W-:Y:S05]  /*d800*/  BRA.DIV ~URZ, `(.L_x_122) ;  /* 0x00002a827f007947 */ /* 0x000fea000b800000 */
[----:B--2---:R2:W3:Y:S02]  /*d810*/  SHFL.IDX PT, R2, R7, 0x6, 0x181f ;  /* 0x00d81f0007027f89 */ /* 0x0044e400000e0000 */
.L_x_188:
[----:B------:R-:W5:Y:S01]  /*d820*/  LDL.64 R10, [R1+0x18] ;  /* 0x00001800010a7983 */ /* 0x000f620000100a00 */
[----:B------:R-:W-:-:S04]  /*d830*/  IADD3 R3, R0, 0x60, RZ ;  /* 0x0000006000037810 */ /* 0x000fc80007ffe0ff */
[----:B------:R-:W-:-:S13]  /*d840*/  ISETP.GE.OR P2, PT, R3, R4, P0 ;  /* 0x000000040300720c */ /* 0x000fda0000746670 */
[----:B---3-5:R-:W-:-:S04]  /*d850*/  @!P2 LEA R2, P1, R10, R2, 0x1 ;  /* 0x000000020a02a211 */ /* 0x028fc800078208ff */
[----:B-1----:R-:W-:-:S05]  /*d860*/  @!P2 LEA.HI.X R3, R10, R8, R18, 0x1, P1 ;  /* 0x000000080a03a211 */ /* 0x002fca00008f0c12 */
[----:B------:R1:W-:Y:S01]  /*d870*/  @!P2 ST.E.128 [R2.64], RZ ;  /* 0x000000ff0200a985 */ /* 0x0003e2000c101d08 */
[----:B------:R-:W-:Y:S05]  /*d880*/  BRA.DIV ~URZ, `(.L_x_123) ;  /* 0x00002a727f007947 */ /* 0x000fea000b800000 */
[----:B----4-:R-:W3:Y:S04]  /*d890*/  SHFL.IDX PT, R6, R6, 0x7, 0x181f ;  /* 0x00f81f0006067f89 */ /* 0x010ee800000e0000 */
[----:B-1----:R1:W4:Y:S02]  /*d8a0*/  SHFL.IDX PT, R2, R7, 0x7, 0x181f ;  /* 0x00f81f0007027f89 */ /* 0x00232400000e0000 */
.L_x_189:
[----:B------:R-:W5:Y:S01]  /*d8b0*/  LDL.64 R8, [R1+0x18] ;  /* 0x0000180001087983 */ /* 0x000f620000100a00 */
[----:B------:R-:W-:-:S04]  /*d8c0*/  IADD3 R0, R0, 0x70, RZ ;  /* 0x0000007000007810 */ /* 0x000fc80007ffe0ff */
[----:B------:R-:W-:-:S13]  /*d8d0*/  ISETP.GE.OR P1, PT, R0, R4, P0 ;  /* 0x000000040000720c */ /* 0x000fda0000726670 */
[----:B----45:R-:W-:-:S04]  /*d8e0*/  @!P1 LEA R2, P0, R8, R2, 0x1 ;  /* 0x0000000208029211 */ /* 0x030fc800078008ff */
[----:B---3--:R-:W-:-:S05]  /*d8f0*/  @!P1 LEA.HI.X R3, R8, R6, R18, 0x1, P0 ;  /* 0x0000000608039211 */ /* 0x008fca00000f0c12 */
[----:B------:R3:W-:Y:S04]  /*d900*/  @!P1 ST.E.128 [R2.64], RZ ;  /* 0x000000ff02009985 */ /* 0x0007e8000c101d08 */
.L_x_96:
[----:B------:R-:W-:Y:S05]  /*d910*/  BSYNC B1 ;  /* 0x0000000000017941 */ /* 0x000fea0003800000 */
.L_x_80:
[----:B------:R-:W5:Y:S02]  /*d920*/  LDL R0, [R1+0x80] ;  /* 0x0000800001007983 */ /* 0x000f640000100800 */
[----:B-----5:R-:W-:-:S13]  /*d930*/  ISETP.NE.AND P0, PT, R0, RZ, PT ;  /* 0x000000ff0000720c */ /* 0x020fda0003f05270 */
[----:B------:R-:W-:Y:S01]  /*d940*/  @P0 WARPSYNC 0xffffffff ;  /* 0xffffffff00000948 */ /* 0x000fe20003800000 */
[----:B------:R-:W-:Y:S06]  /*d950*/  @P0 BAR.SYNC.DEFER_BLOCKING 0x5, 0x80 ;  /* 0x0142000000000b1d */ /* 0x000fec0000010000 */
[----:B-123--:R-:W1:Y:S04]  /*d960*/  @P0 LDS.128 R4, [0x9100] ;  /* 0x00910000ff040984 */ /* 0x00ee680000000c00 */
[----:B-1----:R1:W-:Y:S04]  /*d970*/  @P0 STL.64 [R1+0x20], R4 ;  /* 0x0000200401000387 */ /* 0x0023e80000100a00 */
[----:B------:R1:W-:Y:S04]  /*d980*/  @P0 STL.64 [R1+0x28], R6 ;  /* 0x0000280601000387 */ /* 0x0003e80000100a00 */
[----:B------:R-:W-:Y:S06]  /*d990*/  @P0 BAR.ARV 0x4, 0x80 ;  /* 0x0102000000000b1d */ /* 0x000fec0000002000 */
[----:B------:R-:W-:Y:S05]  /*d9a0*/  @P0 BRA `(.L_x_124) ;  /* 0x00000ba000000947 */ /* 0x000fea0003800000 */
[----:B------:R-:W2:Y:S01]  /*d9b0*/  S2R R0, SR_TID.X ;  /* 0x0000000000007919 */ /* 0x000ea20000002100 */
[----:B-1----:R-:W-:Y:S01]  /*d9c0*/  IMAD.MOV.U32 R7, RZ, RZ, RZ ;  /* 0x000000ffff077224 */ /* 0x002fe200078e00ff */
[----:B--2---:R-:W-:-:S04]  /*d9d0*/  LOP3.LUT R14, R0, 0x1f, RZ, 0xc0, !PT ;  /* 0x0000001f000e7812 */ /* 0x004fc800078ec0ff */
[----:B------:R-:W-:Y:S01]  /*d9e0*/  ISETP.NE.AND P5, PT, R14, 0x1f, PT ;  /* 0x0000001f0e00780c */ /* 0x000fe20003fa5270 */
[----:B------:R-:W-:Y:S10]  /*d9f0*/  BRA.DIV ~URZ, `(.L_x_125) ;  /* 0x000029d27f007947 */ /* 0x000ff4000b800000 */
[----:B------:R1:W2:Y:S02]  /*da00*/  SHFL.IDX PT, R10, R70, RZ, 0x1f ;  /* 0x00001fff460a7589 */ /* 0x0002a400000e0000 */
.L_x_190:
[----:B------:R-:W-:Y:S05]  /*da10*/  BRA.DIV ~URZ, `(.L_x_126) ;  /* 0x00002a227f007947 */ /* 0x000fea000b800000 */
[----:B------:R3:W1:Y:S02]  /*da20*/  SHFL.IDX PT, R8, R70, 0x1, 0x1f ;  /* 0x00201f0046087f89 */ /* 0x00066400000e0000 */
.L_x_191:
[----:B------:R-:W5:Y:S01]  /*da30*/  LDL R0, [R1+0x2c] ;  /* 0x00002c0001007983 */ /* 0x000f620000100800 */
[----:B------:R-:W-:Y:S02]  /*da40*/  IMAD.MOV.U32 R6, RZ, RZ, RZ ;  /* 0x000000ffff067224 */ /* 0x000fe400078e00ff */
[----:B-----5:R-:W-:-:S05]  /*da50*/  IMAD.IADD R0, R0, 0x1, R14 ;  /* 0x0000000100007824 */ /* 0x020fca00078e020e */
[----:B------:R-:W-:-:S13]  /*da60*/  ISETP.GE.OR P0, PT, R0, c[0x0][0x53c], !P5 ;  /* 0x00014f0000007a0c */ /* 0x000fda0006f06670 */
[----:B----4-:R-:W-:Y:S01]  /*da70*/  @!P0 IMAD.MOV.U32 R2, RZ, RZ, 0x4 ;  /* 0x00000004ff028424 */ /* 0x010fe200078e00ff */
[----:B------:R-:W-:-:S03]  /*da80*/  @!P0 MOV R3, 0x4 ;  /* 0x0000000400038802 */ /* 0x000fc60000000f00 */
[----:B------:R-:W-:-:S04]  /*da90*/  @!P0 IMAD.WIDE R4, R0, R2, c[0x0][0x580] ;  /* 0x0001600000048625 */ /* 0x000fc800078e0202 */
[----:B------:R-:W-:Y:S01]  /*daa0*/  @!P0 IMAD.WIDE R2, R0, R3, c[0x0][0x578] ;  /* 0x00015e0000028625 */ /* 0x000fe200078e0203 */
[----:B------:R-:W4:Y:S04]  /*dab0*/  @!P0 LDG.E R6, [R4.64] ;  /* 0x0000000804068981 */ /* 0x000f28000c1e1900 */
[----:B------:R-:W4:Y:S01]  /*dac0*/  @!P0 LDG.E R7, [R2.64] ;  /* 0x0000000802078981 */ /* 0x000f22000c1e1900 */
[C---:B------:R-:W-:Y:S02]  /*dad0*/  ISETP.GE.U32.AND P4, PT, R14.reuse, 0x10, PT ;  /* 0x000000100e00780c */ /* 0x040fe40003f86070 */
[C---:B------:R-:W-:Y:S02]  /*dae0*/  ISETP.GE.U32.AND P3, PT, R14.reuse, 0x8, PT ;  /* 0x000000080e00780c */ /* 0x040fe40003f66070 */
[----:B------:R-:W-:-:S02]  /*daf0*/  ISETP.GE.U32.AND P2, PT, R14, 0x4, PT ;  /* 0x000000040e00780c */ /* 0x000fc40003f46070 */
[C---:B------:R-:W-:Y:S02]  /*db00*/  ISETP.GE.U32.AND P1, PT, R14.reuse, 0x2, PT ;  /* 0x000000020e00780c */ /* 0x040fe40003f26070 */
[----:B------:R-:W-:Y:S02]  /*db10*/  ISETP.NE.AND P0, PT, R14, RZ, PT ;  /* 0x000000ff0e00720c */ /* 0x000fe40003f05270 */
[----:B------:R-:W-:Y:S01]  /*db20*/  MOV R13, RZ ;  /* 0x000000ff000d7202 */ /* 0x000fe20000000f00 */
[----:B----4-:R-:W-:Y:S01]  /*db30*/  IMAD R0, R7, R6, RZ ;  /* 0x0000000607007224 */ /* 0x010fe200078e02ff */
[----:B------:R-:W-:Y:S07]  /*db40*/  BRA.DIV ~URZ, `(.L_x_127) ;  /* 0x000029627f007947 */ /* 0x000fee000b800000 */
[----:B------:R4:W3:Y:S02]  /*db50*/  SHFL.UP PT, R4, R0, 0x1, RZ ;  /* 0x0420000000047989 */ /* 0x0008e400000e00ff */
.L_x_192:
[----:B---3--:R-:W-:-:S04]  /*db60*/  SEL R4, R4, RZ, P0 ;  /* 0x000000ff04047207 */ /* 0x008fc80000000000 */
[----:B----4-:R-:W-:Y:S01]  /*db70*/  IADD3 R0, R0, R4, RZ ;  /* 0x0000000400007210 */ /* 0x010fe20007ffe0ff */
[----:B------:R-:W-:Y:S05]  /*db80*/  BRA.DIV ~URZ, `(.L_x_128) ;  /* 0x000029627f007947 */ /* 0x000fea000b800000 */
[----:B------:R-:W3:Y:S02]  /*db90*/  SHFL.UP PT, R2, R0, 0x2, RZ ;  /* 0x0440000000027989 */ /* 0x000ee400000e00ff */
[----:B---3--:R-:W-:-:S05]  /*dba0*/  SEL R2, R2, RZ, P1 ;  /* 0x000000ff02027207 */ /* 0x008fca0000800000 */
[----:B------:R-:W-:-:S05]  /*dbb0*/  IMAD.IADD R4, R0, 0x1, R2 ;  /* 0x0000000100047824 */ /* 0x000fca00078e0202 */
        /* <DEDUP_REMOVED lines=9> */
[----:B------:R3:W4:Y:S02]  /*dc50*/  SHFL.IDX PT, R0, R4, 0x1f, 0x1f ;  /* 0x03e01f0004007f89 */ /* 0x00072400000e0000 */
.L_x_193:
[----:B----4-:R-:W-:Y:S01]  /*dc60*/  IMAD R0, R0, c[0x0][0x538], RZ ;  /* 0x00014e0000007a24 */ /* 0x010fe200078e02ff */
[----:B------:R-:W-:Y:S04]  /*dc70*/  BSSY B1, `(.L_x_129) ;  /* 0x0000084000017945 */ /* 0x000fe80003800000 */
[----:B-1----:R-:W-:-:S04]  /*dc80*/  IADD3 R8, R0, R8, RZ ;  /* 0x0000000800087210 */ /* 0x002fc80007ffe0ff */
[----:B--2---:R-:W-:-:S13]  /*dc90*/  ISETP.GT.AND P6, PT, R8, R10, PT ;  /* 0x0000000a0800720c */ /* 0x004fda0003fc4270 */
[----:B------:R-:W-:Y:S05]  /*dca0*/  @P6 BRA `(.L_x_130) ;  /* 0x0000025000006947 */ /* 0x000fea0003800000 */
.L_x_134:
[----:B------:R-:W2:Y:S02]  /*dcb0*/  LDL.LU R0, [R1+0x2c] ;  /* 0x00002c0001007983 */ /* 0x000ea40000300800 */
[----:B--2---:R-:W-:-:S04]  /*dcc0*/  IADD3 R0, R0, 0x1f, RZ ;  /* 0x0000001f00007810 */ /* 0x004fc80007ffe0ff */
[----:B------:R-:W-:-:S13]  /*dcd0*/  ISETP.GE.AND P6, PT, R0, c[0x0][0x53c], PT ;  /* 0x00014f0000007a0c */ /* 0x000fda0003fc6270 */
[----:B------:R-:W-:Y:S05]  /*dce0*/  @P6 BRA `(.L_x_131) ;  /* 0x0000077000006947 */ /* 0x000fea0003800000 */
[----:B------:R1:W-:Y:S01]  /*dcf0*/  STL [R1+0x2c], R0 ;  /* 0x00002c0001007387 */ /* 0x0003e20000100800 */
[----:B------:R-:W-:Y:S01]  /*dd00*/  CS2R R6, SRZ ;  /* 0x0000000000067805 */ /* 0x000fe2000001ff00 */
[----:B-1----:R-:W-:-:S04]  /*dd10*/  IADD3 R0, R0, R14, RZ ;  /* 0x0000000e00007210 */ /* 0x002fc80007ffe0ff */
[----:B------:R-:W-:-:S13]  /*dd20*/  ISETP.GE.OR P6, PT, R0, c[0x0][0x53c], !P5 ;  /* 0x00014f0000007a0c */ /* 0x000fda0006fc6670 */
[----:B------:R-:W-:Y:S02]  /*dd30*/  @!P6 MOV R2, 0x4 ;  /* 0x000000040002e802 */ /* 0x000fe40000000f00 */
[----:B------:R-:W-:-:S03]  /*dd40*/  @!P6 MOV R3, 0x4 ;  /* 0x000000040003e802 */ /* 0x000fc60000000f00 */
[----:B---3--:R-:W-:-:S04]  /*dd50*/  @!P6 IMAD.WIDE R4, R0, R2, c[0x0][0x580] ;  /* 0x000160000004e625 */ /* 0x008fc800078e0202 */
[----:B------:R-:W-:Y:S01]  /*dd60*/  @!P6 IMAD.WIDE R2, R0, R3, c[0x0][0x578] ;  /* 0x00015e000002e625 */ /* 0x000fe200078e0203 */
[----:B------:R-:W2:Y:S04]  /*dd70*/  @!P6 LDG.E R6, [R4.64] ;  /* 0x000000080406e981 */ /* 0x000ea8000c1e1900 */
[----:B------:R-:W2:Y:S02]  /*dd80*/  @!P6 LDG.E R7, [R2.64] ;  /* 0x000000080207e981 */ /* 0x000ea4000c1e1900 */
[----:B--2---:R-:W-:Y:S01]  /*dd90*/  IMAD R0, R7, R6, RZ ;  /* 0x0000000607007224 */ /* 0x004fe200078e02ff */
[----:B------:R-:W-:Y:S05]  /*dda0*/  BRA.DIV ~URZ, `(.L_x_132) ;  /* 0x000028f27f007947 */ /* 0x000fea000b800000 */
[----:B------:R1:W2:Y:S02]  /*ddb0*/  SHFL.UP PT, R2, R0, 0x1, RZ ;  /* 0x0420000000027989 */ /* 0x0002a400000e00ff */
.L_x_194:
        /* <DEDUP_REMOVED lines=16> */
.L_x_195:
[----:B--2---:R-:W-:-:S05]  /*dec0*/  IMAD R0, R0, c[0x0][0x538], RZ ;  /* 0x00014e0000007a24 */ /* 0x004fca00078e02ff */
[----:B------:R-:W-:-:S04]  /*ded0*/  IADD3 R8, R0, R8, RZ ;  /* 0x0000000800087210 */ /* 0x000fc80007ffe0ff */
[----:B------:R-:W-:-:S13]  /*dee0*/  ISETP.GT.AND P6, PT, R8, R10, PT ;  /* 0x0000000a0800720c */ /* 0x000fda0003fc4270 */
[----:B-1----:R-:W-:Y:S05]  /*def0*/  @!P6 BRA `(.L_x_134) ;  /* 0xfffffdb00000e947 */ /* 0x002fea000383ffff */
.L_x_130:
[----:B------:R-:W-:-:S05]  /*df00*/  IADD3 R12, -R0, R8, RZ ;  /* 0x00000008000c7210 */ /* 0x000fca0007ffe1ff */
[----:B------:R-:W-:-:S05]  /*df10*/  IMAD R0, R4, c[0x0][0x538], R12 ;  /* 0x00014e0004007a24 */ /* 0x000fca00078e020c */
[----:B------:R-:W-:Y:S01]  /*df20*/  ISETP.GT.AND P0, PT, R0, R10, PT ;  /* 0x0000000a0000720c */ /* 0x000fe20003f04270 */
[----:B------:R-:W-:-:S12]  /*df30*/  BRA.DIV ~URZ, `(.L_x_135) ;  /* 0x000029627f007947 */ /* 0x000fd8000b800000 */
[----:B------:R-:W-:-:S04]  /*df40*/  VOTE.ANY R0, PT, !P0 ;  /* 0x0000000000007806 */ /* 0x000fc800040e0100 */
.L_x_196:
[----:B------:R1:W2:Y:S01]  /*df50*/  POPC R11, R0 ;  /* 0x00000000000b7309 */ /* 0x0002a20000000000 */
[----:B------:R-:W-:Y:S05]  /*df60*/  BRA.DIV ~URZ, `(.L_x_136) ;  /* 0x000029727f007947 */ /* 0x000fea000b800000 */
[----:B--2---:R2:W4:Y:S04]  /*df70*/  SHFL.IDX PT, R8, R6, R11, 0x1f ;  /* 0x00001f0b06087589 */ /* 0x00452800000e0000 */
[----:B------:R2:W1:Y:S02]  /*df80*/  SHFL.IDX PT, R7, R7, R11, 0x1f ;  /* 0x00001f0b07077589 */ /* 0x00046400000e0000 */
.L_x_197:
[----:B------:R-:W-:Y:S01]  /*df90*/  ISETP.NE.AND P0, PT, R0, RZ, PT ;  /* 0x000000ff0000720c */ /* 0x000fe20003f05270 */
[----:B------:R-:W-:-:S12]  /*dfa0*/  BSSY B0, `(.L_x_137) ;  /* 0x0000005000007945 */ /* 0x000fd80003800000 */
[----:B------:R-:W-:Y:S05]  /*dfb0*/  @!P0 BRA `(.L_x_138) ;  /* 0x0000003000008947 */ /* 0x000fea0003800000 */
[----:B------:R-:W-:Y:S01]  /*dfc0*/  IADD3 R5, R11, -0x1, RZ ;  /* 0xffffffff0b057810 */ /* 0x000fe20007ffe0ff */
[----:B------:R-:W-:Y:S05]  /*dfd0*/  BRA.DIV ~URZ, `(.L_x_139) ;  /* 0x000029d27f007947 */ /* 0x000fea000b800000 */
[----:B------:R2:W3:Y:S02]  /*dfe0*/  SHFL.IDX PT, R13, R4, R5, 0x1f ;  /* 0x00001f05040d7589 */ /* 0x0004e400000e0000 */
.L_x_138:
[----:B------:R-:W-:Y:S05]  /*dff0*/  BSYNC B0 ;  /* 0x0000000000007941 */ /* 0x000fea0003800000 */
.L_x_137:
[----:B--23--:R-:W-:Y:S01]  /*e000*/  IMAD R6, R13, c[0x0][0x538], R12 ;  /* 0x00014e000d067a24 */ /* 0x00cfe200078e020c */
[----:B----4-:R-:W-:Y:S02]  /*e010*/  IABS R2, R8 ;  /* 0x0000000800027213 */ /* 0x010fe40000000000 */
[----:B-1----:R-:W-:Y:S01]  /*e020*/  IABS R3, R7 ;  /* 0x0000000700037213 */ /* 0x002fe20000000000 */
[----:B------:R-:W-:Y:S01]  /*e030*/  IMAD.IADD R9, R10, 0x1, -R6 ;  /* 0x000000010a097824 */ /* 0x000fe200078e0a06 */
[----:B------:R1:W-:Y:S01]  /*e040*/  STL [R1+0x20], R6 ;  /* 0x0000200601007387 */ /* 0x0003e20000100800 */
[----:B------:R-:W2:Y:S03]  /*e050*/  I2F.RP R4, R2 ;  /* 0x0000000200047306 */ /* 0x000ea60000209400 */
[----:B------:R-:W3:Y:S05]  /*e060*/  LDL.LU R13, [R1+0x2c] ;  /* 0x00002c00010d7983 */ /* 0x000eea0000300800 */
[----:B--2---:R-:W2:Y:S02]  /*e070*/  MUFU.RCP R4, R4 ;  /* 0x0000000400047308 */ /* 0x004ea40000001000 */
[----:B--2---:R-:W-:-:S06]  /*e080*/  IADD3 R4, R4, 0xffffffe, RZ ;  /* 0x0ffffffe04047810 */ /* 0x004fcc0007ffe0ff */
[----:B------:R-:W2:Y:S01]  /*e090*/  F2I.FTZ.U32.TRUNC.NTZ R5, R4 ;  /* 0x0000000400057305 */ /* 0x000ea2000021f000 */
[----:B-1----:R-:W-:Y:S02]  /*e0a0*/  MOV R6, R3 ;  /* 0x0000000300067202 */ /* 0x002fe40000000f00 */
[----:B------:R-:W-:Y:S01]  /*e0b0*/  IABS R10, R9 ;  /* 0x00000009000a7213 */ /* 0x000fe20000000000 */
[----:B--2---:R-:W-:-:S04]  /*e0c0*/  IMAD.MOV R0, RZ, RZ, -R5 ;  /* 0x000000ffff007224 */ /* 0x004fc800078e0a05 */
[----:B------:R-:W-:Y:S01]  /*e0d0*/  IMAD.MOV.U32 R4, RZ, RZ, R0 ;  /* 0x000000ffff047224 */ /* 0x000fe200078e0000 */
[----:B------:R-:W-:-:S03]  /*e0e0*/  IABS R0, R8 ;  /* 0x0000000800007213 */ /* 0x000fc60000000000 */
[----:B------:R-:W-:Y:S02]  /*e0f0*/  IMAD R3, R4, R2, RZ ;  /* 0x0000000204037224 */ /* 0x000fe400078e02ff */
[----:B------:R-:W-:Y:S01]  /*e100*/  IMAD.MOV.U32 R4, RZ, RZ, RZ ;  /* 0x000000ffff047224 */ /* 0x000fe200078e00ff */
[----:B------:R-:W1:Y:S01]  /*e110*/  I2F.RP R12, R6 ;  /* 0x00000006000c7306 */ /* 0x000e620000209400 */
[----:B------:R-:W-:Y:S02]  /*e120*/  IMAD.MOV R0, RZ, RZ, -R0 ;  /* 0x000000ffff007224 */ /* 0x000fe400078e0a00 */
[----:B------:R-:W-:-:S04]  /*e130*/  IMAD.HI.U32 R5, R5, R3, R4 ;  /* 0x0000000305057227 */ /* 0x000fc800078e0004 */
[----:B------:R-:W-:Y:S01]  /*e140*/  IMAD.MOV.U32 R3, RZ, RZ, R10 ;  /* 0x000000ffff037224 */ /* 0x000fe200078e000a */
[----:B------:R-:W-:-:S03]  /*e150*/  MOV R4, R0 ;  /* 0x0000000000047202 */ /* 0x000fc60000000f00 */
[----:B------:R-:W-:-:S04]  /*e160*/  IMAD.HI.U32 R0, R5, R3, RZ ;  /* 0x0000000305007227 */ /* 0x000fc800078e00ff */
[----:B------:R-:W-:Y:S02]  /*e170*/  IMAD R3, R0, R4, R3 ;  /* 0x0000000400037224 */ /* 0x000fe400078e0203 */
[----:B-1----:R-:W1:Y:S03]  /*e180*/  MUFU.RCP R4, R12 ;  /* 0x0000000c00047308 */ /* 0x002e660000001000 */
[----:B------:R-:W-:-:S13]  /*e190*/  ISETP.GT.U32.AND P1, PT, R2, R3, PT ;  /* 0x000000030200720c */ /* 0x000fda0003f24070 */
[----:B------:R-:W-:Y:S01]  /*e1a0*/  @!P1 IMAD.IADD R3, R3, 0x1, -R2 ;  /* 0x0000000103039824 */ /* 0x000fe200078e0a02 */
[----:B-1----:R-:W-:-:S04]  /*e1b0*/  IADD3 R4, R4, 0xffffffe, RZ ;  /* 0x0ffffffe04047810 */ /* 0x002fc80007ffe0ff */
[----:B------:R-:W-:Y:S02]  /*e1c0*/  ISETP.GE.U32.AND P2, PT, R3, R2, PT ;  /* 0x000000020300720c */ /* 0x000fe40003f46070 */
[----:B------:R-:W1:Y:S01]  /*e1d0*/  F2I.FTZ.U32.TRUNC.NTZ R3, R4 ;  /* 0x0000000400037305 */ /* 0x000e62000021f000 */
[----:B------:R-:W-:Y:S02]  /*e1e0*/  LOP3.LUT R2, R9, R8, RZ, 0x3c, !PT ;  /* 0x0000000809027212 */ /* 0x000fe400078e3cff */
[----:B------:R-:W-:Y:S02]  /*e1f0*/  @!P1 IADD3 R0, R0, 0x1, RZ ;  /* 0x0000000100009810 */ /* 0x000fe40007ffe0ff */
[----:B------:R-:W-:Y:S02]  /*e200*/  ISETP.GE.AND P0, PT, R2, RZ, PT ;  /* 0x000000ff0200720c */ /* 0x000fe40003f06270 */
[----:B------:R-:W-:-:S04]  /*e210*/  ISETP.NE.AND P1, PT, R8, RZ, PT ;  /* 0x000000ff0800720c */ /* 0x000fc80003f25270 */
[----:B------:R-:W-:Y:S01]  /*e220*/  @P2 IADD3 R0, R0, 0x1, RZ ;  /* 0x0000000100002810 */ /* 0x000fe20007ffe0ff */
[----:B-1----:R-:W-:-:S06]  /*e230*/  IMAD.MOV R2, RZ, RZ, -R3 ;  /* 0x000000ffff027224 */ /* 0x002fcc00078e0a03 */
[----:B------:R-:W-:Y:S01]  /*e240*/  @!P0 IMAD.MOV R0, RZ, RZ, -R0 ;  /* 0x000000ffff008224 */ /* 0x000fe200078e0a00 */
[----:B------:R-:W-:Y:S02]  /*e250*/  MOV R4, R2 ;  /* 0x0000000200047202 */ /* 0x000fe40000000f00 */
[----:B------:R-:W-:Y:S02]  /*e260*/  IABS R2, R7 ;  /* 0x0000000700027213 */ /* 0x000fe40000000000 */
[----:B------:R-:W-:Y:S01]  /*e270*/  @!P1 LOP3.LUT R0, RZ, R8, RZ, 0x33, !PT ;  /* 0x00000008ff009212 */ /* 0x000fe200078e33ff */
[----:B------:R-:W-:Y:S02]  /*e280*/  IMAD R4, R4, R6, RZ ;  /* 0x0000000604047224 */ /* 0x000fe400078e02ff */
[----:B------:R-:W-:Y:S01]  /*e290*/  IMAD.MOV R5, RZ, RZ, -R2 ;  /* 0x000000ffff057224 */ /* 0x000fe200078e0a02 */
[----:B------:R-:W-:Y:S01]  /*e2a0*/  IABS R10, R0 ;  /* 0x00000000000a7213 */ /* 0x000fe20000000000 */
[----:B------:R-:W-:-:S04]  /*e2b0*/  IMAD.MOV.U32 R2, RZ, RZ, RZ ;  /* 0x000000ffff027224 */ /* 0x000fc800078e00ff */
[----:B------:R-:W-:Y:S01]  /*e2c0*/  IMAD.HI.U32 R2, R3, R4, R2 ;  /* 0x0000000403027227 */ /* 0x000fe200078e0002 */
[----:B------:R-:W-:-:S03]  /*e2d0*/  MOV R4, R5 ;  /* 0x0000000500047202 */ /* 0x000fc60000000f00 */
[----:B------:R-:W-:-:S04]  /*e2e0*/  IMAD.MOV.U32 R3, RZ, RZ, R10 ;  /* 0x000000ffff037224 */ /* 0x000fc800078e000a */
[----:B------:R-:W-:-:S04]  /*e2f0*/  IMAD.HI.U32 R2, R2, R3, RZ ;  /* 0x0000000302027227 */ /* 0x000fc800078e00ff */
[----:B------:R-:W-:-:S05]  /*e300*/  IMAD R3, R2, R4, R3 ;  /* 0x0000000402037224 */ /* 0x000fca00078e0203 */
[----:B------:R-:W-:-:S13]  /*e310*/  ISETP.GT.U32.AND P1, PT, R6, R3, PT ;  /* 0x000000030600720c */ /* 0x000fda0003f24070 */
[----:B------:R-:W-:-:S05]  /*e320*/  @!P1 IMAD.IADD R3, R3, 0x1, -R6 ;  /* 0x0000000103039824 */ /* 0x000fca00078e0a06 */
[----:B------:R-:W-:Y:S02]  /*e330*/  ISETP.GE.U32.AND P2, PT, R3, R6, PT ;  /* 0x000000060300720c */ /* 0x000fe40003f46070 */
[----:B------:R-:W-:Y:S02]  /*e340*/  LOP3.LUT R3, R0, R7, RZ, 0x3c, !PT ;  /* 0x0000000700037212 */ /* 0x000fe400078e3cff */
[----:B------:R-:W-:Y:S02]  /*e350*/  @!P1 IADD3 R2, R2, 0x1, RZ ;  /* 0x0000000102029810 */ /* 0x000fe40007ffe0ff */
[----:B------:R-:W-:Y:S02]  /*e360*/  ISETP.GE.AND P0, PT, R3, RZ, PT ;  /* 0x000000ff0300720c */ /* 0x000fe40003f06270 */
[----:B------:R-:W-:-:S05]  /*e370*/  ISETP.NE.AND P1, PT, R7, RZ, PT ;  /* 0x000000ff0700720c */ /* 0x000fca0003f25270 */
[----:B------:R-:W-:-:S06]  /*e380*/  @P2 IADD3 R2, R2, 0x1, RZ ;  /* 0x0000000102022810 */ /* 0x000fcc0007ffe0ff */
[----:B------:R-:W-:Y:S02]  /*e390*/  @!P0 IMAD.MOV R2, RZ, RZ, -R2 ;  /* 0x000000ffff028224 */ /* 0x000fe400078e0a02 */
[----:B------:R-:W-:-:S04]  /*e3a0*/  @!P1 LOP3.LUT R2, RZ, R7, RZ, 0x33, !PT ;  /* 0x00000007ff029212 */ /* 0x000fc800078e33ff */
[----:B------:R-:W-:Y:S01]  /*e3b0*/  IADD3 R3, -R2, RZ, RZ ;  /* 0x000000ff02037210 */ /* 0x000fe20007ffe1ff */
[----:B------:R-:W-:Y:S02]  /*e3c0*/  IMAD R4, R0, R8, RZ ;  /* 0x0000000800047224 */ /* 0x000fe400078e02ff */
[C---:B------:R-:W-:Y:S02]  /*e3d0*/  IMAD R2, R7.reuse, 0x1000000, R2 ;  /* 0x0100000007027824 */ /* 0x040fe400078e0202 */
[----:B------:R-:W-:Y:S01]  /*e3e0*/  IMAD R0, R7, R3, R0 ;  /* 0x0000000307007224 */ /* 0x000fe200078e0200 */
[----:B------:R-:W-:-:S03]  /*e3f0*/  IADD3 R3, R9, -R4, RZ ;  /* 0x8000000409037210 */ /* 0x000fc60007ffe0ff */
[----:B------:R-:W-:-:S05]  /*e400*/  IMAD R0, R0, 0x10000, R2 ;  /* 0x0001000000007824 */ /* 0x000fca00078e0202 */
[----:B------:R1:W-:Y:S01]  /*e410*/  STL [R1+0x28], R0 ;  /* 0x0000280001007387 */ /* 0x0003e20000100800 */
[----:B---3--:R-:W-:-:S05]  /*e420*/  IMAD.IADD R13, R11, 0x1, R13 ;  /* 0x000000010b0d7824 */ /* 0x008fca00078e020d */
[----:B------:R1:W-:Y:S04]  /*e430*/  STL [R1+0x2c], R13 ;  /* 0x00002c0d01007387 */ /* 0x0003e80000100800 */
[----:B------:R1:W-:Y:S01]  /*e440*/  STL [R1+0x24], R3 ;  /* 0x0000240301007387 */ /* 0x0003e20000100800 */
[----:B------:R-:W-:Y:S05]  /*e450*/  BRA `(.L_x_140) ;  /* 0x0000005000007947 */ /* 0x000fea0003800000 */
.L_x_131:
[----:B------:R-:W-:Y:S01]  /*e460*/  MOV R0, c[0x0][0x53c] ;  /* 0x00014f0000007a02 */ /* 0x000fe20000000f00 */
[----:B------:R1:W-:Y:S04]  /*e470*/  STL [R1+0x20], R10 ;  /* 0x0000200a01007387 */ /* 0x0003e80000100800 */
[----:B------:R1:W-:Y:S04]  /*e480*/  STL [R1+0x24], RZ ;  /* 0x000024ff01007387 */ /* 0x0003e80000100800 */
[----:B------:R1:W-:Y:S04]  /*e490*/  STL [R1+0x28], RZ ;  /* 0x000028ff01007387 */ /* 0x0003e80000100800 */
[----:B------:R1:W-:Y:S02]  /*e4a0*/  STL [R1+0x2c], R0 ;  /* 0x00002c0001007387 */ /* 0x0003e40000100800 */
.L_x_140:
[----:B------:R-:W-:Y:S05]  /*e4b0*/  BSYNC B1 ;  /* 0x0000000000017941 */ /* 0x000fea0003800000 */
.L_x_129:
[----:B---3--:R-:W2:Y:S04]  /*e4c0*/  LDL R4, [R1+0x20] ;  /* 0x0000200001047983 */ /* 0x008ea80000100800 */
[----:B------:R-:W2:Y:S04]  /*e4d0*/  LDL R5, [R1+0x24] ;  /* 0x0000240001057983 */ /* 0x000ea80000100800 */
[----:B------:R-:W2:Y:S04]  /*e4e0*/  LDL R6, [R1+0x28] ;  /* 0x0000280001067983 */ /* 0x000ea80000100800 */
[----:B------:R-:W2:Y:S01]  /*e4f0*/  LDL R7, [R1+0x2c] ;  /* 0x00002c0001077983 */ /* 0x000ea20000100800 */
[----:B------:R-:W-:Y:S03]  /*e500*/  WARPSYNC 0xffffffff ;  /* 0xffffffff00007948 */ /* 0x000fe60003800000 */
[----:B------:R-:W-:Y:S01]  /*e510*/  BAR.SYNC.DEFER_BLOCKING 0x4, 0x80 ;  /* 0x0102000000007b1d */ /* 0x000fe20000010000 */
[----:B------:R-:W-:-:S13]  /*e520*/  ISETP.NE.AND P0, PT, R14, RZ, PT ;  /* 0x000000ff0e00720c */ /* 0x000fda0003f05270 */
[----:B--2---:R2:W-:Y:S04]  /*e530*/  @!P0 STS.128 [0x9100], R4 ;  /* 0x00910004ff008388 */ /* 0x0045e80000000c00 */
[----:B------:R-:W-:Y:S06]  /*e540*/  BAR.ARV 0x5, 0x80 ;  /* 0x0142000000007b1d */ /* 0x000fec0000002000 */
.L_x_124:
[----:B-1----:R-:W3:Y:S02]  /*e550*/  LDL R0, [R1+0x2c] ;  /* 0x00002c0001007983 */ /* 0x002ee40000100800 */
[----:B---3--:R-:W-:-:S13]  /*e560*/  ISETP.GE.AND P0, PT, R0, c[0x0][0x53c], PT ;  /* 0x00014f0000007a0c */ /* 0x008fda0003f06270 */
[----:B--2-4-:R-:W-:Y:S01]  /*e570*/  @P0 CALL.REL.NOINC `(.L_x_141) ;  /* 0x0000001000000944 */ /* 0x014fe20003c00000 */
[----:B------:R-:W-:Y:S05]  /*e580*/  BRA `(.L_x_142) ;  /* 0xffff2f2000007947 */ /* 0x000fea000383ffff */
.L_x_141:
[----:B------:R-:W-:Y:S05]  /*e590*/  EXIT ;  /* 0x000000000000794d */ /* 0x000fea0003800000 */
.L_x_32:
[----:B------:R-:W-:Y:S01]  /*e5a0*/  IMAD.MOV.U32 R0, RZ, RZ, R5 ;  /* 0x000000ffff007224 */ /* 0x000fe200078e0005 */
[----:B------:R-:W-:Y:S02]  /*e5b0*/  MOV R2, 0x1 ;  /* 0x0000000100027802 */ /* 0x000fe40000000f00 */
[----:B------:R-:W-:Y:S02]  /*e5c0*/  MOV R3, 0xe5e0 ;  /* 0x0000e5e000037802 */ /* 0x000fe40000000f00 */
[----:B------:R-:W-:Y:S05]  /*e5d0*/  CALL.REL.NOINC `($__internal_2_$__cuda_sm70_shflsync_up_p) ;  /* 0x000024c000007944 */ /* 0x000fea0003c00000 */
[----:B------:R-:W-:Y:S01]  /*e5e0*/  MOV R0, R4 ;  /* 0x0000000400007202 */ /* 0x000fe20000000f00 */
[----:B------:R-:W-:Y:S05]  /*e5f0*/  BRA `(.L_x_143) ;  /* 0xffff1e8000007947 */ /* 0x000fea000383ffff */
.L_x_33:
[----:B------:R-:W-:Y:S01]  /*e600*/  IMAD.MOV.U32 R0, RZ, RZ, R5 ;  /* 0x000000ffff007224 */ /* 0x000fe200078e0005 */
[----:B------:R-:W-:Y:S02]  /*e610*/  MOV R2, 0x2 ;  /* 0x0000000200027802 */ /* 0x000fe40000000f00 */
[----:B------:R-:W-:Y:S02]  /*e620*/  MOV R3, 0xe640 ;  /* 0x0000e64000037802 */ /* 0x000fe40000000f00 */
[----:B------:R-:W-:Y:S05]  /*e630*/  CALL.REL.NOINC `($__internal_2_$__cuda_sm70_shflsync_up_p) ;  /* 0x0000246000007944 */ /* 0x000fea0003c00000 */
[----:B------:R-:W-:Y:S01]  /*e640*/  SEL R0, R4, RZ, P4 ;  /* 0x000000ff04007207 */ /* 0x000fe20002000000 */
[----:B------:R-:W-:Y:S01]  /*e650*/  IMAD.MOV.U32 R2, RZ, RZ, 0x4 ;  /* 0x00000004ff027424 */ /* 0x000fe200078e00ff */
[----:B------:R-:W-:-:S03]  /*e660*/  MOV R3, 0xe690 ;  /* 0x0000e69000037802 */ /* 0x000fc60000000f00 */
[----:B------:R-:W-:Y:S02]  /*e670*/  IMAD.IADD R0, R5, 0x1, R0 ;  /* 0x0000000105007824 */ /* 0x000fe400078e0200 */
        /* <DEDUP_REMOVED lines=13> */
[----:B------:R-:W-:Y:S02]  /*e750*/  MOV R3, 0x1f ;  /* 0x0000001f00037802 */ /* 0x000fe40000000f00 */
[----:B------:R-:W-:Y:S01]  /*e760*/  MOV R2, 0xe7a0 ;  /* 0x0000e7a000027802 */ /* 0x000fe20000000f00 */
[----:B------:R-:W-:-:S04]  /*e770*/  IMAD.IADD R4, R0, 0x1, R4 ;  /* 0x0000000100047824 */ /* 0x000fc800078e0204 */
[----:B------:R-:W-:Y:S02]  /*e780*/  IMAD.MOV.U32 R9, RZ, RZ, R4 ;  /* 0x000000ffff097224 */ /* 0x000fe400078e0004 */
[----:B------:R-:W-:Y:S05]  /*e790*/  CALL.REL.NOINC `($__internal_1_$__cuda_sm70_shflsync_idx_p) ;  /* 0x000022b000007944 */ /* 0x000fea0003c00000 */
[----:B------:R-:W-:Y:S01]  /*e7a0*/  MOV R0, R5 ;  /* 0x0000000500007202 */ /* 0x000fe20000000f00 */
[----:B------:R-:W-:Y:S05]  /*e7b0*/  BRA `(.L_x_144) ;  /* 0xffff1dc000007947 */ /* 0x000fea000383ffff */
.L_x_35:
[----:B------:R-:W-:Y:S02]  /*e7c0*/  SEL R0, RZ, 0x1, P0 ;  /* 0x00000001ff007807 */ /* 0x000fe40000000000 */
[----:B------:R-:W-:Y:S02]  /*e7d0*/  MOV R2, 0xe7f0 ;  /* 0x0000e7f000027802 */ /* 0x000fe40000000f00 */
[----:B------:R-:W-:Y:S05]  /*e7e0*/  CALL.REL.NOINC `($__internal_3_$__cuda_sm70_votesync_ballot) ;  /* 0x0000232000007944 */ /* 0x000fea0003c00000 */
[----:B------:R-:W-:Y:S05]  /*e7f0*/  BRA `(.L_x_145) ;  /* 0xffff1e1000007947 */ /* 0x000fea000383ffff */
.L_x_36:
[----:B------:R-:W-:Y:S01]  /*e800*/  IMAD.MOV.U32 R9, RZ, RZ, R8 ;  /* 0x000000ffff097224 */ /* 0x000fe200078e0008 */
[----:B--2---:R-:W-:Y:S01]  /*e810*/  MOV R5, R14 ;  /* 0x0000000e00057202 */ /* 0x004fe20000000f00 */
[----:B------:R-:W-:Y:S01]  /*e820*/  IMAD.MOV.U32 R3, RZ, RZ, 0x1f ;  /* 0x0000001fff037424 */ /* 0x000fe200078e00ff */
[----:B------:R-:W-:Y:S02]  /*e830*/  MOV R2, 0xe850 ;  /* 0x0000e85000027802 */ /* 0x000fe40000000f00 */
[----:B-1----:R-:W-:Y:S05]  /*e840*/  CALL.REL.NOINC `($__internal_1_$__cuda_sm70_shflsync_idx_p) ;  /* 0x0000220000007944 */ /* 0x002fea0003c00000 */
[----:B------:R-:W-:Y:S01]  /*e850*/  IMAD.MOV.U32 R12, RZ, RZ, R5 ;  /* 0x000000ffff0c7224 */ /* 0x000fe200078e0005 */
[----:B------:R-:W-:Y:S01]  /*e860*/  MOV R9, R7 ;  /* 0x0000000700097202 */ /* 0x000fe20000000f00 */
[----:B------:R-:W-:Y:S01]  /*e870*/  IMAD.MOV.U32 R6, RZ, RZ, RZ ;  /* 0x000000ffff067224 */ /* 0x000fe200078e00ff */
[----:B------:R-:W-:Y:S01]  /*e880*/  MOV R5, R14 ;  /* 0x0000000e00057202 */ /* 0x000fe20000000f00 */
[----:B------:R-:W-:Y:S01]  /*e890*/  IMAD.MOV.U32 R3, RZ, RZ, 0x1f ;  /* 0x0000001fff037424 */ /* 0x000fe200078e00ff */
[----:B------:R-:W-:-:S02]  /*e8a0*/  MOV R2, 0xe8c0 ;  /* 0x0000e8c000027802 */ /* 0x000fc40000000f00 */
[----:B------:R-:W-:Y:S05]  /*e8b0*/  CALL.REL.NOINC `($__internal_1_$__cuda_sm70_shflsync_idx_p) ;  /* 0x0000219000007944 */ /* 0x000fea0003c00000 */
[----:B------:R-:W-:Y:S01]  /*e8c0*/  MOV R11, R5 ;  /* 0x00000005000b7202 */ /* 0x000fe20000000f00 */
[----:B------:R-:W-:Y:S05]  /*e8d0*/  BRA `(.L_x_146) ;  /* 0xffff1d8000007947 */ /* 0x000fea000383ffff */
.L_x_39:
[----:B------:R-:W-:Y:S01]  /*e8e0*/  IMAD.MOV.U32 R9, RZ, RZ, R4 ;  /* 0x000000ffff097224 */ /* 0x000fe200078e0004 */
[----:B------:R-:W-:-:S02]  /*e8f0*/  MOV R3, 0x1f ;  /* 0x0000001f00037802 */ /* 0x000fc40000000f00 */
[----:B------:R-:W-:Y:S02]  /*e900*/  MOV R2, 0xe920 ;  /* 0x0000e92000027802 */ /* 0x000fe40000000f00 */
[----:B-1234-:R-:W-:Y:S05]  /*e910*/  CALL.REL.NOINC `($__internal_1_$__cuda_sm70_shflsync_idx_p) ;  /* 0x0000213000007944 */ /* 0x01efea0003c00000 */
[----:B------:R-:W-:Y:S01]  /*e920*/  MOV R6, R5 ;  /* 0x0000000500067202 */ /* 0x000fe20000000f00 */
[----:B------:R-:W-:Y:S05]  /*e930*/  BRA `(.L_x_38) ;  /* 0xffff1d8000007947 */ /* 0x000fea000383ffff */
.L_x_47:
[----:B-1----:R-:W-:Y:S01]  /*e940*/  IMAD.MOV.U32 R9, RZ, RZ, R6 ;  /* 0x000000ffff097224 */ /* 0x002fe200078e0006 */
[----:B------:R-:W-:Y:S01]  /*e950*/  MOV R5, RZ ;  /* 0x000000ff00057202 */ /* 0x000fe20000000f00 */
[----:B------:R-:W-:Y:S01]  /*e960*/  IMAD.MOV.U32 R3, RZ, RZ, 0x181f ;  /* 0x0000181fff037424 */ /* 0x000fe200078e00ff */
[----:B------:R-:W-:Y:S02]  /*e970*/  MOV R2, 0xe990 ;  /* 0x0000e99000027802 */ /* 0x000fe40000000f00 */
[----:B------:R-:W-:Y:S05]  /*e980*/  CALL.REL.NOINC `($__internal_1_$__cuda_sm70_shflsync_idx_p) ;  /* 0x000020c000007944 */ /* 0x000fea0003c00000 */
[----:B------:R-:W-:Y:S01]  /*e990*/  MOV R8, R5 ;  /* 0x0000000500087202 */ /* 0x000fe20000000f00 */
[----:B------:R-:W-:Y:S05]  /*e9a0*/  BRA `(.L_x_147) ;  /* 0xffff396000007947 */ /* 0x000fea000383ffff */
.L_x_48:
[----:B------:R-:W-:Y:S01]  /*e9b0*/  IMAD.MOV.U32 R9, RZ, RZ, R7 ;  /* 0x000000ffff097224 */ /* 0x000fe200078e0007 */
[----:B------:R-:W-:Y:S01]  /*e9c0*/  MOV R5, RZ ;  /* 0x000000ff00057202 */ /* 0x000fe20000000f00 */
[----:B------:R-:W-:Y:S01]  /*e9d0*/  IMAD.MOV.U32 R3, RZ, RZ, 0x181f ;  /* 0x0000181fff037424 */ /* 0x000fe200078e00ff */
[----:B------:R-:W-:Y:S02]  /*e9e0*/  MOV R2, 0xea00 ;  /* 0x0000ea0000027802 */ /* 0x000fe40000000f00 */
[----:B-12---:R-:W-:Y:S05]  /*e9f0*/  CALL.REL.NOINC `($__internal_1_$__cuda_sm70_shflsync_idx_p) ;  /* 0x0000205000007944 */ /* 0x006fea0003c00000 */
[----:B------:R-:W-:Y:S01]  /*ea00*/  MOV R2, R5 ;  /* 0x0000000500027202 */ /* 0x000fe20000000f00 */
[----:B------:R-:W-:Y:S05]  /*ea10*/  BRA `(.L_x_148) ;  /* 0xffff391000007947 */ /* 0x000fea000383ffff */
.L_x_51:
[----:B------:R-:W-:Y:S01]  /*ea20*/  IMAD.MOV.U32 R9, RZ, RZ, R6 ;  /* 0x000000ffff097224 */ /* 0x000fe200078e0006 */
[----:B------:R-:W-:Y:S01]  /*ea30*/  MOV R5, 0x1 ;  /* 0x0000000100057802 */ /* 0x000fe20000000f00 */
[----:B--2---:R-:W-:Y:S01]  /*ea40*/  IMAD.MOV.U32 R3, RZ, RZ, 0x181f ;  /* 0x0000181fff037424 */ /* 0x004fe200078e00ff */
[----:B----4-:R-:W-:-:S02]  /*ea50*/  MOV R2, 0xea70 ;  /* 0x0000ea7000027802 */ /* 0x010fc40000000f00 */
[----:B-1-3--:R-:W-:Y:S05]  /*ea60*/  CALL.REL.NOINC `($__internal_1_$__cuda_sm70_shflsync_idx_p) ;  /* 0x00001fe000007944 */ /* 0x00afea0003c00000 */
[----:B------:R-:W-:Y:S01]  /*ea70*/  IMAD.MOV.U32 R8, RZ, RZ, R5 ;  /* 0x000000ffff087224 */ /* 0x000fe200078e0005 */
[----:B------:R-:W-:Y:S01]  /*ea80*/  MOV R5, 0x1 ;  /* 0x0000000100057802 */ /* 0x000fe20000000f00 */
[----:B------:R-:W-:Y:S01]  /*ea90*/  IMAD.MOV.U32 R9, RZ, RZ, R7 ;  /* 0x000000ffff097224 */ /* 0x000fe200078e0007 */
[----:B------:R-:W-:-:S02]  /*eaa0*/  MOV R3, 0x181f ;  /* 0x0000181f00037802 */ /* 0x000fc40000000f00 */
[----:B------:R-:W-:Y:S02]  /*eab0*/  MOV R2, 0xead0 ;  /* 0x0000ead000027802 */ /* 0x000fe40000000f00 */
[----:B------:R-:W-:Y:S05]  /*eac0*/  CALL.REL.NOINC `($__internal_1_$__cuda_sm70_shflsync_idx_p) ;  /* 0x00001f8000007944 */ /* 0x000fea0003c00000 */
[----:B------:R-:W-:Y:S01]  /*ead0*/  MOV R2, R5 ;  /* 0x0000000500027202 */ /* 0x000fe20000000f00 */
[----:B------:R-:W-:Y:S05]  /*eae0*/  BRA `(.L_x_149) ;  /* 0xffff393000007947 */ /* 0x000fea000383ffff */
.L_x_54:
[----:B------:R-:W-:Y:S01]  /*eaf0*/  IMAD.MOV.U32 R9, RZ, RZ, R6 ;  /* 0x000000ffff097224 */ /* 0x000fe200078e0006 */
[----:B------:R-:W-:Y:S01]  /*eb00*/  MOV R5, 0x2 ;  /* 0x0000000200057802 */ /* 0x000fe20000000f00 */
[----:B-1----:R-:W-:Y:S01]  /*eb10*/  IMAD.MOV.U32 R3, RZ, RZ, 0x181f ;  /* 0x0000181fff037424 */ /* 0x002fe200078e00ff */
[----:B----4-:R-:W-:Y:S02]  /*eb20*/  MOV R2, 0xeb40 ;  /* 0x0000eb4000027802 */ /* 0x010fe40000000f00 */
[----:B--23--:R-:W-:Y:S05]  /*eb30*/  CALL.REL.NOINC `($__internal_1_$__cuda_sm70_shflsync_idx_p) ;  /* 0x00001f1000007944 */ /* 0x00cfea0003c00000 */
[----:B------:R-:W-:Y:S01]  /*eb40*/  MOV R8, R5 ;  /* 0x0000000500087202 */ /* 0x000fe20000000f00 */
[----:B------:R-:W-:Y:S05]  /*eb50*/  BRA `(.L_x_150) ;  /* 0xffff39a000007947 */ /* 0x000fea000383ffff */
.L_x_55:
[----:B------:R-:W-:Y:S01]  /*eb60*/  IMAD.MOV.U32 R9, RZ, RZ, R7 ;  /* 0x000000ffff097224 */ /* 0x000fe200078e0007 */
[----:B------:R-:W-:Y:S01]  /*eb70*/  MOV R5, 0x2 ;  /* 0x0000000200057802 */ /* 0x000fe20000000f00 */
[----:B------:R-:W-:Y:S01]  /*eb80*/  IMAD.MOV.U32 R3, RZ, RZ, 0x181f ;  /* 0x0000181fff037424 */ /* 0x000fe200078e00ff */
[----:B----4-:R-:W-:Y:S02]  /*eb90*/  MOV R2, 0xebb0 ;  /* 0x0000ebb000027802 */ /* 0x010fe40000000f00 */
[----:B-123--:R-:W-:Y:S05]  /*eba0*/  CALL.REL.NOINC `($__internal_1_$__cuda_sm70_shflsync_idx_p) ;  /* 0x00001ea000007944 */ /* 0x00efea0003c00000 */
[----:B------:R-:W-:Y:S01]  /*ebb0*/  MOV R2, R5 ;  /* 0x0000000500027202 */ /* 0x000fe20000000f00 */
[----:B------:R-:W-:Y:S05]  /*ebc0*/  BRA `(.L_x_151) ;  /* 0xffff395000007947 */ /* 0x000fea000383ffff */
.L_x_58:
[----:B------:R-:W-:Y:S01]  /*ebd0*/  IMAD.MOV.U32 R9, RZ, RZ, R6 ;  /* 0x000000ffff097224 */ /* 0x000fe200078e0006 */
[----:B------:R-:W-:Y:S01]  /*ebe0*/  MOV R5, 0x3 ;  /* 0x0000000300057802 */ /* 0x000fe20000000f00 */
[----:B-1----:R-:W-:Y:S01]  /*ebf0*/  IMAD.MOV.U32 R3, RZ, RZ, 0x181f ;  /* 0x0000181fff037424 */ /* 0x002fe200078e00ff */
[----:B------:R-:W-:-:S02]  /*ec00*/  MOV R2, 0xec20 ;  /* 0x0000ec2000027802 */ /* 0x000fc40000000f00 */
[----:B--234-:R-:W-:Y:S05]  /*ec10*/  CALL.REL.NOINC `($__internal_1_$__cuda_sm70_shflsync_idx_p) ;  /* 0x00001e3000007944 */ /* 0x01cfea0003c00000 */
        /* <DEDUP_REMOVED lines=8> */
.L_x_61:
[----:B------:R-:W-:Y:S01]  /*eca0*/  IMAD.MOV.U32 R9, RZ, RZ, R6 ;  /* 0x000000ffff097224 */ /* 0x000fe200078e0006 */
[----:B------:R-:W-:Y:S01]  /*ecb0*/  MOV R5, 0x4 ;  /* 0x0000000400057802 */ /* 0x000fe20000000f00 */
[----:B-1----:R-:W-:Y:S01]  /*ecc0*/  IMAD.MOV.U32 R3, RZ, RZ, 0x181f ;  /* 0x0000181fff037424 */ /* 0x002fe200078e00ff */
[----:B------:R-:W-:Y:S02]  /*ecd0*/  MOV R2, 0xecf0 ;  /* 0x0000ecf000027802 */ /* 0x000fe40000000f00 */
[----:B--234-:R-:W-:Y:S05]  /*ece0*/  CALL.REL.NOINC `($__internal_1_$__cuda_sm70_shflsync_idx_p) ;  /* 0x00001d6000007944 */ /* 0x01cfea0003c00000 */
[----:B------:R-:W-:Y:S01]  /*ecf0*/  MOV R8, R5 ;  /* 0x0000000500087202 */ /* 0x000fe20000000f00 */
[----:B------:R-:W-:Y:S05]  /*ed00*/  BRA `(.L_x_153) ;  /* 0xffff39e000007947 */ /* 0x000fea000383ffff */
.L_x_62:
[----:B------:R-:W-:Y:S01]  /*ed10*/  IMAD.MOV.U32 R9, RZ, RZ, R7 ;  /* 0x000000ffff097224 */ /* 0x000fe200078e0007 */
[----:B------:R-:W-:Y:S01]  /*ed20*/  MOV R5, 0x4 ;  /* 0x0000000400057802 */ /* 0x000fe20000000f00 */
[----:B-1----:R-:W-:Y:S01]  /*ed30*/  IMAD.MOV.U32 R3, RZ, RZ, 0x181f ;  /* 0x0000181fff037424 */ /* 0x002fe200078e00ff */
[----:B------:R-:W-:Y:S02]  /*ed40*/  MOV R2, 0xed60 ;  /* 0x0000ed6000027802 */ /* 0x000fe40000000f00 */
[----:B--234-:R-:W-:Y:S05]  /*ed50*/  CALL.REL.NOINC `($__internal_1_$__cuda_sm70_shflsync_idx_p) ;  /* 0x00001cf000007944 */ /* 0x01cfea0003c00000 */
[----:B------:R-:W-:Y:S01]  /*ed60*/  MOV R2, R5 ;  /* 0x0000000500027202 */ /* 0x000fe20000000f00 */
[----:B------:R-:W-:Y:S05]  /*ed70*/  BRA `(.L_x_154) ;  /* 0xffff399000007947 */ /* 0x000fea000383ffff */
.L_x_65:
[----:B------:R-:W-:Y:S01]  /*ed80*/  IMAD.MOV.U32 R9, RZ, RZ, R6 ;  /* 0x000000ffff097224 */ /* 0x000fe200078e0006 */
[----:B------:R-:W-:Y:S01]  /*ed90*/  MOV R5, 0x5 ;  /* 0x0000000500057802 */ /* 0x000fe20000000f00 */
[----:B--2---:R-:W-:Y:S01]  /*eda0*/  IMAD.MOV.U32 R3, RZ, RZ, 0x181f ;  /* 0x0000181fff037424 */ /* 0x004fe200078e00ff */
[----:B---3--:R-:W-:-:S02]  /*edb0*/  MOV R2, 0xedd0 ;  /* 0x0000edd000027802 */ /* 0x008fc40000000f00 */
[----:B-1--4-:R-:W-:Y:S05]  /*edc0*/  CALL.REL.NOINC `($__internal_1_$__cuda_sm70_shflsync_idx_p) ;  /* 0x00001c8000007944 */ /* 0x012fea0003c00000 */
        /* <DEDUP_REMOVED lines=8> */
.L_x_68:
[----:B------:R-:W-:Y:S01]  /*ee50*/  IMAD.MOV.U32 R9, RZ, RZ, R6 ;  /* 0x000000ffff097224 */ /* 0x000fe200078e0006 */
[----:B------:R-:W-:Y:S01]  /*ee60*/  MOV R5, 0x6 ;  /* 0x0000000600057802 */ /* 0x000fe20000000f00 */
[----:B-1----:R-:W-:Y:S01]  /*ee70*/  IMAD.MOV.U32 R3, RZ, RZ, 0x181f ;  /* 0x0000181fff037424 */ /* 0x002fe200078e00ff */
[----:B---3--:R-:W-:Y:S02]  /*ee80*/  MOV R2, 0xeea0 ;  /* 0x0000eea000027802 */ /* 0x008fe40000000f00 */
[----:B--2-4-:R-:W-:Y:S05]  /*ee90*/  CALL.REL.NOINC `($__internal_1_$__cuda_sm70_shflsync_idx_p) ;  /* 0x00001bb000007944 */ /* 0x014fea0003c00000 */
[----:B------:R-:W-:Y:S01]  /*eea0*/  MOV R8, R5 ;  /* 0x0000000500087202 */ /* 0x000fe20000000f00 */
[----:B------:R-:W-:Y:S05]  /*eeb0*/  BRA `(.L_x_156) ;  /* 0xffff3a2000007947 */ /* 0x000fea000383ffff */
.L_x_69:
[----:B------:R-:W-:Y:S01]  /*eec0*/  IMAD.MOV.U32 R9, RZ, RZ, R7 ;  /* 0x000000ffff097224 */ /* 0x000fe200078e0007 */
[----:B------:R-:W-:Y:S01]  /*eed0*/  MOV R5, 0x6 ;  /* 0x0000000600057802 */ /* 0x000fe20000000f00 */
[----:B------:R-:W-:Y:S01]  /*eee0*/  IMAD.MOV.U32 R3, RZ, RZ, 0x181f ;  /* 0x0000181fff037424 */ /* 0x000fe200078e00ff */
[----:B---3--:R-:W-:Y:S02]  /*eef0*/  MOV R2, 0xef10 ;  /* 0x0000ef1000027802 */ /* 0x008fe40000000f00 */
[----:B-12-4-:R-:W-:Y:S05]  /*ef00*/  CALL.REL.NOINC `($__internal_1_$__cuda_sm70_shflsync_idx_p) ;  /* 0x00001b4000007944 */ /* 0x016fea0003c00000 */
[----:B------:R-:W-:Y:S01]  /*ef10*/  MOV R2, R5 ;  /* 0x0000000500027202 */ /* 0x000fe20000000f00 */
[----:B------:R-:W-:Y:S05]  /*ef20*/  BRA `(.L_x_157) ;  /* 0xffff39d000007947 */ /* 0x000fea000383ffff */
.L_x_72:
        /* <DEDUP_REMOVED lines=13> */
.L_x_77:
[----:B---3--:R2:W5:Y:S01]  /*f000*/  LDL R0, [R1] ;  /* 0x0000000001007983 */ /* 0x0085620000100800 */
[----:B-1----:R-:W-:Y:S01]  /*f010*/  IMAD.MOV.U32 R3, RZ, RZ, 0x2 ;  /* 0x00000002ff037424 */ /* 0x002fe200078e00ff */
[----:B------:R-:W-:Y:S01]  /*f020*/  MOV R10, 0x1f ;  /* 0x0000001f000a7802 */ /* 0x000fe20000000f00 */
[----:B------:R-:W-:Y:S01]  /*f030*/  IMAD.MOV.U32 R9, RZ, RZ, -0x1 ;  /* 0xffffffffff097424 */ /* 0x000fe200078e00ff */
[----:B------:R-:W-:Y:S02]  /*f040*/  MOV R2, 0xf060 ;  /* 0x0000f06000027802 */ /* 0x000fe40000000f00 */
[----:B--2--5:R-:W-:Y:S05]  /*f050*/  CALL.REL.NOINC `($__internal_0_$__cuda_sm70_shflsync_bfly_p) ;  /* 0x000019b000007944 */ /* 0x024fea0003c00000 */
[----:B------:R-:W2:Y:S01]  /*f060*/  LDL.LU R2, [R1] ;  /* 0x0000000001027983 */ /* 0x000ea20000300800 */
[----:B------:R-:W-:Y:S01]  /*f070*/  MOV R3, 0x1 ;  /* 0x0000000100037802 */ /* 0x000fe20000000f00 */
[----:B--2---:R-:W-:Y:S01]  /*f080*/  FADD.FTZ R7, R2, R0 ;  /* 0x0000000002077221 */ /* 0x004fe20000010000 */
[----:B------:R-:W-:-:S04]  /*f090*/  MOV R2, 0xf0c0 ;  /* 0x0000f0c000027802 */ /* 0x000fc80000000f00 */
[----:B------:R-:W-:Y:S02]  /*f0a0*/  MOV R0, R7 ;  /* 0x0000000700007202 */ /* 0x000fe40000000f00 */
[----:B------:R-:W-:Y:S05]  /*f0b0*/  CALL.REL.NOINC `($__internal_0_$__cuda_sm70_shflsync_bfly_p) ;  /* 0x0000195000007944 */ /* 0x000fea0003c00000 */
[----:B------:R-:W-:Y:S02]  /*f0c0*/  FADD.FTZ R4, R7, R0 ;  /* 0x0000000007047221 */ /* 0x000fe40000010000 */
[----:B------:R1:W5:Y:S01]  /*f0d0*/  LDL R0, [R1+0x4] ;  /* 0x0000040001007983 */ /* 0x0003620000100800 */
[----:B------:R-:W-:Y:S02]  /*f0e0*/  MOV R3, 0x2 ;  /* 0x0000000200037802 */ /* 0x000fe40000000f00 */
[----:B------:R-:W-:Y:S02]  /*f0f0*/  MOV R2, 0xf110 ;  /* 0x0000f11000027802 */ /* 0x000fe40000000f00 */
[----:B-1---5:R-:W-:Y:S05]  /*f100*/  CALL.REL.NOINC `($__internal_0_$__cuda_sm70_shflsync_bfly_p) ;  /* 0x0000190000007944 */ /* 0x022fea0003c00000 */
[----:B------:R-:W2:Y:S01]  /*f110*/  LDL.LU R2, [R1+0x4] ;  /* 0x0000040001027983 */ /* 0x000ea20000300800 */
        /* <DEDUP_REMOVED lines=27> */
[----:B------:R-:W-:Y:S01]  /*f2d0*/  MOV R9, R0 ;  /* 0x0000000000097202 */ /* 0x000fe20000000f00 */
[----:B------:R-:W-:Y:S05]  /*f2e0*/  BRA `(.L_x_159) ;  /* 0xffffb1f000007947 */ /* 0x000fea000383ffff */
.L_x_84:
[----:B-1-34-:R-:W-:Y:S01]  /*f2f0*/  IMAD.MOV.U32 R9, RZ, RZ, R6 ;  /* 0x000000ffff097224 */ /* 0x01afe200078e0006 */
[----:B------:R-:W-:Y:S01]  /*f300*/  MOV R5, RZ ;  /* 0x000000ff00057202 */ /* 0x000fe20000000f00 */
[----:B------:R-:W-:Y:S01]  /*f310*/  IMAD.MOV.U32 R3, RZ, RZ, 0x181f ;  /* 0x0000181fff037424 */ /* 0x000fe200078e00ff */
[----:B------:R-:W-:Y:S02]  /*f320*/  MOV R2, 0xf340 ;  /* 0x0000f34000027802 */ /* 0x000fe40000000f00 */
[----:B------:R-:W-:Y:S05]  /*f330*/  CALL.REL.NOINC `($__internal_1_$__cuda_sm70_shflsync_idx_p) ;  /* 0x0000171000007944 */ /* 0x000fea0003c00000 */
[----:B------:R-:W-:Y:S01]  /*f340*/  MOV R8, R5 ;  /* 0x0000000500087202 */ /* 0x000fe20000000f00 */
[----:B------:R-:W-:Y:S05]  /*f350*/  BRA `(.L_x_160) ;  /* 0xffffc7c000007947 */ /* 0x000fea000383ffff */
.L_x_85:
[----:B------:R-:W-:Y:S01]  /*f360*/  IMAD.MOV.U32 R9, RZ, RZ, R7 ;  /* 0x000000ffff097224 */ /* 0x000fe200078e0007 */
[----:B------:R-:W-:Y:S01]  /*f370*/  MOV R5, RZ ;  /* 0x000000ff00057202 */ /* 0x000fe20000000f00 */
[----:B------:R-:W-:Y:S01]  /*f380*/  IMAD.MOV.U32 R3, RZ, RZ, 0x181f ;  /* 0x0000181fff037424 */ /* 0x000fe200078e00ff */
[----:B------:R-:W-:Y:S02]  /*f390*/  MOV R2, 0xf3b0 ;  /* 0x0000f3b000027802 */ /* 0x000fe40000000f00 */
[----:B-12---:R-:W-:Y:S05]  /*f3a0*/  CALL.REL.NOINC `($__internal_1_$__cuda_sm70_shflsync_idx_p) ;  /* 0x000016a000007944 */ /* 0x006fea0003c00000 */
[----:B------:R-:W-:Y:S01]  /*f3b0*/  MOV R2, R5 ;  /* 0x0000000500027202 */ /* 0x000fe20000000f00 */
[----:B------:R-:W-:Y:S05]  /*f3c0*/  BRA `(.L_x_161) ;  /* 0xffffc77000007947 */ /* 0x000fea000383ffff */
.L_x_86:
[----:B------:R-:W-:Y:S01]  /*f3d0*/  IMAD.MOV.U32 R9, RZ, RZ, R6 ;  /* 0x000000ffff097224 */ /* 0x000fe200078e0006 */
[----:B------:R-:W-:Y:S01]  /*f3e0*/  MOV R5, 0x1 ;  /* 0x0000000100057802 */ /* 0x000fe20000000f00 */
[----:B--2---:R-:W-:Y:S01]  /*f3f0*/  IMAD.MOV.U32 R3, RZ, RZ, 0x181f ;  /* 0x0000181fff037424 */ /* 0x004fe200078e00ff */
[----:B------:R-:W-:-:S02]  /*f400*/  MOV R2, 0xf420 ;  /* 0x0000f42000027802 */ /* 0x000fc40000000f00 */
        /* <DEDUP_REMOVED lines=9> */
.L_x_87:
[----:B------:R-:W-:Y:S01]  /*f4a0*/  IMAD.MOV.U32 R9, RZ, RZ, R6 ;  /* 0x000000ffff097224 */ /* 0x000fe200078e0006 */
[----:B------:R-:W-:Y:S01]  /*f4b0*/  MOV R5, 0x2 ;  /* 0x0000000200057802 */ /* 0x000fe20000000f00 */
[----:B-1----:R-:W-:Y:S01]  /*f4c0*/  IMAD.MOV.U32 R3, RZ, RZ, 0x181f ;  /* 0x0000181fff037424 */ /* 0x002fe200078e00ff */
[----:B------:R-:W-:Y:S02]  /*f4d0*/  MOV R2, 0xf4f0 ;  /* 0x0000f4f000027802 */ /* 0x000fe40000000f00 */
[----:B---34-:R-:W-:Y:S05]  /*f4e0*/  CALL.REL.NOINC `($__internal_1_$__cuda_sm70_shflsync_idx_p) ;  /* 0x0000156000007944 */ /* 0x018fea0003c00000 */
[----:B------:R-:W-:Y:S01]  /*f4f0*/  MOV R8, R5 ;  /* 0x0000000500087202 */ /* 0x000fe20000000f00 */
[----:B------:R-:W-:Y:S05]  /*f500*/  BRA `(.L_x_163) ;  /* 0xffffc74000007947 */ /* 0x000fea000383ffff */
.L_x_88:
[----:B------:R-:W-:Y:S01]  /*f510*/  IMAD.MOV.U32 R9, RZ, RZ, R7 ;  /* 0x000000ffff097224 */ /* 0x000fe200078e0007 */
[----:B------:R-:W-:Y:S01]  /*f520*/  MOV R5, 0x2 ;  /* 0x0000000200057802 */ /* 0x000fe20000000f00 */
[----:B-1----:R-:W-:Y:S01]  /*f530*/  IMAD.MOV.U32 R3, RZ, RZ, 0x181f ;  /* 0x0000181fff037424 */ /* 0x002fe200078e00ff */
[----:B------:R-:W-:Y:S02]  /*f540*/  MOV R2, 0xf560 ;  /* 0x0000f56000027802 */ /* 0x000fe40000000f00 */
[----:B--234-:R-:W-:Y:S05]  /*f550*/  CALL.REL.NOINC `($__internal_1_$__cuda_sm70_shflsync_idx_p) ;  /* 0x000014f000007944 */ /* 0x01cfea0003c00000 */
[----:B------:R-:W-:Y:S01]  /*f560*/  MOV R2, R5 ;  /* 0x0000000500027202 */ /* 0x000fe20000000f00 */
[----:B------:R-:W-:Y:S05]  /*f570*/  BRA `(.L_x_164) ;  /* 0xffffc6f000007947 */ /* 0x000fea000383ffff */
.L_x_89:
[----:B------:R-:W-:Y:S01]  /*f580*/  IMAD.MOV.U32 R9, RZ, RZ, R6 ;  /* 0x000000ffff097224 */ /* 0x000fe200078e0006 */
[----:B------:R-:W-:Y:S01]  /*f590*/  MOV R5, 0x3 ;  /* 0x0000000300057802 */ /* 0x000fe20000000f00 */
[----:B--2---:R-:W-:Y:S01]  /*f5a0*/  IMAD.MOV.U32 R3, RZ, RZ, 0x181f ;  /* 0x0000181fff037424 */ /* 0x004fe200078e00ff */
[----:B------:R-:W-:-:S02]  /*f5b0*/  MOV R2, 0xf5d0 ;  /* 0x0000f5d000027802 */ /* 0x000fc40000000f00 */
[----:B-1-34-:R-:W-:Y:S05]  /*f5c0*/  CALL.REL.NOINC `($__internal_1_$__cuda_sm70_shflsync_idx_p) ;  /* 0x0000148000007944 */ /* 0x01afea0003c00000 */
        /* <DEDUP_REMOVED lines=8> */
.L_x_90:
[----:B------:R-:W-:Y:S01]  /*f650*/  IMAD.MOV.U32 R9, RZ, RZ, R6 ;  /* 0x000000ffff097224 */ /* 0x000fe200078e0006 */
[----:B------:R-:W-:Y:S01]  /*f660*/  MOV R5, 0x4 ;  /* 0x0000000400057802 */ /* 0x000fe20000000f00 */
[----:B--2---:R-:W-:Y:S01]  /*f670*/  IMAD.MOV.U32 R3, RZ, RZ, 0x181f ;  /* 0x0000181fff037424 */ /* 0x004fe200078e00ff */
[----:B------:R-:W-:Y:S02]  /*f680*/  MOV R2, 0xf6a0 ;  /* 0x0000f6a000027802 */ /* 0x000fe40000000f00 */
[----:B-1-34-:R-:W-:Y:S05]  /*f690*/  CALL.REL.NOINC `($__internal_1_$__cuda_sm70_shflsync_idx_p) ;  /* 0x000013b000007944 */ /* 0x01afea0003c00000 */
[----:B------:R-:W-:Y:S01]  /*f6a0*/  MOV R8, R5 ;  /* 0x0000000500087202 */ /* 0x000fe20000000f00 */
[----:B------:R-:W-:Y:S05]  /*f6b0*/  BRA `(.L_x_166) ;  /* 0xffffc6c000007947 */ /* 0x000fea000383ffff */
.L_x_91:
[----:B------:R-:W-:Y:S01]  /*f6c0*/  IMAD.MOV.U32 R9, RZ, RZ, R7 ;  /* 0x000000ffff097224 */ /* 0x000fe200078e0007 */
[----:B------:R-:W-:Y:S01]  /*f6d0*/  MOV R5, 0x4 ;  /* 0x0000000400057802 */ /* 0x000fe20000000f00 */
[----:B--2---:R-:W-:Y:S01]  /*f6e0*/  IMAD.MOV.U32 R3, RZ, RZ, 0x181f ;  /* 0x0000181fff037424 */ /* 0x004fe200078e00ff */
[----:B------:R-:W-:Y:S02]  /*f6f0*/  MOV R2, 0xf710 ;  /* 0x0000f71000027802 */ /* 0x000fe40000000f00 */
[----:B-1-34-:R-:W-:Y:S05]  /*f700*/  CALL.REL.NOINC `($__internal_1_$__cuda_sm70_shflsync_idx_p) ;  /* 0x0000134000007944 */ /* 0x01afea0003c00000 */
[----:B------:R-:W-:Y:S01]  /*f710*/  MOV R2, R5 ;  /* 0x0000000500027202 */ /* 0x000fe20000000f00 */
[----:B------:R-:W-:Y:S05]  /*f720*/  BRA `(.L_x_167) ;  /* 0xffffc67000007947 */ /* 0x000fea000383ffff */
.L_x_92:
        /* <DEDUP_REMOVED lines=13> */
.L_x_93:
[----:B------:R-:W-:Y:S01]  /*f800*/  IMAD.MOV.U32 R9, RZ, RZ, R6 ;  /* 0x000000ffff097224 */ /* 0x000fe200078e0006 */
[----:B------:R-:W-:Y:S01]  /*f810*/  MOV R5, 0x6 ;  /* 0x0000000600057802 */ /* 0x000fe20000000f00 */
[----:B--2---:R-:W-:Y:S01]  /*f820*/  IMAD.MOV.U32 R3, RZ, RZ, 0x181f ;  /* 0x0000181fff037424 */ /* 0x004fe200078e00ff */
[----:B------:R-:W-:Y:S02]  /*f830*/  MOV R2, 0xf850 ;  /* 0x0000f85000027802 */ /* 0x000fe40000000f00 */
[----:B-1--4-:R-:W-:Y:S05]  /*f840*/  CALL.REL.NOINC `($__internal_1_$__cuda_sm70_shflsync_idx_p) ;  /* 0x0000120000007944 */ /* 0x012fea0003c00000 */
[----:B------:R-:W-:Y:S01]  /*f850*/  MOV R8, R5 ;  /* 0x0000000500087202 */ /* 0x000fe20000000f00 */
[----:B------:R-:W-:Y:S05]  /*f860*/  BRA `(.L_x_169) ;  /* 0xffffc64000007947 */ /* 0x000fea000383ffff */
.L_x_94:
[----:B------:R-:W-:Y:S01]  /*f870*/  IMAD.MOV.U32 R9, RZ, RZ, R7 ;  /* 0x000000ffff097224 */ /* 0x000fe200078e0007 */
[----:B------:R-:W-:Y:S01]  /*f880*/  MOV R5, 0x6 ;  /* 0x0000000600057802 */ /* 0x000fe20000000f00 */
[----:B--2---:R-:W-:Y:S01]  /*f890*/  IMAD.MOV.U32 R3, RZ, RZ, 0x181f ;  /* 0x0000181fff037424 */ /* 0x004fe200078e00ff */
[----:B------:R-:W-:Y:S02]  /*f8a0*/  MOV R2, 0xf8c0 ;  /* 0x0000f8c000027802 */ /* 0x000fe40000000f00 */
[----:B-1-34-:R-:W-:Y:S05]  /*f8b0*/  CALL.REL.NOINC `($__internal_1_$__cuda_sm70_shflsync_idx_p) ;  /* 0x0000119000007944 */ /* 0x01afea0003c00000 */
[----:B------:R-:W-:Y:S01]  /*f8c0*/  MOV R2, R5 ;  /* 0x0000000500027202 */ /* 0x000fe20000000f00 */
[----:B------:R-:W-:Y:S05]  /*f8d0*/  BRA `(.L_x_170) ;  /* 0xffffc5f000007947 */ /* 0x000fea000383ffff */
.L_x_95:
[----:B------:R-:W-:Y:S01]  /*f8e0*/  IMAD.MOV.U32 R9, RZ, RZ, R6 ;  /* 0x000000ffff097224 */ /* 0x000fe200078e0006 */
[----:B------:R-:W-:Y:S01]  /*f8f0*/  MOV R5, 0x7 ;  /* 0x0000000700057802 */ /* 0x000fe20000000f00 */
[----:B-1----:R-:W-:Y:S01]  /*f900*/  IMAD.MOV.U32 R3, RZ, RZ, 0x181f ;  /* 0x0000181fff037424 */ /* 0x002fe200078e00ff */
[----:B------:R-:W-:-:S02]  /*f910*/  MOV R2, 0xf930 ;  /* 0x0000f93000027802 */ /* 0x000fc40000000f00 */
[----:B--2-4-:R-:W-:Y:S05]  /*f920*/  CALL.REL.NOINC `($__internal_1_$__cuda_sm70_shflsync_idx_p) ;  /* 0x0000112000007944 */ /* 0x014fea0003c00000 */
        /* <DEDUP_REMOVED lines=8> */
.L_x_97:
[----:B------:R-:W-:Y:S01]  /*f9b0*/  IMAD.MOV.U32 R9, RZ, RZ, R13 ;  /* 0x000000ffff097224 */ /* 0x000fe200078e000d */
[----:B------:R-:W-:Y:S01]  /*f9c0*/  MOV R5, RZ ;  /* 0x000000ff00057202 */ /* 0x000fe20000000f00 */
[----:B------:R-:W-:Y:S01]  /*f9d0*/  IMAD.MOV.U32 R3, RZ, RZ, 0x1c1f ;  /* 0x00001c1fff037424 */ /* 0x000fe200078e00ff */
[----:B------:R-:W-:Y:S02]  /*f9e0*/  MOV R2, 0xfa00 ;  /* 0x0000fa0000027802 */ /* 0x000fe40000000f00 */
[----:B------:R-:W-:Y:S05]  /*f9f0*/  CALL.REL.NOINC `($__internal_1_$__cuda_sm70_shflsync_idx_p) ;  /* 0x0000105000007944 */ /* 0x000fea0003c00000 */
[----:B------:R-:W-:Y:S01]  /*fa00*/  MOV R12, R5 ;  /* 0x00000005000c7202 */ /* 0x000fe20000000f00 */
[----:B------:R-:W-:Y:S05]  /*fa10*/  BRA `(.L_x_172) ;  /* 0xffffc7e000007947 */ /* 0x000fea000383ffff */
.L_x_98:
[----:B------:R-:W-:Y:S01]  /*fa20*/  IMAD.MOV.U32 R9, RZ, RZ, R20 ;  /* 0x000000ffff097224 */ /* 0x000fe200078e0014 */
[----:B------:R-:W-:Y:S01]  /*fa30*/  MOV R5, RZ ;  /* 0x000000ff00057202 */ /* 0x000fe20000000f00 */
[----:B------:R-:W-:Y:S01]  /*fa40*/  IMAD.MOV.U32 R3, RZ, RZ, 0x1c1f ;  /* 0x00001c1fff037424 */ /* 0x000fe200078e00ff */
[----:B------:R-:W-:Y:S02]  /*fa50*/  MOV R2, 0xfa70 ;  /* 0x0000fa7000027802 */ /* 0x000fe40000000f00 */
[----:B-12---:R-:W-:Y:S05]  /*fa60*/  CALL.REL.NOINC `($__internal_1_$__cuda_sm70_shflsync_idx_p) ;  /* 0x00000fe000007944 */ /* 0x006fea0003c00000 */
[----:B------:R-:W-:Y:S01]  /*fa70*/  MOV R2, R5 ;  /* 0x0000000500027202 */ /* 0x000fe20000000f00 */
[----:B------:R-:W-:Y:S05]  /*fa80*/  BRA `(.L_x_173) ;  /* 0xffffc79000007947 */ /* 0x000fea000383ffff */
.L_x_101:
        /* <DEDUP_REMOVED lines=13> */
.L_x_104:
[----:B------:R-:W-:Y:S01]  /*fb60*/  IMAD.MOV.U32 R9, RZ, RZ, R13 ;  /* 0x000000ffff097224 */ /* 0x000fe200078e000d */
[----:B------:R-:W-:Y:S01]  /*fb70*/  MOV R5, 0x2 ;  /* 0x0000000200057802 */ /* 0x000fe20000000f00 */
[----:B--2---:R-:W-:Y:S01]  /*fb80*/  IMAD.MOV.U32 R3, RZ, RZ, 0x1c1f ;  /* 0x00001c1fff037424 */ /* 0x004fe200078e00ff */
[----:B----4-:R-:W-:Y:S02]  /*fb90*/  MOV R2, 0xfbb0 ;  /* 0x0000fbb000027802 */ /* 0x010fe40000000f00 */
[----:B-1-3--:R-:W-:Y:S05]  /*fba0*/  CALL.REL.NOINC `($__internal_1_$__cuda_sm70_shflsync_idx_p) ;  /* 0x00000ea000007944 */ /* 0x00afea0003c00000 */
[----:B------:R-:W-:Y:S01]  /*fbb0*/  MOV R12, R5 ;  /* 0x00000005000c7202 */ /* 0x000fe20000000f00 */
[----:B------:R-:W-:Y:S05]  /*fbc0*/  BRA `(.L_x_175) ;  /* 0xffffcc0000007947 */ /* 0x000fea000383ffff */
.L_x_105:
[----:B------:R-:W-:Y:S01]  /*fbd0*/  IMAD.MOV.U32 R9, RZ, RZ, R20 ;  /* 0x000000ffff097224 */ /* 0x000fe200078e0014 */
[----:B------:R-:W-:Y:S01]  /*fbe0*/  MOV R5, 0x2 ;  /* 0x0000000200057802 */ /* 0x000fe20000000f00 */
[----:B--2---:R-:W-:Y:S01]  /*fbf0*/  IMAD.MOV.U32 R3, RZ, RZ, 0x1c1f ;  /* 0x00001c1fff037424 */ /* 0x004fe200078e00ff */
[----:B----4-:R-:W-:Y:S02]  /*fc00*/  MOV R2, 0xfc20 ;  /* 0x0000fc2000027802 */ /* 0x010fe40000000f00 */
[----:B-1-3--:R-:W-:Y:S05]  /*fc10*/  CALL.REL.NOINC `($__internal_1_$__cuda_sm70_shflsync_idx_p) ;  /* 0x00000e3000007944 */ /* 0x00afea0003c00000 */
[----:B------:R-:W-:Y:S01]  /*fc20*/  MOV R2, R5 ;  /* 0x0000000500027202 */ /* 0x000fe20000000f00 */
[----:B------:R-:W-:Y:S05]  /*fc30*/  BRA `(.L_x_176) ;  /* 0xffffcbb000007947 */ /* 0x000fea000383ffff */
.L_x_108:
[----:B------:R-:W-:Y:S01]  /*fc40*/  IMAD.MOV.U32 R9, RZ, RZ, R13 ;  /* 0x000000ffff097224 */ /* 0x000fe200078e000d */
[----:B------:R-:W-:Y:S01]  /*fc50*/  MOV R5, 0x3 ;  /* 0x0000000300057802 */ /* 0x000fe20000000f00 */
[----:B-1----:R-:W-:Y:S01]  /*fc60*/  IMAD.MOV.U32 R3, RZ, RZ, 0x1c1f ;  /* 0x00001c1fff037424 */ /* 0x002fe200078e00ff */
[----:B----4-:R-:W-:-:S02]  /*fc70*/  MOV R2, 0xfc90 ;  /* 0x0000fc9000027802 */ /* 0x010fc40000000f00 */
[----:B--23--:R-:W-:Y:S05]  /*fc80*/  CALL.REL.NOINC `($__internal_1_$__cuda_sm70_shflsync_idx_p) ;  /* 0x00000dc000007944 */ /* 0x00cfea0003c00000 */
        /* <DEDUP_REMOVED lines=8> */
.L_x_112:
[----:B------:R-:W-:Y:S01]  /*fd10*/  IMAD.MOV.U32 R9, RZ, RZ, R6 ;  /* 0x000000ffff097224 */ /* 0x000fe200078e0006 */
[----:B------:R-:W-:Y:S01]  /*fd20*/  MOV R5, RZ ;  /* 0x000000ff00057202 */ /* 0x000fe20000000f00 */
[----:B------:R-:W-:Y:S01]  /*fd30*/  IMAD.MOV.U32 R3, RZ, RZ, 0x181f ;  /* 0x0000181fff037424 */ /* 0x000fe200078e00ff */
[----:B------:R-:W-:Y:S02]  /*fd40*/  MOV R2, 0xfd60 ;  /* 0x0000fd6000027802 */ /* 0x000fe40000000f00 */
[----:B------:R-:W-:Y:S05]  /*fd50*/  CALL.REL.NOINC `($__internal_1_$__cuda_sm70_shflsync_idx_p) ;  /* 0x00000cf000007944 */ /* 0x000fea0003c00000 */
[----:B------:R-:W-:Y:S01]  /*fd60*/  MOV R8, R5 ;  /* 0x0000000500087202 */ /* 0x000fe20000000f00 */
[----:B------:R-:W-:Y:S05]  /*fd70*/  BRA `(.L_x_178) ;  /* 0xffffd6f000007947 */ /* 0x000fea000383ffff */
.L_x_113:
[----:B------:R-:W-:Y:S01]  /*fd80*/  IMAD.MOV.U32 R9, RZ, RZ, R7 ;  /* 0x000000ffff097224 */ /* 0x000fe200078e0007 */
[----:B------:R-:W-:Y:S01]  /*fd90*/  MOV R5, RZ ;  /* 0x000000ff00057202 */ /* 0x000fe20000000f00 */
[----:B------:R-:W-:Y:S01]  /*fda0*/  IMAD.MOV.U32 R3, RZ, RZ, 0x181f ;  /* 0x0000181fff037424 */ /* 0x000fe200078e00ff */
[----:B------:R-:W-:Y:S02]  /*fdb0*/  MOV R2, 0xfdd0 ;  /* 0x0000fdd000027802 */ /* 0x000fe40000000f00 */
[----:B-12---:R-:W-:Y:S05]  /*fdc0*/  CALL.REL.NOINC `($__internal_1_$__cuda_sm70_shflsync_idx_p) ;  /* 0x00000c8000007944 */ /* 0x006fea0003c00000 */
[----:B------:R-:W-:Y:S01]  /*fdd0*/  MOV R2, R5 ;  /* 0x0000000500027202 */ /* 0x000fe20000000f00 */
[----:B------:R-:W-:Y:S05]  /*fde0*/  BRA `(.L_x_179) ;  /* 0xffffd6a000007947 */ /* 0x000fea000383ffff */
.L_x_114:
        /* <DEDUP_REMOVED lines=13> */
.L_x_115:
[----:B------:R-:W-:Y:S01]  /*fec0*/  IMAD.MOV.U32 R9, RZ, RZ, R6 ;  /* 0x000000ffff097224 */ /* 0x000fe200078e0006 */
[----:B------:R-:W-:Y:S01]  /*fed0*/  MOV R5, 0x2 ;  /* 0x0000000200057802 */ /* 0x000fe20000000f00 */
[----:B-1----:R-:W-:Y:S01]  /*fee0*/  IMAD.MOV.U32 R3, RZ, RZ, 0x181f ;  /* 0x0000181fff037424 */ /* 0x002fe200078e00ff */
[----:B------:R-:W-:Y:S02]  /*fef0*/  MOV R2, 0xff10 ;  /* 0x0000ff1000027802 */ /* 0x000fe40000000f00 */
[----:B---34-:R-:W-:Y:S05]  /*ff00*/  CALL.REL.NOINC `($__internal_1_$__cuda_sm70_shflsync_idx_p) ;  /* 0x00000b4000007944 */ /* 0x018fea0003c00000 */
[----:B------:R-:W-:Y:S01]  /*ff10*/  MOV R8, R5 ;  /* 0x0000000500087202 */ /* 0x000fe20000000f00 */
[----:B------:R-:W-:Y:S05]  /*ff20*/  BRA `(.L_x_181) ;  /* 0xffffd67000007947 */ /* 0x000fea000383ffff */
.L_x_116:
[----:B------:R-:W-:Y:S01]  /*ff30*/  IMAD.MOV.U32 R9, RZ, RZ, R7 ;  /* 0x000000ffff097224 */ /* 0x000fe200078e0007 */
[----:B------:R-:W-:Y:S01]  /*ff40*/  MOV R5, 0x2 ;  /* 0x0000000200057802 */ /* 0x000fe20000000f00 */
[----:B-1----:R-:W-:Y:S01]  /*ff50*/  IMAD.MOV.U32 R3, RZ, RZ, 0x181f ;  /* 0x0000181fff037424 */ /* 0x002fe200078e00ff */
[----:B------:R-:W-:Y:S02]  /*ff60*/  MOV R2, 0xff80 ;  /* 0x0000ff8000027802 */ /* 0x000fe40000000f00 */
[----:B--234-:R-:W-:Y:S05]  /*ff70*/  CALL.REL.NOINC `($__internal_1_$__cuda_sm70_shflsync_idx_p) ;  /* 0x00000ad000007944 */ /* 0x01cfea0003c00000 */
[----:B------:R-:W-:Y:S01]  /*ff80*/  MOV R2, R5 ;  /* 0x0000000500027202 */ /* 0x000fe20000000f00 */
[----:B------:R-:W-:Y:S05]  /*ff90*/  BRA `(.L_x_182) ;  /* 0xffffd62000007947 */ /* 0x000fea000383ffff */
.L_x_117:
        /* <DEDUP_REMOVED lines=13> */
.L_x_118:
[----:B------:R-:W-:Y:S01]  /*10070*/  IMAD.MOV.U32 R9, RZ, RZ, R6 ;  /* 0x000000ffff097224 */ /* 0x000fe200078e0006 */
[----:B------:R-:W-:Y:S01]  /*10080*/  MOV R5, 0x4 ;  /* 0x0000000400057802 */ /* 0x000fe20000000f00 */
[----:B--2---:R-:W-:Y:S01]  /*10090*/  IMAD.MOV.U32 R3, RZ, RZ, 0x181f ;  /* 0x0000181fff037424 */ /* 0x004fe200078e00ff */
[----:B------:R-:W-:Y:S02]  /*100a0*/  MOV R2, 0x100c0 ;  /* 0x000100c000027802 */ /* 0x000fe40000000f00 */
[----:B-1-34-:R-:W-:Y:S05]  /*100b0*/  CALL.REL.NOINC `($__internal_1_$__cuda_sm70_shflsync_idx_p) ;  /* 0x0000099000007944 */ /* 0x01afea0003c00000 */
[----:B------:R-:W-:Y:S01]  /*100c0*/  MOV R8, R5 ;  /* 0x0000000500087202 */ /* 0x000fe20000000f00 */
[----:B------:R-:W-:Y:S05]  /*100d0*/  BRA `(.L_x_184) ;  /* 0xffffd5f000007947 */ /* 0x000fea000383ffff */
.L_x_119:
[----:B------:R-:W-:Y:S01]  /*100e0*/  IMAD.MOV.U32 R9, RZ, RZ, R7 ;  /* 0x000000ffff097224 */ /* 0x000fe200078e0007 */
[----:B------:R-:W-:Y:S01]  /*100f0*/  MOV R5, 0x4 ;  /* 0x0000000400057802 */ /* 0x000fe20000000f00 */
[----:B--2---:R-:W-:Y:S01]  /*10100*/  IMAD.MOV.U32 R3, RZ, RZ, 0x181f ;  /* 0x0000181fff037424 */ /* 0x004fe200078e00ff */
[----:B------:R-:W-:Y:S02]  /*10110*/  MOV R2, 0x10130 ;  /* 0x0001013000027802 */ /* 0x000fe40000000f00 */
[----:B-1-34-:R-:W-:Y:S05]  /*10120*/  CALL.REL.NOINC `($__internal_1_$__cuda_sm70_shflsync_idx_p) ;  /* 0x0000092000007944 */ /* 0x01afea0003c00000 */
[----:B------:R-:W-:Y:S01]  /*10130*/  MOV R2, R5 ;  /* 0x0000000500027202 */ /* 0x000fe20000000f00 */
[----:B------:R-:W-:Y:S05]  /*10140*/  BRA `(.L_x_185) ;  /* 0xffffd5a000007947 */ /* 0x000fea000383ffff */
.L_x_120:
        /* <DEDUP_REMOVED lines=13> */
.L_x_121:
[----:B------:R-:W-:Y:S01]  /*10220*/  IMAD.MOV.U32 R9, RZ, RZ, R6 ;  /* 0x000000ffff097224 */ /* 0x000fe200078e0006 */
[----:B------:R-:W-:Y:S01]  /*10230*/  MOV R5, 0x6 ;  /* 0x0000000600057802 */ /* 0x000fe20000000f00 */
[----:B--2---:R-:W-:Y:S01]  /*10240*/  IMAD.MOV.U32 R3, RZ, RZ, 0x181f ;  /* 0x0000181fff037424 */ /* 0x004fe200078e00ff */
[----:B------:R-:W-:Y:S02]  /*10250*/  MOV R2, 0x10270 ;  /* 0x0001027000027802 */ /* 0x000fe40000000f00 */
[----:B-1--4-:R-:W-:Y:S05]  /*10260*/  CALL.REL.NOINC `($__internal_1_$__cuda_sm70_shflsync_idx_p) ;  /* 0x000007e000007944 */ /* 0x012fea0003c00000 */
[----:B------:R-:W-:Y:S01]  /*10270*/  MOV R8, R5 ;  /* 0x0000000500087202 */ /* 0x000fe20000000f00 */
[----:B------:R-:W-:Y:S05]  /*10280*/  BRA `(.L_x_187) ;  /* 0xffffd57000007947 */ /* 0x000fea000383ffff */
.L_x_122:
[----:B------:R-:W-:Y:S01]  /*10290*/  IMAD.MOV.U32 R9, RZ, RZ, R7 ;  /* 0x000000ffff097224 */ /* 0x000fe200078e0007 */
[----:B------:R-:W-:Y:S01]  /*102a0*/  MOV R5, 0x6 ;  /* 0x0000000600057802 */ /* 0x000fe20000000f00 */
[----:B--2---:R-:W-:Y:S01]  /*102b0*/  IMAD.MOV.U32 R3, RZ, RZ, 0x181f ;  /* 0x0000181fff037424 */ /* 0x004fe200078e00ff */
[----:B------:R-:W-:Y:S02]  /*102c0*/  MOV R2, 0x102e0 ;  /* 0x000102e000027802 */ /* 0x000fe40000000f00 */
[----:B-1-34-:R-:W-:Y:S05]  /*102d0*/  CALL.REL.NOINC `($__internal_1_$__cuda_sm70_shflsync_idx_p) ;  /* 0x0000077000007944 */ /* 0x01afea0003c00000 */
[----:B------:R-:W-:Y:S01]  /*102e0*/  MOV R2, R5 ;  /* 0x0000000500027202 */ /* 0x000fe20000000f00 */
[----:B------:R-:W-:Y:S05]  /*102f0*/  BRA `(.L_x_188) ;  /* 0xffffd52000007947 */ /* 0x000fea000383ffff */
.L_x_123:
        /* <DEDUP_REMOVED lines=13> */
.L_x_125:
[----:B------:R-:W-:Y:S01]  /*103d0*/  IMAD.MOV.U32 R9, RZ, RZ, R70 ;  /* 0x000000ffff097224 */ /* 0x000fe200078e0046 */
[----:B------:R-:W-:Y:S01]  /*103e0*/  MOV R5, RZ ;  /* 0x000000ff00057202 */ /* 0x000fe20000000f00 */
[----:B----4-:R-:W-:Y:S01]  /*103f0*/  IMAD.MOV.U32 R3, RZ, RZ, 0x1f ;  /* 0x0000001fff037424 */ /* 0x010fe200078e00ff */
[----:B------:R-:W-:Y:S02]  /*10400*/  MOV R2, 0x10420 ;  /* 0x0001042000027802 */ /* 0x000fe40000000f00 */
[----:B------:R-:W-:Y:S05]  /*10410*/  CALL.REL.NOINC `($__internal_1_$__cuda_sm70_shflsync_idx_p) ;  /* 0x0000063000007944 */ /* 0x000fea0003c00000 */
[----:B------:R-:W-:Y:S01]  /*10420*/  MOV R10, R5 ;  /* 0x00000005000a7202 */ /* 0x000fe20000000f00 */
[----:B------:R-:W-:Y:S05]  /*10430*/  BRA `(.L_x_190) ;  /* 0xffffd5d000007947 */ /* 0x000fea000383ffff */
.L_x_126:
[----:B------:R-:W-:Y:S01]  /*10440*/  IMAD.MOV.U32 R9, RZ, RZ, R70 ;  /* 0x000000ffff097224 */ /* 0x000fe200078e0046 */
[----:B------:R-:W-:Y:S01]  /*10450*/  MOV R5, 0x1 ;  /* 0x0000000100057802 */ /* 0x000fe20000000f00 */
[----:B----4-:R-:W-:Y:S01]  /*10460*/  IMAD.MOV.U32 R3, RZ, RZ, 0x1f ;  /* 0x0000001fff037424 */ /* 0x010fe200078e00ff */
[----:B------:R-:W-:Y:S02]  /*10470*/  MOV R2, 0x10490 ;  /* 0x0001049000027802 */ /* 0x000fe40000000f00 */
[----:B-12---:R-:W-:Y:S05]  /*10480*/  CALL.REL.NOINC `($__internal_1_$__cuda_sm70_shflsync_idx_p) ;  /* 0x000005c000007944 */ /* 0x006fea0003c00000 */
[----:B------:R-:W-:Y:S01]  /*10490*/  MOV R8, R5 ;  /* 0x0000000500087202 */ /* 0x000fe20000000f00 */
[----:B------:R-:W-:Y:S05]  /*104a0*/  BRA `(.L_x_191) ;  /* 0xffffd58000007947 */ /* 0x000fea000383ffff */
.L_x_127:
[----:B------:R-:W-:Y:S02]  /*104b0*/  MOV R2, 0x1 ;  /* 0x0000000100027802 */ /* 0x000fe40000000f00 */
[----:B------:R-:W-:-:S02]  /*104c0*/  MOV R3, 0x104e0 ;  /* 0x000104e000037802 */ /* 0x000fc40000000f00 */
[----:B-123--:R-:W-:Y:S05]  /*104d0*/  CALL.REL.NOINC `($__internal_2_$__cuda_sm70_shflsync_up_p) ;  /* 0x000005c000007944 */ /* 0x00efea0003c00000 */
[----:B------:R-:W-:Y:S05]  /*104e0*/  BRA `(.L_x_192) ;  /* 0xffffd67000007947 */ /* 0x000fea000383ffff */
.L_x_128:
[----:B------:R-:W-:Y:S02]  /*104f0*/  MOV R2, 0x2 ;  /* 0x0000000200027802 */ /* 0x000fe40000000f00 */
[----:B------:R-:W-:-:S02]  /*10500*/  MOV R3, 0x10520 ;  /* 0x0001052000037802 */ /* 0x000fc40000000f00 */
[----:B-12---:R-:W-:Y:S05]  /*10510*/  CALL.REL.NOINC `($__internal_2_$__cuda_sm70_shflsync_up_p) ;  /* 0x0000058000007944 */ /* 0x006fea0003c00000 */
        /* <DEDUP_REMOVED lines=24> */
.L_x_132:
[----:B------:R-:W-:Y:S02]  /*106a0*/  MOV R2, 0x1 ;  /* 0x0000000100027802 */ /* 0x000fe40000000f00 */
[----:B------:R-:W-:Y:S02]  /*106b0*/  MOV R3, 0x106d0 ;  /* 0x000106d000037802 */ /* 0x000fe40000000f00 */
[----:B------:R-:W-:Y:S05]  /*106c0*/  CALL.REL.NOINC `($__internal_2_$__cuda_sm70_shflsync_up_p) ;  /* 0x000003d000007944 */ /* 0x000fea0003c00000 */
[----:B------:R-:W-:Y:S01]  /*106d0*/  MOV R2, R4 ;  /* 0x0000000400027202 */ /* 0x000fe20000000f00 */
[----:B------:R-:W-:Y:S05]  /*106e0*/  BRA `(.L_x_194) ;  /* 0xffffd6d000007947 */ /* 0x000fea000383ffff */
.L_x_133:
        /* <DEDUP_REMOVED lines=27> */
.L_x_135:
[----:B------:R-:W-:Y:S02]  /*108a0*/  SEL R0, RZ, 0x1, P0 ;  /* 0x00000001ff007807 */ /* 0x000fe40000000000 */
[----:B------:R-:W-:Y:S02]  /*108b0*/  MOV R2, 0x108d0 ;  /* 0x000108d000027802 */ /* 0x000fe40000000f00 */
[----:B---3--:R-:W-:Y:S05]  /*108c0*/  CALL.REL.NOINC `($__internal_3_$__cuda_sm70_votesync_ballot) ;  /* 0x0000024000007944 */ /* 0x008fea0003c00000 */
[----:B------:R-:W-:Y:S05]  /*108d0*/  BRA `(.L_x_196) ;  /* 0xffffd67000007947 */ /* 0x000fea000383ffff */
.L_x_136:
[----:B------:R-:W-:Y:S01]  /*108e0*/  IMAD.MOV.U32 R9, RZ, RZ, R6 ;  /* 0x000000ffff097224 */ /* 0x000fe200078e0006 */
[----:B--2---:R-:W-:Y:S01]  /*108f0*/  MOV R5, R11 ;  /* 0x0000000b00057202 */ /* 0x004fe20000000f00 */
[----:B------:R-:W-:Y:S01]  /*10900*/  IMAD.MOV.U32 R3, RZ, RZ, 0x1f ;  /* 0x0000001fff037424 */ /* 0x000fe200078e00ff */
[----:B------:R-:W-:Y:S02]  /*10910*/  MOV R2, 0x10930 ;  /* 0x0001093000027802 */ /* 0x000fe40000000f00 */
[----:B-1-3--:R-:W-:Y:S05]  /*10920*/  CALL.REL.NOINC `($__internal_1_$__cuda_sm70_shflsync_idx_p) ;  /* 0x0000012000007944 */ /* 0x00afea0003c00000 */
[----:B------:R-:W-:Y:S01]  /*10930*/  IMAD.MOV.U32 R8, RZ, RZ, R5 ;  /* 0x000000ffff087224 */ /* 0x000fe200078e0005 */
[----:B------:R-:W-:Y:S01]  /*10940*/  MOV R5, R11 ;  /* 0x0000000b00057202 */ /* 0x000fe20000000f00 */
[----:B------:R-:W-:Y:S01]  /*10950*/  IMAD.MOV.U32 R9, RZ, RZ, R7 ;  /* 0x000000ffff097224 */ /* 0x000fe200078e0007 */
[----:B------:R-:W-:Y:S02]  /*10960*/  MOV R3, 0x1f ;  /* 0x0000001f00037802 */ /* 0x000fe40000000f00 */
[----:B------:R-:W-:-:S02]  /*10970*/  MOV R2, 0x10990 ;  /* 0x0001099000027802 */ /* 0x000fc40000000f00 */
[----:B------:R-:W-:Y:S05]  /*10980*/  CALL.REL.NOINC `($__internal_1_$__cuda_sm70_shflsync_idx_p) ;  /* 0x000000c000007944 */ /* 0x000fea0003c00000 */
[----:B------:R-:W-:Y:S01]  /*10990*/  MOV R7, R5 ;  /* 0x0000000500077202 */ /* 0x000fe20000000f00 */
[----:B------:R-:W-:Y:S05]  /*109a0*/  BRA `(.L_x_197) ;  /* 0xffffd5e000007947 */ /* 0x000fea000383ffff */
.L_x_139:
[----:B------:R-:W-:Y:S01]  /*109b0*/  IMAD.MOV.U32 R9, RZ, RZ, R4 ;  /* 0x000000ffff097224 */ /* 0x000fe200078e0004 */
[----:B------:R-:W-:-:S02]  /*109c0*/  MOV R3, 0x1f ;  /* 0x0000001f00037802 */ /* 0x000fc40000000f00 */
[----:B------:R-:W-:Y:S02]  /*109d0*/  MOV R2, 0x109f0 ;  /* 0x000109f000027802 */ /* 0x000fe40000000f00 */
[----:B-1234-:R-:W-:Y:S05]  /*109e0*/  CALL.REL.NOINC `($__internal_1_$__cuda_sm70_shflsync_idx_p) ;  /* 0x0000006000007944 */ /* 0x01efea0003c00000 */
[----:B------:R-:W-:Y:S01]  /*109f0*/  MOV R13, R5 ;  /* 0x00000005000d7202 */ /* 0x000fe20000000f00 */
[----:B------:R-:W-:Y:S05]  /*10a00*/  BRA `(.L_x_138) ;  /* 0xffffd5e000007947 */ /* 0x000fea000383ffff */
        .weak           $__internal_0_$__cuda_sm70_shflsync_bfly_p
        .type           $__internal_0_$__cuda_sm70_shflsync_bfly_p,@function
        .size           $__internal_0_$__cuda_sm70_shflsync_bfly_p,($__internal_1_$__cuda_sm70_shflsync_idx_p - $__internal_0_$__cuda_sm70_shflsync_bfly_p)
$__internal_0_$__cuda_sm70_shflsync_bfly_p:
[----:B------:R-:W-:Y:S04]  /*10a10*/  WARPSYNC R9 ;  /* 0x0000000900007348 */ /* 0x000fe80003800000 */
[----:B------:R1:W2:Y:S02]  /*10a20*/  SHFL.BFLY PT, R0, R0, R3, R10 ;  /* 0x0c00000300007389 */ /* 0x0002a400000e000a */
[----:B-1----:R-:W-:-:S04]  /*10a30*/  MOV R3, 0x0 ;  /* 0x0000000000037802 */ /* 0x002fc80000000f00 */
[----:B--2---:R-:W-:Y:S05]  /*10a40*/  RET.REL.NODEC R2 `(_ZN7cutlass13device_kernelIN5flash19enable_sm80_to_sm89INS1_16FlashAttnFwdSm80INS1_25CollectiveMainloopFwdSm80ILi4ELi1ELb0EN4cute5tupleIJNS5_1CILi128EEENS7_ILi80EEENS7_ILi64EEEEEELi64ENS_6half_tEfNS_4arch4Sm80ELb0ELb0ELb1ELb1ELb0ELb0ELb1ELb1EEENS1_21CollectiveEpilogueFwdINS6_IJS8_SA_S9_EEENS6_IJNS7_ILi1EEESI_SI_EEESC_SE_Li128ELb1ELb1ELb1ELb0EEENS1_36VarlenDynamicPersistentTileSchedulerILi128ELi80ELi128ELi128ELb1ELb1ELb0ELb0ELb1ELb1EEEEEEEEEvNT_6ParamsE) ;  /* 0xfffef5b002007950 */ /* 0x004fea0003c3ffff */
        .weak           $__internal_1_$__cuda_sm70_shflsync_idx_p
        .type           $__internal_1_$__cuda_sm70_shflsync_idx_p,@function
        .size           $__internal_1_$__cuda_sm70_shflsync_idx_p,($__internal_2_$__cuda_sm70_shflsync_up_p - $__internal_1_$__cuda_sm70_shflsync_idx_p)
$__internal_1_$__cuda_sm70_shflsync_idx_p:
[----:B------:R-:W-:-:S04]  /*10a50*/  MOV R16, 0xffffffff ;  /* 0xffffffff00107802 */ /* 0x000fc80000000f00 */
[----:B------:R-:W-:Y:S04]  /*10a60*/  WARPSYNC R16 ;  /* 0x0000001000007348 */ /* 0x000fe80003800000 */
[----:B------:R1:W2:Y:S02]  /*10a70*/  SHFL.IDX PT, R5, R9, R5, R3 ;  /* 0x0000000509057389 */ /* 0x0002a400000e0003 */
[----:B-1----:R-:W-:-:S04]  /*10a80*/  MOV R3, 0x0 ;  /* 0x0000000000037802 */ /* 0x002fc80000000f00 */
[----:B--2---:R-:W-:Y:S05]  /*10a90*/  RET.REL.NODEC R2 `(_ZN7cutlass13device_kernelIN5flash19enable_sm80_to_sm89INS1_16FlashAttnFwdSm80INS1_25CollectiveMainloopFwdSm80ILi4ELi1ELb0EN4cute5tupleIJNS5_1CILi128EEENS7_ILi80EEENS7_ILi64EEEEEELi64ENS_6half_tEfNS_4arch4Sm80ELb0ELb0ELb1ELb1ELb0ELb0ELb1ELb1EEENS1_21CollectiveEpilogueFwdINS6_IJS8_SA_S9_EEENS6_IJNS7_ILi1EEESI_SI_EEESC_SE_Li128ELb1ELb1ELb1ELb0EEENS1_36VarlenDynamicPersistentTileSchedulerILi128ELi80ELi128ELi128ELb1ELb1ELb0ELb0ELb1ELb1EEEEEEEEEvNT_6ParamsE) ;  /* 0xfffef56002007950 */ /* 0x004fea0003c3ffff */
        .weak           $__internal_2_$__cuda_sm70_shflsync_up_p
        .type           $__internal_2_$__cuda_sm70_shflsync_up_p,@function
        .size           $__internal_2_$__cuda_sm70_shflsync_up_p,($__internal_3_$__cuda_sm70_votesync_ballot - $__internal_2_$__cuda_sm70_shflsync_up_p)
$__internal_2_$__cuda_sm70_shflsync_up_p:
[----:B------:R-:W-:Y:S02]  /*10aa0*/  IMAD.MOV.U32 R4, RZ, RZ, RZ ;  /* 0x000000ffff047224 */ /* 0x000fe400078e00ff */
[----:B------:R-:W-:-:S04]  /*10ab0*/  IMAD.MOV.U32 R9, RZ, RZ, -0x1 ;  /* 0xffffffffff097424 */ /* 0x000fc800078e00ff */
[----:B------:R-:W-:Y:S04]  /*10ac0*/  WARPSYNC R9 ;  /* 0x0000000900007348 */ /* 0x000fe80003800000 */
[----:B------:R1:W2:Y:S02]  /*10ad0*/  SHFL.UP PT, R4, R0, R2, R4 ;  /* 0x0400000200047389 */ /* 0x0002a400000e0004 */
[----:B-1----:R-:W-:Y:S02]  /*10ae0*/  MOV R2, R3 ;  /* 0x0000000300027202 */ /* 0x002fe40000000f00 */
[----:B------:R-:W-:-:S04]  /*10af0*/  MOV R3, 0x0 ;  /* 0x0000000000037802 */ /* 0x000fc80000000f00 */
[----:B--2---:R-:W-:Y:S05]  /*10b00*/  RET.REL.NODEC R2 `(_ZN7cutlass13device_kernelIN5flash19enable_sm80_to_sm89INS1_16FlashAttnFwdSm80INS1_25CollectiveMainloopFwdSm80ILi4ELi1ELb0EN4cute5tupleIJNS5_1CILi128EEENS7_ILi80EEENS7_ILi64EEEEEELi64ENS_6half_tEfNS_4arch4Sm80ELb0ELb0ELb1ELb1ELb0ELb0ELb1ELb1EEENS1_21CollectiveEpilogueFwdINS6_IJS8_SA_S9_EEENS6_IJNS7_ILi1EEESI_SI_EEESC_SE_Li128ELb1ELb1ELb1ELb0EEENS1_36VarlenDynamicPersistentTileSchedulerILi128ELi80ELi128ELi128ELb1ELb1ELb0ELb0ELb1ELb1EEEEEEEEEvNT_6ParamsE) ;  /* 0xfffef4f002007950 */ /* 0x004fea0003c3ffff */
        .weak           $__internal_3_$__cuda_sm70_votesync_ballot
        .type           $__internal_3_$__cuda_sm70_votesync_ballot,@function
        .size           $__internal_3_$__cuda_sm70_votesync_ballot,(.L_x_1615 - $__internal_3_$__cuda_sm70_votesync_ballot)
$__internal_3_$__cuda_sm70_votesync_ballot:
[----:B------:R-:W-:Y:S01]  /*10b10*/  ISETP.NE.U32.AND P0, PT, R0, 0x1, PT ;  /* 0x000000010000780c */ /* 0x000fe20003f05070 */
[----:B------:R-:W-:-:S04]  /*10b20*/  IMAD.MOV.U32 R3, RZ, RZ, -0x1 ;  /* 0xffffffffff037424 */ /* 0x000fc800078e00ff */
[----:B------:R-:W-:Y:S08]  /*10b30*/  WARPSYNC R3 ;  /* 0x0000000300007348 */ /* 0x000ff00003800000 */
[----:B------:R-:W-:-:S04]  /*10b40*/  VOTE.ANY R0, PT, !P0 ;  /* 0x0000000000007806 */ /* 0x000fc800040e0100 */
[----:B------:R-:W-:Y:S01]  /*10b50*/  LOP3.LUT R0, R0, R3, RZ, 0xc0, !PT ;  /* 0x0000000300007212 */ /* 0x000fe200078ec0ff */
[----:B------:R-:W-:-:S04]  /*10b60*/  IMAD.MOV.U32 R3, RZ, RZ, 0x0 ;  /* 0x00000000ff037424 */ /* 0x000fc800078e00ff */
[----:B------:R-:W-:Y:S05]  /*10b70*/  RET.REL.NODEC R2 `(_ZN7cutlass13device_kernelIN5flash19enable_sm80_to_sm89INS1_16FlashAttnFwdSm80INS1_25CollectiveMainloopFwdSm80ILi4ELi1ELb0EN4cute5tupleIJNS5_1CILi128EEENS7_ILi80EEENS7_ILi64EEEEEELi64ENS_6half_tEfNS_4arch4Sm80ELb0ELb0ELb1ELb1ELb0ELb0ELb1ELb1EEENS1_21CollectiveEpilogueFwdINS6_IJS8_SA_S9_EEENS6_IJNS7_ILi1EEESI_SI_EEESC_SE_Li128ELb1ELb1ELb1ELb0EEENS1_36VarlenDynamicPersistentTileSchedulerILi128ELi80ELi128ELi128ELb1ELb1ELb0ELb0ELb1ELb1EEEEEEEEEvNT_6ParamsE) ;  /* 0xfffef48002007950 */ /* 0x000fea0003c3ffff */
.L_x_198:
        /* <DEDUP_REMOVED lines=16> */
.L_x_1615:


//--------------------- .text._ZN7cutlass13device_kernelIN5flash19enable_sm80_to_sm89INS1_16FlashAttnFwdSm80INS1_25CollectiveMainloopFwdSm80ILi4ELi1ELb0EN4cute5tupleIJNS5_1CILi128EEENS7_ILi80EEENS7_ILi64EEEEEELi64ENS_6half_tEfNS_4arch4Sm80ELb0ELb0ELb1ELb1ELb0ELb1ELb1ELb1EEENS1_21CollectiveEpilogueFwdINS6_IJS8_SA_S9_EEENS6_IJNS7_ILi1EEESI_SI_EEESC_SE_Li128ELb1ELb1ELb1ELb0EEENS1_36VarlenDynamicPersistentTileSchedulerILi128ELi80ELi128ELi128ELb1ELb1ELb0ELb0ELb1ELb1EEEEEEEEEvNT_6ParamsE --------------------------
	.section	.text._ZN7cutlass13device_kernelIN5flash19enable_sm80_to_sm89INS1_16FlashAttnFwdSm80INS1_25CollectiveMainloopFwdSm80ILi4ELi1ELb0EN4cute5tupleIJNS5_1CILi128EEENS7_ILi80EEENS7_ILi64EEEEEELi64ENS_6half_tEfNS_4arch4Sm80ELb0ELb0ELb1ELb1ELb0ELb1ELb1ELb1EEENS1_21CollectiveEpilogueFwdINS6_IJS8_SA_S9_EEENS6_IJNS7_ILi1EEESI_SI_EEESC_SE_Li128ELb1ELb1ELb1ELb0EEENS1_36VarlenDynamicPersistentTileSchedulerILi128ELi80ELi128ELi128ELb1ELb1ELb0ELb0ELb1ELb1EEEEEEEEEvNT_6ParamsE,"ax",@progbits
	.sectioninfo	@"SHI_REGISTERS=255"
	.align	128
.text._ZN7cutlass13device_kernelIN5flash19enable_sm80_to_sm89INS1_16FlashAttnFwdSm80INS1_25CollectiveMainloopFwdSm80ILi4ELi1ELb0EN4cute5tupleIJNS5_1CILi128EEENS7_ILi80EEENS7_ILi64EEEEEELi64ENS_6half_tEfNS_4arch4Sm80ELb0ELb0ELb1ELb1ELb0ELb1ELb1ELb1EEENS1_21CollectiveEpilogueFwdINS6_IJS8_SA_S9_EEENS6_IJNS7_ILi1EEESI_SI_EEESC_SE_Li128ELb1ELb1ELb1ELb0EEENS1_36VarlenDynamicPersistentTileSchedulerILi128ELi80ELi128ELi128ELb1ELb1ELb0ELb0ELb1ELb1EEEEEEEEEvNT_6ParamsE:
        .type           _ZN7cutlass13device_kernelIN5flash19enable_sm80_to_sm89INS1_16FlashAttnFwdSm80INS1_25CollectiveMainloopFwdSm80ILi4ELi1ELb0EN4cute5tupleIJNS5_1CILi128EEENS7_ILi80EEENS7_ILi64EEEEEELi64ENS_6half_tEfNS_4arch4Sm80ELb0ELb0ELb1ELb1ELb0ELb1ELb1ELb1EEENS1_21CollectiveEpilogueFwdINS6_IJS8_SA_S9_EEENS6_IJNS7_ILi1EEESI_SI_EEESC_SE_Li128ELb1ELb1ELb1ELb0EEENS1_36VarlenDynamicPersistentTileSchedulerILi128ELi80ELi128ELi128ELb1ELb1ELb0ELb0ELb1ELb1EEEEEEEEEvNT_6ParamsE,@function
        .size           _ZN7cutlass13device_kernelIN5flash19enable_sm80_to_sm89INS1_16FlashAttnFwdSm80INS1_25CollectiveMainloopFwdSm80ILi4ELi1ELb0EN4cute5tupleIJNS5_1CILi128EEENS7_ILi80EEENS7_ILi64EEEEEELi64ENS_6half_tEfNS_4arch4Sm80ELb0ELb0ELb1ELb1ELb0ELb1ELb1ELb1EEENS1_21CollectiveEpilogueFwdINS6_IJS8_SA_S9_EEENS6_IJNS7_ILi1EEESI_SI_EEESC_SE_Li128ELb1ELb1ELb1ELb0EEENS1_36VarlenDynamicPersistentTileSchedulerILi128ELi80ELi128ELi128ELb1ELb1ELb0ELb0ELb1ELb1EEEEEEEEEvNT_6ParamsE,(.L_x_1620 - _ZN7cutlass13device_kernelIN5flash19enable_sm80_to_sm89INS1_16FlashAttnFwdSm80INS1_25CollectiveMainloopFwdSm80ILi4ELi1ELb0EN4cute5tupleIJNS5_1CILi128EEENS7_ILi80EEENS7_ILi64EEEEEELi64ENS_6half_tEfNS_4arch4Sm80ELb0ELb0ELb1ELb1ELb0ELb1ELb1ELb1EEENS1_21CollectiveEpilogueFwdINS6_IJS8_SA_S9_EEENS6_IJNS7_ILi1EEESI_SI_EEESC_SE_Li128ELb1ELb1ELb1ELb0EEENS1_36VarlenDynamicPersistentTileSchedulerILi128ELi80ELi128ELi128ELb1ELb1ELb0ELb0ELb1ELb1EEEEEEEEEvNT_6ParamsE)
        .other          _ZN7cutlass13device_kernelIN5flash19enable_sm80_to_sm89INS1_16FlashAttnFwdSm80INS1_25CollectiveMainloopFwdSm80ILi4ELi1ELb0EN4cute5tupleIJNS5_1CILi128EEENS7_ILi80EEENS7_ILi64EEEEEELi64ENS_6half_tEfNS_4arch4Sm80ELb0ELb0ELb1ELb1ELb0ELb1ELb1ELb1EEENS1_21CollectiveEpilogueFwdINS6_IJS8_SA_S9_EEENS6_IJNS7_ILi1EEESI_SI_EEESC_SE_Li128ELb1ELb1ELb1ELb0EEENS1_36VarlenDynamicPersistentTileSchedulerILi128ELi80ELi128ELi128ELb1ELb1ELb0ELb0ELb1ELb1EEEEEEEEEvNT_6ParamsE,@"STO_CUDA_ENTRY STV_DEFAULT"
_ZN7cutlass13device_kernelIN5flash19enable_sm80_to_sm89INS1_16FlashAttnFwdSm80INS1_25CollectiveMainloopFwdSm80ILi4ELi1ELb0EN4cute5tupleIJNS5_1CILi128EEENS7_ILi80EEENS7_ILi64EEEEEELi64ENS_6half_tEfNS_4arch4Sm80ELb0ELb0ELb1ELb1ELb0ELb1ELb1ELb1EEENS1_21CollectiveEpilogueFwdINS6_IJS8_SA_S9_EEENS6_IJNS7_ILi1EEESI_SI_EEESC_SE_Li128ELb1ELb1ELb1ELb0EEENS1_36VarlenDynamicPersistentTileSchedulerILi128ELi80ELi128ELi128ELb1ELb1ELb0ELb0ELb1ELb1EEEEEEEEEvNT_6ParamsE:
        /* <DEDUP_REMOVED lines=15> */
[----:B------:R-:W-:Y:S01]  /*00f0*/  CS2R R8, SRZ ;  /* 0x0000000000087805 */ /* 0x000fe2000001ff00 */
[----:B-1----:R-:W-:-:S02]  /*0100*/  IMAD.MOV.U32 R7, RZ, RZ, RZ ;  /* 0x000000ffff077224 */ /* 0x002fc400078e00ff */
        /* <DEDUP_REMOVED lines=13> */
[----:B------:R-:W-:Y:S01]  /*01e0*/  ISETP.GE.U32.AND P1, PT, R16, 0x10, PT ;  /* 0x000000101000780c */ /* 0x000fe20003f26070 */
[----:B--2---:R-:W-:-:S05]  /*01f0*/  IMAD R4, R8, R7, RZ ;  /* 0x0000000708047224 */ /* 0x004fca00078e02ff */
        /* <DEDUP_REMOVED lines=22> */
.L_x_204:
        /* <DEDUP_REMOVED lines=17> */
.L_x_381:
        /* <DEDUP_REMOVED lines=16> */
.L_x_382:
[----:B--2---:R-:W-:-:S05]  /*0570*/  IMAD R0, R0, c[0x0][0x538], RZ ;  /* 0x00014e0000007a24 */ /* 0x004fca00078e02ff */
[----:B------:R-:W-:-:S04]  /*0580*/  IADD3 R6, R0, R6, RZ ;  /* 0x0000000600067210 */ /* 0x000fc80007ffe0ff */
[----:B------:R-:W-:-:S13]  /*0590*/  ISETP.GT.AND P0, PT, R6, UR4, PT ;  /* 0x0000000406007c0c */ /* 0x000fda000bf04270 */
[----:B-1----:R-:W-:Y:S05]  /*05a0*/  @!P0 BRA `(.L_x_204) ;  /* 0xfffffdb000008947 */ /* 0x002fea000383ffff */
.L_x_200:
[----:B------:R-:W-:-:S05]  /*05b0*/  IADD3 R14, -R0, R6, RZ ;  /* 0x00000006000e7210 */ /* 0x000fca0007ffe1ff */
[----:B------:R-:W-:-:S05]  /*05c0*/  IMAD R0, R4, c[0x0][0x538], R14 ;  /* 0x00014e0004007a24 */ /* 0x000fca00078e020e */
[----:B------:R-:W-:Y:S01]  /*05d0*/  ISETP.GT.AND P0, PT, R0, UR4, PT ;  /* 0x0000000400007c0c */ /* 0x000fe2000bf04270 */
[----:B------:R-:W-:-:S12]  /*05e0*/  BRA.DIV ~URZ, `(.L_x_205) ;  /* 0x000171627f007947 */ /* 0x000fd8000b800000 */
[----:B------:R-:W-:-:S04]  /*05f0*/  VOTE.ANY R0, PT, !P0 ;  /* 0x0000000000007806 */ /* 0x000fc800040e0100 */
.L_x_383:
[----:B------:R1:W2:Y:S01]  /*0600*/  POPC R15, R0 ;  /* 0x00000000000f7309 */ /* 0x0002a20000000000 */
[----:B------:R-:W-:Y:S05]  /*0610*/  BRA.DIV ~URZ, `(.L_x_206) ;  /* 0x000171727f007947 */ /* 0x000fea000b800000 */
[----:B--2---:R2:W3:Y:S01]  /*0620*/  SHFL.IDX PT, R13, R8, R15, 0x1f ;  /* 0x00001f0f080d7589 */ /* 0x0044e200000e0000 */
[----:B------:R-:W-:-:S03]  /*0630*/  MOV R6, RZ ;  /* 0x000000ff00067202 */ /* 0x000fc60000000f00 */
[----:B------:R2:W4:Y:S04]  /*0640*/  SHFL.IDX PT, R10, R7, R15, 0x1f ;  /* 0x00001f0f070a7589 */ /* 0x00052800000e0000 */
.L_x_384:
[----:B------:R-:W-:Y:S01]  /*0650*/  ISETP.NE.AND P0, PT, R0, RZ, PT ;  /* 0x000000ff0000720c */ /* 0x000fe20003f05270 */
[----:B------:R-:W-:-:S12]  /*0660*/  BSSY B0, `(.L_x_207) ;  /* 0x0000005000007945 */ /* 0x000fd80003800000 */
[----:B------:R-:W-:Y:S05]  /*0670*/  @!P0 BRA `(.L_x_208) ;  /* 0x0000003000008947 */ /* 0x000fea0003800000 */
[----:B------:R-:W-:Y:S01]  /*0680*/  IADD3 R11, R15, -0x1, RZ ;  /* 0xffffffff0f0b7810 */ /* 0x000fe20007ffe0ff */
[----:B------:R-:W-:Y:S05]  /*0690*/  BRA.DIV ~URZ, `(.L_x_209) ;  /* 0x000171d27f007947 */ /* 0x000fea000b800000 */
[----:B------:R1:W2:Y:S02]  /*06a0*/  SHFL.IDX PT, R6, R4, R11, 0x1f ;  /* 0x00001f0b04067589 */ /* 0x0002a400000e0000 */
.L_x_208:
[----:B------:R-:W-:Y:S05]  /*06b0*/  BSYNC B0 ;  /* 0x0000000000007941 */ /* 0x000fea0003800000 */
.L_x_207:
        /* <DEDUP_REMOVED lines=23> */
[----:B------:R-:W-:Y:S02]  /*0830*/  ISETP.GT.U32.AND P0, PT, R5, R0, PT ;  /* 0x000000000500720c */ /* 0x000fe40003f04070 */
[----:B-1----:R-:W-:-:S11]  /*0840*/  IADD3 R3, R3, 0xffffffe, RZ ;  /* 0x0ffffffe03037810 */ /* 0x002fd60007ffe0ff */
[----:B------:R-:W-:Y:S01]  /*0850*/  @!P0 IMAD.IADD R0, R0, 0x1, -R5 ;  /* 0x0000000100008824 */ /* 0x000fe200078e0a05 */
[----:B------:R-:W-:Y:S02]  /*0860*/  @!P0 IADD3 R2, R2, 0x1, RZ ;  /* 0x0000000102028810 */ /* 0x000fe40007ffe0ff */
[----:B------:R-:W-:Y:S01]  /*0870*/  ISETP.NE.AND P0, PT, R13, RZ, PT ;  /* 0x000000ff0d00720c */ /* 0x000fe20003f05270 */
[----:B------:R-:W1:Y:S01]  /*0880*/  F2I.FTZ.U32.TRUNC.NTZ R3, R3 ;  /* 0x0000000300037305 */ /* 0x000e62000021f000 */
[----:B------:R-:W-:Y:S02]  /*0890*/  ISETP.GE.U32.AND P2, PT, R0, R5, PT ;  /* 0x000000050000720c */ /* 0x000fe40003f46070 */
[----:B------:R-:W-:-:S04]  /*08a0*/  LOP3.LUT R0, R11, R13, RZ, 0x3c, !PT ;  /* 0x0000000d0b007212 */ /* 0x000fc800078e3cff */
[----:B------:R-:W-:-:S07]  /*08b0*/  ISETP.GE.AND P1, PT, R0, RZ, PT ;  /* 0x000000ff0000720c */ /* 0x000fce0003f26270 */
[----:B------:R-:W-:Y:S02]  /*08c0*/  @P2 IADD3 R2, R2, 0x1, RZ ;  /* 0x0000000102022810 */ /* 0x000fe40007ffe0ff */
[----:B-1----:R-:W-:-:S03]  /*08d0*/  IADD3 R0, RZ, -R3, RZ ;  /* 0x80000003ff007210 */ /* 0x002fc60007ffe0ff */
[----:B------:R-:W-:Y:S02]  /*08e0*/  IMAD.MOV.U32 R4, RZ, RZ, R2 ;  /* 0x000000ffff047224 */ /* 0x000fe400078e0002 */
[----:B------:R-:W-:Y:S01]  /*08f0*/  IMAD.MOV.U32 R2, RZ, RZ, R0 ;  /* 0x000000ffff027224 */ /* 0x000fe200078e0000 */
[----:B------:R-:W-:Y:S01]  /*0900*/  IABS R0, R10 ;  /* 0x0000000a00007213 */ /* 0x000fe20000000000 */
[----:B------:R-:W-:Y:S01]  /*0910*/  @!P1 IMAD.MOV R4, RZ, RZ, -R4 ;  /* 0x000000ffff049224 */ /* 0x000fe200078e0a04 */
[----:B------:R-:W-:Y:S01]  /*0920*/  @!P0 LOP3.LUT R4, RZ, R13, RZ, 0x33, !PT ;  /* 0x0000000dff048212 */ /* 0x000fe200078e33ff */
[----:B------:R-:W-:Y:S01]  /*0930*/  IMAD R5, R2, R7, RZ ;  /* 0x0000000702057224 */ /* 0x000fe200078e02ff */
[----:B------:R-:W-:Y:S01]  /*0940*/  MOV R2, RZ ;  /* 0x000000ff00027202 */ /* 0x000fe20000000f00 */
[----:B------:R-:W-:Y:S01]  /*0950*/  IMAD.MOV R6, RZ, RZ, -R0 ;  /* 0x000000ffff067224 */ /* 0x000fe200078e0a00 */
[----:B------:R-:W-:-:S03]  /*0960*/  IABS R8, R4 ;  /* 0x0000000400087213 */ /* 0x000fc60000000000 */
        /* <DEDUP_REMOVED lines=26> */
.L_x_201:
[----:B------:R-:W-:Y:S01]  /*0b10*/  MOV R0, UR4 ;  /* 0x0000000400007c02 */ /* 0x000fe20008000f00 */
[----:B------:R-:W-:Y:S04]  /*0b20*/  STL [R1+0x34], RZ ;  /* 0x000034ff01007387 */ /* 0x000fe80000100800 */
[----:B------:R-:W-:Y:S04]  /*0b30*/  STL [R1+0x38], RZ ;  /* 0x000038ff01007387 */ /* 0x000fe80000100800 */
[----:B------:R1:W-:Y:S02]  /*0b40*/  STL [R1+0x30], R0 ;  /* 0x0000300001007387 */ /* 0x0003e40000100800 */
[----:B-1----:R-:W-:-:S05]  /*0b50*/  MOV R0, c[0x0][0x53c] ;  /* 0x00014f0000007a02 */ /* 0x002fca0000000f00 */
[----:B------:R1:W-:Y:S02]  /*0b60*/  STL [R1+0x3c], R0 ;  /* 0x00003c0001007387 */ /* 0x0003e40000100800 */
.L_x_210:
        /* <DEDUP_REMOVED lines=8> */
.L_x_199:
[----:B------:R-:W2:Y:S02]  /*0bf0*/  LDL R0, [R1+0x3c] ;  /* 0x00003c0001007983 */ /* 0x000ea40000100800 */
[----:B--2---:R-:W-:-:S13]  /*0c00*/  ISETP.GE.AND P0, PT, R0, c[0x0][0x53c], PT ;  /* 0x00014f0000007a0c */ /* 0x004fda0003f06270 */
[----:B------:R-:W-:Y:S05]  /*0c10*/  @P0 EXIT ;  /* 0x000000000000094d */ /* 0x000fea0003800000 */
[----:B------:R-:W2:Y:S02]  /*0c20*/  S2R R15, SR_TID.X ;  /* 0x00000000000f7919 */ /* 0x000ea40000002100 */
[----:B--2---:R-:W-:-:S04]  /*0c30*/  SHF.R.S32.HI R12, RZ, 0x1f, R15 ;  /* 0x0000001fff0c7819 */ /* 0x004fc8000001140f */
[CC--:B------:R-:W-:Y:S02]  /*0c40*/  LEA.HI R2, R12.reuse, R15.reuse, RZ, 0x4 ;  /* 0x0000000f0c027211 */ /* 0x0c0fe400078f20ff */
[----:B------:R-:W-:Y:S02]  /*0c50*/  LEA.HI R10, R12, R15, RZ, 0x3 ;  /* 0x0000000f0c0a7211 */ /* 0x000fe400078f18ff */
[----:B------:R-:W-:Y:S02]  /*0c60*/  SHF.R.S32.HI R3, RZ, 0x4, R2 ;  /* 0x00000004ff037819 */ /* 0x000fe40000011402 */
[----:B-1----:R-:W-:Y:S02]  /*0c70*/  SHF.R.S32.HI R4, RZ, 0x3, R10 ;  /* 0x00000003ff047819 */ /* 0x002fe4000001140a */
[C---:B------:R-:W-:Y:S02]  /*0c80*/  LEA.HI R0, R2.reuse, R3, RZ, 0x1 ;  /* 0x0000000302007211 */ /* 0x040fe400078f08ff */
[----:B------:R-:W-:Y:S01]  /*0c90*/  LOP3.LUT R2, R2, 0xfffffff0, RZ, 0xc0, !PT ;  /* 0xfffffff002027812 */ /* 0x000fe200078ec0ff */
[----:B------:R-:W-:Y:S01]  /*0ca0*/  IMAD.SHL.U32 R4, R4, 0x40, RZ ;  /* 0x0000004004047824 */ /* 0x000fe200078e00ff */
[----:B------:R-:W-:-:S02]  /*0cb0*/  LOP3.LUT R0, R0, 0xfffffffe, RZ, 0xc0, !PT ;  /* 0xfffffffe00007812 */ /* 0x000fc400078ec0ff */
[CC--:B------:R-:W-:Y:S02]  /*0cc0*/  LEA.HI R13, R12.reuse, R15.reuse, RZ, 0x2 ;  /* 0x0000000f0c0d7211 */ /* 0x0c0fe400078f10ff */
[----:B------:R-:W-:Y:S01]  /*0cd0*/  LEA.HI R9, R12, R15, RZ, 0x6 ;  /* 0x0000000f0c097211 */ /* 0x000fe200078f30ff */
[----:B------:R-:W-:Y:S01]  /*0ce0*/  IMAD.IADD R11, R3, 0x1, -R0 ;  /* 0x00000001030b7824 */ /* 0x000fe200078e0a00 */
[----:B------:R-:W-:Y:S01]  /*0cf0*/  LOP3.LUT R0, R10, 0xfffffff8, RZ, 0xc0, !PT ;  /* 0xfffffff80a007812 */ /* 0x000fe200078ec0ff */
[C---:B------:R-:W-:Y:S01]  /*0d00*/  IMAD.IADD R3, R15.reuse, 0x1, -R2 ;  /* 0x000000010f037824 */ /* 0x040fe200078e0a02 */
[--C-:B------:R-:W-:Y:S02]  /*0d10*/  SHF.R.S32.HI R14, RZ, 0x2, R13.reuse ;  /* 0x00000002ff0e7819 */ /* 0x100fe4000001140d */
[----:B------:R-:W-:Y:S01]  /*0d20*/  SHF.R.S32.HI R5, RZ, 0x1f, R13 ;  /* 0x0000001fff057819 */ /* 0x000fe2000001140d */
[----:B------:R-:W-:Y:S01]  /*0d30*/  IMAD.IADD R0, R15, 0x1, -R0 ;  /* 0x000000010f007824 */ /* 0x000fe200078e0a00 */
[----:B------:R-:W-:-:S02]  /*0d40*/  LOP3.LUT R2, R4, 0x1c0, RZ, 0xc0, !PT ;  /* 0x000001c004027812 */ /* 0x000fc400078ec0ff */
[----:B------:R-:W-:Y:S01]  /*0d50*/  SHF.R.S32.HI R8, RZ, 0x1f, R3 ;  /* 0x0000001fff087819 */ /* 0x000fe20000011403 */
[C---:B------:R-:W-:Y:S01]  /*0d60*/  IMAD.SHL.U32 R6, R0.reuse, 0x8, RZ ;  /* 0x0000000800067824 */ /* 0x040fe200078e00ff */
[----:B------:R-:W-:Y:S02]  /*0d70*/  LEA.HI R4, R5, R14, RZ, 0x3 ;  /* 0x0000000e05047211 */ /* 0x000fe400078f18ff */
[----:B------:R-:W-:Y:S02]  /*0d80*/  LOP3.LUT P4, RZ, R0, 0x2, RZ, 0xc0, !PT ;  /* 0x0000000200ff7812 */ /* 0x000fe4000788c0ff */
[----:B------:R-:W-:Y:S02]  /*0d90*/  LOP3.LUT R6, R2, 0x38, R6, 0xf8, !PT ;  /* 0x0000003802067812 */ /* 0x000fe400078ef806 */
[C---:B------:R-:W-:Y:S01]  /*0da0*/  LOP3.LUT P3, RZ, R0.reuse, 0x4, RZ, 0xc0, !PT ;  /* 0x0000000400ff7812 */ /* 0x040fe2000786c0ff */
[----:B------:R-:W-:Y:S01]  /*0db0*/  IMAD.SHL.U32 R0, R0, 0x40, RZ ;  /* 0x0000004000007824 */ /* 0x000fe200078e00ff */
[----:B------:R-:W-:-:S02]  /*0dc0*/  LEA.HI R8, R8, R3, RZ, 0x3 ;  /* 0x0000000308087211 */ /* 0x000fc400078f18ff */
[----:B------:R-:W-:Y:S02]  /*0dd0*/  SHF.R.U32.HI R2, RZ, 0x3, R2 ;  /* 0x00000003ff027819 */ /* 0x000fe40000011602 */
[----:B------:R-:W-:Y:S02]  /*0de0*/  LOP3.LUT R4, R4, 0xfffffff8, RZ, 0xc0, !PT ;  /* 0xfffffff804047812 */ /* 0x000fe400078ec0ff */
[----:B------:R-:W-:Y:S02]  /*0df0*/  LOP3.LUT R5, R8, 0xfffffff8, RZ, 0xc0, !PT ;  /* 0xfffffff808057812 */ /* 0x000fe400078ec0ff */
[----:B------:R-:W-:Y:S02]  /*0e00*/  LOP3.LUT R6, R6, R2, RZ, 0x3c, !PT ;  /* 0x0000000206067212 */ /* 0x000fe400078e3cff */
[----:B------:R-:W-:Y:S01]  /*0e10*/  LOP3.LUT R2, R0, 0x1c0, RZ, 0xc0, !PT ;  /* 0x000001c000027812 */ /* 0x000fe200078ec0ff */
[----:B------:R-:W-:Y:S02]  /*0e20*/  IMAD.IADD R0, R14, 0x1, -R4 ;  /* 0x000000010e007824 */ /* 0x000fe400078e0a04 */
[----:B------:R-:W-:Y:S01]  /*0e30*/  IMAD.IADD R7, R3, 0x1, -R5 ;  /* 0x0000000103077824 */ /* 0x000fe200078e0a05 */
[----:B------:R-:W-:Y:S01]  /*0e40*/  LOP3.LUT R5, R2, 0x8, R10, 0xf8, !PT ;  /* 0x0000000802057812 */ /* 0x000fe200078ef80a */
[----:B------:R-:W-:Y:S01]  /*0e50*/  IMAD.SHL.U32 R4, R9, 0x8, RZ ;  /* 0x0000000809047824 */ /* 0x000fe200078e00ff */
[----:B------:R-:W-:-:S02]  /*0e60*/  SHF.R.U32.HI R3, RZ, 0x3, R2 ;  /* 0x00000003ff037819 */ /* 0x000fc40000011602 */
[C---:B------:R-:W-:Y:S02]  /*0e70*/  LOP3.LUT R2, R0.reuse, 0x1, RZ, 0xc0, !PT ;  /* 0x0000000100027812 */ /* 0x040fe400078ec0ff */
[----:B------:R-:W-:Y:S01]  /*0e80*/  LOP3.LUT R10, R5, R3, RZ, 0x3c, !PT ;  /* 0x00000003050a7212 */ /* 0x000fe200078e3cff */
[----:B------:R-:W-:Y:S01]  /*0e90*/  IMAD.SHL.U32 R3, R0, 0x40, RZ ;  /* 0x0000004000037824 */ /* 0x000fe200078e00ff */
[----:B------:R-:W-:Y:S01]  /*0ea0*/  ISETP.NE.U32.AND P1, PT, R2, 0x1, PT ;  /* 0x000000010200780c */ /* 0x000fe20003f25070 */
[----:B------:R-:W-:Y:S01]  /*0eb0*/  IMAD.SHL.U32 R2, R7, 0x40, RZ ;  /* 0x0000004007027824 */ /* 0x000fe200078e00ff */
[----:B------:R-:W-:Y:S02]  /*0ec0*/  LEA.HI R9, R12, R15, RZ, 0x5 ;  /* 0x0000000f0c097211 */ /* 0x000fe400078f28ff */
[----:B------:R-:W-:Y:S01]  /*0ed0*/  LOP3.LUT R216, R6, 0x7ffffe00, R4, 0xf8, !PT ;  /* 0x7ffffe0006d87812 */ /* 0x000fe200078ef804 */
[----:B------:R-:W-:Y:S01]  /*0ee0*/  IMAD.SHL.U32 R4, R11, 0x8, RZ ;  /* 0x000000080b047824 */ /* 0x000fe200078e00ff */
[----:B------:R-:W-:-:S02]  /*0ef0*/  LOP3.LUT P2, RZ, R0, 0x4, RZ, 0xc0, !PT ;  /* 0x0000000400ff7812 */ /* 0x000fc4000784c0ff */
[----:B------:R-:W-:Y:S01]  /*0f00*/  LOP3.LUT P0, RZ, R0, 0x2, RZ, 0xc0, !PT ;  /* 0x0000000200ff7812 */ /* 0x000fe2000780c0ff */
[----:B------:R-:W-:Y:S01]  /*0f10*/  IMAD.SHL.U32 R216, R216, 0x2, RZ ;  /* 0x00000002d8d87824 */ /* 0x000fe200078e00ff */
[----:B------:R-:W-:Y:S02]  /*0f20*/  LOP3.LUT R0, R2, 0x1c0, RZ, 0xc0, !PT ;  /* 0x000001c002007812 */ /* 0x000fe400078ec0ff */
[----:B------:R-:W-:Y:S02]  /*0f30*/  SHF.R.S32.HI R5, RZ, 0x5, R9 ;  /* 0x00000005ff057819 */ /* 0x000fe40000011409 */
[----:B------:R-:W-:Y:S02]  /*0f40*/  LOP3.LUT R2, R13, 0xfffffffc, RZ, 0xc0, !PT ;  /* 0xfffffffc0d027812 */ /* 0x000fe400078ec0ff */
[----:B------:R-:W-:Y:S01]  /*0f50*/  LOP3.LUT R14, R3, 0x1c0, RZ, 0xc0, !PT ;  /* 0x000001c0030e7812 */ /* 0x000fe200078ec0ff */
[----:B------:R-:W-:Y:S01]  /*0f60*/  IMAD.SHL.U32 R6, R5, 0x400, RZ ;  /* 0x0000040005067824 */ /* 0x000fe200078e00ff */
[----:B------:R-:W-:-:S02]  /*0f70*/  LOP3.LUT R4, R0, 0x8, R4, 0xf8, !PT ;  /* 0x0000000800047812 */ /* 0x000fc400078ef804 */
[----:B------:R-:W-:Y:S01]  /*0f80*/  SHF.R.U32.HI R3, RZ, 0x3, R0 ;  /* 0x00000003ff037819 */ /* 0x000fe20000011600 */
[----:B------:R-:W-:Y:S01]  /*0f90*/  IMAD.IADD R0, R15, 0x1, -R2 ;  /* 0x000000010f007824 */ /* 0x000fe200078e0a02 */
[----:B------:R-:W-:Y:S01]  /*0fa0*/  SHF.R.U32.HI R9, RZ, 0x3, R14 ;  /* 0x00000003ff097819 */ /* 0x000fe2000001160e */
[----:B------:R-:W-:Y:S01]  /*0fb0*/  IMAD.SHL.U32 R2, R8, 0x40, RZ ;  /* 0x0000004008027824 */ /* 0x000fe200078e00ff */
[----:B------:R-:W-:Y:S01]  /*0fc0*/  LOP3.LUT R5, R4, R3, RZ, 0x3c, !PT ;  /* 0x0000000304057212 */ /* 0x000fe200078e3cff */
[----:B------:R-:W-:Y:S01]  /*0fd0*/  IMAD R4, R0, 0x2, R6 ;  /* 0x0000000200047824 */ /* 0x000fe200078e0206 */
[----:B------:R-:W-:Y:S01]  /*0fe0*/  LOP3.LUT R3, R9, R14, RZ, 0xfc, !PT ;  /* 0x0000000e09037212 */ /* 0x000fe200078efcff */
[----:B------:R-:W-:Y:S01]  /*0ff0*/  STL [R1+0x54], R14 ;  /* 0x0000540e01007387 */ /* 0x000fe20000100800 */
[----:B------:R-:W-:Y:S01]  /*1000*/  LOP3.LUT R2, R2, 0xfffffe00, RZ, 0xc0, !PT ;  /* 0xfffffe0002027812 */ /* 0x000fe200078ec0ff */
[----:B------:R-:W-:Y:S01]  /*1010*/  IMAD R0, R11, 0x200, R10 ;  /* 0x000002000b007824 */ /* 0x000fe200078e020a */
[----:B------:R-:W-:Y:S01]  /*1020*/  LOP3.LUT P6, RZ, R7, 0x2, RZ, 0xc0, !PT ;  /* 0x0000000207ff7812 */ /* 0x000fe200078cc0ff */
[----:B------:R1:W-:Y:S01]  /*1030*/  STL [R1+0x5c], R9 ;  /* 0x00005c0901007387 */ /* 0x0003e20000100800 */
[----:B------:R-:W-:Y:S01]  /*1040*/  IMAD.IADD R3, R4, 0x1, R3 ;  /* 0x0000000104037824 */ /* 0x000fe200078e0203 */
[CC--:B------:R-:W-:Y:S01]  /*1050*/  IADD3 R4, R5.reuse, R2.reuse, R6 ;  /* 0x0000000205047210 */ /* 0x0c0fe20007ffe006 */
[----:B------:R-:W-:Y:S01]  /*1060*/  IMAD.MOV.U32 R8, RZ, RZ, -0x10 ;  /* 0xfffffff0ff087424 */ /* 0x000fe200078e00ff */
[----:B------:R-:W-:Y:S01]  /*1070*/  LOP3.LUT R5, R5, R2, RZ, 0xfc, !PT ;  /* 0x0000000205057212 */ /* 0x000fe200078efcff */
[----:B------:R-:W-:Y:S01]  /*1080*/  IMAD.MOV.U32 R2, RZ, RZ, 0x20 ;  /* 0x00000020ff027424 */ /* 0x000fe200078e00ff */
[----:B------:R-:W-:-:S02]  /*1090*/  LEA R200, R0, 0x2900, 0x1 ;  /* 0x0000290000c87811 */ /* 0x000fc400078e08ff */
[----:B------:R-:W-:Y:S02]  /*10a0*/  LEA R12, R3, 0x80, 0x1 ;  /* 0x00000080030c7811 */ /* 0x000fe400078e08ff */
[C---:B------:R-:W-:Y:S02]  /*10b0*/  IADD3 R211, R200.reuse, 0x20, RZ ;  /* 0x00000020c8d37810 */ /* 0x040fe40007ffe0ff */
[----:B------:R-:W-:Y:S01]  /*10c0*/  LOP3.LUT P5, RZ, R7, 0x4, RZ, 0xc0, !PT ;  /* 0x0000000407ff7812 */ /* 0x000fe200078ac0ff */
[----:B------:R-:W-:Y:S01]  /*10d0*/  STL [R1+0x50], R12 ;  /* 0x0000500c01007387 */ /* 0x000fe20000100800 */
[----:B------:R-:W-:Y:S02]  /*10e0*/  @P4 IADD3 R211, R200, -0x20, RZ ;  /* 0xffffffe0c8d34810 */ /* 0x000fe40007ffe0ff */
[----:B------:R-:W-:Y:S02]  /*10f0*/  SEL R7, R2, 0xffffffe0, !P0 ;  /* 0xffffffe002077807 */ /* 0x000fe40004000000 */
[----:B------:R-:W-:-:S02]  /*1100*/  SEL R8, R8, 0x10, !P1 ;  /* 0x0000001008087807 */ /* 0x000fc40004800000 */
[----:B------:R-:W-:Y:S02]  /*1110*/  LEA R207, R4, 0x5100, 0x1 ;  /* 0x0000510004cf7811 */ /* 0x000fe400078e08ff */
[----:B------:R-:W-:Y:S02]  /*1120*/  LEA R201, R5, 0x100, 0x1 ;  /* 0x0000010005c97811 */ /* 0x000fe400078e08ff */
[----:B------:R-:W-:Y:S01]  /*1130*/  SEL R2, R2, 0xffffffe0, !P6 ;  /* 0xffffffe002027807 */ /* 0x000fe20007000000 */
[----:B-1----:R-:W-:Y:S01]  /*1140*/  IMAD.MOV.U32 R9, RZ, RZ, 0x40 ;  /* 0x00000040ff097424 */ /* 0x002fe200078e00ff */
[C---:B------:R-:W-:Y:S02]  /*1150*/  IADD3 R215, R211.reuse, 0x800, RZ ;  /* 0x00000800d3d77810 */ /* 0x040fe40007ffe0ff */
[----:B------:R-:W-:Y:S01]  /*1160*/  IADD3 R214, R211, 0x1000, RZ ;  /* 0x00001000d3d67810 */ /* 0x000fe20007ffe0ff */
[----:B------:R-:W-:Y:S01]  /*1170*/  IMAD.IADD R210, R207, 0x1, R2 ;  /* 0x00000001cfd27824 */ /* 0x000fe200078e0202 */
[C---:B------:R-:W-:Y:S01]  /*1180*/  SEL R6, R9.reuse, 0xffffffc0, !P2 ;  /* 0xffffffc009067807 */ /* 0x040fe20005000000 */
[----:B------:R-:W-:Y:S01]  /*1190*/  IMAD.IADD R205, R2, 0x1, R201 ;  /* 0x0000000102cd7824 */ /* 0x000fe200078e02c9 */
[----:B------:R-:W-:-:S02]  /*11a0*/  SEL R0, R9, 0xffffffc0, !P3 ;  /* 0xffffffc009007807 */ /* 0x000fc40005800000 */
[----:B------:R-:W-:Y:S01]  /*11b0*/  SEL R3, R9, 0xffffffc0, !P5 ;  /* 0xffffffc009037807 */ /* 0x000fe20006800000 */
[----:B------:R-:W-:Y:S01]  /*11c0*/  IMAD.IADD R6, R12, 0x1, R6 ;  /* 0x000000010c067824 */ /* 0x000fe200078e0206 */
[C---:B------:R-:W-:Y:S01]  /*11d0*/  IADD3 R213, R211.reuse, 0x1800, RZ ;  /* 0x00001800d3d57810 */ /* 0x040fe20007ffe0ff */
[----:B------:R-:W-:Y:S01]  /*11e0*/  IMAD.IADD R206, R200, 0x1, R0 ;  /* 0x00000001c8ce7824 */ /* 0x000fe200078e0200 */
[----:B------:R-:W-:Y:S01]  /*11f0*/  IADD3 R212, R211, 0x2000, RZ ;  /* 0x00002000d3d47810 */ /* 0x000fe20007ffe0ff */
[----:B------:R-:W-:Y:S01]  /*1200*/  IMAD.IADD R203, R0, 0x1, R211 ;  /* 0x0000000100cb7824 */ /* 0x000fe200078e02d3 */
[----:B------:R-:W-:Y:S01]  /*1210*/  STL [R1+0x58], R6 ;  /* 0x0000580601007387 */ /* 0x000fe20000100800 */
[----:B------:R-:W-:Y:S02]  /*1220*/  IMAD.IADD R0, R7, 0x1, R6 ;  /* 0x0000000107007824 */ /* 0x000fe400078e0206 */
[----:B------:R-:W-:Y:S02]  /*1230*/  IMAD.IADD R208, R207, 0x1, R3 ;  /* 0x00000001cfd07824 */ /* 0x000fe400078e0203 */
[----:B------:R-:W-:Y:S01]  /*1240*/  IMAD.IADD R202, R3, 0x1, R201 ;  /* 0x0000000103ca7824 */ /* 0x000fe200078e02c9 */
[----:B------:R1:W-:Y:S01]  /*1250*/  STL [R1+0x60], R0 ;  /* 0x0000600001007387 */ /* 0x0003e20000100800 */
[----:B------:R-:W-:-:S02]  /*1260*/  IMAD.IADD R209, R2, 0x1, R208 ;  /* 0x0000000102d17824 */ /* 0x000fc400078e02d0 */
[----:B------:R-:W-:Y:S02]  /*1270*/  IMAD.IADD R204, R2, 0x1, R202 ;  /* 0x0000000102cc7824 */ /* 0x000fe400078e02ca */
[----:B-1----:R-:W-:-:S05]  /*1280*/  IMAD.IADD R0, R8, 0x1, R0 ;  /* 0x0000000108007824 */ /* 0x002fca00078e0200 */
[----:B------:R1:W-:Y:S02]  /*1290*/  STL [R1+0x64], R0 ;  /* 0x0000640001007387 */ /* 0x0003e40000100800 */
.L_x_380:
[----:B-1----:R-:W2:Y:S01]  /*12a0*/  LDL R0, [R1+0x3c] ;  /* 0x00003c0001007983 */ /* 0x002ea20000100800 */
[----:B------:R-:W-:Y:S01]  /*12b0*/  IMAD.MOV.U32 R14, RZ, RZ, 0x4 ;  /* 0x00000004ff0e7424 */ /* 0x000fe200078e00ff */
[----:B------:R-:W-:Y:S02]  /*12c0*/  ISETP.NE.U32.AND P4, PT, RZ, c[0x0][0x360], PT ;  /* 0x0000d800ff007a0c */ /* 0x000fe40003f85070 */
[----:B------:R-:W-:Y:S01]  /*12d0*/  ISETP.NE.U32.AND P0, PT, RZ, c[0x0][0x370], PT ;  /* 0x0000dc00ff007a0c */ /* 0x000fe20003f05070 */
[----:B------:R-:W3:Y:S01]  /*12e0*/  LDL R9, [R1+0x38] ;  /* 0x0000380001097983 */ /* 0x000ee20000100800 */
[----:B------:R-:W-:Y:S01]  /*12f0*/  ISETP.NE.AND.EX P4, PT, RZ, c[0x0][0x364], PT, P4 ;  /* 0x0000d900ff007a0c */ /* 0x000fe20003f85340 */
[----:B--2---:R-:W-:-:S05]  /*1300*/  IMAD.WIDE R2, R0, R14, c[0x0][0x588] ;  /* 0x0001620000027625 */ /* 0x004fca00078e020e */
[----:B------:R-:W2:Y:S01]  /*1310*/  LDG.E R42, [R2.64] ;  /* 0x00000008022a7981 */ /* 0x000ea2000c1e1900 */
[----:B------:R-:W-:Y:S01]  /*1320*/  ISETP.NE.AND.EX P2, PT, RZ, c[0x0][0x374], PT, P0 ;  /* 0x0000dd00ff007a0c */ /* 0x000fe20003f45300 */
[----:B------:R-:W-:Y:S01]  /*1330*/  IMAD.MOV.U32 R162, RZ, RZ, RZ ;  /* 0x000000ffffa27224 */ /* 0x000fe200078e00ff */
[----:B------:R-:W-:Y:S02]  /*1340*/  ISETP.NE.U32.AND P3, PT, RZ, c[0x0][0x348], PT ;  /* 0x0000d200ff007a0c */ /* 0x000fe40003f65070 */
[----:B------:R-:W-:Y:S02]  /*1350*/  ISETP.NE.U32.AND P5, PT, RZ, c[0x0][0x358], PT ;  /* 0x0000d600ff007a0c */ /* 0x000fe40003fa5070 */
[----:B------:R-:W-:Y:S02]  /*1360*/  ISETP.NE.AND.EX P3, PT, RZ, c[0x0][0x34c], PT, P3 ;  /* 0x0000d300ff007a0c */ /* 0x000fe40003f65330 */
[----:B------:R-:W-:Y:S01]  /*1370*/  ISETP.NE.AND.EX P5, PT, RZ, c[0x0][0x35c], PT, P5 ;  /* 0x0000d700ff007a0c */ /* 0x000fe20003fa5350 */
[----:B------:R-:W-:Y:S01]  /*1380*/  CS2R R160, SRZ ;  /* 0x0000000000a07805 */ /* 0x000fe2000001ff00 */
[----:B------:R-:W-:Y:S01]  /*1390*/  IMAD.MOV.U32 R12, RZ, RZ, RZ ;  /* 0x000000ffff0c7224 */ /* 0x000fe200078e00ff */
[----:B--2---:R-:W-:-:S02]  /*13a0*/  SHF.R.S32.HI R138, RZ, 0x1f, R42 ;  /* 0x0000001fff8a7819 */ /* 0x004fc4000001142a */
[C---:B------:R-:W-:Y:S02]  /*13b0*/  @P4 LEA R2, P0, R42.reuse, c[0x0][0x360], 0x2 ;  /* 0x0000d8002a024a11 */ /* 0x040fe400078010ff */
[C---:B------:R-:W-:Y:S02]  /*13c0*/  @P2 LEA R4, P1, R42.reuse, c[0x0][0x370], 0x2 ;  /* 0x0000dc002a042a11 */ /* 0x040fe400078210ff */
[C-C-:B------:R-:W-:Y:S02]  /*13d0*/  @P4 LEA.HI.X R3, R42.reuse, c[0x0][0x364], R138.reuse, 0x2, P0 ;  /* 0x0000d9002a034a11 */ /* 0x140fe400000f148a */
[----:B------:R-:W-:Y:S02]  /*13e0*/  ISETP.NE.U32.AND P0, PT, RZ, c[0x0][0x350], PT ;  /* 0x0000d400ff007a0c */ /* 0x000fe40003f05070 */
[----:B------:R-:W-:Y:S01]  /*13f0*/  @P2 LEA.HI.X R5, R42, c[0x0][0x374], R138, 0x2, P1 ;  /* 0x0000dd002a052a11 */ /* 0x000fe200008f148a */
[----:B------:R1:W5:Y:S01]  /*1400*/  @P4 LDG.E R165, [R2.64] ;  /* 0x0000000802a54981 */ /* 0x000362000c1e1900 */
[----:B------:R-:W-:-:S03]  /*1410*/  ISETP.NE.AND.EX P6, PT, RZ, c[0x0][0x354], PT, P0 ;  /* 0x0000d500ff007a0c */ /* 0x000fc60003fc5300 */
[----:B------:R2:W5:Y:S01]  /*1420*/  @P2 LDG.E R162, [R4.64] ;  /* 0x0000000804a22981 */ /* 0x000562000c1e1900 */
[----:B------:R-:W-:-:S04]  /*1430*/  LEA R6, P2, R42, c[0x0][0x348], 0x2 ;  /* 0x0000d2002a067a11 */ /* 0x000fc800078410ff */
[----:B------:R-:W-:-:S05]  /*1440*/  LEA.HI.X R7, R42, c[0x0][0x34c], R138, 0x2, P2 ;  /* 0x0000d3002a077a11 */ /* 0x000fca00010f148a */
[----:B------:R4:W5:Y:S01]  /*1450*/  @P3 LDG.E R160, [R6.64] ;  /* 0x0000000806a03981 */ /* 0x000962000c1e1900 */
[C---:B-1----:R-:W-:Y:S02]  /*1460*/  LEA R2, P0, R42.reuse, c[0x0][0x358], 0x2 ;  /* 0x0000d6002a027a11 */ /* 0x042fe400078010ff */
[C---:B--2---:R-:W-:Y:S02]  /*1470*/  LEA R4, P1, R42.reuse, c[0x0][0x350], 0x2 ;  /* 0x0000d4002a047a11 */ /* 0x044fe400078210ff */
[C-C-:B------:R-:W-:Y:S02]  /*1480*/  LEA.HI.X R3, R42.reuse, c[0x0][0x35c], R138.reuse, 0x2, P0 ;  /* 0x0000d7002a037a11 */ /* 0x140fe400000f148a */
[----:B------:R-:W-:-:S03]  /*1490*/  LEA.HI.X R5, R42, c[0x0][0x354], R138, 0x2, P1 ;  /* 0x0000d5002a057a11 */ /* 0x000fc600008f148a */
[----:B------:R4:W5:Y:S04]  /*14a0*/  @P5 LDG.E R12, [R2.64] ;  /* 0x00000008020c5981 */ /* 0x000968000c1e1900 */
[----:B------:R4:W5:Y:S01]  /*14b0*/  @P6 LDG.E R161, [R4.64] ;  /* 0x0000000804a16981 */ /* 0x000962000c1e1900 */
[----:B---3--:R-:W-:-:S03]  /*14c0*/  LOP3.LUT R40, R9, 0xffff, RZ, 0xc0, !PT ;  /* 0x0000ffff09287812 */ /* 0x008fc600078ec0ff */
[----:B------:R4:W-:Y:S04]  /*14d0*/  STL [R1+0x10], R42 ;  /* 0x0000102a01007387 */ /* 0x0009e80000100800 */
[----:B------:R4:W-:Y:S01]  /*14e0*/  STL [R1+0x40], R40 ;  /* 0x0000402801007387 */ /* 0x0009e20000100800 */
[----:B------:R-:W-:Y:S01]  /*14f0*/  YIELD ;  /* 0x0000000000007946 */ /* 0x000fe20003800000 */
[----:B------:R-:W-:Y:S01]  /*1500*/  P2R R13, PR, RZ, 0x40 ;  /* 0x00000040ff0d7803 */ /* 0x000fe20000000000 */
[----:B------:R-:W-:Y:S05]  /*1510*/  @P4 BRA `(.L_x_211) ;  /* 0x0000005000004947 */ /* 0x000fea0003800000 */
[----:B-----5:R-:W-:Y:S01]  /*1520*/  MOV R165, c[0x0][0x168] ;  /* 0x00005a0000a57a02 */ /* 0x020fe20000000f00 */
[----:B------:R-:W-:Y:S05]  /*1530*/  @!P3 BRA `(.L_x_211) ;  /* 0x000000300000b947 */ /* 0x000fea0003800000 */
[----:B------:R-:W2:Y:S04]  /*1540*/  LDG.E R8, [R6.64] ;  /* 0x0000000806087981 */ /* 0x000ea8000c1e1900 */
[----:B------:R-:W2:Y:S02]  /*1550*/  LDG.E R0, [R6.64+0x4] ;  /* 0x0000040806007981 */ /* 0x000ea4000c1e1900 */
[----:B--2---:R-:W-:-:S02]  /*1560*/  IADD3 R165, -R8, R0, RZ ;  /* 0x0000000008a57210 */ /* 0x004fc40007ffe1ff */
.L_x_211:
[----:B------:R-:W-:-:S04]  /*1570*/  ISETP.NE.U32.AND P0, PT, RZ, c[0x0][0x368], PT ;  /* 0x0000da00ff007a0c */ /* 0x000fc80003f05070 */
[----:B------:R-:W-:-:S13]  /*1580*/  ISETP.NE.AND.EX P0, PT, RZ, c[0x0][0x36c], PT, P0 ;  /* 0x0000db00ff007a0c */ /* 0x000fda0003f05300 */
[----:B------:R-:W-:Y:S05]  /*1590*/  @!P0 BRA `(.L_x_212) ;  /* 0x0000004000008947 */ /* 0x000fea0003800000 */
[----:B----4-:R-:W-:-:S04]  /*15a0*/  LEA R4, P0, R42, c[0x0][0x368], 0x2 ;  /* 0x0000da002a047a11 */ /* 0x010fc800078010ff */
[----:B------:R-:W-:-:S05]  /*15b0*/  LEA.HI.X R5, R42, c[0x0][0x36c], R138, 0x2, P0 ;  /* 0x0000db002a057a11 */ /* 0x000fca00000f148a */
[----:B------:R1:W5:Y:S01]  /*15c0*/  LDG.E R11, [R4.64] ;  /* 0x00000008040b7981 */ /* 0x000362000c1e1900 */
[----:B------:R-:W-:Y:S05]  /*15d0*/  BRA `(.L_x_213) ;  /* 0x0000005000007947 */ /* 0x000fea0003800000 */
.L_x_212:
[----:B------:R-:W-:Y:S01]  /*15e0*/  MOV R11, c[0x0][0x1d0] ;  /* 0x00007400000b7a02 */ /* 0x000fe20000000f00 */
[----:B------:R-:W-:Y:S05]  /*15f0*/  @!P6 BRA `(.L_x_213) ;  /* 0x000000300000e947 */ /* 0x000fea0003800000 */
[----:B----4-:R-:W2:Y:S04]  /*1600*/  LDG.E R6, [R4.64] ;  /* 0x0000000804067981 */ /* 0x010ea8000c1e1900 */
[----:B------:R-:W2:Y:S02]  /*1610*/  LDG.E R0, [R4.64+0x4] ;  /* 0x0000040804007981 */ /* 0x000ea4000c1e1900 */
[----:B--2---:R-:W-:Y:S02]  /*1620*/  IADD3 R11, -R6, R0, RZ ;  /* 0x00000000060b7210 */ /* 0x004fe40007ffe1ff */
.L_x_213:
[----:B-1--4-:R1:W2:Y:S04]  /*1630*/  @P5 LDG.E R5, [R2.64] ;  /* 0x0000000802055981 */ /* 0x0122a8000c1e1900 */
[----:B------:R1:W2:Y:S01]  /*1640*/  @P5 LDG.E R4, [R2.64+0x4] ;  /* 0x0000040802045981 */ /* 0x0002a2000c1e1900 */
[----:B------:R-:W-:Y:S01]  /*1650*/  ISETP.NE.U32.AND P0, PT, RZ, c[0x0][0x378], PT ;  /* 0x0000de00ff007a0c */ /* 0x000fe20003f05070 */
[----:B-----5:R-:W-:-:S03]  /*1660*/  IMAD.MOV.U32 R137, RZ, RZ, R11 ;  /* 0x000000ffff897224 */ /* 0x020fc600078e000b */
[----:B------:R-:W-:Y:S01]  /*1670*/  ISETP.NE.AND.EX P1, PT, RZ, c[0x0][0x37c], PT, P0 ;  /* 0x0000df00ff007a0c */ /* 0x000fe20003f25300 */
[----:B------:R-:W-:-:S12]  /*1680*/  IMAD.MOV.U32 R0, RZ, RZ, c[0x0][0x228] ;  /* 0x00008a00ff007624 */ /* 0x000fd800078e00ff */
[----:B-1----:R-:W-:-:S04]  /*1690*/  @P1 LEA R2, P0, R42, c[0x0][0x378], 0x2 ;  /* 0x0000de002a021a11 */ /* 0x002fc800078010ff */
[----:B------:R-:W-:-:S05]  /*16a0*/  @P1 LEA.HI.X R3, R42, c[0x0][0x37c], R138, 0x2, P0 ;  /* 0x0000df002a031a11 */ /* 0x000fca00000f148a */
[----:B------:R1:W5:Y:S01]  /*16b0*/  @P1 LDG.E R137, [R2.64] ;  /* 0x0000000802891981 */ /* 0x000362000c1e1900 */
[----:B------:R-:W-:Y:S01]  /*16c0*/  IMAD.IADD R6, R11, 0x1, -R162 ;  /* 0x000000010b067824 */ /* 0x000fe200078e0aa2 */
[----:B------:R-:W-:Y:S01]  /*16d0*/  BSSY B0, `(.L_x_214) ;  /* 0x0000030000007945 */ /* 0x000fe20003800000 */
[C---:B-1----:R-:W-:Y:S02]  /*16e0*/  LOP3.LUT R2, R9.reuse, 0xff000000, RZ, 0xc0, !PT ;  /* 0xff00000009027812 */ /* 0x042fe400078ec0ff */
[----:B------:R-:W-:Y:S01]  /*16f0*/  LOP3.LUT R3, R9, 0xff0000, RZ, 0xc0, !PT ;  /* 0x00ff000009037812 */ /* 0x000fe200078ec0ff */
[----:B--2---:R-:W-:Y:S01]  /*1700*/  @P5 IMAD.IADD R0, R4, 0x1, -R5 ;  /* 0x0000000104005824 */ /* 0x004fe200078e0a05 */
[----:B------:R-:W-:-:S03]  /*1710*/  SHF.R.U32.HI R4, RZ, 0x8, R2 ;  /* 0x00000008ff047819 */ /* 0x000fc60000011602 */
[----:B------:R-:W-:Y:S01]  /*1720*/  IMAD.IADD R173, R6, 0x1, R0 ;  /* 0x0000000106ad7824 */ /* 0x000fe200078e0200 */
[----:B------:R-:W-:-:S04]  /*1730*/  LEA.HI R4, R3, R4, RZ, 0x10 ;  /* 0x0000000403047211 */ /* 0x000fc800078f80ff */
[----:B------:R-:W-:Y:S02]  /*1740*/  SHF.R.U32.HI R5, RZ, 0x10, R4 ;  /* 0x00000010ff057819 */ /* 0x000fe40000011604 */
[----:B------:R-:W-:Y:S02]  /*1750*/  LOP3.LUT R15, R4, 0xff, RZ, 0xc0, !PT ;  /* 0x000000ff040f7812 */ /* 0x000fe400078ec0ff */
[C---:B------:R-:W-:Y:S01]  /*1760*/  IADD3 R2, R173.reuse, 0x4f, RZ ;  /* 0x0000004fad027810 */ /* 0x040fe20007ffe0ff */
[----:B------:R1:W-:Y:S01]  /*1770*/  STL [R1+0x48], R5 ;  /* 0x0000480501007387 */ /* 0x0003e20000100800 */
[----:B------:R-:W-:Y:S02]  /*1780*/  ISETP.GE.AND P0, PT, R173, 0x1, PT ;  /* 0x00000001ad00780c */ /* 0x000fe40003f06270 */
[----:B------:R-:W-:Y:S01]  /*1790*/  ISETP.NE.AND P1, PT, R5, RZ, PT ;  /* 0x000000ff0500720c */ /* 0x000fe20003f25270 */
[----:B------:R1:W-:Y:S01]  /*17a0*/  STL [R1+0x4c], R15 ;  /* 0x00004c0f01007387 */ /* 0x0003e20000100800 */
[----:B------:R-:W-:-:S02]  /*17b0*/  IMAD.HI R2, R2, 0x66666667, RZ ;  /* 0x6666666702027827 */ /* 0x000fc400078e02ff */
[----:B------:R-:W-:-:S03]  /*17c0*/  SEL R136, R5, c[0x0][0x338], P1 ;  /* 0x0000ce0005887a07 */ /* 0x000fc60000800000 */
[----:B------:R-:W-:-:S04]  /*17d0*/  SHF.R.U32.HI R3, RZ, 0x1f, R2 ;  /* 0x0000001fff037819 */ /* 0x000fc80000011602 */
[----:B------:R-:W-:Y:S01]  /*17e0*/  LEA.HI.SX32 R153, R2, R3, 0x1b ;  /* 0x0000000302997211 */ /* 0x000fe200078fdaff */
[----:B------:R-:W-:Y:S01]  /*17f0*/  IMAD.MOV.U32 R2, RZ, RZ, RZ ;  /* 0x000000ffff027224 */ /* 0x000fe200078e00ff */
[----:B------:R-:W-:Y:S05]  /*1800*/  @!P0 BRA `(.L_x_215) ;  /* 0x000001c000008947 */ /* 0x000fea0003800000 */
        /* <DEDUP_REMOVED lines=11> */
[----:B------:R-:W-:Y:S02]  /*18c0*/  IMAD.MOV.U32 R4, RZ, RZ, RZ ;  /* 0x000000ffff047224 */ /* 0x000fe400078e00ff */
        /* <DEDUP_REMOVED lines=16> */
.L_x_215:
[----:B------:R-:W-:Y:S05]  /*19d0*/  BSYNC B0 ;  /* 0x0000000000007941 */ /* 0x000fea0003800000 */
.L_x_214:
[----:B------:R-:W2:Y:S01]  /*19e0*/  LDL R39, [R1+0x54] ;  /* 0x0000540001277983 */ /* 0x000ea20000100800 */
[----:B------:R-:W-:-:S03]  /*19f0*/  IMAD R3, R15, R2, RZ ;  /* 0x000000020f037224 */ /* 0x000fc600078e02ff */
[----:B------:R-:W3:Y:S01]  /*1a00*/  LDL R38, [R1+0x5c] ;  /* 0x00005c0001267983 */ /* 0x000ee20000100800 */
[----:B------:R-:W-:-:S03]  /*1a10*/  IMAD.IADD R2, R3, 0x1, R2 ;  /* 0x0000000103027824 */ /* 0x000fc600078e0202 */
[----:B-1----:R-:W1:Y:S02]  /*1a20*/  S2R R15, SR_TID.X ;  /* 0x00000000000f7919 */ /* 0x002e640000002100 */
[----:B------:R-:W-:Y:S01]  /*1a30*/  IMNMX R2, R153, R2, PT ;  /* 0x0000000299027217 */ /* 0x000fe20003800200 */
[----:B------:R-:W-:-:S04]  /*1a40*/  IMAD R3, R3, 0x50, -R6 ;  /* 0x0000005003037824 */ /* 0x000fc800078e0a06 */
[----:B------:R-:W-:Y:S01]  /*1a50*/  IMAD R2, R2, 0x50, -R6 ;  /* 0x0000005002027824 */ /* 0x000fe200078e0a06 */
[----:B------:R-:W-:-:S04]  /*1a60*/  IMNMX R3, RZ, R3, !PT ;  /* 0x00000003ff037217 */ /* 0x000fc80007800200 */
[----:B------:R-:W-:-:S04]  /*1a70*/  IMNMX R2, R2, R0, PT ;  /* 0x0000000002027217 */ /* 0x000fc80003800200 */
[----:B------:R-:W-:Y:S02]  /*1a80*/  ISETP.GT.AND P0, PT, R2, R3, PT ;  /* 0x000000030200720c */ /* 0x000fe40003f04270 */
[--C-:B-1----:R-:W-:Y:S02]  /*1a90*/  SHF.R.S32.HI R7, RZ, 0x1f, R15.reuse ;  /* 0x0000001fff077819 */ /* 0x102fe4000001140f */
[----:B------:R-:W-:Y:S02]  /*1aa0*/  SHF.R.S32.HI R41, RZ, 0x1f, R15 ;  /* 0x0000001fff297819 */ /* 0x000fe4000001140f */
[-C--:B------:R-:W-:Y:S02]  /*1ab0*/  LEA.HI R8, R7, R15.reuse, RZ, 0x2 ;  /* 0x0000000f07087211 */ /* 0x080fe400078f10ff */
[----:B------:R-:W-:Y:S02]  /*1ac0*/  LEA.HI R41, R41, R15, RZ, 0x2 ;  /* 0x0000000f29297211 */ /* 0x000fe400078f10ff */
[----:B------:R-:W-:-:S02]  /*1ad0*/  SHF.R.S32.HI R6, RZ, 0x1f, R8 ;  /* 0x0000001fff067819 */ /* 0x000fc40000011408 */
[----:B------:R-:W-:Y:S02]  /*1ae0*/  SHF.R.S32.HI R41, RZ, 0x2, R41 ;  /* 0x00000002ff297819 */ /* 0x000fe40000011429 */
[----:B------:R-:W-:Y:S01]  /*1af0*/  @P0 IADD3 R2, R2, 0x4f, RZ ;  /* 0x0000004f02020810 */ /* 0x000fe20007ffe0ff */
[----:B------:R-:W-:Y:S01]  /*1b00*/  IMAD.WIDE.U32 R4, R3, -0x33333333, RZ ;  /* 0xcccccccd03047825 */ /* 0x000fe200078e00ff */
[----:B------:R-:W-:-:S03]  /*1b10*/  LEA.HI R3, R6, R41, RZ, 0x3 ;  /* 0x0000002906037211 */ /* 0x000fc600078f18ff */
[----:B------:R-:W-:Y:S01]  /*1b20*/  @P0 IMAD.HI R2, R2, 0x66666667, RZ ;  /* 0x6666666702020827 */ /* 0x000fe200078e02ff */
[----:B------:R-:W-:Y:S02]  /*1b30*/  LOP3.LUT R3, R3, 0xfffffff8, RZ, 0xc0, !PT ;  /* 0xfffffff803037812 */ /* 0x000fe400078ec0ff */
[----:B------:R-:W-:Y:S02]  /*1b40*/  SHF.R.U32.HI R128, RZ, 0x6, R5 ;  /* 0x00000006ff807819 */ /* 0x000fe40000011605 */
[----:B------:R-:W-:Y:S02]  /*1b50*/  @P0 SHF.R.U32.HI R5, RZ, 0x1f, R2 ;  /* 0x0000001fff050819 */ /* 0x000fe40000011602 */
[C---:B------:R-:W-:Y:S01]  /*1b60*/  IADD3 R151, R41.reuse, 0x40, RZ ;  /* 0x0000004029977810 */ /* 0x040fe20007ffe0ff */
[C---:B------:R-:W-:Y:S01]  /*1b70*/  IMAD.IADD R3, R41.reuse, 0x1, -R3 ;  /* 0x0000000129037824 */ /* 0x040fe200078e0a03 */
[----:B------:R-:W-:Y:S01]  /*1b80*/  IADD3 R141, R41, 0x20, RZ ;  /* 0x00000020298d7810 */ /* 0x000fe20007ffe0ff */
[----:B------:R-:W-:Y:S01]  /*1b90*/  IMAD.MOV.U32 R4, RZ, RZ, R128 ;  /* 0x000000ffff047224 */ /* 0x000fe200078e0080 */
[----:B------:R-:W-:Y:S01]  /*1ba0*/  @P0 LEA.HI.SX32 R4, R2, R5, 0x1b ;  /* 0x0000000502040211 */ /* 0x000fe200078fdaff */
[----:B------:R-:W-:Y:S01]  /*1bb0*/  IMAD.SHL.U32 R2, R151, 0x40, RZ ;  /* 0x0000004097027824 */ /* 0x000fe200078e00ff */
[----:B------:R-:W-:-:S02]  /*1bc0*/  LOP3.LUT R5, R8, 0xfffffffc, RZ, 0xc0, !PT ;  /* 0xfffffffc08057812 */ /* 0x000fc400078ec0ff */
[----:B------:R-:W-:Y:S01]  /*1bd0*/  LOP3.LUT P1, RZ, R3, 0x4, RZ, 0xc0, !PT ;  /* 0x0000000403ff7812 */ /* 0x000fe2000782c0ff */
[----:B------:R-:W-:Y:S01]  /*1be0*/  IMAD.SHL.U32 R3, R141, 0x40, RZ ;  /* 0x000000408d037824 */ /* 0x000fe200078e00ff */
[-C--:B------:R-:W-:Y:S02]  /*1bf0*/  LEA.HI R190, R7, R15.reuse, RZ, 0x5 ;  /* 0x0000000f07be7211 */ /* 0x080fe400078f28ff */
[----:B------:R-:W-:Y:S01]  /*1c00*/  LOP3.LUT R152, R2, 0x1c0, RZ, 0xc0, !PT ;  /* 0x000001c002987812 */ /* 0x000fe200078ec0ff */
[----:B------:R-:W-:Y:S01]  /*1c10*/  IMAD.IADD R2, R15, 0x1, -R5 ;  /* 0x000000010f027824 */ /* 0x000fe200078e0a05 */
[----:B------:R-:W-:Y:S02]  /*1c20*/  LOP3.LUT R150, R3, 0x1c0, RZ, 0xc0, !PT ;  /* 0x000001c003967812 */ /* 0x000fe400078ec0ff */
[----:B------:R-:W-:Y:S01]  /*1c30*/  SHF.R.S32.HI R3, RZ, 0x5, R190 ;  /* 0x00000005ff037819 */ /* 0x000fe200000114be */
[----:B------:R-:W-:Y:S01]  /*1c40*/  IMAD.SHL.U32 R32, R2, 0x8, RZ ;  /* 0x0000000802207824 */ /* 0x000fe200078e00ff */
[----:B------:R-:W-:-:S02]  /*1c50*/  LEA.HI R6, R7, R15, RZ, 0x3 ;  /* 0x0000000f07067211 */ /* 0x000fc400078f18ff */
[----:B------:R-:W-:Y:S01]  /*1c60*/  ISETP.GT.AND P0, PT, R4, R128, PT ;  /* 0x000000800400720c */ /* 0x000fe20003f04270 */
[----:B------:R-:W-:Y:S01]  /*1c70*/  IMAD.SHL.U32 R154, R3, 0x200, RZ ;  /* 0x00000200039a7824 */ /* 0x000fe200078e00ff */
[----:B------:R-:W-:Y:S02]  /*1c80*/  SHF.R.S32.HI R7, RZ, 0x1f, R141 ;  /* 0x0000001fff077819 */ /* 0x000fe4000001148d */
[----:B------:R-:W-:Y:S02]  /*1c90*/  SHF.R.S32.HI R9, RZ, 0x1f, R151 ;  /* 0x0000001fff097819 */ /* 0x000fe40000011497 */
[----:B------:R-:W-:Y:S01]  /*1ca0*/  LOP3.LUT R8, R6, 0xfffffff8, RZ, 0xc0, !PT ;  /* 0xfffffff806087812 */ /* 0x000fe200078ec0ff */
[----:B------:R-:W-:Y:S01]  /*1cb0*/  IMAD.SHL.U32 R28, R2, 0x4, RZ ;  /* 0x00000004021c7824 */ /* 0x000fe200078e00ff */
[----:B------:R-:W-:Y:S01]  /*1cc0*/  SHF.R.S32.HI R140, RZ, 0x3, R6 ;  /* 0x00000003ff8c7819 */ /* 0x000fe20000011406 */
[----:B------:R-:W-:Y:S01]  /*1cd0*/  IMAD.MOV.U32 R10, RZ, RZ, 0x40 ;  /* 0x00000040ff0a7424 */ /* 0x000fe200078e00ff */
[----:B------:R-:W-:Y:S01]  /*1ce0*/  LEA.HI R7, R7, R141, RZ, 0x3 ;  /* 0x0000008d07077211 */ /* 0x000fe200078f18ff */
[----:B------:R-:W-:Y:S01]  /*1cf0*/  IMAD.IADD R166, R15, 0x1, -R8 ;  /* 0x000000010fa67824 */ /* 0x000fe200078e0a08 */
[----:B------:R-:W-:-:S03]  /*1d00*/  LEA.HI R6, R9, R151, RZ, 0x3 ;  /* 0x0000009709067211 */ /* 0x000fc600078f18ff */
[----:B------:R-:W-:Y:S02]  /*1d10*/  IMAD.SHL.U32 R7, R7, 0x40, RZ ;  /* 0x0000004007077824 */ /* 0x000fe400078e00ff */
[----:B------:R-:W-:Y:S02]  /*1d20*/  IMAD.SHL.U32 R6, R6, 0x40, RZ ;  /* 0x0000004006067824 */ /* 0x000fe400078e00ff */
[----:B------:R-:W-:Y:S01]  /*1d30*/  IMAD.SHL.U32 R134, R166, 0x8, RZ ;  /* 0x00000008a6867824 */ /* 0x000fe200078e00ff */
[----:B------:R-:W-:Y:S02]  /*1d40*/  SHF.R.S32.HI R186, RZ, 0x1f, R140 ;  /* 0x0000001fffba7819 */ /* 0x000fe4000001148c */
[----:B------:R-:W-:Y:S02]  /*1d50*/  SHF.R.U32.HI R187, RZ, 0x3, R150 ;  /* 0x00000003ffbb7819 */ /* 0x000fe40000011696 */
[----:B------:R-:W-:Y:S02]  /*1d60*/  SHF.R.U32.HI R188, RZ, 0x3, R152 ;  /* 0x00000003ffbc7819 */ /* 0x000fe40000011698 */
[----:B------:R-:W-:-:S02]  /*1d70*/  LOP3.LUT R163, R7, 0xfffffe00, RZ, 0xc0, !PT ;  /* 0xfffffe0007a37812 */ /* 0x000fc400078ec0ff */
[----:B------:R-:W-:Y:S02]  /*1d80*/  LOP3.LUT R164, R6, 0xfffffe00, RZ, 0xc0, !PT ;  /* 0xfffffe0006a47812 */ /* 0x000fe400078ec0ff */
[----:B------:R-:W-:Y:S02]  /*1d90*/  SHF.R.S32.HI R33, RZ, 0x1f, R32 ;  /* 0x0000001fff217819 */ /* 0x000fe40000011420 */
[----:B------:R-:W-:Y:S02]  /*1da0*/  SHF.R.S32.HI R135, RZ, 0x1f, R134 ;  /* 0x0000001fff877819 */ /* 0x000fe40000011486 */
[----:B------:R-:W-:Y:S02]  /*1db0*/  IADD3 R30, R28, 0x10, RZ ;  /* 0x000000101c1e7810 */ /* 0x000fe40007ffe0ff */
[----:B--2---:R-:W-:-:S04]  /*1dc0*/  LOP3.LUT R3, R39, 0x18, R32, 0xf8, !PT ;  /* 0x0000001827037812 */ /* 0x004fc800078ef820 */
[----:B---3--:R-:W-:-:S04]  /*1dd0*/  LOP3.LUT R2, R154, R3, R38, 0xf6, !PT ;  /* 0x000000039a027212 */ /* 0x008fc800078ef626 */
[----:B------:R-:W-:Y:S02]  /*1de0*/  LEA R81, R2, 0x100, 0x1 ;  /* 0x0000010002517811 */ /* 0x000fe400078e08ff */
[----:B------:R-:W-:-:S05]  /*1df0*/  SEL R2, R10, 0xffffffc0, !P1 ;  /* 0xffffffc00a027807 */ /* 0x000fca0004800000 */
[----:B------:R-:W-:Y:S01]  /*1e00*/  IMAD.IADD R82, R2, 0x1, R81 ;  /* 0x0000000102527824 */ /* 0x000fe200078e0251 */
[----:B------:R-:W-:Y:S05]  /*1e10*/  @!P0 BRA `(.L_x_216) ;  /* 0x000054c000008947 */ /* 0x000fea0003800000 */
[----:B------:R-:W-:-:S04]  /*1e20*/  ISETP.NE.U32.AND P0, PT, RZ, c[0x0][0x340], PT ;  /* 0x0000d000ff007a0c */ /* 0x000fc80003f05070 */
[----:B------:R-:W-:-:S13]  /*1e30*/  ISETP.NE.AND.EX P4, PT, RZ, c[0x0][0x344], PT, P0 ;  /* 0x0000d100ff007a0c */ /* 0x000fda0003f85300 */
[----:B------:R-:W-:-:S05]  /*1e40*/  @P4 IMAD.WIDE R2, R42, R14, c[0x0][0x340] ;  /* 0x0000d0002a024625 */ /* 0x000fca00078e020e */
[----:B------:R1:W2:Y:S01]  /*1e50*/  @P4 LDG.E R25, [R2.64] ;  /* 0x0000000802194981 */ /* 0x0002a2000c1e1900 */
[----:B------:R-:W-:Y:S01]  /*1e60*/  IADD3 R123, P0, R140, R12, RZ ;  /* 0x0000000c8c7b7210 */ /* 0x000fe20007f1e0ff */
[----:B------:R-:W-:Y:S01]  /*1e70*/  IMAD.MOV.U32 R144, RZ, RZ, 0x50 ;  /* 0x00000050ff907424 */ /* 0x000fe200078e00ff */
[----:B------:R-:W-:Y:S01]  /*1e80*/  SEL R31, R138, RZ, !P5 ;  /* 0x000000ff8a1f7207 */ /* 0x000fe20006800000 */
[----:B------:R-:W-:Y:S01]  /*1e90*/  IMAD.MOV.U32 R37, RZ, RZ, c[0x0][0x23c] ;  /* 0x00008f00ff257624 */ /* 0x000fe200078e00ff */
[----:B------:R-:W-:Y:S01]  /*1ea0*/  LEA.HI.X.SX32 R132, R12, R186, 0x1, P0 ;  /* 0x000000ba0c847211 */ /* 0x000fe200000f0eff */
[----:B------:R-:W-:Y:S01]  /*1eb0*/  IMAD R172, R144, c[0x0][0x23c], RZ ;  /* 0x00008f0090ac7a24 */ /* 0x000fe200078e02ff */
[----:B------:R-:W-:Y:S01]  /*1ec0*/  IADD3 R36, R4, -0x1, RZ ;  /* 0xffffffff04247810 */ /* 0x000fe20007ffe0ff */
[----:B------:R-:W-:Y:S01]  /*1ed0*/  IMAD R4, R31, c[0x0][0x248], RZ ;  /* 0x000092001f047a24 */ /* 0x000fe200078e02ff */
[----:B------:R-:W-:Y:S01]  /*1ee0*/  IADD3 R113, -R140, R0, RZ ;  /* 0x000000008c717210 */ /* 0x000fe20007ffe1ff */
[----:B------:R-:W-:Y:S01]  /*1ef0*/  IMAD R5, R132, c[0x0][0x238], RZ ;  /* 0x00008e0084057a24 */ /* 0x000fe200078e02ff */
[----:B------:R-:W-:Y:S01]  /*1f00*/  SEL R27, R42, RZ, !P5 ;  /* 0x000000ff2a1b7207 */ /* 0x000fe20006800000 */
[----:B------:R-:W-:Y:S01]  /*1f10*/  IMAD.WIDE.U32 R148, R144, c[0x0][0x238], RZ ;  /* 0x00008e0090947a25 */ /* 0x000fe200078e00ff */
[----:B------:R-:W-:-:S02]  /*1f20*/  MOV R155, c[0x0][0x238] ;  /* 0x00008e00009b7a02 */ /* 0x000fc40000000f00 */
[----:B------:R-:W-:Y:S01]  /*1f30*/  ISETP.GE.AND P6, PT, R134, c[0x0][0x1d4], PT ;  /* 0x0000750086007a0c */ /* 0x000fe20003fc6270 */
[----:B------:R-:W-:Y:S01]  /*1f40*/  IMAD R5, R123, c[0x0][0x23c], R5 ;  /* 0x00008f007b057a24 */ /* 0x000fe200078e0205 */
[----:B------:R-:W-:Y:S01]  /*1f50*/  SHF.R.S32.HI R35, RZ, 0x1f, R41 ;  /* 0x0000001fff237819 */ /* 0x000fe20000011429 */
[----:B------:R-:W-:Y:S01]  /*1f60*/  IMAD R8, R36, -0x50, R113 ;  /* 0xffffffb024087824 */ /* 0x000fe200078e0271 */
[----:B------:R-:W-:Y:S01]  /*1f70*/  SHF.R.S32.HI R29, RZ, 0x1f, R28 ;  /* 0x0000001fff1d7819 */ /* 0x000fe2000001141c */
[----:B------:R-:W-:Y:S01]  /*1f80*/  IMAD R4, R27, c[0x0][0x24c], R4 ;  /* 0x000093001b047a24 */ /* 0x000fe200078e0204 */
[----:B------:R-:W-:Y:S01]  /*1f90*/  SHF.L.U32 R17, R37, 0x5, RZ ;  /* 0x0000000525117819 */ /* 0x000fe200000006ff */
[----:B------:R-:W-:Y:S01]  /*1fa0*/  IMAD.IADD R172, R149, 0x1, R172 ;  /* 0x0000000195ac7824 */ /* 0x000fe200078e02ac */
[C---:B------:R-:W-:Y:S01]  /*1fb0*/  ISETP.GE.AND P0, PT, R8.reuse, 0x1, PT ;  /* 0x000000010800780c */ /* 0x040fe20003f06270 */
[----:B------:R-:W-:Y:S01]  /*1fc0*/  IMAD.IADD R26, R11, 0x1, R161 ;  /* 0x000000010b1a7824 */ /* 0x000fe200078e02a1 */
[----:B------:R-:W-:Y:S01]  /*1fd0*/  ISETP.GE.AND P3, PT, R8, 0x11, PT ;  /* 0x000000110800780c */ /* 0x000fe20003f66270 */
[----:B-1----:R-:W-:Y:S01]  /*1fe0*/  IMAD.WIDE.U32 R2, R123, c[0x0][0x238], R134 ;  /* 0x00008e007b027a25 */ /* 0x002fe200078e0086 */
[----:B------:R-:W-:-:S02]  /*1ff0*/  ISETP.NE.AND P5, PT, R13, RZ, PT ;  /* 0x000000ff0d00720c */ /* 0x000fc40003fa5270 */
[----:B------:R-:W-:Y:S01]  /*2000*/  SHF.R.S32.HI R34, RZ, 0x1f, R26 ;  /* 0x0000001fff227819 */ /* 0x000fe2000001141a */
[----:B------:R-:W-:Y:S01]  /*2010*/  IMAD.IADD R3, R3, 0x1, R5 ;  /* 0x0000000103037824 */ /* 0x000fe200078e0205 */
[----:B------:R-:W-:Y:S01]  /*2020*/  IADD3 R102, R32, 0x20, RZ ;  /* 0x0000002020667810 */ /* 0x000fe20007ffe0ff */
[----:B------:R-:W-:Y:S01]  /*2030*/  IMAD.WIDE.U32 R14, R155, 0x20, RZ ;  /* 0x000000209b0e7825 */ /* 0x000fe200078e00ff */
[----:B------:R-:W-:Y:S02]  /*2040*/  MOV R189, c[0x0][0x27c] ;  /* 0x00009f0000bd7a02 */ /* 0x000fe40000000f00 */
[----:B------:R-:W-:Y:S01]  /*2050*/  MOV R169, 0x5 ;  /* 0x0000000500a97802 */ /* 0x000fe20000000f00 */
[----:B------:R-:W-:Y:S01]  /*2060*/  IMAD.WIDE.U32 R2, R40, c[0x0][0x240], R2 ;  /* 0x0000900028027a25 */ /* 0x000fe200078e0002 */
[----:B------:R-:W-:-:S03]  /*2070*/  P2R R133, PR, RZ, 0x40 ;  /* 0x00000040ff857803 */ /* 0x000fc60000000000 */
[----:B------:R-:W-:Y:S02]  /*2080*/  IMAD R3, R40, c[0x0][0x244], R3 ;  /* 0x0000910028037a24 */ /* 0x000fe400078e0203 */
[----:B------:R-:W-:-:S04]  /*2090*/  IMAD.WIDE.U32 R10, R26, c[0x0][0x1e0], RZ ;  /* 0x000078001a0a7a25 */ /* 0x000fc800078e00ff */
[----:B------:R-:W-:Y:S01]  /*20a0*/  IMAD.WIDE.U32 R116, R27, c[0x0][0x248], R2 ;  /* 0x000092001b747a25 */ /* 0x000fe200078e0002 */
[----:B------:R-:W-:-:S03]  /*20b0*/  SHF.R.S32.HI R3, RZ, 0x1f, R36 ;  /* 0x0000001fff037819 */ /* 0x000fc60000011424 */
[----:B------:R-:W-:Y:S01]  /*20c0*/  IMAD R2, R172, R36, RZ ;  /* 0x00000024ac027224 */ /* 0x000fe200078e02ff */
[----:B------:R-:W-:Y:S01]  /*20d0*/  IADD3 R115, R117, R4, RZ ;  /* 0x0000000475737210 */ /* 0x000fe20007ffe0ff */
[----:B------:R-:W-:Y:S02]  /*20e0*/  IMAD.MOV.U32 R114, RZ, RZ, R116 ;  /* 0x000000ffff727224 */ /* 0x000fe400078e0074 */
[-C--:B------:R-:W-:Y:S02]  /*20f0*/  IMAD R4, R3, R148.reuse, R2 ;  /* 0x0000009403047224 */ /* 0x080fe400078e0202 */
[----:B------:R-:W-:-:S04]  /*2100*/  IMAD.WIDE.U32 R2, R36, R148, R114 ;  /* 0x0000009424027225 */ /* 0x000fc800078e0072 */
[----:B------:R-:W-:Y:S01]  /*2110*/  IMAD R12, R35, c[0x0][0x290], RZ ;  /* 0x0000a400230c7a24 */ /* 0x000fe200078e02ff */
[----:B------:R-:W-:Y:S01]  /*2120*/  IADD3 R3, R3, R4, RZ ;  /* 0x0000000403037210 */ /* 0x000fe20007ffe0ff */
[----:B------:R-:W-:Y:S01]  /*2130*/  IMAD.WIDE.U32 R182, R41, c[0x0][0x1e0], RZ ;  /* 0x0000780029b67a25 */ /* 0x000fe200078e00ff */
[C---:B------:R-:W-:Y:S02]  /*2140*/  @P0 LEA R6, P2, R2.reuse, c[0x0][0x220], 0x1 ;  /* 0x0000880002060a11 */ /* 0x040fe400078408ff */
[----:B------:R-:W-:Y:S01]  /*2150*/  @P3 LEA R5, P1, R155, R2, 0x4 ;  /* 0x000000029b053211 */ /* 0x000fe200078220ff */
[----:B------:R-:W-:Y:S01]  /*2160*/  IMAD R24, R41, c[0x0][0x294], R12 ;  /* 0x0000a50029187a24 */ /* 0x000fe200078e020c */
[----:B------:R-:W-:Y:S01]  /*2170*/  @P0 LEA.HI.X R7, R2, c[0x0][0x224], R3, 0x1, P2 ;  /* 0x0000890002070a11 */ /* 0x000fe200010f0c03 */
[----:B------:R-:W-:Y:S01]  /*2180*/  IMAD.MOV.U32 R156, RZ, RZ, c[0x0][0x280] ;  /* 0x0000a000ff9c7624 */ /* 0x000fe200078e00ff */
[----:B------:R-:W-:Y:S01]  /*2190*/  @P3 LEA.HI.X R9, R155, R3, R37, 0x4, P1 ;  /* 0x000000039b093211 */ /* 0x000fe200008f2425 */
[----:B------:R-:W-:Y:S01]  /*21a0*/  IMAD.MOV.U32 R157, RZ, RZ, c[0x0][0x290] ;  /* 0x0000a400ff9d7624 */ /* 0x000fe200078e00ff */
[C---:B------:R-:W-:Y:S01]  /*21b0*/  @P3 LEA R4, P1, R5.reuse, c[0x0][0x220], 0x1 ;  /* 0x0000880005043a11 */ /* 0x040fe200078208ff */
[----:B------:R-:W-:Y:S01]  /*21c0*/  @!PT LDS RZ, [RZ] ;  /* 0x00000000fffff984 */ /* 0x000fe20000000800 */
[----:B------:R-:W-:Y:S01]  /*21d0*/  @!PT LDS RZ, [RZ] ;  /* 0x00000000fffff984 */ /* 0x000fe20000000800 */
[----:B------:R-:W-:Y:S01]  /*21e0*/  @!PT LDS RZ, [RZ] ;  /* 0x00000000fffff984 */ /* 0x000fe20000000800 */
[----:B------:R1:W-:Y:S01]  /*21f0*/  @P0 LDGSTS.E.BYPASS.LTC128B.128 [R216+0x2900], [R6.64], !P6 ;  /* 0x0290000006d80fae */ /* 0x0003e2000f101d48 */
[----:B------:R-:W-:Y:S01]  /*2200*/  ISETP.GE.AND P2, PT, R8, 0x21, PT ;  /* 0x000000210800780c */ /* 0x000fe20003f46270 */
[----:B------:R-:W-:Y:S01]  /*2210*/  IMAD.SHL.U32 R176, R156, 0x20, RZ ;  /* 0x000000209cb07824 */ /* 0x000fe200078e00ff */
[----:B------:R-:W-:-:S02]  /*2220*/  @P3 LEA.HI.X R5, R5, c[0x0][0x224], R9, 0x1, P1 ;  /* 0x0000890005053a11 */ /* 0x000fc400008f0c09 */
[C---:B------:R-:W-:Y:S02]  /*2230*/  ISETP.GE.AND P0, PT, R8.reuse, 0x31, PT ;  /* 0x000000310800780c */ /* 0x040fe40003f06270 */
[----:B------:R-:W-:Y:S01]  /*2240*/  ISETP.GE.AND P1, PT, R8, 0x41, PT ;  /* 0x000000410800780c */ /* 0x000fe20003f26270 */
[----:B------:R3:W-:Y:S01]  /*2250*/  @P3 LDGSTS.E.BYPASS.LTC128B.128 [R216+0x3100], [R4.64], !P6 ;  /* 0x0310000004d83fae */ /* 0x0007e2000f101d48 */
[----:B------:R-:W-:Y:S01]  /*2260*/  IMAD.WIDE.U32 R8, R41, c[0x0][0x290], R28 ;  /* 0x0000a40029087a25 */ /* 0x000fe200078e001c */
[-C--:B------:R-:W-:Y:S02]  /*2270*/  SHF.L.U64.HI R158, R156, R169.reuse, c[0x0][0x284] ;  /* 0x0000a1009c9e7619 */ /* 0x080fe400000102a9 */
[----:B------:R-:W-:Y:S01]  /*2280*/  SHF.L.U64.HI R159, R157, R169, c[0x0][0x294] ;  /* 0x0000a5009d9f7619 */ /* 0x000fe200000102a9 */
[----:B------:R-:W-:Y:S01]  /*2290*/  IMAD.MOV.U32 R12, RZ, RZ, R8 ;  /* 0x000000ffff0c7224 */ /* 0x000fe200078e0008 */
[----:B------:R-:W-:Y:S02]  /*22a0*/  @P2 IADD3 R16, P3, R2, R14, RZ ;  /* 0x0000000e02102210 */ /* 0x000fe40007f7e0ff */
[----:B------:R-:W-:Y:S01]  /*22b0*/  IADD3 R13, R9, R24, RZ ;  /* 0x00000018090d7210 */ /* 0x000fe20007ffe0ff */
[----:B------:R-:W-:Y:S01]  /*22c0*/  IMAD.WIDE.U32 R8, R41, c[0x0][0x280], R32 ;  /* 0x0000a00029087a25 */ /* 0x000fe200078e0020 */
[----:B------:R-:W-:-:S02]  /*22d0*/  @P2 IADD3.X R17, R3, R15, R17, P3, !PT ;  /* 0x0000000f03112210 */ /* 0x000fc40001ffe411 */
[C---:B------:R-:W-:Y:S01]  /*22e0*/  @P2 LEA R20, P3, R16.reuse, c[0x0][0x220], 0x1 ;  /* 0x0000880010142a11 */ /* 0x040fe200078608ff */
[----:B------:R-:W-:Y:S01]  /*22f0*/  @P0 IMAD R18, R37, 0x30, RZ ;  /* 0x0000003025120824 */ /* 0x000fe200078e02ff */
[----:B------:R-:W-:Y:S01]  /*2300*/  SHF.L.U32 R177, R157, 0x5, RZ ;  /* 0x000000059db17819 */ /* 0x000fe200000006ff */
[----:B-----5:R-:W-:Y:S01]  /*2310*/  IMAD.WIDE.U32 R98, R137, c[0x0][0x290], R12 ;  /* 0x0000a40089627a25 */ /* 0x020fe200078e000c */
[----:B------:R-:W-:-:S03]  /*2320*/  @P2 LEA.HI.X R21, R16, c[0x0][0x224], R17, 0x1, P3 ;  /* 0x0000890010152a11 */ /* 0x000fc600018f0c11 */
[C---:B-1----:R-:W-:Y:S02]  /*2330*/  IMAD.WIDE.U32 R6, R41.reuse, c[0x0][0x280], R28 ;  /* 0x0000a00029067a25 */ /* 0x042fe400078e001c */
[----:B------:R1:W-:Y:S02]  /*2340*/  @P2 LDGSTS.E.BYPASS.LTC128B.128 [R216+0x3900], [R20.64], !P6 ;  /* 0x0390000014d82fae */ /* 0x0003e4000f101d48 */
[----:B------:R-:W-:Y:S01]  /*2350*/  IMAD.WIDE.U32 R16, R41, c[0x0][0x290], R32 ;  /* 0x0000a40029107a25 */ /* 0x000fe200078e0020 */
[----:B------:R-:W-:Y:S02]  /*2360*/  MOV R14, R6 ;  /* 0x00000006000e7202 */ /* 0x000fe40000000f00 */
[----:B------:R-:W-:Y:S01]  /*2370*/  MOV R6, R10 ;  /* 0x0000000a00067202 */ /* 0x000fe20000000f00 */
[----:B---3--:R-:W-:Y:S02]  /*2380*/  IMAD R5, R35, c[0x0][0x280], RZ ;  /* 0x0000a00023057a24 */ /* 0x008fe400078e02ff */
[----:B------:R-:W-:-:S02]  /*2390*/  IMAD R4, R34, c[0x0][0x1e0], RZ ;  /* 0x0000780022047a24 */ /* 0x000fc400078e02ff */
[----:B------:R-:W-:Y:S02]  /*23a0*/  IMAD R23, R41, c[0x0][0x284], R5 ;  /* 0x0000a10029177a24 */ /* 0x000fe400078e0205 */
[----:B------:R-:W-:Y:S02]  /*23b0*/  IMAD R4, R26, c[0x0][0x1e4], R4 ;  /* 0x000079001a047a24 */ /* 0x000fe400078e0204 */
[----:B------:R-:W-:Y:S02]  /*23c0*/  IMAD.IADD R15, R7, 0x1, R23 ;  /* 0x00000001070f7824 */ /* 0x000fe400078e0217 */
[----:B------:R-:W-:Y:S02]  /*23d0*/  IMAD.IADD R7, R11, 0x1, R4 ;  /* 0x000000010b077824 */ /* 0x000fe400078e0204 */
[----:B------:R-:W-:-:S04]  /*23e0*/  @P0 IMAD.WIDE.U32 R4, R155, 0x30, R2 ;  /* 0x000000309b040825 */ /* 0x000fc800078e0002 */
[----:B------:R-:W-:Y:S01]  /*23f0*/  @P0 IMAD.IADD R5, R5, 0x1, R18 ;  /* 0x0000000105050824 */ /* 0x000fe200078e0212 */
[----:B------:R-:W-:Y:S01]  /*2400*/  @P0 LEA R18, P3, R4, c[0x0][0x220], 0x1 ;  /* 0x0000880004120a11 */ /* 0x000fe200078608ff */
[----:B------:R-:W-:Y:S01]  /*2410*/  IMAD.WIDE.U32 R10, R40, c[0x0][0x1e8], R6 ;  /* 0x00007a00280a7a25 */ /* 0x000fe200078e0006 */
[----:B------:R-:W-:Y:S02]  /*2420*/  IADD3 R7, R23, R9, RZ ;  /* 0x0000000917077210 */ /* 0x000fe40007ffe0ff */
[----:B------:R-:W-:Y:S01]  /*2430*/  @P0 LEA.HI.X R19, R4, c[0x0][0x224], R5, 0x1, P3 ;  /* 0x0000890004130a11 */ /* 0x000fe200018f0c05 */
[----:B------:R-:W-:Y:S01]  /*2440*/  IMAD R9, R40, c[0x0][0x1ec], R11 ;  /* 0x00007b0028097a24 */ /* 0x000fe200078e020b */
[C---:B------:R-:W-:Y:S01]  /*2450*/  @P1 LEA R22, P3, R155.reuse, R2, 0x6 ;  /* 0x000000029b161211 */ /* 0x040fe200078630ff */
[----:B------:R-:W-:Y:S01]  /*2460*/  IMAD.IADD R5, R24, 0x1, R17 ;  /* 0x0000000118057824 */ /* 0x000fe200078e0211 */
[----:B------:R-:W-:Y:S01]  /*2470*/  MOV R6, R8 ;  /* 0x0000000800067202 */ /* 0x000fe20000000f00 */
[----:B------:R3:W-:Y:S01]  /*2480*/  @P0 LDGSTS.E.BYPASS.LTC128B.128 [R216+0x4100], [R18.64], !P6 ;  /* 0x0410000012d80fae */ /* 0x0007e2000f101d48 */
[----:B------:R-:W-:Y:S01]  /*2490*/  @P1 LEA.HI.X R3, R155, R3, R37, 0x6, P3 ;  /* 0x000000039b031211 */ /* 0x000fe200018f3425 */
[----:B------:R-:W-:Y:S01]  /*24a0*/  IMAD.MOV.U32 R4, RZ, RZ, R16 ;  /* 0x000000ffff047224 */ /* 0x000fe200078e0010 */
[----:B------:R-:W-:Y:S01]  /*24b0*/  @P1 LEA R2, P3, R22, c[0x0][0x220], 0x1 ;  /* 0x0000880016021a11 */ /* 0x000fe200078608ff */
[----:B------:R-:W-:Y:S01]  /*24c0*/  IMAD.WIDE.U32 R100, R137, c[0x0][0x280], R14 ;  /* 0x0000a00089647a25 */ /* 0x000fe200078e000e */
[----:B------:R-:W-:-:S02]  /*24d0*/  MOV R8, R10 ;  /* 0x0000000a00087202 */ /* 0x000fc40000000f00 */
[----:B------:R-:W-:Y:S01]  /*24e0*/  @P1 LEA.HI.X R3, R22, c[0x0][0x224], R3, 0x1, P3 ;  /* 0x0000890016031a11 */ /* 0x000fe200018f0c03 */
[----:B------:R-:W-:Y:S01]  /*24f0*/  IMAD.WIDE.U32 R96, R137, c[0x0][0x280], R6 ;  /* 0x0000a00089607a25 */ /* 0x000fe200078e0006 */
[----:B------:R-:W-:-:S03]  /*2500*/  ISETP.GE.AND P0, PT, R102, c[0x0][0x1d4], PT ;  /* 0x0000750066007a0c */ /* 0x000fc60003f06270 */
[----:B------:R4:W-:Y:S01]  /*2510*/  @P1 LDGSTS.E.BYPASS.LTC128B.128 [R216+0x4900], [R2.64], !P6 ;  /* 0x0490000002d81fae */ /* 0x0009e2000f101d48 */
[----:B------:R-:W-:Y:S01]  /*2520*/  P2R R91, PR, RZ, 0x1 ;  /* 0x00000001ff5b7803 */ /* 0x000fe20000000000 */
[----:B------:R-:W-:Y:S01]  /*2530*/  IMAD.WIDE.U32 R94, R137, c[0x0][0x290], R4 ;  /* 0x0000a400895e7a25 */ /* 0x000fe200078e0004 */
[----:B------:R-:W-:Y:S01]  /*2540*/  ISETP.GE.AND P6, PT, R32, c[0x0][0x1d4], PT ;  /* 0x0000750020007a0c */ /* 0x000fe20003fc6270 */
[----:B------:R-:W0:Y:S01]  /*2550*/  LDGDEPBAR ;  /* 0x00000000000079af */ /* 0x000e220000000000 */
[----:B------:R-:W-:Y:S01]  /*2560*/  WARPSYNC 0xffffffff ;  /* 0xffffffff00007948 */ /* 0x000fe20003800000 */
[----:B------:R-:W-:Y:S01]  /*2570*/  IMAD.SHL.U32 R10, R189, 0x2, RZ ;  /* 0x00000002bd0a7824 */ /* 0x000fe200078e00ff */
[----:B----4-:R-:W-:Y:S01]  /*2580*/  SHF.R.S32.HI R2, RZ, 0x1f, R137 ;  /* 0x0000001fff027819 */ /* 0x010fe20000011489 */
[----:B------:R-:W-:-:S04]  /*2590*/  IMAD R3, R35, c[0x0][0x1e0], RZ ;  /* 0x0000780023037a24 */ /* 0x000fc800078e02ff */
[C---:B------:R-:W-:Y:S02]  /*25a0*/  IMAD R11, R2.reuse, c[0x0][0x280], RZ ;  /* 0x0000a000020b7a24 */ /* 0x040fe400078e02ff */
[----:B---3--:R-:W-:Y:S02]  /*25b0*/  IMAD R18, R2, c[0x0][0x290], RZ ;  /* 0x0000a40002127a24 */ /* 0x008fe400078e02ff */
[----:B------:R-:W-:Y:S02]  /*25c0*/  IMAD R17, R41, c[0x0][0x1e4], R3 ;  /* 0x0000790029117a24 */ /* 0x000fe400078e0203 */
[----:B------:R-:W-:-:S03]  /*25d0*/  IMAD R3, R137, c[0x0][0x284], R11 ;  /* 0x0000a10089037a24 */ /* 0x000fc600078e020b */
[----:B------:R-:W-:Y:S01]  /*25e0*/  IADD3 R121, R183, R17, RZ ;  /* 0x00000011b7797210 */ /* 0x000fe20007ffe0ff */
[----:B------:R-:W-:Y:S02]  /*25f0*/  IMAD.IADD R112, R101, 0x1, R3 ;  /* 0x0000000165707824 */ /* 0x000fe400078e0203 */
[----:B------:R-:W-:Y:S01]  /*2600*/  IMAD.IADD R109, R3, 0x1, R97 ;  /* 0x00000001036d7824 */ /* 0x000fe200078e0261 */
[----:B--2---:R-:W-:Y:S01]  /*2610*/  @P4 SHF.R.S32.HI R2, RZ, 0x1f, R25 ;  /* 0x0000001fff024819 */ /* 0x004fe20000011419 */
[----:B------:R-:W-:Y:S01]  /*2620*/  @!P4 IMAD.MOV.U32 R25, RZ, RZ, R42 ;  /* 0x000000ffff19c224 */ /* 0x000fe200078e002a */
[----:B------:R-:W-:-:S04]  /*2630*/  @!P4 MOV R2, R138 ;  /* 0x0000008a0002c202 */ /* 0x000fc80000000f00 */
[----:B------:R-:W-:Y:S01]  /*2640*/  SEL R16, R2, RZ, !P5 ;  /* 0x000000ff02107207 */ /* 0x000fe20006800000 */
[----:B------:R-:W-:Y:S01]  /*2650*/  IMAD R2, R137, c[0x0][0x294], R18 ;  /* 0x0000a50089027a24 */ /* 0x000fe200078e0212 */
[----:B------:R-:W-:-:S03]  /*2660*/  SEL R11, R25, RZ, !P5 ;  /* 0x000000ff190b7207 */ /* 0x000fc60006800000 */
[----:B------:R-:W-:Y:S01]  /*2670*/  IMAD R17, R16, c[0x0][0x1f0], RZ ;  /* 0x00007c0010117a24 */ /* 0x000fe200078e02ff */
[----:B------:R-:W-:Y:S01]  /*2680*/  IADD3 R110, R99, R2, RZ ;  /* 0x00000002636e7210 */ /* 0x000fe20007ffe0ff */
[----:B------:R-:W-:-:S04]  /*2690*/  IMAD.WIDE.U32 R84, R11, c[0x0][0x1f0], R8 ;  /* 0x00007c000b547a25 */ /* 0x000fc800078e0008 */
[----:B------:R-:W-:Y:S01]  /*26a0*/  IMAD R8, R11, c[0x0][0x1f4], R17 ;  /* 0x00007d000b087a24 */ /* 0x000fe200078e0211 */
[----:B------:R-:W-:Y:S01]  /*26b0*/  IADD3 R111, P1, P0, R84, R182, R32 ;  /* 0x000000b6546f7210 */ /* 0x000fe2000783e020 */
[----:B------:R-:W-:-:S03]  /*26c0*/  IMAD.IADD R108, R2, 0x1, R95 ;  /* 0x00000001026c7824 */ /* 0x000fc600078e025f */
[----:B------:R-:W-:-:S04]  /*26d0*/  IADD3 R88, R85, R8, RZ ;  /* 0x0000000855587210 */ /* 0x000fc80007ffe0ff */
[----:B------:R-:W-:Y:S02]  /*26e0*/  IADD3.X R107, R88, R121, R33, P1, P0 ;  /* 0x00000079586b7210 */ /* 0x000fe40000fe0421 */
[----:B-1----:R-:W-:Y:S01]  /*26f0*/  ISETP.GE.AND P0, PT, R32, c[0x0][0x27c], PT ;  /* 0x00009f0020007a0c */ /* 0x002fe20003f06270 */
[----:B------:R-:W-:Y:S01]  /*2700*/  IMAD.WIDE.U32 R2, R40, c[0x0][0x260], R134 ;  /* 0x0000980028027a25 */ /* 0x000fe200078e0086 */
[----:B------:R-:W-:Y:S01]  /*2710*/  BAR.SYNC.DEFER_BLOCKING 0x0 ;  /* 0x0000000000007b1d */ /* 0x000fe20000010000 */
[----:B------:R-:W-:Y:S02]  /*2720*/  SHF.L.U32 R174, R156, 0x6, RZ ;  /* 0x000000069cae7819 */ /* 0x000fe400000006ff */
[C---:B------:R-:W-:Y:S01]  /*2730*/  IMAD.WIDE.U32 R6, R40.reuse, c[0x0][0x210], R32 ;  /* 0x0000840028067a25 */ /* 0x040fe200078e0020 */
[----:B------:R-:W-:Y:S02]  /*2740*/  SHF.L.U64.HI R139, R155, R169, c[0x0][0x23c] ;  /* 0x00008f009b8b7619 */ /* 0x000fe400000102a9 */
[----:B------:R-:W-:Y:S01]  /*2750*/  ULDC.U8 UR4, c[0x0][0x298] ;  /* 0x0000a60000047ab9 */ /* 0x000fe20000000000 */
[----:B------:R-:W-:Y:S01]  /*2760*/  IMAD.MOV.U32 R4, RZ, RZ, R2 ;  /* 0x000000ffff047224 */ /* 0x000fe200078e0002 */
[----:B------:R-:W-:Y:S01]  /*2770*/  IADD3 R131, P1, R41, R26, RZ ;  /* 0x0000001a29837210 */ /* 0x000fe20007f3e0ff */
[----:B------:R-:W-:Y:S01]  /*2780*/  IMAD.MOV.U32 R2, RZ, RZ, R6 ;  /* 0x000000ffff027224 */ /* 0x000fe200078e0006 */
[----:B------:R-:W-:Y:S01]  /*2790*/  SEL R6, RZ, c[0x0][0x27c], !P0 ;  /* 0x00009f00ff067a07 */ /* 0x000fe20004000000 */
[----:B------:R-:W-:Y:S01]  /*27a0*/  IMAD R5, R40, c[0x0][0x264], R3 ;  /* 0x0000990028057a24 */ /* 0x000fe200078e0203 */
[----:B------:R-:W-:Y:S01]  /*27b0*/  @P0 IADD3 R10, -R10, c[0x0][0x1d4], RZ ;  /* 0x000075000a0a0a10 */ /* 0x000fe20007ffe1ff */
[----:B------:R-:W-:Y:S01]  /*27c0*/  IMAD R3, R40, c[0x0][0x214], R7 ;  /* 0x0000850028037a24 */ /* 0x000fe200078e0207 */
[----:B------:R-:W-:Y:S01]  /*27d0*/  IADD3 R6, R32, R6, RZ ;  /* 0x0000000620067210 */ /* 0x000fe20007ffe0ff */
[----:B------:R-:W-:Y:S01]  /*27e0*/  IMAD R7, R31, c[0x0][0x268], RZ ;  /* 0x00009a001f077a24 */ /* 0x000fe200078e02ff */
[----:B------:R-:W-:Y:S01]  /*27f0*/  ISETP.NE.AND P0, PT, RZ, UR4, PT ;  /* 0x00000004ff007c0c */ /* 0x000fe2000bf05270 */
[----:B------:R-:W-:Y:S01]  /*2800*/  IMAD.WIDE.U32 R86, R27, c[0x0][0x268], R4 ;  /* 0x00009a001b567a25 */ /* 0x000fe200078e0004 */
[----:B------:R-:W-:-:S02]  /*2810*/  SHF.R.S32.HI R4, RZ, 0x1f, R10 ;  /* 0x0000001fff047819 */ /* 0x000fc4000001140a */
[----:B------:R-:W-:Y:S01]  /*2820*/  ISETP.GE.AND P2, PT, R189, 0x1, PT ;  /* 0x00000001bd00780c */ /* 0x000fe20003f46270 */
[----:B------:R-:W-:Y:S01]  /*2830*/  IMAD R9, R27, c[0x0][0x26c], R7 ;  /* 0x00009b001b097a24 */ /* 0x000fe200078e0207 */
[----:B------:R-:W-:Y:S01]  /*2840*/  SHF.R.S32.HI R7, RZ, 0x1f, R6 ;  /* 0x0000001fff077819 */ /* 0x000fe20000011406 */
[----:B------:R-:W-:Y:S01]  /*2850*/  IMAD.WIDE.U32 R92, R11, c[0x0][0x218], R2 ;  /* 0x000086000b5c7a25 */ /* 0x000fe200078e0002 */
[----:B------:R-:W-:Y:S02]  /*2860*/  SHF.R.S32.HI R3, RZ, 0x1f, R141 ;  /* 0x0000001fff037819 */ /* 0x000fe4000001148d */
[----:B------:R-:W-:Y:S01]  /*2870*/  LEA.HI R2, R7, R6, RZ, 0x3 ;  /* 0x0000000607027211 */ /* 0x000fe200078f18ff */
[----:B------:R-:W-:Y:S01]  /*2880*/  IMAD.WIDE.U32 R180, R141, c[0x0][0x1e0], RZ ;  /* 0x000078008db47a25 */ /* 0x000fe200078e00ff */
[----:B------:R-:W-:Y:S02]  /*2890*/  LEA.HI R5, R4, R10, RZ, 0x4 ;  /* 0x0000000a04057211 */ /* 0x000fe400078f20ff */
[----:B------:R-:W-:Y:S01]  /*28a0*/  SHF.R.S32.HI R6, RZ, 0x1f, R151 ;  /* 0x0000001fff067819 */ /* 0x000fe20000011497 */
[----:B------:R-:W-:Y:S01]  /*28b0*/  IMAD R4, R3, c[0x0][0x1e0], RZ ;  /* 0x0000780003047a24 */ /* 0x000fe200078e02ff */
[----:B------:R-:W-:Y:S01]  /*28c0*/  LOP3.LUT R104, R2, 0xfffffff8, RZ, 0xc0, !PT ;  /* 0xfffffff802687812 */ /* 0x000fe200078ec0ff */
[----:B------:R-:W-:Y:S01]  /*28d0*/  IMAD.WIDE.U32 R178, R151, c[0x0][0x1e0], RZ ;  /* 0x0000780097b27a25 */ /* 0x000fe200078e00ff */
[----:B------:R-:W-:-:S02]  /*28e0*/  P2R R129, PR, RZ, 0x1 ;  /* 0x00000001ff817803 */ /* 0x000fc40000000000 */
[----:B------:R-:W-:Y:S01]  /*28f0*/  SHF.R.S32.HI R106, RZ, 0x1f, R104 ;  /* 0x0000001fff6a7819 */ /* 0x000fe20000011468 */
[----:B------:R-:W-:Y:S02]  /*2900*/  IMAD R3, R6, c[0x0][0x1e0], RZ ;  /* 0x0000780006037a24 */ /* 0x000fe400078e02ff */
[----:B------:R-:W-:Y:S02]  /*2910*/  IMAD R4, R141, c[0x0][0x1e4], R4 ;  /* 0x000079008d047a24 */ /* 0x000fe400078e0204 */
[----:B------:R-:W-:Y:S02]  /*2920*/  IMAD R3, R151, c[0x0][0x1e4], R3 ;  /* 0x0000790097037a24 */ /* 0x000fe400078e0203 */
[----:B------:R-:W-:Y:S01]  /*2930*/  IMAD.IADD R127, R181, 0x1, R4 ;  /* 0x00000001b57f7824 */ /* 0x000fe200078e0204 */
[----:B------:R-:W-:Y:S01]  /*2940*/  SHF.R.S32.HI R4, RZ, 0x4, R5 ;  /* 0x00000004ff047819 */ /* 0x000fe20000011405 */
[----:B------:R-:W-:Y:S01]  /*2950*/  IMAD.MOV.U32 R168, RZ, RZ, 0x6 ;  /* 0x00000006ffa87424 */ /* 0x000fe200078e00ff */
[----:B------:R-:W-:Y:S01]  /*2960*/  IADD3 R126, R179, R3, RZ ;  /* 0x00000003b37e7210 */ /* 0x000fe20007ffe0ff */
[----:B------:R-:W-:Y:S01]  /*2970*/  IMAD.MOV.U32 R7, RZ, RZ, c[0x0][0x1e0] ;  /* 0x00007800ff077624 */ /* 0x000fe200078e00ff */
[----:B------:R-:W-:Y:S01]  /*2980*/  LEA.HI.SX32 R6, R2, R4, 0x1d ;  /* 0x0000000402067211 */ /* 0x000fe200078feaff */
[----:B------:R-:W-:Y:S01]  /*2990*/  IMAD.SHL.U32 R175, R157, 0x40, RZ ;  /* 0x000000409daf7824 */ /* 0x000fe200078e00ff */
[--C-:B------:R-:W-:Y:S01]  /*29a0*/  LOP3.LUT R5, R39, 0x38, R2.reuse, 0xf8, !PT ;  /* 0x0000003827057812 */ /* 0x100fe200078ef802 */
[----:B------:R-:W-:Y:S01]  /*29b0*/  IMAD.WIDE.U32 R142, R7, 0x50, RZ ;  /* 0x00000050078e7825 */ /* 0x000fe200078e00ff */
[----:B------:R-:W-:-:S02]  /*29c0*/  LOP3.LUT R4, R150, 0x38, R2, 0xf8, !PT ;  /* 0x0000003896047812 */ /* 0x000fc400078ef802 */
[----:B------:R-:W-:Y:S01]  /*29d0*/  LOP3.LUT R3, R152, 0x38, R2, 0xf8, !PT ;  /* 0x0000003898037812 */ /* 0x000fe200078ef802 */
[----:B------:R-:W-:Y:S01]  /*29e0*/  IMAD.SHL.U32 R185, R7, 0x40, RZ ;  /* 0x0000004007b97824 */ /* 0x000fe200078e00ff */
[----:B------:R-:W-:Y:S01]  /*29f0*/  LOP3.LUT R5, R5, R38, RZ, 0x3c, !PT ;  /* 0x0000002605057212 */ /* 0x000fe200078e3cff */
[----:B------:R-:W-:Y:S01]  /*2a00*/  IMAD R8, R16, c[0x0][0x218], RZ ;  /* 0x0000860010087a24 */ /* 0x000fe200078e02ff */
[----:B------:R-:W-:Y:S01]  /*2a10*/  LOP3.LUT R2, R4, R187, RZ, 0x3c, !PT ;  /* 0x000000bb04027212 */ /* 0x000fe200078e3cff */
[----:B------:R-:W-:Y:S01]  /*2a20*/  IMAD R170, R144, c[0x0][0x294], RZ ;  /* 0x0000a50090aa7a24 */ /* 0x000fe200078e02ff */
[----:B------:R-:W-:Y:S01]  /*2a30*/  LOP3.LUT R3, R3, R188, RZ, 0x3c, !PT ;  /* 0x000000bc03037212 */ /* 0x000fe200078e3cff */
[----:B------:R-:W-:Y:S01]  /*2a40*/  IMAD.IADD R5, R154, 0x1, R5 ;  /* 0x000000019a057824 */ /* 0x000fe200078e0205 */
[----:B------:R-:W-:Y:S01]  /*2a50*/  SHF.L.U32 R83, R6, 0x3, RZ ;  /* 0x0000000306537819 */ /* 0x000fe200000006ff */
[----:B------:R-:W-:Y:S01]  /*2a60*/  IMAD.IADD R6, R163, 0x1, R2 ;  /* 0x00000001a3067824 */ /* 0x000fe200078e0202 */
[-C--:B------:R-:W-:Y:S01]  /*2a70*/  SHF.L.U64.HI R156, R156, R168.reuse, c[0x0][0x284] ;  /* 0x0000a1009c9c7619 */ /* 0x080fe200000102a8 */
[----:B------:R-:W-:Y:S01]  /*2a80*/  IMAD.SHL.U32 R125, R5, 0x2, RZ ;  /* 0x00000002057d7824 */ /* 0x000fe200078e00ff */
[-C--:B------:R-:W-:Y:S01]  /*2a90*/  SHF.L.U64.HI R157, R157, R168.reuse, c[0x0][0x294] ;  /* 0x0000a5009d9d7619 */ /* 0x080fe200000102a8 */
[C---:B------:R-:W-:Y:S01]  /*2aa0*/  IMAD R171, R144.reuse, c[0x0][0x284], RZ ;  /* 0x0000a10090ab7a24 */ /* 0x040fe200078e02ff */
[C---:B------:R-:W-:Y:S01]  /*2ab0*/  SHF.L.U64.HI R168, R7.reuse, R168, c[0x0][0x1e4] ;  /* 0x0000790007a87619 */ /* 0x040fe200000102a8 */
[C---:B------:R-:W-:Y:S01]  /*2ac0*/  IMAD R167, R144.reuse, c[0x0][0x1e4], RZ ;  /* 0x0000790090a77a24 */ /* 0x040fe200078e02ff */
[C---:B------:R-:W-:Y:S01]  /*2ad0*/  SHF.L.U64.HI R169, R7.reuse, R169, c[0x0][0x1e4] ;  /* 0x0000790007a97619 */ /* 0x040fe200000102a9 */
[----:B------:R-:W-:Y:S01]  /*2ae0*/  IMAD.WIDE.U32 R146, R144, c[0x0][0x290], RZ ;  /* 0x0000a40090927a25 */ /* 0x000fe200078e00ff */
[----:B------:R-:W-:-:S02]  /*2af0*/  SHF.L.U32 R184, R7, 0x5, RZ ;  /* 0x0000000507b87819 */ /* 0x000fc400000006ff */
[----:B------:R-:W-:Y:S01]  /*2b00*/  IADD3 R7, R164, R3, RZ ;  /* 0x00000003a4077210 */ /* 0x000fe20007ffe0ff */
[----:B------:R-:W-:Y:S01]  /*2b10*/  IMAD R8, R11, c[0x0][0x21c], R8 ;  /* 0x000087000b087a24 */ /* 0x000fe200078e0208 */
[--C-:B------:R-:W-:Y:S01]  /*2b20*/  LOP3.LUT R3, R39, 0x38, R83.reuse, 0xf8, !PT ;  /* 0x0000003827037812 */ /* 0x100fe200078ef853 */
[----:B------:R-:W-:Y:S01]  /*2b30*/  IMAD.WIDE.U32 R144, R144, c[0x0][0x280], RZ ;  /* 0x0000a00090907a25 */ /* 0x000fe200078e00ff */
[--C-:B------:R-:W-:Y:S02]  /*2b40*/  LOP3.LUT R2, R150, 0x38, R83.reuse, 0xf8, !PT ;  /* 0x0000003896027812 */ /* 0x100fe400078ef853 */
[----:B------:R-:W-:Y:S01]  /*2b50*/  LOP3.LUT R4, R152, 0x38, R83, 0xf8, !PT ;  /* 0x0000003898047812 */ /* 0x000fe200078ef853 */
[----:B------:R-:W-:Y:S01]  /*2b60*/  IMAD.X R130, R34, 0x1, R35, P1 ;  /* 0x0000000122827824 */ /* 0x000fe200008e0623 */
[----:B------:R-:W-:Y:S01]  /*2b70*/  LOP3.LUT R5, R3, R38, RZ, 0x3c, !PT ;  /* 0x0000002603057212 */ /* 0x000fe200078e3cff */
[----:B------:R-:W-:Y:S01]  /*2b80*/  IMAD.SHL.U32 R155, R155, 0x20, RZ ;  /* 0x000000209b9b7824 */ /* 0x000fe200078e00ff */
[----:B------:R-:W-:Y:S01]  /*2b90*/  LOP3.LUT R3, R2, R187, RZ, 0x3c, !PT ;  /* 0x000000bb02037212 */ /* 0x000fe200078e3cff */
[----:B------:R-:W-:Y:S01]  /*2ba0*/  IMAD.IADD R171, R145, 0x1, R171 ;  /* 0x0000000191ab7824 */ /* 0x000fe200078e02ab */
[----:B------:R-:W-:Y:S01]  /*2bb0*/  LOP3.LUT R2, R4, R188, RZ, 0x3c, !PT ;  /* 0x000000bc04027212 */ /* 0x000fe200078e3cff */
[----:B------:R-:W-:Y:S01]  /*2bc0*/  IMAD.IADD R167, R143, 0x1, R167 ;  /* 0x000000018fa77824 */ /* 0x000fe200078e02a7 */
[----:B------:R-:W-:Y:S01]  /*2bd0*/  IADD3 R4, R154, R5, RZ ;  /* 0x000000059a047210 */ /* 0x000fe20007ffe0ff */
[----:B------:R-:W-:Y:S01]  /*2be0*/  IMAD.IADD R3, R163, 0x1, R3 ;  /* 0x00000001a3037824 */ /* 0x000fe200078e0203 */
[----:B------:R-:W-:Y:S01]  /*2bf0*/  IADD3 R170, R147, R170, RZ ;  /* 0x000000aa93aa7210 */ /* 0x000fe20007ffe0ff */
[----:B------:R-:W-:Y:S01]  /*2c00*/  IMAD.IADD R2, R164, 0x1, R2 ;  /* 0x00000001a4027824 */ /* 0x000fe200078e0202 */
[----:B------:R-:W-:Y:S01]  /*2c10*/  SHF.R.S32.HI R105, RZ, 0x1f, R83 ;  /* 0x0000001fff697819 */ /* 0x000fe20000011453 */
[----:B------:R-:W-:Y:S01]  /*2c20*/  IMAD.IADD R90, R87, 0x1, R9 ;  /* 0x00000001575a7824 */ /* 0x000fe200078e0209 */
[----:B------:R-:W-:Y:S01]  /*2c30*/  SHF.L.U32 R122, R7, 0x1, RZ ;  /* 0x00000001077a7819 */ /* 0x000fe200000006ff */
[----:B------:R-:W-:Y:S01]  /*2c40*/  IMAD.IADD R103, R93, 0x1, R8 ;  /* 0x000000015d677824 */ /* 0x000fe200078e0208 */
[----:B------:R-:W-:Y:S01]  /*2c50*/  SHF.L.U32 R118, R2, 0x1, RZ ;  /* 0x0000000102767819 */ /* 0x000fe200000006ff */
[----:B------:R-:W-:-:S02]  /*2c60*/  IMAD.SHL.U32 R124, R6, 0x2, RZ ;  /* 0x00000002067c7824 */ /* 0x000fc400078e00ff */
[----:B------:R-:W-:Y:S02]  /*2c70*/  IMAD.SHL.U32 R120, R4, 0x2, RZ ;  /* 0x0000000204787824 */ /* 0x000fe400078e00ff */
[----:B------:R-:W-:Y:S02]  /*2c80*/  IMAD.SHL.U32 R119, R3, 0x2, RZ ;  /* 0x0000000203777824 */ /* 0x000fe400078e00ff */
.L_x_251:
[----:B------:R-:W-:Y:S01]  /*2c90*/  SHF.R.S32.HI R89, RZ, 0x1f, R36 ;  /* 0x0000001fff597819 */ /* 0x000fe20000011424 */
[----:B-1----:R-:W1:Y:S01]  /*2ca0*/  S2R R6, SR_TID.X ;  /* 0x0000000000067919 */ /* 0x002e620000002100 */
[----:B------:R-:W-:Y:S01]  /*2cb0*/  ISETP.GE.AND P2, PT, R189, 0x1, PT ;  /* 0x00000001bd00780c */ /* 0x000fe20003f46270 */
[-C--:B------:R-:W-:Y:S01]  /*2cc0*/  IMAD R2, R167, R36.reuse, RZ ;  /* 0x00000024a7027224 */ /* 0x080fe200078e02ff */
[----:B------:R-:W-:Y:S04]  /*2cd0*/  DEPBAR.LE SB0, 0x0 ;  /* 0x000080000000791a */ /* 0x000fe80000000000 */
[----:B------:R-:W-:Y:S01]  /*2ce0*/  IMAD.WIDE.U32 R68, R142, R36, RZ ;  /* 0x000000248e447225 */ /* 0x000fe200078e00ff */
[----:B------:R-:W-:Y:S01]  /*2cf0*/  WARPSYNC 0xffffffff ;  /* 0xffffffff00007948 */ /* 0x000fe20003800000 */
[----:B------:R-:W-:Y:S02]  /*2d00*/  BAR.SYNC.DEFER_BLOCKING 0x0 ;  /* 0x0000000000007b1d */ /* 0x000fe40000010000 */
[----:B------:R-:W-:Y:S01]  /*2d10*/  IMAD R2, R89, R142, R2 ;  /* 0x0000008e59027224 */ /* 0x000fe200078e0202 */
[----:B------:R-:W-:Y:S03]  /*2d20*/  IADD3 R3, P1, P0, R111, R68, R184 ;  /* 0x000000446f037210 */ /* 0x000fe6000783e0b8 */
[----:B------:R-:W-:Y:S05]  /*2d30*/  IMAD.IADD R70, R69, 0x1, R2 ;  /* 0x0000000145467824 */ /* 0x000fea00078e0202 */
[----:B------:R-:W-:Y:S02]  /*2d40*/  IADD3.X R5, R107, R70, R169, P1, P0 ;  /* 0x000000466b057210 */ /* 0x000fe40000fe04a9 */
[----:B------:R-:W-:Y:S02]  /*2d50*/  IADD3 R2, P1, R111, R68, RZ ;  /* 0x000000446f027210 */ /* 0x000fe40007f3e0ff */
[----:B-1----:R-:W-:Y:S02]  /*2d60*/  SHF.R.S32.HI R191, RZ, 0x1f, R6 ;  /* 0x0000001fffbf7819 */ /* 0x002fe40000011406 */
[----:B------:R-:W-:Y:S01]  /*2d70*/  LEA R56, P0, R2, c[0x0][0x1c8], 0x1 ;  /* 0x0000720002387a11 */ /* 0x000fe200078008ff */
[----:B------:R-:W-:Y:S01]  /*2d80*/  IMAD.X R4, R70, 0x1, R107, P1 ;  /* 0x0000000146047824 */ /* 0x000fe200008e066b */
[----:B------:R-:W-:Y:S04]  /*2d90*/  LEA.HI R191, R191, R6, RZ, 0x2 ;  /* 0x00000006bfbf7211 */ /* 0x000fe800078f10ff */
[----:B------:R-:W-:Y:S02]  /*2da0*/  LEA.HI.X R57, R2, c[0x0][0x1cc], R4, 0x1, P0 ;  /* 0x0000730002397a11 */ /* 0x000fe400000f0c04 */
[----:B------:R-:W-:Y:S01]  /*2db0*/  IADD3 R2, P1, P0, R111, R68, R185 ;  /* 0x000000446f027210 */ /* 0x000fe2000783e0b9 */
[----:B------:R-:W-:Y:S01]  /*2dc0*/  BSSY B2, `(.L_x_217) ;  /* 0x00003a6000027945 */ /* 0x000fe20003800000 */
[----:B------:R-:W-:Y:S02]  /*2dd0*/  SHF.R.S32.HI R191, RZ, 0x2, R191 ;  /* 0x00000002ffbf7819 */ /* 0x000fe400000114bf */
[----:B------:R-:W-:Y:S02]  /*2de0*/  IADD3.X R4, R107, R70, R168, P1, P0 ;  /* 0x000000466b047210 */ /* 0x000fe40000fe04a8 */
[C---:B------:R-:W-:Y:S02]  /*2df0*/  LEA R60, P1, R3.reuse, c[0x0][0x1c8], 0x1 ;  /* 0x00007200033c7a11 */ /* 0x040fe400078208ff */
[C---:B------:R-:W-:Y:S02]  /*2e00*/  LEA R64, P0, R2.reuse, c[0x0][0x1c8], 0x1 ;  /* 0x0000720002407a11 */ /* 0x040fe400078008ff */
[----:B------:R-:W-:Y:S02]  /*2e10*/  LEA.HI.X R61, R3, c[0x0][0x1cc], R5, 0x1, P1 ;  /* 0x00007300033d7a11 */ /* 0x000fe400008f0c05 */
[----:B------:R-:W-:Y:S01]  /*2e20*/  LEA.HI.X R65, R2, c[0x0][0x1cc], R4, 0x1, P0 ;  /* 0x0000730002417a11 */ /* 0x000fe200000f0c04 */
[----:B------:R-:W-:-:S05]  /*2e30*/  @!P2 BRA `(.L_x_218) ;  /* 0x000038200000a947 */ /* 0x000fca0003800000 */
[-C--:B------:R-:W-:Y:S01]  /*2e40*/  IMAD R4, R171, R36.reuse, RZ ;  /* 0x00000024ab047224 */ /* 0x080fe200078e02ff */
[----:B------:R-:W-:Y:S01]  /*2e50*/  ISETP.NE.AND P2, PT, R129, RZ, PT ;  /* 0x000000ff8100720c */ /* 0x000fe20003f45270 */
[-C--:B------:R-:W-:Y:S02]  /*2e60*/  IMAD R3, R170, R36.reuse, RZ ;  /* 0x00000024aa037224 */ /* 0x080fe400078e02ff */
[----:B------:R-:W-:Y:S02]  /*2e70*/  IMAD R2, R36, -0x50, R0 ;  /* 0xffffffb024027824 */ /* 0x000fe400078e0200 */
[-C--:B------:R-:W-:Y:S03]  /*2e80*/  IMAD.WIDE.U32 R8, R144, R36.reuse, RZ ;  /* 0x0000002490087225 */ /* 0x080fe600078e00ff */
[----:B------:R-:W-:Y:S01]  /*2e90*/  IMNMX R67, R2, 0x50, PT ;  /* 0x0000005002437817 */ /* 0x000fe20003800200 */
[----:B------:R-:W-:Y:S04]  /*2ea0*/  IMAD.WIDE.U32 R10, R146, R36, RZ ;  /* 0x00000024920a7225 */ /* 0x000fe800078e00ff */
[C---:B------:R-:W-:Y:S02]  /*2eb0*/  IMAD R4, R89.reuse, R144, R4 ;  /* 0x0000009059047224 */ /* 0x040fe400078e0204 */
[----:B------:R-:W-:Y:S03]  /*2ec0*/  IMAD R3, R89, R146, R3 ;  /* 0x0000009259037224 */ /* 0x000fe600078e0203 */
[----:B------:R-:W-:Y:S02]  /*2ed0*/  IADD3 R26, R9, R4, RZ ;  /* 0x00000004091a7210 */ /* 0x000fe40007ffe0ff */
[----:B------:R-:W-:Y:S01]  /*2ee0*/  IADD3 R31, R11, R3, RZ ;  /* 0x000000030b1f7210 */ /* 0x000fe20007ffe0ff */
[----:B------:R-:W-:-:S05]  /*2ef0*/  @!P2 BRA `(.L_x_219) ;  /* 0x00001c900000a947 */ /* 0x000fca0003800000 */
[----:B------:R-:W-:Y:S01]  /*2f00*/  ISETP.GE.AND P4, PT, R191, R67, PT ;  /* 0x00000043bf00720c */ /* 0x000fe20003f86270 */
[----:B------:R-:W-:Y:S01]  /*2f10*/  BSSY B0, `(.L_x_220) ;  /* 0x000001b000007945 */ /* 0x000fe20003800000 */
[----:B------:R-:W-:Y:S01]  /*2f20*/  CS2R R44, SRZ ;  /* 0x00000000002c7805 */ /* 0x000fe2000001ff00 */
[----:B------:R-:W-:Y:S01]  /*2f30*/  CS2R R40, SRZ ;  /* 0x0000000000287805 */ /* 0x000fe2000001ff00 */
[----:B------:R-:W-:Y:S01]  /*2f40*/  CS2R R34, SRZ ;  /* 0x0000000000227805 */ /* 0x000fe2000001ff00 */
[----:B------:R-:W-:Y:S01]  /*2f50*/  CS2R R12, SRZ ;  /* 0x00000000000c7805 */ /* 0x000fe2000001ff00 */
[----:B------:R-:W-:Y:S07]  /*2f60*/  CS2R R2, SRZ ;  /* 0x0000000000027805 */ /* 0x000fee000001ff00 */
[----:B------:R-:W-:-:S05]  /*2f70*/  @P4 BRA `(.L_x_221) ;  /* 0x0000014000004947 */ /* 0x000fca0003800000 */
[----:B------:R-:W-:Y:S01]  /*2f80*/  IADD3 R2, P0, R100, R8, RZ ;  /* 0x0000000864027210 */ /* 0x000fe20007f1e0ff */
[----:B------:R-:W-:Y:S01]  /*2f90*/  CS2R R34, SRZ ;  /* 0x0000000000227805 */ /* 0x000fe2000001ff00 */
[----:B------:R-:W-:Y:S01]  /*2fa0*/  CS2R R40, SRZ ;  /* 0x0000000000287805 */ /* 0x000fe2000001ff00 */
[----:B------:R-:W-:Y:S02]  /*2fb0*/  CS2R R12, SRZ ;  /* 0x00000000000c7805 */ /* 0x000fe4000001ff00 */
[----:B------:R-:W-:Y:S01]  /*2fc0*/  IMAD.X R4, R26, 0x1, R112, P0 ;  /* 0x000000011a047824 */ /* 0x000fe200000e0670 */
[----:B------:R-:W-:Y:S05]  /*2fd0*/  IADD3 R3, P0, R98, R10, RZ ;  /* 0x0000000a62037210 */ /* 0x000fea0007f1e0ff */
[----:B------:R-:W-:Y:S01]  /*2fe0*/  IMAD.X R5, R31, 0x1, R110, P0 ;  /* 0x000000011f057824 */ /* 0x000fe200000e066e */
[C---:B------:R-:W-:Y:S04]  /*2ff0*/  LEA R6, P0, R2.reuse, c[0x0][0x270], 0x1 ;  /* 0x00009c0002067a11 */ /* 0x040fe800078008ff */
[----:B------:R-:W-:Y:S02]  /*3000*/  LEA.HI.X R7, R2, c[0x0][0x274], R4, 0x1, P0 ;  /* 0x00009d0002077a11 */ /* 0x000fe400000f0c04 */
[C---:B------:R-:W-:Y:S04]  /*3010*/  LEA R4, P0, R3.reuse, c[0x0][0x288], 0x1 ;  /* 0x0000a20003047a11 */ /* 0x040fe800078008ff */
[----:B------:R-:W-:Y:S02]  /*3020*/  LEA.HI.X R5, R3, c[0x0][0x28c], R5, 0x1, P0 ;  /* 0x0000a30003057a11 */ /* 0x000fe400000f0c05 */
[----:B------:R-:W-:Y:S01]  /*3030*/  ISETP.GE.AND P0, PT, R28, c[0x0][0x27c], PT ;  /* 0x00009f001c007a0c */ /* 0x000fe20003f06270 */
[----:B------:R-:W-:Y:S11]  /*3040*/  CS2R R2, SRZ ;  /* 0x0000000000027805 */ /* 0x000ff6000001ff00 */
[----:B------:R-:W-:Y:S01]  /*3050*/  @!UPT UIADD3 URZ, URZ, URZ, URZ ;  /* 0x0000003f3f3ff290 */ /* 0x000fe2000fffe03f */
[----:B------:R1:W5:Y:S04]  /*3060*/  @!P0 LDG.E.64 R34, [R6.64] ;  /* 0x0000000806228981 */ /* 0x000368000c1e1b00 */
[----:B------:R1:W5:Y:S01]  /*3070*/  @!P0 LDG.E.64 R2, [R4.64] ;  /* 0x0000000804028981 */ /* 0x000362000c1e1b00 */
[----:B------:R-:W-:Y:S11]  /*3080*/  ISETP.GE.AND P0, PT, R30, c[0x0][0x27c], PT ;  /* 0x00009f001e007a0c */ /* 0x000ff60003f06270 */
[----:B------:R-:W-:Y:S02]  /*3090*/  @!UPT UIADD3 URZ, URZ, URZ, URZ ;  /* 0x0000003f3f3ff290 */ /* 0x000fe4000fffe03f */
[----:B------:R1:W5:Y:S04]  /*30a0*/  @!P0 LDG.E.64 R40, [R6.64+0x20] ;  /* 0x0000200806288981 */ /* 0x000368000c1e1b00 */
[----:B------:R1:W5:Y:S02]  /*30b0*/  @!P0 LDG.E.64 R12, [R4.64+0x20] ;  /* 0x00002008040c8981 */ /* 0x000364000c1e1b00 */
.L_x_221:
[----:B------:R-:W-:Y:S05]  /*30c0*/  BSYNC B0 ;  /* 0x0000000000007941 */ /* 0x000fea0003800000 */
.L_x_220:
[----:B------:R-:W-:Y:S01]  /*30d0*/  ISETP.GE.AND P3, PT, R141, R67, PT ;  /* 0x000000438d00720c */ /* 0x000fe20003f66270 */
[----:B-1---5:R-:W-:Y:S01]  /*30e0*/  IMAD.MOV.U32 R4, RZ, RZ, R40 ;  /* 0x000000ffff047224 */ /* 0x022fe200078e0028 */
[----:B------:R-:W-:Y:S01]  /*30f0*/  BSSY B0, `(.L_x_222) ;  /* 0x0000025000007945 */ /* 0x000fe20003800000 */
[----:B------:R-:W-:Y:S01]  /*3100*/  IMAD.MOV.U32 R7, RZ, RZ, R41 ;  /* 0x000000ffff077224 */ /* 0x000fe200078e0029 */
[----:B------:R-:W-:Y:S01]  /*3110*/  CS2R R42, SRZ ;  /* 0x00000000002a7805 */ /* 0x000fe2000001ff00 */
[----:B------:R-:W-:Y:S01]  /*3120*/  IMAD.MOV.U32 R6, RZ, RZ, R34 ;  /* 0x000000ffff067224 */ /* 0x000fe200078e0022 */
[----:B------:R-:W-:Y:S01]  /*3130*/  CS2R R16, SRZ ;  /* 0x0000000000107805 */ /* 0x000fe2000001ff00 */
[----:B------:R-:W-:Y:S01]  /*3140*/  IMAD.MOV.U32 R5, RZ, RZ, R35 ;  /* 0x000000ffff057224 */ /* 0x000fe200078e0023 */
[----:B------:R-:W-:Y:S01]  /*3150*/  PRMT R50, R4, 0x5410, R7 ;  /* 0x0000541004327816 */ /* 0x000fe20000000007 */
[----:B------:R-:W-:Y:S01]  /*3160*/  CS2R R14, SRZ ;  /* 0x00000000000e7805 */ /* 0x000fe2000001ff00 */
[----:B------:R-:W-:Y:S02]  /*3170*/  MOV R4, R12 ;  /* 0x0000000c00047202 */ /* 0x000fe40000000f00 */
[----:B------:R-:W-:Y:S01]  /*3180*/  PRMT R38, R6, 0x5410, R5 ;  /* 0x0000541006267816 */ /* 0x000fe20000000005 */
[----:B------:R-:W-:Y:S01]  /*3190*/  IMAD.MOV.U32 R6, RZ, RZ, R13 ;  /* 0x000000ffff067224 */ /* 0x000fe200078e000d */
[----:B------:R-:W-:Y:S01]  /*31a0*/  PRMT R19, R4, 0x7610, R19 ;  /* 0x0000761004137816 */ /* 0x000fe20000000013 */
[----:B------:R-:W-:Y:S01]  /*31b0*/  IMAD.MOV.U32 R5, RZ, RZ, R2 ;  /* 0x000000ffff057224 */ /* 0x000fe200078e0002 */
[----:B------:R-:W-:Y:S02]  /*31c0*/  MOV R4, R3 ;  /* 0x0000000300047202 */ /* 0x000fe40000000f00 */
[----:B------:R-:W-:Y:S02]  /*31d0*/  PRMT R19, R19, 0x5410, R6 ;  /* 0x0000541013137816 */ /* 0x000fe40000000006 */
[----:B------:R-:W-:Y:S01]  /*31e0*/  PRMT R18, R5, 0x5410, R4 ;  /* 0x0000541005127816 */ /* 0x000fe20000000004 */
[----:B------:R-:W-:-:S05]  /*31f0*/  @P3 BRA `(.L_x_223) ;  /* 0x0000014000003947 */ /* 0x000fca0003800000 */
[----:B------:R-:W-:Y:S01]  /*3200*/  IADD3 R4, P1, P0, R100, R8, R176 ;  /* 0x0000000864047210 */ /* 0x000fe2000783e0b0 */
[----:B------:R-:W-:Y:S01]  /*3210*/  CS2R R42, SRZ ;  /* 0x00000000002a7805 */ /* 0x000fe2000001ff00 */
[----:B------:R-:W-:Y:S01]  /*3220*/  CS2R R44, SRZ ;  /* 0x00000000002c7805 */ /* 0x000fe2000001ff00 */
[----:B------:R-:W-:Y:S01]  /*3230*/  CS2R R16, SRZ ;  /* 0x0000000000107805 */ /* 0x000fe2000001ff00 */
[----:B------:R-:W-:Y:S02]  /*3240*/  IADD3.X R7, R112, R26, R158, P1, P0 ;  /* 0x0000001a70077210 */ /* 0x000fe40000fe049e */
[----:B------:R-:W-:Y:S04]  /*3250*/  IADD3 R5, P1, P0, R98, R10, R177 ;  /* 0x0000000a62057210 */ /* 0x000fe8000783e0b1 */
[----:B------:R-:W-:Y:S02]  /*3260*/  IADD3.X R14, R110, R31, R159, P1, P0 ;  /* 0x0000001f6e0e7210 */ /* 0x000fe40000fe049f */
        /* <DEDUP_REMOVED lines=13> */
.L_x_223:
[----:B------:R-:W-:Y:S05]  /*3340*/  BSYNC B0 ;  /* 0x0000000000007941 */ /* 0x000fea0003800000 */
.L_x_222:
[----:B------:R-:W-:Y:S01]  /*3350*/  ISETP.GE.AND P2, PT, R151, R67, PT ;  /* 0x000000439700720c */ /* 0x000fe20003f46270 */
[----:B-1---5:R-:W-:Y:S01]  /*3360*/  IMAD.MOV.U32 R7, RZ, RZ, R44 ;  /* 0x000000ffff077224 */ /* 0x022fe200078e002c */
[----:B------:R-:W-:Y:S01]  /*3370*/  MOV R5, R42 ;  /* 0x0000002a00057202 */ /* 0x000fe20000000f00 */
[----:B------:R-:W-:Y:S01]  /*3380*/  IMAD.MOV.U32 R6, RZ, RZ, R45 ;  /* 0x000000ffff067224 */ /* 0x000fe200078e002d */
[----:B------:R-:W-:Y:S01]  /*3390*/  BSSY B0, `(.L_x_224) ;  /* 0x0000021000007945 */ /* 0x000fe20003800000 */
[----:B------:R-:W-:Y:S01]  /*33a0*/  IMAD.MOV.U32 R4, RZ, RZ, R43 ;  /* 0x000000ffff047224 */ /* 0x000fe200078e002b */
[----:B------:R-:W-:Y:S01]  /*33b0*/  CS2R R48, SRZ ;  /* 0x0000000000307805 */ /* 0x000fe2000001ff00 */
[----:B------:R-:W-:Y:S01]  /*33c0*/  CS2R R46, SRZ ;  /* 0x00000000002e7805 */ /* 0x000fe2000001ff00 */
[----:B------:R-:W-:Y:S01]  /*33d0*/  PRMT R52, R7, 0x5410, R6 ;  /* 0x0000541007347816 */ /* 0x000fe20000000006 */
[----:B------:R-:W-:Y:S01]  /*33e0*/  IMAD.MOV.U32 R7, RZ, RZ, R16 ;  /* 0x000000ffff077224 */ /* 0x000fe200078e0010 */
[----:B------:R-:W-:Y:S01]  /*33f0*/  PRMT R51, R5, 0x5410, R4 ;  /* 0x0000541005337816 */ /* 0x000fe20000000004 */
[----:B------:R-:W-:Y:S01]  /*3400*/  IMAD.MOV.U32 R5, RZ, RZ, R14 ;  /* 0x000000ffff057224 */ /* 0x000fe200078e000e */
[----:B------:R-:W-:Y:S01]  /*3410*/  MOV R6, R17 ;  /* 0x0000001100067202 */ /* 0x000fe20000000f00 */
[----:B------:R-:W-:Y:S01]  /*3420*/  CS2R R22, SRZ ;  /* 0x0000000000167805 */ /* 0x000fe2000001ff00 */
[----:B------:R-:W-:Y:S01]  /*3430*/  MOV R4, R15 ;  /* 0x0000000f00047202 */ /* 0x000fe20000000f00 */
[----:B------:R-:W-:Y:S01]  /*3440*/  CS2R R20, SRZ ;  /* 0x0000000000147805 */ /* 0x000fe2000001ff00 */
[----:B------:R-:W-:Y:S02]  /*3450*/  PRMT R25, R7, 0x5410, R6 ;  /* 0x0000541007197816 */ /* 0x000fe40000000006 */
[----:B------:R-:W-:Y:S01]  /*3460*/  PRMT R24, R5, 0x5410, R4 ;  /* 0x0000541005187816 */ /* 0x000fe20000000004 */
[----:B------:R-:W-:-:S05]  /*3470*/  @P2 BRA `(.L_x_225) ;  /* 0x0000012000002947 */ /* 0x000fca0003800000 */
[----:B------:R-:W-:Y:S01]  /*3480*/  IADD3 R4, P1, P0, R100, R174, R8 ;  /* 0x000000ae64047210 */ /* 0x000fe2000783e008 */
[----:B------:R-:W-:Y:S01]  /*3490*/  CS2R R48, SRZ ;  /* 0x0000000000307805 */ /* 0x000fe2000001ff00 */
[----:B------:R-:W-:Y:S02]  /*34a0*/  CS2R R22, SRZ ;  /* 0x0000000000167805 */ /* 0x000fe4000001ff00 */
[----:B------:R-:W-:Y:S02]  /*34b0*/  IADD3.X R7, R112, R156, R26, P1, P0 ;  /* 0x0000009c70077210 */ /* 0x000fe40000fe041a */
[----:B------:R-:W-:Y:S04]  /*34c0*/  IADD3 R5, P1, P0, R98, R175, R10 ;  /* 0x000000af62057210 */ /* 0x000fe8000783e00a */
[----:B------:R-:W-:Y:S02]  /*34d0*/  IADD3.X R8, R110, R157, R31, P1, P0 ;  /* 0x0000009d6e087210 */ /* 0x000fe40000fe041f */
[C---:B------:R-:W-:Y:S04]  /*34e0*/  LEA R6, P0, R4.reuse, c[0x0][0x270], 0x1 ;  /* 0x00009c0004067a11 */ /* 0x040fe800078008ff */
[----:B------:R-:W-:Y:S02]  /*34f0*/  LEA.HI.X R7, R4, c[0x0][0x274], R7, 0x1, P0 ;  /* 0x00009d0004077a11 */ /* 0x000fe400000f0c07 */
[C---:B------:R-:W-:Y:S04]  /*3500*/  LEA R4, P0, R5.reuse, c[0x0][0x288], 0x1 ;  /* 0x0000a20005047a11 */ /* 0x040fe800078008ff */
[----:B------:R-:W-:Y:S02]  /*3510*/  LEA.HI.X R5, R5, c[0x0][0x28c], R8, 0x1, P0 ;  /* 0x0000a30005057a11 */ /* 0x000fe400000f0c08 */
[----:B------:R-:W-:Y:S11]  /*3520*/  ISETP.GE.AND P0, PT, R28, c[0x0][0x27c], PT ;  /* 0x00009f001c007a0c */ /* 0x000ff60003f06270 */
[----:B------:R-:W-:Y:S02]  /*3530*/  @!UPT UIADD3 URZ, URZ, URZ, URZ ;  /* 0x0000003f3f3ff290 */ /* 0x000fe4000fffe03f */
[----:B------:R1:W5:Y:S04]  /*3540*/  @!P0 LDG.E.64 R46, [R6.64] ;  /* 0x00000008062e8981 */ /* 0x000368000c1e1b00 */
[----:B------:R1:W5:Y:S01]  /*3550*/  @!P0 LDG.E.64 R20, [R4.64] ;  /* 0x0000000804148981 */ /* 0x000362000c1e1b00 */
[----:B------:R-:W-:Y:S11]  /*3560*/  ISETP.GE.AND P0, PT, R30, c[0x0][0x27c], PT ;  /* 0x00009f001e007a0c */ /* 0x000ff60003f06270 */
[----:B------:R-:W-:Y:S02]  /*3570*/  @!UPT UIADD3 URZ, URZ, URZ, URZ ;  /* 0x0000003f3f3ff290 */ /* 0x000fe4000fffe03f */
[----:B------:R1:W5:Y:S04]  /*3580*/  @!P0 LDG.E.64 R48, [R6.64+0x20] ;  /* 0x0000200806308981 */ /* 0x000368000c1e1b00 */
[----:B------:R1:W5:Y:S02]  /*3590*/  @!P0 LDG.E.64 R22, [R4.64+0x20] ;  /* 0x0000200804168981 */ /* 0x000364000c1e1b00 */
.L_x_225:
[----:B------:R-:W-:Y:S05]  /*35a0*/  BSYNC B0 ;  /* 0x0000000000007941 */ /* 0x000fea0003800000 */
.L_x_224:
[----:B-1---5:R-:W-:Y:S01]  /*35b0*/  MOV R5, R46 ;  /* 0x0000002e00057202 */ /* 0x022fe20000000f00 */
[----:B------:R-:W-:Y:S01]  /*35c0*/  IMAD.MOV.U32 R7, RZ, RZ, R48 ;  /* 0x000000ffff077224 */ /* 0x000fe200078e0030 */
[----:B------:R-:W-:Y:S01]  /*35d0*/  BSSY B1, `(.L_x_226) ;  /* 0x000007a000017945 */ /* 0x000fe20003800000 */
[----:B------:R-:W-:Y:S02]  /*35e0*/  IMAD.MOV.U32 R6, RZ, RZ, R49 ;  /* 0x000000ffff067224 */ /* 0x000fe400078e0031 */
[----:B------:R-:W-:Y:S03]  /*35f0*/  IMAD.MOV.U32 R4, RZ, RZ, R47 ;  /* 0x000000ffff047224 */ /* 0x000fe600078e002f */
[----:B------:R-:W-:Y:S01]  /*3600*/  PRMT R54, R7, 0x5410, R6 ;  /* 0x0000541007367816 */ /* 0x000fe20000000006 */
[----:B------:R-:W-:Y:S01]  /*3610*/  IMAD.MOV.U32 R7, RZ, RZ, R22 ;  /* 0x000000ffff077224 */ /* 0x000fe200078e0016 */
[----:B------:R-:W-:Y:S01]  /*3620*/  PRMT R53, R5, 0x5410, R4 ;  /* 0x0000541005357816 */ /* 0x000fe20000000004 */
[----:B------:R-:W-:Y:S01]  /*3630*/  IMAD.MOV.U32 R5, RZ, RZ, R20 ;  /* 0x000000ffff057224 */ /* 0x000fe200078e0014 */
[----:B------:R-:W-:Y:S02]  /*3640*/  MOV R6, R23 ;  /* 0x0000001700067202 */ /* 0x000fe40000000f00 */
[----:B------:R-:W-:Y:S02]  /*3650*/  MOV R4, R21 ;  /* 0x0000001500047202 */ /* 0x000fe40000000f00 */
[----:B------:R-:W-:Y:S02]  /*3660*/  PRMT R27, R7, 0x5410, R6 ;  /* 0x00005410071b7816 */ /* 0x000fe40000000006 */
[----:B------:R-:W-:Y:S01]  /*3670*/  PRMT R26, R5, 0x5410, R4 ;  /* 0x00005410051a7816 */ /* 0x000fe20000000004 */
[----:B------:R-:W-:-:S05]  /*3680*/  @P4 BRA `(.L_x_227) ;  /* 0x000006e000004947 */ /* 0x000fca0003800000 */
[----:B------:R-:W-:Y:S01]  /*3690*/  BSSY B0, `(.L_x_228) ;  /* 0x0000036000007945 */ /* 0x000fe20003800000 */
[----:B------:R-:W-:-:S05]  /*36a0*/  @P6 BRA `(.L_x_229) ;  /* 0x0000034000006947 */ /* 0x000fca0003800000 */
[----:B------:R-:W-:Y:S01]  /*36b0*/  ISETP.GE.AND P0, PT, R28, c[0x0][0x27c], PT ;  /* 0x00009f001c007a0c */ /* 0x000fe20003f06270 */
[----:B------:R-:W1:Y:S11]  /*36c0*/  LDS.128 R8, [R81+0x2800] ;  /* 0x0028000051087984 */ /* 0x000e760000000c00 */
[----:B------:R-:W-:Y:S01]  /*36d0*/  @!UPT UIADD3 URZ, URZ, URZ, URZ ;  /* 0x0000003f3f3ff290 */ /* 0x000fe2000fffe03f */
[----:B------:R-:W-:Y:S01]  /*36e0*/  @!P0 SHF.R.U64 R6, R2, 0x10, R3 ;  /* 0x0000001002068819 */ /* 0x000fe20000001203 */
[----:B------:R-:W-:Y:S01]  /*36f0*/  @!P0 HADD2.F32 R2, -RZ, R18.H0_H0 ;  /* 0x20000012ff028230 */ /* 0x000fe20000004100 */
[----:B------:R-:W-:Y:S01]  /*3700*/  @!P0 SHF.R.U64 R37, R34, 0x10, R35 ;  /* 0x0000001022258819 */ /* 0x000fe20000001223 */
[----:B------:R-:W-:Y:S01]  /*3710*/  @!P0 HADD2.F32 R34, -RZ, R38.H0_H0 ;  /* 0x20000026ff228230 */ /* 0x000fe20000004100 */
[----:B------:R-:W-:Y:S02]  /*3720*/  @!P0 SHF.R.U32.HI R7, RZ, 0x10, R3 ;  /* 0x00000010ff078819 */ /* 0x000fe40000011603 */
[----:B------:R-:W-:Y:S01]  /*3730*/  @!P0 SHF.R.U32.HI R39, RZ, 0x10, R35 ;  /* 0x00000010ff278819 */ /* 0x000fe20000011623 */
[----:B------:R-:W-:Y:S04]  /*3740*/  @!P0 HADD2.F32 R37, -RZ, R37.H0_H0 ;  /* 0x20000025ff258230 */ /* 0x000fe80000004100 */
[----:B------:R-:W-:Y:S01]  /*3750*/  @!P0 HADD2.F32 R39, -RZ, R39.H0_H0 ;  /* 0x20000027ff278230 */ /* 0x000fe20000004100 */
[----:B-1----:R-:W-:Y:S02]  /*3760*/  @!P0 MOV R5, R8 ;  /* 0x0000000800058202 */ /* 0x002fe40000000f00 */
[----:B------:R-:W-:Y:S03]  /*3770*/  @!P0 MOV R4, R9 ;  /* 0x0000000900048202 */ /* 0x000fe60000000f00 */
[--C-:B------:R-:W-:Y:S02]  /*3780*/  @!P0 HADD2.F32 R31, -RZ, R5.reuse.H1_H1 ;  /* 0x30000005ff1f8230 */ /* 0x100fe40000004100 */
[----:B------:R-:W-:Y:S02]  /*3790*/  @!P0 HADD2.F32 R3, -RZ, R5.H0_H0 ;  /* 0x20000005ff038230 */ /* 0x000fe40000004100 */
[----:B------:R-:W-:Y:S01]  /*37a0*/  @!P0 HADD2.F32 R5, -RZ, R6.H0_H0 ;  /* 0x20000006ff058230 */ /* 0x000fe20000004100 */
[-C--:B------:R-:W-:Y:S01]  /*37b0*/  @!P0 FMUL.FTZ R55, R31, R2.reuse ;  /* 0x000000021f378220 */ /* 0x080fe20000410000 */
[--C-:B------:R-:W-:Y:S01]  /*37c0*/  @!P0 HADD2.F32 R35, -RZ, R4.reuse.H1_H1 ;  /* 0x30000004ff238230 */ /* 0x100fe20000004100 */
[C---:B------:R-:W-:Y:S01]  /*37d0*/  @!P0 FMUL.FTZ R2, R3.reuse, R2 ;  /* 0x0000000203028220 */ /* 0x040fe20000410000 */
[----:B------:R-:W-:Y:S01]  /*37e0*/  @!P0 HADD2.F32 R4, -RZ, R4.H0_H0 ;  /* 0x20000004ff048230 */ /* 0x000fe20000004100 */
[----:B------:R-:W-:Y:S01]  /*37f0*/  @!P0 FFMA.FTZ R62, R3, R34, -R55 ;  /* 0x00000022033e8223 */ /* 0x000fe20000010837 */
[----:B------:R-:W-:Y:S01]  /*3800*/  @!P0 MOV R6, R10 ;  /* 0x0000000a00068202 */ /* 0x000fe20000000f00 */
[-C--:B------:R-:W-:Y:S02]  /*3810*/  @!P0 FMUL.FTZ R55, R35, R5.reuse ;  /* 0x0000000523378220 */ /* 0x080fe40000410000 */
[C---:B------:R-:W-:Y:S01]  /*3820*/  @!P0 FMUL.FTZ R3, R4.reuse, R5 ;  /* 0x0000000504038220 */ /* 0x040fe20000410000 */
[----:B------:R-:W-:Y:S01]  /*3830*/  @!P0 MOV R5, R11 ;  /* 0x0000000b00058202 */ /* 0x000fe20000000f00 */
[----:B------:R-:W-:Y:S01]  /*3840*/  @!P0 FFMA.FTZ R2, R31, R34, R2 ;  /* 0x000000221f028223 */ /* 0x000fe20000010002 */
[----:B------:R-:W-:Y:S01]  /*3850*/  @!P0 HADD2.F32 R31, -RZ, R6.H1_H1 ;  /* 0x30000006ff1f8230 */ /* 0x000fe20000004100 */
[-C--:B------:R-:W-:Y:S01]  /*3860*/  @!P0 FFMA.FTZ R59, R4, R37.reuse, -R55 ;  /* 0x00000025043b8223 */ /* 0x080fe20000010837 */
[----:B------:R-:W-:Y:S01]  /*3870*/  @!P0 HADD2.F32 R4, -RZ, R18.H1_H1 ;  /* 0x30000012ff048230 */ /* 0x000fe20000004100 */
[----:B------:R-:W-:Y:S01]  /*3880*/  @!P0 FFMA.FTZ R3, R35, R37, R3 ;  /* 0x0000002523038223 */ /* 0x000fe20000010003 */
[----:B------:R-:W-:Y:S02]  /*3890*/  @!P0 HADD2.F32 R18, -RZ, R7.H0_H0 ;  /* 0x20000007ff128230 */ /* 0x000fe40000004100 */
[----:B------:R-:W-:Y:S02]  /*38a0*/  @!P0 HADD2.F32 R7, -RZ, R6.H0_H0 ;  /* 0x20000006ff078230 */ /* 0x000fe40000004100 */
[--C-:B------:R-:W-:Y:S02]  /*38b0*/  @!P0 HADD2.F32 R6, -RZ, R5.reuse.H0_H0 ;  /* 0x20000005ff068230 */ /* 0x100fe40000004100 */
[----:B------:R-:W-:Y:S02]  /*38c0*/  @!P0 HADD2.F32 R34, -RZ, R38.H1_H1 ;  /* 0x30000026ff228230 */ /* 0x000fe40000004100 */
[----:B------:R-:W-:Y:S01]  /*38d0*/  @!P0 HADD2.F32 R38, -RZ, R5.H1_H1 ;  /* 0x30000005ff268230 */ /* 0x000fe20000004100 */
[-C--:B------:R-:W-:Y:S02]  /*38e0*/  @!P0 FMUL.FTZ R5, R31, R4.reuse ;  /* 0x000000041f058220 */ /* 0x080fe40000410000 */
[C---:B------:R-:W-:Y:S02]  /*38f0*/  @!P0 FMUL.FTZ R4, R7.reuse, R4 ;  /* 0x0000000407048220 */ /* 0x040fe40000410000 */
[----:B------:R-:W-:Y:S01]  /*3900*/  @!P0 FFMA.FTZ R58, R7, R34, -R5 ;  /* 0x00000022073a8223 */ /* 0x000fe20000010805 */
[----:B------:R-:W-:Y:S01]  /*3910*/  @!P0 F2FP.PACK_AB R7, R2, R62 ;  /* 0x0000003e0207823e */ /* 0x000fe200000000ff */
[-C--:B------:R-:W-:Y:S02]  /*3920*/  @!P0 FMUL.FTZ R5, R6, R18.reuse ;  /* 0x0000001206058220 */ /* 0x080fe40000410000 */
[----:B------:R-:W-:Y:S01]  /*3930*/  @!P0 FMUL.FTZ R55, R38, R18 ;  /* 0x0000001226378220 */ /* 0x000fe20000410000 */
[----:B------:R-:W-:Y:S01]  /*3940*/  @!P0 MOV R8, R7 ;  /* 0x0000000700088202 */ /* 0x000fe20000000f00 */
[----:B------:R-:W-:Y:S02]  /*3950*/  @!P0 FFMA.FTZ R4, R31, R34, R4 ;  /* 0x000000221f048223 */ /* 0x000fe40000010004 */
[----:B------:R-:W-:Y:S01]  /*3960*/  @!P0 FFMA.FTZ R55, R6, R39, -R55 ;  /* 0x0000002706378223 */ /* 0x000fe20000010837 */
[----:B------:R-:W-:Y:S01]  /*3970*/  @!P0 F2FP.PACK_AB R6, R3, R59 ;  /* 0x0000003b0306823e */ /* 0x000fe200000000ff */
[----:B------:R-:W-:Y:S01]  /*3980*/  @!P0 FFMA.FTZ R5, R38, R39, R5 ;  /* 0x0000002726058223 */ /* 0x000fe20000010005 */
[----:B------:R-:W-:Y:S02]  /*3990*/  @!P0 F2FP.PACK_AB R3, R4, R58 ;  /* 0x0000003a0403823e */ /* 0x000fe400000000ff */
[----:B------:R-:W-:Y:S02]  /*39a0*/  @!P0 MOV R9, R6 ;  /* 0x0000000600098202 */ /* 0x000fe40000000f00 */
[----:B------:R-:W-:Y:S02]  /*39b0*/  @!P0 F2FP.PACK_AB R2, R5, R55 ;  /* 0x000000370502823e */ /* 0x000fe400000000ff */
[----:B------:R-:W-:Y:S02]  /*39c0*/  @!P0 MOV R10, R3 ;  /* 0x00000003000a8202 */ /* 0x000fe40000000f00 */
[----:B------:R-:W-:Y:S05]  /*39d0*/  @!P0 MOV R11, R2 ;  /* 0x00000002000b8202 */ /* 0x000fea0000000f00 */
[----:B------:R1:W-:Y:S02]  /*39e0*/  STG.E.128 [R56.64], R8 ;  /* 0x0000000838007986 */ /* 0x0003e4000c101d08 */
.L_x_229:
[----:B------:R-:W-:Y:S05]  /*39f0*/  BSYNC B0 ;  /* 0x0000000000007941 */ /* 0x000fea0003800000 */
.L_x_228:
[----:B------:R-:W-:Y:S11]  /*3a00*/  ISETP.NE.AND P0, PT, R91, RZ, PT ;  /* 0x000000ff5b00720c */ /* 0x000ff60003f05270 */
[----:B------:R-:W-:Y:S02]  /*3a10*/  @!UPT UIADD3 URZ, URZ, URZ, URZ ;  /* 0x0000003f3f3ff290 */ /* 0x000fe4000fffe03f */
[----:B------:R-:W-:-:S05]  /*3a20*/  @P0 BRA `(.L_x_227) ;  /* 0x0000034000000947 */ /* 0x000fca0003800000 */
[----:B------:R-:W-:Y:S01]  /*3a30*/  ISETP.GE.AND P0, PT, R30, c[0x0][0x27c], PT ;  /* 0x00009f001e007a0c */ /* 0x000fe20003f06270 */
[----:B-1----:R-:W1:Y:S11]  /*3a40*/  LDS.128 R8, [R82+0x2800] ;  /* 0x0028000052087984 */ /* 0x002e760000000c00 */
[----:B------:R-:W-:Y:S01]  /*3a50*/  @!UPT UIADD3 URZ, URZ, URZ, URZ ;  /* 0x0000003f3f3ff290 */ /* 0x000fe2000fffe03f */
[----:B------:R-:W-:Y:S01]  /*3a60*/  @!P0 HADD2.F32 R2, -RZ, R19.H0_H0 ;  /* 0x20000013ff028230 */ /* 0x000fe20000004100 */
[----:B------:R-:W-:Y:S01]  /*3a70*/  @!P0 SHF.R.U64 R5, R12, 0x10, R13 ;  /* 0x000000100c058819 */ /* 0x000fe2000000120d */
[----:B------:R-:W-:Y:S01]  /*3a80*/  @!P0 HADD2.F32 R12, -RZ, R50.H0_H0 ;  /* 0x20000032ff0c8230 */ /* 0x000fe20000004100 */
[----:B------:R-:W-:Y:S02]  /*3a90*/  @!P0 SHF.R.U64 R18, R40, 0x10, R41 ;  /* 0x0000001028128819 */ /* 0x000fe40000001229 */
[----:B------:R-:W-:Y:S01]  /*3aa0*/  @!P0 SHF.R.U32.HI R7, RZ, 0x10, R13 ;  /* 0x00000010ff078819 */ /* 0x000fe2000001160d */
[----:B------:R-:W-:Y:S01]  /*3ab0*/  @!P0 HADD2.F32 R5, -RZ, R5.H0_H0 ;  /* 0x20000005ff058230 */ /* 0x000fe20000004100 */
[----:B------:R-:W-:Y:S01]  /*3ac0*/  @!P0 SHF.R.U32.HI R35, RZ, 0x10, R41 ;  /* 0x00000010ff238819 */ /* 0x000fe20000011629 */
[----:B------:R-:W-:Y:S04]  /*3ad0*/  @!P0 HADD2.F32 R18, -RZ, R18.H0_H0 ;  /* 0x20000012ff128230 */ /* 0x000fe80000004100 */
[----:B------:R-:W-:Y:S01]  /*3ae0*/  @!P0 HADD2.F32 R35, -RZ, R35.H0_H0 ;  /* 0x20000023ff238230 */ /* 0x000fe20000004100 */
[----:B-1----:R-:W-:Y:S02]  /*3af0*/  @!P0 MOV R3, R8 ;  /* 0x0000000800038202 */ /* 0x002fe40000000f00 */
[----:B------:R-:W-:Y:S03]  /*3b00*/  @!P0 MOV R4, R9 ;  /* 0x0000000900048202 */ /* 0x000fe60000000f00 */
[--C-:B------:R-:W-:Y:S02]  /*3b10*/  @!P0 HADD2.F32 R6, -RZ, R3.reuse.H1_H1 ;  /* 0x30000003ff068230 */ /* 0x100fe40000004100 */
[----:B------:R-:W-:Y:S02]  /*3b20*/  @!P0 HADD2.F32 R3, -RZ, R3.H0_H0 ;  /* 0x20000003ff038230 */ /* 0x000fe40000004100 */
[--C-:B------:R-:W-:Y:S01]  /*3b30*/  @!P0 HADD2.F32 R13, -RZ, R4.reuse.H1_H1 ;  /* 0x30000004ff0d8230 */ /* 0x100fe20000004100 */
[CC--:B------:R-:W-:Y:S01]  /*3b40*/  @!P0 FMUL.FTZ R31, R6.reuse, R2.reuse ;  /* 0x00000002061f8220 */ /* 0x0c0fe20000410000 */
[----:B------:R-:W-:Y:S01]  /*3b50*/  @!P0 HADD2.F32 R4, -RZ, R4.H0_H0 ;  /* 0x20000004ff048230 */ /* 0x000fe20000004100 */
[C---:B------:R-:W-:Y:S02]  /*3b60*/  @!P0 FMUL.FTZ R2, R3.reuse, R2 ;  /* 0x0000000203028220 */ /* 0x040fe40000410000 */
[-C--:B------:R-:W-:Y:S02]  /*3b70*/  @!P0 FFMA.FTZ R40, R3, R12.reuse, -R31 ;  /* 0x0000000c03288223 */ /* 0x080fe4000001081f */
[----:B------:R-:W-:Y:S01]  /*3b80*/  @!P0 FFMA.FTZ R2, R6, R12, R2 ;  /* 0x0000000c06028223 */ /* 0x000fe20000010002 */
[----:B------:R-:W-:Y:S01]  /*3b90*/  @!P0 MOV R6, R10 ;  /* 0x0000000a00068202 */ /* 0x000fe20000000f00 */
[CC--:B------:R-:W-:Y:S01]  /*3ba0*/  @!P0 FMUL.FTZ R31, R13.reuse, R5.reuse ;  /* 0x000000050d1f8220 */ /* 0x0c0fe20000410000 */
[----:B------:R-:W-:Y:S01]  /*3bb0*/  @!P0 HADD2.F32 R12, -RZ, R7.H0_H0 ;  /* 0x20000007ff0c8230 */ /* 0x000fe20000004100 */
[C---:B------:R-:W-:Y:S01]  /*3bc0*/  @!P0 FMUL.FTZ R3, R4.reuse, R5 ;  /* 0x0000000504038220 */ /* 0x040fe20000410000 */
[----:B------:R-:W-:Y:S01]  /*3bd0*/  @!P0 MOV R5, R11 ;  /* 0x0000000b00058202 */ /* 0x000fe20000000f00 */
[-C--:B------:R-:W-:Y:S01]  /*3be0*/  @!P0 FFMA.FTZ R39, R4, R18.reuse, -R31 ;  /* 0x0000001204278223 */ /* 0x080fe2000001081f */
[----:B------:R-:W-:Y:S01]  /*3bf0*/  @!P0 HADD2.F32 R4, -RZ, R19.H1_H1 ;  /* 0x30000013ff048230 */ /* 0x000fe20000004100 */
[----:B------:R-:W-:Y:S01]  /*3c00*/  @!P0 FFMA.FTZ R3, R13, R18, R3 ;  /* 0x000000120d038223 */ /* 0x000fe20000010003 */
[--C-:B------:R-:W-:Y:S02]  /*3c10*/  @!P0 HADD2.F32 R19, -RZ, R6.reuse.H1_H1 ;  /* 0x30000006ff138230 */ /* 0x100fe40000004100 */
        /* <DEDUP_REMOVED lines=20> */
[----:B------:R1:W-:Y:S02]  /*3d60*/  STG.E.128 [R56.64+0x40], R8 ;  /* 0x0000400838007986 */ /* 0x0003e4000c101d08 */
.L_x_227:
[----:B------:R-:W-:Y:S05]  /*3d70*/  BSYNC B1 ;  /* 0x0000000000017941 */ /* 0x000fea0003800000 */
.L_x_226:
[----:B------:R-:W-:Y:S01]  /*3d80*/  BSSY B1, `(.L_x_230) ;  /* 0x0000070000017945 */ /* 0x000fe20003800000 */
[----:B------:R-:W-:-:S05]  /*3d90*/  @P3 BRA `(.L_x_231) ;  /* 0x000006e000003947 */ /* 0x000fca0003800000 */
[----:B------:R-:W-:Y:S01]  /*3da0*/  BSSY B0, `(.L_x_232) ;  /* 0x0000036000007945 */ /* 0x000fe20003800000 */
[----:B------:R-:W-:-:S05]  /*3db0*/  @P6 BRA `(.L_x_233) ;  /* 0x0000034000006947 */ /* 0x000fca0003800000 */
[----:B------:R-:W-:Y:S01]  /*3dc0*/  ISETP.GE.AND P0, PT, R28, c[0x0][0x27c], PT ;  /* 0x00009f001c007a0c */ /* 0x000fe20003f06270 */
[----:B-1----:R-:W1:Y:S11]  /*3dd0*/  LDS.128 R8, [R81+0x3800] ;  /* 0x0038000051087984 */ /* 0x002e760000000c00 */
[----:B------:R-:W-:Y:S01]  /*3de0*/  @!UPT UIADD3 URZ, URZ, URZ, URZ ;  /* 0x0000003f3f3ff290 */ /* 0x000fe2000fffe03f */
[----:B------:R-:W-:Y:S01]  /*3df0*/  @!P0 HADD2.F32 R2, -RZ, R24.H0_H0 ;  /* 0x20000018ff028230 */ /* 0x000fe20000004100 */
[----:B------:R-:W-:Y:S01]  /*3e00*/  @!P0 SHF.R.U64 R5, R14, 0x10, R15 ;  /* 0x000000100e058819 */ /* 0x000fe2000000120f */
[--C-:B------:R-:W-:Y:S01]  /*3e10*/  @!P0 HADD2.F32 R12, -RZ, R51.reuse.H0_H0 ;  /* 0x20000033ff0c8230 */ /* 0x100fe20000004100 */
[----:B------:R-:W-:Y:S01]  /*3e20*/  @!P0 SHF.R.U64 R14, R42, 0x10, R43 ;  /* 0x000000102a0e8819 */ /* 0x000fe2000000122b */
[----:B------:R-:W-:Y:S01]  /*3e30*/  @!P0 HADD2.F32 R18, -RZ, R51.H1_H1 ;  /* 0x30000033ff128230 */ /* 0x000fe20000004100 */
[----:B------:R-:W-:Y:S01]  /*3e40*/  @!P0 SHF.R.U32.HI R7, RZ, 0x10, R15 ;  /* 0x00000010ff078819 */ /* 0x000fe2000001160f */
[----:B------:R-:W-:Y:S01]  /*3e50*/  @!P0 HADD2.F32 R5, -RZ, R5.H0_H0 ;  /* 0x20000005ff058230 */ /* 0x000fe20000004100 */
[----:B------:R-:W-:Y:S01]  /*3e60*/  @!P0 SHF.R.U32.HI R31, RZ, 0x10, R43 ;  /* 0x00000010ff1f8819 */ /* 0x000fe2000001162b */
        /* <DEDUP_REMOVED lines=22> */
[----:B------:R-:W-:Y:S01]  /*3fd0*/  @!P0 HADD2.F32 R19, -RZ, R5.H1_H1 ;  /* 0x30000005ff138230 */ /* 0x000fe20000004100 */
[-C--:B------:R-:W-:Y:S01]  /*3fe0*/  @!P0 FMUL.FTZ R5, R15, R4.reuse ;  /* 0x000000040f058220 */ /* 0x080fe20000410000 */
[----:B------:R-:W-:Y:S01]  /*3ff0*/  @!P0 HADD2.F32 R24, -RZ, R31.H0_H0 ;  /* 0x2000001fff188230 */ /* 0x000fe20000004100 */
[C---:B------:R-:W-:Y:S02]  /*4000*/  @!P0 FMUL.FTZ R4, R7.reuse, R4 ;  /* 0x0000000407048220 */ /* 0x040fe40000410000 */
[----:B------:R-:W-:Y:S01]  /*4010*/  @!P0 FFMA.FTZ R34, R7, R18, -R5 ;  /* 0x0000001207228223 */ /* 0x000fe20000010805 */
[----:B------:R-:W-:Y:S01]  /*4020*/  @!P0 F2FP.PACK_AB R7, R2, R37 ;  /* 0x000000250207823e */ /* 0x000fe200000000ff */
[CC--:B------:R-:W-:Y:S02]  /*4030*/  @!P0 FMUL.FTZ R5, R6.reuse, R12.reuse ;  /* 0x0000000c06058220 */ /* 0x0c0fe40000410000 */
[----:B------:R-:W-:Y:S01]  /*4040*/  @!P0 FMUL.FTZ R31, R19, R12 ;  /* 0x0000000c131f8220 */ /* 0x000fe20000410000 */
[----:B------:R-:W-:Y:S01]  /*4050*/  @!P0 MOV R8, R7 ;  /* 0x0000000700088202 */ /* 0x000fe20000000f00 */
[----:B------:R-:W-:Y:S02]  /*4060*/  @!P0 FFMA.FTZ R4, R15, R18, R4 ;  /* 0x000000120f048223 */ /* 0x000fe40000010004 */
[-C--:B------:R-:W-:Y:S01]  /*4070*/  @!P0 FFMA.FTZ R31, R6, R24.reuse, -R31 ;  /* 0x00000018061f8223 */ /* 0x080fe2000001081f */
        /* <DEDUP_REMOVED lines=8> */
.L_x_233:
[----:B------:R-:W-:Y:S05]  /*4100*/  BSYNC B0 ;  /* 0x0000000000007941 */ /* 0x000fea0003800000 */
.L_x_232:
        /* <DEDUP_REMOVED lines=38> */
[-C--:B------:R-:W-:Y:S02]  /*4370*/  @!P0 FMUL.FTZ R5, R15, R4.reuse ;  /* 0x000000040f058220 */ /* 0x080fe40000410000 */
        /* <DEDUP_REMOVED lines=16> */
.L_x_231:
[----:B------:R-:W-:Y:S05]  /*4480*/  BSYNC B1 ;  /* 0x0000000000017941 */ /* 0x000fea0003800000 */
.L_x_230:
        /* <DEDUP_REMOVED lines=55> */
.L_x_236:
[----:B------:R-:W-:Y:S05]  /*4800*/  BSYNC B0 ;  /* 0x0000000000007941 */ /* 0x000fea0003800000 */
.L_x_235:
        /* <DEDUP_REMOVED lines=54> */
[----:B------:R1:W-:Y:S01]  /*4b70*/  STG.E.128 [R64.64+0x40], R8 ;  /* 0x0000400840007986 */ /* 0x0003e2000c101d08 */
[----:B------:R-:W-:-:S05]  /*4b80*/  BRA `(.L_x_234) ;  /* 0x00001c9000007947 */ /* 0x000fca0003800000 */
.L_x_219:
[----:B------:R-:W-:Y:S01]  /*4b90*/  ISETP.GE.AND P0, PT, R141, R67, PT ;  /* 0x000000438d00720c */ /* 0x000fe20003f06270 */
[----:B------:R-:W-:Y:S01]  /*4ba0*/  CS2R R58, SRZ ;  /* 0x00000000003a7805 */ /* 0x000fe2000001ff00 */
[----:B------:R-:W-:Y:S01]  /*4bb0*/  CS2R R56, SRZ ;  /* 0x0000000000387805 */ /* 0x000fe2000001ff00 */
[----:B------:R-:W-:Y:S01]  /*4bc0*/  CS2R R22, SRZ ;  /* 0x0000000000167805 */ /* 0x000fe2000001ff00 */
[----:B------:R-:W-:Y:S01]  /*4bd0*/  ISETP.GE.OR P3, PT, R32, c[0x0][0x27c], P0 ;  /* 0x00009f0020007a0c */ /* 0x000fe20000766670 */
[----:B------:R-:W-:Y:S01]  /*4be0*/  CS2R R20, SRZ ;  /* 0x0000000000147805 */ /* 0x000fe2000001ff00 */
[----:B------:R-:W-:Y:S01]  /*4bf0*/  CS2R R62, SRZ ;  /* 0x00000000003e7805 */ /* 0x000fe2000001ff00 */
[----:B------:R-:W-:Y:S01]  /*4c00*/  CS2R R60, SRZ ;  /* 0x00000000003c7805 */ /* 0x000fe2000001ff00 */
[----:B------:R-:W-:Y:S01]  /*4c10*/  CS2R R24, SRZ ;  /* 0x0000000000187805 */ /* 0x000fe2000001ff00 */
[----:B------:R-:W-:Y:S01]  /*4c20*/  CS2R R42, SRZ ;  /* 0x00000000002a7805 */ /* 0x000fe2000001ff00 */
[----:B------:R-:W-:Y:S01]  /*4c30*/  CS2R R40, SRZ ;  /* 0x0000000000287805 */ /* 0x000fe2000001ff00 */
[----:B------:R-:W-:Y:S06]  /*4c40*/  BSSY B0, `(.L_x_237) ;  /* 0x00000b9000007945 */ /* 0x000fec0003800000 */
[----:B------:R-:W-:Y:S04]  /*4c50*/  @!P3 IADD3 R3, P1, P0, R96, R8, R176 ;  /* 0x000000086003b210 */ /* 0x000fe8000783e0b0 */
[----:B------:R-:W-:Y:S02]  /*4c60*/  @!P3 IADD3.X R6, R109, R26, R158, P1, P0 ;  /* 0x0000001a6d06b210 */ /* 0x000fe40000fe049e */
[----:B------:R-:W-:Y:S04]  /*4c70*/  @!P3 IADD3 R4, P1, P0, R94, R10, R177 ;  /* 0x0000000a5e04b210 */ /* 0x000fe8000783e0b1 */
[----:B------:R-:W-:Y:S02]  /*4c80*/  @!P3 IADD3.X R7, R108, R31, R159, P1, P0 ;  /* 0x0000001f6c07b210 */ /* 0x000fe40000fe049f */
[----:B------:R-:W-:Y:S04]  /*4c90*/  ISETP.GE.AND P0, PT, R151, R67, PT ;  /* 0x000000439700720c */ /* 0x000fe80003f06270 */
[----:B------:R-:W-:Y:S11]  /*4ca0*/  ISETP.GE.OR P2, PT, R32, c[0x0][0x27c], P0 ;  /* 0x00009f0020007a0c */ /* 0x000ff60000746670 */
[----:B------:R-:W-:Y:S02]  /*4cb0*/  @!UPT UIADD3 URZ, URZ, URZ, URZ ;  /* 0x0000003f3f3ff290 */ /* 0x000fe4000fffe03f */
[----:B------:R-:W-:Y:S04]  /*4cc0*/  @!P2 IADD3 R5, P1, P0, R96, R174, R8 ;  /* 0x000000ae6005a210 */ /* 0x000fe8000783e008 */
[----:B------:R-:W-:Y:S02]  /*4cd0*/  @!P2 IADD3.X R11, R109, R156, R26, P1, P0 ;  /* 0x0000009c6d0ba210 */ /* 0x000fe40000fe041a */
[----:B------:R-:W-:Y:S04]  /*4ce0*/  @!P2 IADD3 R9, P1, P0, R94, R175, R10 ;  /* 0x000000af5e09a210 */ /* 0x000fe8000783e00a */
[----:B------:R-:W-:Y:S02]  /*4cf0*/  @!P2 IADD3.X R15, R108, R157, R31, P1, P0 ;  /* 0x0000009d6c0fa210 */ /* 0x000fe40000fe041f */
[C---:B------:R-:W-:Y:S04]  /*4d00*/  @!P3 LEA R2, P0, R3.reuse, c[0x0][0x270], 0x1 ;  /* 0x00009c000302ba11 */ /* 0x040fe800078008ff */
[----:B------:R-:W-:Y:S02]  /*4d10*/  @!P3 LEA.HI.X R3, R3, c[0x0][0x274], R6, 0x1, P0 ;  /* 0x00009d000303ba11 */ /* 0x000fe400000f0c06 */
[C---:B------:R-:W-:Y:S03]  /*4d20*/  @!P3 LEA R6, P0, R4.reuse, c[0x0][0x288], 0x1 ;  /* 0x0000a2000406ba11 */ /* 0x040fe600078008ff */
[----:B------:R1:W2:Y:S01]  /*4d30*/  @!P3 LDG.E.128 R56, [R2.64] ;  /* 0x000000080238b981 */ /* 0x0002a2000c1e1d00 */
[----:B------:R-:W-:Y:S02]  /*4d40*/  @!P3 LEA.HI.X R7, R4, c[0x0][0x28c], R7, 0x1, P0 ;  /* 0x0000a3000407ba11 */ /* 0x000fe400000f0c07 */
[C---:B------:R-:W-:Y:S04]  /*4d50*/  @!P2 LEA R12, P0, R5.reuse, c[0x0][0x270], 0x1 ;  /* 0x00009c00050caa11 */ /* 0x040fe800078008ff */
[----:B------:R-:W-:Y:S01]  /*4d60*/  @!P2 LEA.HI.X R13, R5, c[0x0][0x274], R11, 0x1, P0 ;  /* 0x00009d00050daa11 */ /* 0x000fe200000f0c0b */
[----:B------:R3:W4:Y:S01]  /*4d70*/  @!P3 LDG.E.128 R20, [R6.64] ;  /* 0x000000080614b981 */ /* 0x000722000c1e1d00 */
[C---:B------:R-:W-:Y:S04]  /*4d80*/  @!P2 LEA R14, P0, R9.reuse, c[0x0][0x288], 0x1 ;  /* 0x0000a200090eaa11 */ /* 0x040fe800078008ff */
[----:B------:R-:W-:Y:S02]  /*4d90*/  @!P2 LEA.HI.X R15, R9, c[0x0][0x28c], R15, 0x1, P0 ;  /* 0x0000a300090faa11 */ /* 0x000fe400000f0c0f */
[-C--:B------:R-:W-:Y:S01]  /*4da0*/  ISETP.GE.AND P0, PT, R191, R67.reuse, PT ;  /* 0x00000043bf00720c */ /* 0x080fe20003f06270 */
[----:B------:R-:W4:Y:S03]  /*4db0*/  @!P2 LDG.E.128 R60, [R12.64] ;  /* 0x000000080c3ca981 */ /* 0x000f26000c1e1d00 */
[----:B------:R-:W-:Y:S11]  /*4dc0*/  ISETP.GE.OR P0, PT, R32, c[0x0][0x27c], P0 ;  /* 0x00009f0020007a0c */ /* 0x000ff60000706670 */
[----:B------:R-:W-:Y:S02]  /*4dd0*/  @!UPT UIADD3 URZ, URZ, URZ, URZ ;  /* 0x0000003f3f3ff290 */ /* 0x000fe4000fffe03f */
[----:B------:R-:W-:Y:S01]  /*4de0*/  @!P0 IADD3 R4, P1, R96, R8, RZ ;  /* 0x0000000860048210 */ /* 0x000fe20007f3e0ff */
[----:B---3--:R-:W-:Y:S04]  /*4df0*/  CS2R R6, SRZ ;  /* 0x0000000000067805 */ /* 0x008fe8000001ff00 */
[----:B------:R-:W-:Y:S01]  /*4e00*/  @!P0 IMAD.X R5, R26, 0x1, R109, P1 ;  /* 0x000000011a058824 */ /* 0x000fe200008e066d */
[C---:B------:R-:W-:Y:S01]  /*4e10*/  @!P0 LEA R8, P1, R4.reuse, c[0x0][0x270], 0x1 ;  /* 0x00009c0004088a11 */ /* 0x040fe200078208ff */
[----:B------:R-:W-:Y:S03]  /*4e20*/  CS2R R26, SRZ ;  /* 0x00000000001a7805 */ /* 0x000fe6000001ff00 */
[----:B------:R-:W-:Y:S02]  /*4e30*/  @!P0 LEA.HI.X R9, R4, c[0x0][0x274], R5, 0x1, P1 ;  /* 0x00009d0004098a11 */ /* 0x000fe400008f0c05 */
[----:B-1----:R-:W-:Y:S01]  /*4e40*/  @!P0 IADD3 R3, P1, R94, R10, RZ ;  /* 0x0000000a5e038210 */ /* 0x002fe20007f3e0ff */
[----:B------:R1:W3:Y:S04]  /*4e50*/  @!P2 LDG.E.128 R24, [R14.64] ;  /* 0x000000080e18a981 */ /* 0x0002e8000c1e1d00 */
[----:B------:R-:W-:Y:S01]  /*4e60*/  @!P0 IMAD.X R4, R31, 0x1, R108, P1 ;  /* 0x000000011f048824 */ /* 0x000fe200008e066c */
[C---:B------:R-:W-:Y:S03]  /*4e70*/  @!P0 LEA R2, P1, R3.reuse, c[0x0][0x288], 0x1 ;  /* 0x0000a20003028a11 */ /* 0x040fe600078208ff */
[----:B------:R2:W5:Y:S01]  /*4e80*/  @!P0 LDG.E.128 R40, [R8.64] ;  /* 0x0000000808288981 */ /* 0x000562000c1e1d00 */
[----:B------:R-:W-:Y:S02]  /*4e90*/  @!P0 LEA.HI.X R3, R3, c[0x0][0x28c], R4, 0x1, P1 ;  /* 0x0000a30003038a11 */ /* 0x000fe400008f0c04 */
[----:B------:R-:W-:Y:S01]  /*4ea0*/  CS2R R4, SRZ ;  /* 0x0000000000047805 */ /* 0x000fe2000001ff00 */
[----:B------:R-:W-:Y:S05]  /*4eb0*/  ISETP.GE.OR P1, PT, R191, R67, P6 ;  /* 0x00000043bf00720c */ /* 0x000fea0003726670 */
[----:B------:R1:W5:Y:S01]  /*4ec0*/  @!P0 LDG.E.128 R4, [R2.64] ;  /* 0x0000000802048981 */ /* 0x000362000c1e1d00 */
[----:B------:R-:W-:Y:S01]  /*4ed0*/  ISETP.GE.AND P0, PT, R32, c[0x0][0x27c], PT ;  /* 0x00009f0020007a0c */ /* 0x000fe20003f06270 */
[----:B--2---:R-:W-:Y:S02]  /*4ee0*/  IMAD.MOV.U32 R9, RZ, RZ, R58 ;  /* 0x000000ffff097224 */ /* 0x004fe400078e003a */
[----:B------:R-:W-:Y:S02]  /*4ef0*/  IMAD.MOV.U32 R8, RZ, RZ, R59 ;  /* 0x000000ffff087224 */ /* 0x000fe400078e003b */
[----:B-1----:R-:W-:Y:S02]  /*4f00*/  IMAD.MOV.U32 R3, RZ, RZ, R56 ;  /* 0x000000ffff037224 */ /* 0x002fe400078e0038 */
[----:B------:R-:W-:Y:S01]  /*4f10*/  IMAD.MOV.U32 R2, RZ, RZ, R57 ;  /* 0x000000ffff027224 */ /* 0x000fe200078e0039 */
[----:B------:R-:W-:Y:S01]  /*4f20*/  PRMT R64, R8, 0x5410, R9 ;  /* 0x0000541008407816 */ /* 0x000fe20000000009 */
[----:B----4-:R-:W-:Y:S02]  /*4f30*/  IMAD.MOV.U32 R9, RZ, RZ, R22 ;  /* 0x000000ffff097224 */ /* 0x010fe400078e0016 */
[----:B------:R-:W-:Y:S01]  /*4f40*/  IMAD.MOV.U32 R8, RZ, RZ, R23 ;  /* 0x000000ffff087224 */ /* 0x000fe200078e0017 */
[----:B------:R-:W-:Y:S01]  /*4f50*/  PRMT R51, R3, 0x5410, R2 ;  /* 0x0000541003337816 */ /* 0x000fe20000000002 */
[----:B------:R-:W-:Y:S02]  /*4f60*/  IMAD.MOV.U32 R3, RZ, RZ, R20 ;  /* 0x000000ffff037224 */ /* 0x000fe400078e0014 */
[----:B------:R-:W-:Y:S01]  /*4f70*/  IMAD.MOV.U32 R2, RZ, RZ, R21 ;  /* 0x000000ffff027224 */ /* 0x000fe200078e0015 */
[----:B------:R-:W-:Y:S01]  /*4f80*/  PRMT R31, R8, 0x5410, R9 ;  /* 0x00005410081f7816 */ /* 0x000fe20000000009 */
[----:B------:R-:W-:Y:S02]  /*4f90*/  IMAD.MOV.U32 R9, RZ, RZ, R62 ;  /* 0x000000ffff097224 */ /* 0x000fe400078e003e */
[----:B------:R-:W-:Y:S01]  /*4fa0*/  IMAD.MOV.U32 R8, RZ, RZ, R63 ;  /* 0x000000ffff087224 */ /* 0x000fe200078e003f */
[----:B------:R-:W-:Y:S01]  /*4fb0*/  PRMT R15, R3, 0x5410, R2 ;  /* 0x00005410030f7816 */ /* 0x000fe20000000002 */
[----:B------:R-:W-:Y:S02]  /*4fc0*/  IMAD.MOV.U32 R3, RZ, RZ, R60 ;  /* 0x000000ffff037224 */ /* 0x000fe400078e003c */
[----:B------:R-:W-:Y:S01]  /*4fd0*/  IMAD.MOV.U32 R2, RZ, RZ, R61 ;  /* 0x000000ffff027224 */ /* 0x000fe200078e003d */
[----:B------:R-:W-:Y:S04]  /*4fe0*/  PRMT R66, R8, 0x5410, R9 ;  /* 0x0000541008427816 */ /* 0x000fe80000000009 */
[----:B------:R-:W-:Y:S01]  /*4ff0*/  PRMT R65, R2, 0x5410, R3 ;  /* 0x0000541002417816 */ /* 0x000fe20000000003 */
[----:B---3--:R-:W-:Y:S02]  /*5000*/  IMAD.MOV.U32 R9, RZ, RZ, R26 ;  /* 0x000000ffff097224 */ /* 0x008fe400078e001a */
[----:B------:R-:W-:Y:S02]  /*5010*/  IMAD.MOV.U32 R8, RZ, RZ, R27 ;  /* 0x000000ffff087224 */ /* 0x000fe400078e001b */
[----:B------:R-:W-:Y:S02]  /*5020*/  IMAD.MOV.U32 R3, RZ, RZ, R24 ;  /* 0x000000ffff037224 */ /* 0x000fe400078e0018 */
[----:B------:R-:W-:Y:S01]  /*5030*/  IMAD.MOV.U32 R2, RZ, RZ, R25 ;  /* 0x000000ffff027224 */ /* 0x000fe200078e0019 */
[----:B------:R-:W-:Y:S04]  /*5040*/  PRMT R35, R8, 0x5410, R9 ;  /* 0x0000541008237816 */ /* 0x000fe80000000009 */
[----:B------:R-:W-:Y:S01]  /*5050*/  PRMT R34, R2, 0x5410, R3 ;  /* 0x0000541002227816 */ /* 0x000fe20000000003 */
[----:B------:R-:W-:-:S05]  /*5060*/  @P1 BRA `(.L_x_238) ;  /* 0x0000076000001947 */ /* 0x000fca0003800000 */
[--C-:B-----5:R-:W-:Y:S01]  /*5070*/  IMAD.MOV.U32 R49, RZ, RZ, R43.reuse ;  /* 0x000000ffff317224 */ /* 0x120fe200078e002b */
[----:B------:R-:W-:Y:S01]  /*5080*/  IADD3 R2, P1, R182, R68, RZ ;  /* 0x00000044b6027210 */ /* 0x000fe20007f3e0ff */
[----:B------:R-:W-:Y:S01]  /*5090*/  LDS.128 R52, [R120+0x2900] ;  /* 0x0029000078347984 */ /* 0x000fe20000000c00 */
[----:B------:R-:W-:Y:S01]  /*50a0*/  @!P0 SHF.R.U64 R47, R42, 0x10, R43 ;  /* 0x000000102a2f8819 */ /* 0x000fe2000000122b */
[----:B------:R-:W-:Y:S01]  /*50b0*/  IMAD.MOV.U32 R13, RZ, RZ, R7 ;  /* 0x000000ffff0d7224 */ /* 0x000fe200078e0007 */
[----:B------:R-:W-:Y:S02]  /*50c0*/  IADD3.X R3, R70, R121, RZ, P1, !PT ;  /* 0x0000007946037210 */ /* 0x000fe40000ffe4ff */
[-C--:B------:R-:W-:Y:S02]  /*50d0*/  IADD3 R8, P2, P1, R84, R2.reuse, R104 ;  /* 0x0000000254087210 */ /* 0x080fe4000795e068 */
[----:B------:R-:W-:Y:S01]  /*50e0*/  @!P0 SHF.R.U32.HI R50, RZ, 0x10, R43 ;  /* 0x00000010ff328819 */ /* 0x000fe2000001162b */
[----:B------:R-:W1:Y:S01]  /*50f0*/  LDS.128 R16, [R125+0x2900] ;  /* 0x002900007d107984 */ /* 0x000e620000000c00 */
[----:B------:R-:W-:Y:S02]  /*5100*/  IADD3.X R9, R88, R3, R106, P2, P1 ;  /* 0x0000000358097210 */ /* 0x000fe400017e246a */
[----:B------:R-:W-:Y:S02]  /*5110*/  ISETP.GE.AND P1, PT, R83, c[0x0][0x1d4], PT ;  /* 0x0000750053007a0c */ /* 0x000fe40003f26270 */
[--C-:B------:R-:W-:Y:S02]  /*5120*/  @!P0 SHF.R.U32.HI R11, RZ, 0x10, R5.reuse ;  /* 0x00000010ff0b8819 */ /* 0x100fe40000011605 */
[----:B------:R-:W-:Y:S02]  /*5130*/  @!P0 SHF.R.U64 R10, R4, 0x10, R5 ;  /* 0x00000010040a8819 */ /* 0x000fe40000001205 */
[----:B------:R-:W-:Y:S02]  /*5140*/  MOV R44, R41 ;  /* 0x00000029002c7202 */ /* 0x000fe40000000f00 */
[--C-:B------:R-:W-:Y:S02]  /*5150*/  @!P0 SHF.R.U32.HI R14, RZ, 0x10, R7.reuse ;  /* 0x00000010ff0e8819 */ /* 0x100fe40000011607 */
[----:B------:R-:W-:Y:S01]  /*5160*/  @!P0 SHF.R.U64 R12, R6, 0x10, R7 ;  /* 0x00000010060c8819 */ /* 0x000fe20000001207 */
[----:B------:R-:W-:Y:S01]  /*5170*/  @!P0 HADD2.F32 R6, -RZ, R6.H0_H0 ;  /* 0x20000006ff068230 */ /* 0x000fe20000004100 */
[----:B------:R-:W-:Y:S02]  /*5180*/  @!P0 SHF.R.U64 R46, R40, 0x10, R41 ;  /* 0x00000010282e8819 */ /* 0x000fe40000001229 */
[----:B------:R-:W-:Y:S02]  /*5190*/  @!P1 IADD3 R2, P3, P2, R84, R2, R83 ;  /* 0x0000000254029210 */ /* 0x000fe40007a7e053 */
[----:B------:R-:W-:Y:S02]  /*51a0*/  @!P0 SHF.R.U32.HI R45, RZ, 0x10, R41 ;  /* 0x00000010ff2d8819 */ /* 0x000fe40000011629 */
[----:B------:R-:W-:Y:S02]  /*51b0*/  @!P1 IADD3.X R3, R88, R3, R105, P3, P2 ;  /* 0x0000000358039210 */ /* 0x000fe40001fe4469 */
[C---:B------:R-:W-:Y:S02]  /*51c0*/  LEA R74, P2, R8.reuse, c[0x0][0x1c8], 0x1 ;  /* 0x00007200084a7a11 */ /* 0x040fe400078408ff */
[----:B------:R-:W-:Y:S02]  /*51d0*/  MOV R48, R42 ;  /* 0x0000002a00307202 */ /* 0x000fe40000000f00 */
[----:B------:R-:W-:Y:S02]  /*51e0*/  LEA.HI.X R75, R8, c[0x0][0x1cc], R9, 0x1, P2 ;  /* 0x00007300084b7a11 */ /* 0x000fe400010f0c09 */
[C---:B------:R-:W-:Y:S04]  /*51f0*/  @!P1 LEA R72, P2, R2.reuse, c[0x0][0x1c8], 0x1 ;  /* 0x0000720002489a11 */ /* 0x040fe800078408ff */
[----:B------:R-:W-:Y:S01]  /*5200*/  @!P1 LEA.HI.X R73, R2, c[0x0][0x1cc], R3, 0x1, P2 ;  /* 0x0000730002499a11 */ /* 0x000fe200010f0c03 */
[----:B------:R-:W-:Y:S01]  /*5210*/  IMAD.MOV.U32 R2, RZ, RZ, R4 ;  /* 0x000000ffff027224 */ /* 0x000fe200078e0004 */
[----:B------:R-:W-:Y:S01]  /*5220*/  MOV R3, R5 ;  /* 0x0000000500037202 */ /* 0x000fe20000000f00 */
[----:B------:R-:W-:Y:S01]  /*5230*/  IMAD.MOV.U32 R5, RZ, RZ, R40 ;  /* 0x000000ffff057224 */ /* 0x000fe200078e0028 */
[----:B------:R-:W-:Y:S02]  /*5240*/  @!P0 HADD2.F32 R40, -RZ, R44.H0_H0 ;  /* 0x2000002cff288230 */ /* 0x000fe40000004100 */
[----:B------:R-:W-:Y:S01]  /*5250*/  @!P0 HADD2.F32 R44, -RZ, R48.H0_H0 ;  /* 0x20000030ff2c8230 */ /* 0x000fe20000004100 */
[----:B-1----:R-:W-:Y:S01]  /*5260*/  @!P0 IMAD.MOV.U32 R9, RZ, RZ, R16 ;  /* 0x000000ffff098224 */ /* 0x002fe200078e0010 */
[----:B------:R-:W-:Y:S01]  /*5270*/  @!P0 MOV R43, R52 ;  /* 0x00000034002b8202 */ /* 0x000fe20000000f00 */
[----:B------:R-:W-:Y:S01]  /*5280*/  @!P0 HADD2.F32 R2, -RZ, R2.H0_H0 ;  /* 0x20000002ff028230 */ /* 0x000fe20000004100 */
[----:B------:R-:W-:Y:S01]  /*5290*/  @!P0 MOV R38, R53 ;  /* 0x0000003500268202 */ /* 0x000fe20000000f00 */
[----:B------:R-:W-:Y:S01]  /*52a0*/  @!P0 HADD2.F32 R3, -RZ, R3.H0_H0 ;  /* 0x20000003ff038230 */ /* 0x000fe20000004100 */
[----:B------:R-:W-:Y:S01]  /*52b0*/  @!P0 MOV R8, R17 ;  /* 0x0000001100088202 */ /* 0x000fe20000000f00 */
[----:B------:R-:W-:Y:S02]  /*52c0*/  @!P0 HADD2.F32 R7, -RZ, R43.H0_H0 ;  /* 0x2000002bff078230 */ /* 0x000fe40000004100 */
[----:B------:R-:W-:Y:S02]  /*52d0*/  @!P0 HADD2.F32 R39, -RZ, R38.H0_H0 ;  /* 0x20000026ff278230 */ /* 0x000fe40000004100 */
[----:B------:R-:W-:Y:S01]  /*52e0*/  @!P0 HADD2.F32 R4, -RZ, R9.H0_H0 ;  /* 0x20000009ff048230 */ /* 0x000fe20000004100 */
[-C--:B------:R-:W-:Y:S01]  /*52f0*/  @!P0 FMUL.FTZ R42, R7, R2.reuse ;  /* 0x00000002072a8220 */ /* 0x080fe20000410000 */
[----:B------:R-:W-:Y:S01]  /*5300*/  @!P0 HADD2.F32 R37, -RZ, R5.H0_H0 ;  /* 0x20000005ff258230 */ /* 0x000fe20000004100 */
[----:B------:R-:W-:Y:S01]  /*5310*/  @!P0 FMUL.FTZ R41, R39, R3 ;  /* 0x0000000327298220 */ /* 0x000fe20000410000 */
[--C-:B------:R-:W-:Y:S01]  /*5320*/  @!P0 HADD2.F32 R5, -RZ, R8.reuse.H0_H0 ;  /* 0x20000008ff058230 */ /* 0x100fe20000004100 */
[C---:B------:R-:W-:Y:S01]  /*5330*/  @!P0 FMUL.FTZ R2, R4.reuse, R2 ;  /* 0x0000000204028220 */ /* 0x040fe20000410000 */
[----:B------:R-:W-:Y:S01]  /*5340*/  @!P0 HADD2.F32 R8, -RZ, R8.H1_H1 ;  /* 0x30000008ff088230 */ /* 0x000fe20000004100 */
[----:B------:R-:W-:Y:S01]  /*5350*/  @!P0 FFMA.FTZ R80, R4, R37, -R42 ;  /* 0x0000002504508223 */ /* 0x000fe2000001082a */
[----:B------:R-:W-:Y:S01]  /*5360*/  @!P0 HADD2.F32 R42, -RZ, R45.H0_H0 ;  /* 0x2000002dff2a8230 */ /* 0x000fe20000004100 */
[C---:B------:R-:W-:Y:S01]  /*5370*/  @!P0 FMUL.FTZ R4, R5.reuse, R3 ;  /* 0x0000000305048220 */ /* 0x040fe20000410000 */
[----:B------:R-:W-:Y:S01]  /*5380*/  @!P0 HADD2.F32 R3, -RZ, R11.H0_H0 ;  /* 0x2000000bff038230 */ /* 0x000fe20000004100 */
[----:B------:R-:W-:Y:S01]  /*5390*/  @!P0 FFMA.FTZ R79, R5, R40, -R41 ;  /* 0x00000028054f8223 */ /* 0x000fe20000010829 */
[----:B------:R-:W-:Y:S01]  /*53a0*/  @!P0 HADD2.F32 R41, -RZ, R38.H1_H1 ;  /* 0x30000026ff298230 */ /* 0x000fe20000004100 */
[----:B------:R-:W-:Y:S01]  /*53b0*/  @!P0 FFMA.FTZ R2, R7, R37, R2 ;  /* 0x0000002507028223 */ /* 0x000fe20000010002 */
[----:B------:R-:W-:Y:S01]  /*53c0*/  @!P0 HADD2.F32 R7, -RZ, R10.H0_H0 ;  /* 0x2000000aff078230 */ /* 0x000fe20000004100 */
[CC--:B------:R-:W-:Y:S01]  /*53d0*/  @!P0 FMUL.FTZ R5, R8.reuse, R3.reuse ;  /* 0x0000000308058220 */ /* 0x0c0fe20000410000 */
[----:B------:R-:W-:Y:S01]  /*53e0*/  @!P0 HADD2.F32 R37, -RZ, R43.H1_H1 ;  /* 0x3000002bff258230 */ /* 0x000fe20000004100 */
[----:B------:R-:W-:Y:S01]  /*53f0*/  @!P0 FMUL.FTZ R10, R41, R3 ;  /* 0x00000003290a8220 */ /* 0x000fe20000410000 */
[----:B------:R-:W-:Y:S02]  /*5400*/  @!P0 HADD2.F32 R9, -RZ, R9.H1_H1 ;  /* 0x30000009ff098230 */ /* 0x000fe40000004100 */
[----:B------:R-:W-:Y:S01]  /*5410*/  @!P0 HADD2.F32 R38, -RZ, R46.H0_H0 ;  /* 0x2000002eff268230 */ /* 0x000fe20000004100 */
[----:B------:R-:W-:Y:S01]  /*5420*/  @!P0 FFMA.FTZ R78, R8, R42, -R10 ;  /* 0x0000002a084e8223 */ /* 0x000fe2000001080a */
[----:B------:R-:W-:Y:S01]  /*5430*/  @!P0 MOV R8, R18 ;  /* 0x0000001200088202 */ /* 0x000fe20000000f00 */
[----:B------:R-:W-:Y:S01]  /*5440*/  @!P0 IMAD.MOV.U32 R10, RZ, RZ, R54 ;  /* 0x000000ffff0a8224 */ /* 0x000fe200078e0036 */
[----:B------:R-:W-:Y:S01]  /*5450*/  @!P0 HADD2.F32 R46, -RZ, R47.H0_H0 ;  /* 0x2000002fff2e8230 */ /* 0x000fe20000004100 */
[-C--:B------:R-:W-:Y:S01]  /*5460*/  @!P0 FMUL.FTZ R11, R37, R7.reuse ;  /* 0x00000007250b8220 */ /* 0x080fe20000410000 */
[----:B------:R-:W-:Y:S01]  /*5470*/  @!P0 HADD2.F32 R48, -RZ, R50.H0_H0 ;  /* 0x20000032ff308230 */ /* 0x000fe20000004100 */
[C---:B------:R-:W-:Y:S01]  /*5480*/  @!P0 FMUL.FTZ R3, R9.reuse, R7 ;  /* 0x0000000709038220 */ /* 0x040fe20000410000 */
[----:B------:R-:W-:Y:S01]  /*5490*/  @!P0 HADD2.F32 R7, -RZ, R12.H0_H0 ;  /* 0x2000000cff078230 */ /* 0x000fe20000004100 */
[-C--:B------:R-:W-:Y:S01]  /*54a0*/  @!P0 FFMA.FTZ R77, R9, R38.reuse, -R11 ;  /* 0x00000026094d8223 */ /* 0x080fe2000001080b */
[--C-:B------:R-:W-:Y:S01]  /*54b0*/  @!P0 HADD2.F32 R45, -RZ, R10.reuse.H1_H1 ;  /* 0x3000000aff2d8230 */ /* 0x100fe20000004100 */
[----:B------:R-:W-:Y:S01]  /*54c0*/  @!P0 FFMA.FTZ R3, R37, R38, R3 ;  /* 0x0000002625038223 */ /* 0x000fe20000010003 */
[----:B------:R-:W-:Y:S01]  /*54d0*/  @!P0 HADD2.F32 R43, -RZ, R10.H0_H0 ;  /* 0x2000000aff2b8230 */ /* 0x000fe20000004100 */
[----:B------:R-:W-:Y:S01]  /*54e0*/  @!P0 FFMA.FTZ R4, R39, R40, R4 ;  /* 0x0000002827048223 */ /* 0x000fe20000010004 */
[--C-:B------:R-:W-:Y:S01]  /*54f0*/  @!P0 HADD2.F32 R9, -RZ, R8.reuse.H1_H1 ;  /* 0x30000008ff098230 */ /* 0x100fe20000004100 */
[----:B------:R-:W-:Y:S01]  /*5500*/  @!P0 FMUL.FTZ R10, R45, R7 ;  /* 0x000000072d0a8220 */ /* 0x000fe20000410000 */
[----:B------:R-:W-:Y:S01]  /*5510*/  @!P0 MOV R11, R55 ;  /* 0x00000037000b8202 */ /* 0x000fe20000000f00 */
[----:B------:R-:W-:Y:S01]  /*5520*/  @!P0 FMUL.FTZ R12, R43, R6 ;  /* 0x000000062b0c8220 */ /* 0x000fe20000410000 */
[----:B------:R-:W-:Y:S01]  /*5530*/  @!P0 HADD2.F32 R8, -RZ, R8.H0_H0 ;  /* 0x20000008ff088230 */ /* 0x000fe20000004100 */
[C---:B------:R-:W-:Y:S02]  /*5540*/  @!P0 FMUL.FTZ R7, R9.reuse, R7 ;  /* 0x0000000709078220 */ /* 0x040fe40000410000 */
[----:B------:R-:W-:Y:S01]  /*5550*/  @!P0 FFMA.FTZ R76, R9, R46, -R10 ;  /* 0x0000002e094c8223 */ /* 0x000fe2000001080a */
[----:B------:R-:W-:Y:S01]  /*5560*/  @!P0 HADD2.F32 R10, -RZ, R14.H0_H0 ;  /* 0x2000000eff0a8230 */ /* 0x000fe20000004100 */
[----:B------:R-:W-:Y:S01]  /*5570*/  @!P0 IMAD.MOV.U32 R9, RZ, RZ, R19 ;  /* 0x000000ffff098224 */ /* 0x000fe200078e0013 */
[----:B------:R-:W-:Y:S01]  /*5580*/  @!P0 HADD2.F32 R47, -RZ, R11.H1_H1 ;  /* 0x3000000bff2f8230 */ /* 0x000fe20000004100 */
[C---:B------:R-:W-:Y:S01]  /*5590*/  @!P0 FMUL.FTZ R6, R8.reuse, R6 ;  /* 0x0000000608068220 */ /* 0x040fe20000410000 */
[----:B------:R-:W-:Y:S01]  /*55a0*/  @!P0 HADD2.F32 R14, -RZ, R49.H0_H0 ;  /* 0x20000031ff0e8230 */ /* 0x000fe20000004100 */
[----:B------:R-:W-:Y:S01]  /*55b0*/  @!P0 FFMA.FTZ R71, R8, R44, -R12 ;  /* 0x0000002c08478223 */ /* 0x000fe2000001080c */
[----:B------:R-:W-:Y:S01]  /*55c0*/  @!P0 HADD2.F32 R8, -RZ, R13.H0_H0 ;  /* 0x2000000dff088230 */ /* 0x000fe20000004100 */
[----:B------:R-:W-:Y:S01]  /*55d0*/  @!P0 FMUL.FTZ R49, R47, R10 ;  /* 0x0000000a2f318220 */ /* 0x000fe20000410000 */
[----:B------:R-:W-:Y:S01]  /*55e0*/  @!P0 HADD2.F32 R13, -RZ, R11.H0_H0 ;  /* 0x2000000bff0d8230 */ /* 0x000fe20000004100 */
[----:B------:R-:W-:Y:S01]  /*55f0*/  @!P0 FFMA.FTZ R5, R41, R42, R5 ;  /* 0x0000002a29058223 */ /* 0x000fe20000010005 */
[--C-:B------:R-:W-:Y:S01]  /*5600*/  @!P0 HADD2.F32 R12, -RZ, R9.reuse.H0_H0 ;  /* 0x20000009ff0c8230 */ /* 0x100fe20000004100 */
[----:B------:R-:W-:Y:S01]  /*5610*/  @!P0 FFMA.FTZ R6, R43, R44, R6 ;  /* 0x0000002c2b068223 */ /* 0x000fe20000010006 */
[----:B------:R-:W-:Y:S01]  /*5620*/  @!P0 HADD2.F32 R11, -RZ, R9.H1_H1 ;  /* 0x30000009ff0b8230 */ /* 0x000fe20000004100 */
[----:B------:R-:W-:Y:S01]  /*5630*/  @!P0 FMUL.FTZ R9, R13, R8 ;  /* 0x000000080d098220 */ /* 0x000fe20000410000 */
[----:B------:R-:W-:Y:S01]  /*5640*/  @!P0 F2FP.PACK_AB R4, R5, R4 ;  /* 0x000000040504823e */ /* 0x000fe200000000ff */
[C---:B------:R-:W-:Y:S02]  /*5650*/  @!P0 FMUL.FTZ R8, R12.reuse, R8 ;  /* 0x000000080c088220 */ /* 0x040fe40000410000 */
[----:B------:R-:W-:Y:S01]  /*5660*/  @!P0 FFMA.FTZ R50, R12, R14, -R9 ;  /* 0x0000000e0c328223 */ /* 0x000fe20000010809 */
[----:B------:R-:W-:Y:S01]  /*5670*/  @!P0 F2FP.PACK_AB R12, R76, R71 ;  /* 0x000000474c0c823e */ /* 0x000fe200000000ff */
[C---:B------:R-:W-:Y:S02]  /*5680*/  @!P0 FFMA.FTZ R49, R11.reuse, R48, -R49 ;  /* 0x000000300b318223 */ /* 0x040fe40000010831 */
[----:B------:R-:W-:Y:S01]  /*5690*/  @!P0 FMUL.FTZ R9, R11, R10 ;  /* 0x0000000a0b098220 */ /* 0x000fe20000410000 */
[----:B------:R-:W-:Y:S01]  /*56a0*/  @!P0 F2FP.PACK_AB R11, R78, R79 ;  /* 0x0000004f4e0b823e */ /* 0x000fe200000000ff */
[----:B------:R-:W-:Y:S01]  /*56b0*/  @!P0 FFMA.FTZ R7, R45, R46, R7 ;  /* 0x0000002e2d078223 */ /* 0x000fe20000010007 */
[----:B------:R-:W-:Y:S01]  /*56c0*/  @!P0 F2FP.PACK_AB R10, R77, R80 ;  /* 0x000000504d0a823e */ /* 0x000fe200000000ff */
[----:B------:R-:W-:Y:S01]  /*56d0*/  @!P0 IMAD.MOV.U32 R18, RZ, RZ, R12 ;  /* 0x000000ffff128224 */ /* 0x000fe200078e000c */
[----:B------:R-:W-:Y:S01]  /*56e0*/  @!P0 F2FP.PACK_AB R37, R49, R50 ;  /* 0x000000323125823e */ /* 0x000fe200000000ff */
[----:B------:R-:W-:Y:S01]  /*56f0*/  @!P0 FFMA.FTZ R8, R13, R14, R8 ;  /* 0x0000000e0d088223 */ /* 0x000fe20000010008 */
[----:B------:R-:W-:Y:S01]  /*5700*/  @!P0 MOV R16, R10 ;  /* 0x0000000a00108202 */ /* 0x000fe20000000f00 */
[----:B------:R-:W-:Y:S01]  /*5710*/  @!P0 FFMA.FTZ R9, R47, R48, R9 ;  /* 0x000000302f098223 */ /* 0x000fe20000010009 */
[----:B------:R-:W-:Y:S01]  /*5720*/  @!P0 MOV R17, R11 ;  /* 0x0000000b00118202 */ /* 0x000fe20000000f00 */
[----:B------:R-:W-:Y:S01]  /*5730*/  @!P0 IMAD.MOV.U32 R53, RZ, RZ, R4 ;  /* 0x000000ffff358224 */ /* 0x000fe200078e0004 */
[----:B------:R-:W-:Y:S02]  /*5740*/  @!P0 MOV R19, R37 ;  /* 0x0000002500138202 */ /* 0x000fe40000000f00 */
[----:B------:R-:W-:Y:S02]  /*5750*/  @!P0 F2FP.PACK_AB R10, R3, R2 ;  /* 0x00000002030a823e */ /* 0x000fe400000000ff */
[----:B------:R-:W-:Y:S01]  /*5760*/  @!P0 F2FP.PACK_AB R3, R7, R6 ;  /* 0x000000060703823e */ /* 0x000fe200000000ff */
[----:B------:R1:W-:Y:S01]  /*5770*/  STG.E.128 [R74.64], R16 ;  /* 0x000000104a007986 */ /* 0x0003e2000c101d08 */
[----:B------:R-:W-:Y:S02]  /*5780*/  @!P0 F2FP.PACK_AB R2, R9, R8 ;  /* 0x000000080902823e */ /* 0x000fe400000000ff */
[----:B------:R-:W-:Y:S02]  /*5790*/  @!P0 MOV R52, R10 ;  /* 0x0000000a00348202 */ /* 0x000fe40000000f00 */
[----:B------:R-:W-:Y:S02]  /*57a0*/  @!P0 MOV R54, R3 ;  /* 0x0000000300368202 */ /* 0x000fe40000000f00 */
[----:B------:R-:W-:Y:S05]  /*57b0*/  @!P0 MOV R55, R2 ;  /* 0x0000000200378202 */ /* 0x000fea0000000f00 */
[----:B------:R1:W-:Y:S02]  /*57c0*/  @!P1 STG.E.128 [R72.64], R52 ;  /* 0x0000003448009986 */ /* 0x0003e4000c101d08 */
.L_x_238:
[----:B------:R-:W-:Y:S05]  /*57d0*/  BSYNC B0 ;  /* 0x0000000000007941 */ /* 0x000fea0003800000 */
.L_x_237:
[----:B------:R-:W-:Y:S01]  /*57e0*/  ISETP.GE.OR P1, PT, R141, R67, P6 ;  /* 0x000000438d00720c */ /* 0x000fe20003726670 */
[----:B------:R-:W-:Y:S01]  /*57f0*/  @!UPT UIADD3 URZ, URZ, URZ, URZ ;  /* 0x0000003f3f3ff290 */ /* 0x000fe2000fffe03f */
[----:B------:R-:W-:Y:S11]  /*5800*/  BSSY B0, `(.L_x_239) ;  /* 0x0000071000007945 */ /* 0x000ff60003800000 */
[----:B------:R-:W-:-:S05]  /*5810*/  @P1 BRA `(.L_x_240) ;  /* 0x000006f000001947 */ /* 0x000fca0003800000 */
[----:B------:R-:W-:Y:S01]  /*5820*/  IADD3 R2, P1, R180, R68, RZ ;  /* 0x00000044b4027210 */ /* 0x000fe20007f3e0ff */
[----:B------:R-:W-:Y:S01]  /*5830*/  LDS.128 R44, [R119+0x2900] ;  /* 0x00290000772c7984 */ /* 0x000fe20000000c00 */
[--C-:B------:R-:W-:Y:S01]  /*5840*/  @!P0 SHF.R.U32.HI R10, RZ, 0x10, R23.reuse ;  /* 0x00000010ff0a8819 */ /* 0x100fe20000011617 */
[--C-:B------:R-:W-:Y:S01]  /*5850*/  @!P0 HADD2.F32 R13, -RZ, R51.reuse.H0_H0 ;  /* 0x20000033ff0d8230 */ /* 0x100fe20000004100 */
[----:B------:R-:W-:Y:S01]  /*5860*/  IADD3.X R3, R70, R127, RZ, P1, !PT ;  /* 0x0000007f46037210 */ /* 0x000fe20000ffe4ff */
[----:B-----5:R-:W-:Y:S01]  /*5870*/  @!P0 HADD2.F32 R40, -RZ, R64.H0_H0 ;  /* 0x20000040ff288230 */ /* 0x020fe20000004100 */
[-C--:B------:R-:W-:Y:S02]  /*5880*/  IADD3 R4, P2, P1, R84, R2.reuse, R104 ;  /* 0x0000000254047210 */ /* 0x080fe4000795e068 */
[----:B------:R-:W-:Y:S01]  /*5890*/  @!P0 SHF.R.U64 R11, R22, 0x10, R23 ;  /* 0x00000010160b8819 */ /* 0x000fe20000001217 */
[----:B-1----:R-:W1:Y:S01]  /*58a0*/  LDS.128 R16, [R124+0x2900] ;  /* 0x002900007c107984 */ /* 0x002e620000000c00 */
[-C--:B------:R-:W-:Y:S02]  /*58b0*/  IADD3.X R5, R88, R3.reuse, R106, P2, P1 ;  /* 0x0000000358057210 */ /* 0x080fe400017e246a */
[----:B------:R-:W-:Y:S02]  /*58c0*/  ISETP.GE.AND P1, PT, R83, c[0x0][0x1d4], PT ;  /* 0x0000750053007a0c */ /* 0x000fe40003f26270 */
[--C-:B------:R-:W-:Y:S02]  /*58d0*/  @!P0 SHF.R.U32.HI R37, RZ, 0x10, R57.reuse ;  /* 0x00000010ff258819 */ /* 0x100fe40000011639 */
[----:B------:R-:W-:Y:S02]  /*58e0*/  @!P0 SHF.R.U64 R38, R56, 0x10, R57 ;  /* 0x0000001038268819 */ /* 0x000fe40000001239 */
[----:B------:R-:W-:Y:S02]  /*58f0*/  @!P0 SHF.R.U64 R43, R58, 0x10, R59 ;  /* 0x000000103a2b8819 */ /* 0x000fe4000000123b */
[--C-:B------:R-:W-:Y:S02]  /*5900*/  @!P0 SHF.R.U32.HI R9, RZ, 0x10, R21.reuse ;  /* 0x00000010ff098819 */ /* 0x100fe40000011615 */
[----:B------:R-:W-:Y:S01]  /*5910*/  @!P0 SHF.R.U64 R6, R20, 0x10, R21 ;  /* 0x0000001014068819 */ /* 0x000fe20000001215 */
[----:B------:R-:W-:Y:S01]  /*5920*/  @!P0 HADD2.F32 R20, -RZ, R51.H1_H1 ;  /* 0x30000033ff148230 */ /* 0x000fe20000004100 */
[----:B------:R-:W-:Y:S02]  /*5930*/  @!P0 SHF.R.U32.HI R42, RZ, 0x10, R59 ;  /* 0x00000010ff2a8819 */ /* 0x000fe4000001163b */
[----:B------:R-:W-:Y:S01]  /*5940*/  @!P1 IADD3 R2, P3, P2, R84, R2, R83 ;  /* 0x0000000254029210 */ /* 0x000fe20007a7e053 */
[----:B------:R-:W-:Y:S02]  /*5950*/  @!P0 HADD2.F32 R6, -RZ, R6.H0_H0 ;  /* 0x20000006ff068230 */ /* 0x000fe40000004100 */
[----:B------:R-:W-:Y:S01]  /*5960*/  @!P0 HADD2.F32 R42, -RZ, R42.H0_H0 ;  /* 0x2000002aff2a8230 */ /* 0x000fe20000004100 */
[----:B------:R-:W-:Y:S02]  /*5970*/  @!P1 IADD3.X R3, R88, R3, R105, P3, P2 ;  /* 0x0000000358039210 */ /* 0x000fe40001fe4469 */
[C---:B------:R-:W-:Y:S04]  /*5980*/  LEA R54, P2, R4.reuse, c[0x0][0x1c8], 0x1 ;  /* 0x0000720004367a11 */ /* 0x040fe800078408ff */
[----:B------:R-:W-:Y:S02]  /*5990*/  LEA.HI.X R55, R4, c[0x0][0x1cc], R5, 0x1, P2 ;  /* 0x0000730004377a11 */ /* 0x000fe400010f0c05 */
[C---:B------:R-:W-:Y:S04]  /*59a0*/  @!P1 LEA R52, P2, R2.reuse, c[0x0][0x1c8], 0x1 ;  /* 0x0000720002349a11 */ /* 0x040fe800078408ff */
[----:B------:R-:W-:Y:S01]  /*59b0*/  @!P1 LEA.HI.X R53, R2, c[0x0][0x1cc], R3, 0x1, P2 ;  /* 0x0000730002359a11 */ /* 0x000fe200010f0c03 */
[--C-:B------:R-:W-:Y:S02]  /*59c0*/  @!P0 HADD2.F32 R2, -RZ, R15.reuse.H0_H0 ;  /* 0x2000000fff028230 */ /* 0x100fe40000004100 */
[----:B------:R-:W-:Y:S01]  /*59d0*/  @!P0 HADD2.F32 R3, -RZ, R15.H1_H1 ;  /* 0x3000000fff038230 */ /* 0x000fe20000004100 */
[----:B-1----:R-:W-:Y:S01]  /*59e0*/  @!P0 IMAD.MOV.U32 R8, RZ, RZ, R16 ;  /* 0x000000ffff088224 */ /* 0x002fe200078e0010 */
[----:B------:R-:W-:Y:S02]  /*59f0*/  @!P0 MOV R23, R44 ;  /* 0x0000002c00178202 */ /* 0x000fe40000000f00 */
[----:B------:R-:W-:Y:S02]  /*5a00*/  @!P0 MOV R14, R45 ;  /* 0x0000002d000e8202 */ /* 0x000fe40000000f00 */
[----:B------:R-:W-:Y:S01]  /*5a10*/  @!P0 MOV R7, R17 ;  /* 0x0000001100078202 */ /* 0x000fe20000000f00 */
[----:B------:R-:W-:Y:S02]  /*5a20*/  @!P0 HADD2.F32 R12, -RZ, R23.H0_H0 ;  /* 0x20000017ff0c8230 */ /* 0x000fe40000004100 */
[----:B------:R-:W-:Y:S02]  /*5a30*/  @!P0 HADD2.F32 R15, -RZ, R14.H0_H0 ;  /* 0x2000000eff0f8230 */ /* 0x000fe40000004100 */
[--C-:B------:R-:W-:Y:S01]  /*5a40*/  @!P0 HADD2.F32 R4, -RZ, R8.reuse.H0_H0 ;  /* 0x20000008ff048230 */ /* 0x100fe20000004100 */
[-C--:B------:R-:W-:Y:S01]  /*5a50*/  @!P0 FMUL.FTZ R22, R12, R2.reuse ;  /* 0x000000020c168220 */ /* 0x080fe20000410000 */
[--C-:B------:R-:W-:Y:S01]  /*5a60*/  @!P0 HADD2.F32 R5, -RZ, R7.reuse.H0_H0 ;  /* 0x20000007ff058230 */ /* 0x100fe20000004100 */
[----:B------:R-:W-:Y:S01]  /*5a70*/  @!P0 FMUL.FTZ R21, R15, R3 ;  /* 0x000000030f158220 */ /* 0x000fe20000410000 */
[----:B------:R-:W-:Y:S01]  /*5a80*/  @!P0 HADD2.F32 R7, -RZ, R7.H1_H1 ;  /* 0x30000007ff078230 */ /* 0x000fe20000004100 */
        /* <DEDUP_REMOVED lines=9> */
[----:B------:R-:W-:Y:S01]  /*5b20*/  @!P0 HADD2.F32 R13, -RZ, R23.H1_H1 ;  /* 0x30000017ff0d8230 */ /* 0x000fe20000004100 */
[----:B------:R-:W-:Y:S01]  /*5b30*/  @!P0 IMAD.MOV.U32 R12, RZ, RZ, R47 ;  /* 0x000000ffff0c8224 */ /* 0x000fe200078e002f */
[----:B------:R-:W-:Y:S01]  /*5b40*/  @!P0 HADD2.F32 R14, -RZ, R38.H0_H0 ;  /* 0x20000026ff0e8230 */ /* 0x000fe20000004100 */
[-C--:B------:R-:W-:Y:S01]  /*5b50*/  @!P0 FMUL.FTZ R9, R21, R3.reuse ;  /* 0x0000000315098220 */ /* 0x080fe20000410000 */
[----:B------:R-:W-:Y:S01]  /*5b60*/  @!P0 HADD2.F32 R38, -RZ, R43.H0_H0 ;  /* 0x2000002bff268230 */ /* 0x000fe20000004100 */
[C---:B------:R-:W-:Y:S01]  /*5b70*/  @!P0 FMUL.FTZ R5, R7.reuse, R3 ;  /* 0x0000000307058220 */ /* 0x040fe20000410000 */
[----:B------:R-:W-:Y:S01]  /*5b80*/  @!P0 HADD2.F32 R39, -RZ, R12.H0_H0 ;  /* 0x2000000cff278230 */ /* 0x000fe20000004100 */
[----:B------:R-:W-:Y:S01]  /*5b90*/  @!P0 FFMA.FTZ R56, R7, R22, -R9 ;  /* 0x0000001607388223 */ /* 0x000fe20000010809 */
[----:B------:R-:W-:Y:S01]  /*5ba0*/  @!P0 MOV R7, R19 ;  /* 0x0000001300078202 */ /* 0x000fe20000000f00 */
[CC--:B------:R-:W-:Y:S01]  /*5bb0*/  @!P0 FMUL.FTZ R23, R13.reuse, R6.reuse ;  /* 0x000000060d178220 */ /* 0x0c0fe20000410000 */
[----:B------:R-:W-:Y:S01]  /*5bc0*/  @!P0 HADD2.F32 R9, -RZ, R10.H0_H0 ;  /* 0x2000000aff098230 */ /* 0x000fe20000004100 */
[C---:B------:R-:W-:Y:S01]  /*5bd0*/  @!P0 FMUL.FTZ R3, R8.reuse, R6 ;  /* 0x0000000608038220 */ /* 0x040fe20000410000 */
[----:B------:R-:W-:Y:S01]  /*5be0*/  @!P0 HADD2.F32 R6, -RZ, R31.H0_H0 ;  /* 0x2000001fff068230 */ /* 0x000fe20000004100 */
[-C--:B------:R-:W-:Y:S01]  /*5bf0*/  @!P0 FFMA.FTZ R51, R8, R14.reuse, -R23 ;  /* 0x0000000e08338223 */ /* 0x080fe20000010817 */
[--C-:B------:R-:W-:Y:S01]  /*5c00*/  @!P0 HADD2.F32 R10, -RZ, R7.reuse.H0_H0 ;  /* 0x20000007ff0a8230 */ /* 0x100fe20000004100 */
[----:B------:R-:W-:Y:S01]  /*5c10*/  @!P0 FFMA.FTZ R3, R13, R14, R3 ;  /* 0x0000000e0d038223 */ /* 0x000fe20000010003 */
[----:B------:R-:W-:Y:S01]  /*5c20*/  @!P0 HADD2.F32 R41, -RZ, R12.H1_H1 ;  /* 0x3000000cff298230 */ /* 0x000fe20000004100 */
[-C--:B------:R-:W-:Y:S01]  /*5c30*/  @!P0 FMUL.FTZ R12, R39, R6.reuse ;  /* 0x00000006270c8220 */ /* 0x080fe20000410000 */
[----:B------:R-:W-:Y:S01]  /*5c40*/  @!P0 HADD2.F32 R7, -RZ, R7.H1_H1 ;  /* 0x30000007ff078230 */ /* 0x000fe20000004100 */
[C---:B------:R-:W-:Y:S02]  /*5c50*/  @!P0 FMUL.FTZ R8, R10.reuse, R6 ;  /* 0x000000060a088220 */ /* 0x040fe40000410000 */
[-C--:B------:R-:W-:Y:S02]  /*5c60*/  @!P0 FMUL.FTZ R6, R41, R9.reuse ;  /* 0x0000000929068220 */ /* 0x080fe40000410000 */
[----:B------:R-:W-:Y:S01]  /*5c70*/  @!P0 FFMA.FTZ R50, R10, R40, -R12 ;  /* 0x000000280a328223 */ /* 0x000fe2000001080c */
[----:B------:R-:W-:Y:S01]  /*5c80*/  @!P0 MOV R12, R46 ;  /* 0x0000002e000c8202 */ /* 0x000fe20000000f00 */
[C---:B------:R-:W-:Y:S01]  /*5c90*/  @!P0 FMUL.FTZ R9, R7.reuse, R9 ;  /* 0x0000000907098220 */ /* 0x040fe20000410000 */
[----:B------:R-:W-:Y:S01]  /*5ca0*/  @!P0 HADD2.F32 R10, -RZ, R11.H0_H0 ;  /* 0x2000000bff0a8230 */ /* 0x000fe20000004100 */
[----:B------:R-:W-:Y:S01]  /*5cb0*/  @!P0 FFMA.FTZ R49, R7, R42, -R6 ;  /* 0x0000002a07318223 */ /* 0x000fe20000010806 */
[----:B------:R-:W-:Y:S01]  /*5cc0*/  @!P0 HADD2.F32 R6, -RZ, R31.H1_H1 ;  /* 0x3000001fff068230 */ /* 0x000fe20000004100 */
[----:B------:R-:W-:Y:S01]  /*5cd0*/  @!P0 IMAD.MOV.U32 R7, RZ, RZ, R18 ;  /* 0x000000ffff078224 */ /* 0x000fe200078e0012 */
[--C-:B------:R-:W-:Y:S01]  /*5ce0*/  @!P0 HADD2.F32 R23, -RZ, R12.reuse.H0_H0 ;  /* 0x2000000cff178230 */ /* 0x100fe20000004100 */
[----:B------:R-:W-:Y:S01]  /*5cf0*/  @!P0 FFMA.FTZ R4, R15, R20, R4 ;  /* 0x000000140f048223 */ /* 0x000fe20000010004 */
[----:B------:R-:W-:Y:S01]  /*5d00*/  @!P0 F2FP.PACK_AB R13, R49, R50 ;  /* 0x00000032310d823e */ /* 0x000fe200000000ff */
[----:B------:R-:W-:Y:S01]  /*5d10*/  @!P0 HADD2.F32 R37, -RZ, R12.H1_H1 ;  /* 0x3000000cff258230 */ /* 0x000fe20000004100 */
[----:B------:R-:W-:Y:S01]  /*5d20*/  @!P0 FFMA.FTZ R5, R21, R22, R5 ;  /* 0x0000001615058223 */ /* 0x000fe20000010005 */
[--C-:B------:R-:W-:Y:S01]  /*5d30*/  @!P0 HADD2.F32 R12, -RZ, R7.reuse.H0_H0 ;  /* 0x20000007ff0c8230 */ /* 0x100fe20000004100 */
[----:B------:R-:W-:Y:S01]  /*5d40*/  @!P0 MOV R19, R13 ;  /* 0x0000000d00138202 */ /* 0x000fe20000000f00 */
[----:B------:R-:W-:Y:S01]  /*5d50*/  @!P0 HADD2.F32 R11, -RZ, R7.H1_H1 ;  /* 0x30000007ff0b8230 */ /* 0x000fe20000004100 */
[----:B------:R-:W-:Y:S01]  /*5d60*/  @!P0 FMUL.FTZ R43, R37, R10 ;  /* 0x0000000a252b8220 */ /* 0x000fe20000410000 */
[----:B------:R-:W-:Y:S01]  /*5d70*/  @!P0 F2FP.PACK_AB R4, R5, R4 ;  /* 0x000000040504823e */ /* 0x000fe200000000ff */
[----:B------:R-:W-:Y:S01]  /*5d80*/  @!P0 HADD2.F32 R31, -RZ, R64.H1_H1 ;  /* 0x30000040ff1f8230 */ /* 0x000fe20000004100 */
[-C--:B------:R-:W-:Y:S02]  /*5d90*/  @!P0 FMUL.FTZ R7, R23, R6.reuse ;  /* 0x0000000617078220 */ /* 0x080fe40000410000 */
[C---:B------:R-:W-:Y:S02]  /*5da0*/  @!P0 FMUL.FTZ R6, R12.reuse, R6 ;  /* 0x000000060c068220 */ /* 0x040fe40000410000 */
[----:B------:R-:W-:Y:S02]  /*5db0*/  @!P0 FFMA.FTZ R48, R12, R31, -R7 ;  /* 0x0000001f0c308223 */ /* 0x000fe40000010807 */
[C---:B------:R-:W-:Y:S02]  /*5dc0*/  @!P0 FFMA.FTZ R12, R11.reuse, R38, -R43 ;  /* 0x000000260b0c8223 */ /* 0x040fe4000001082b */
[----:B------:R-:W-:Y:S01]  /*5dd0*/  @!P0 FMUL.FTZ R7, R11, R10 ;  /* 0x0000000a0b078220 */ /* 0x000fe20000410000 */
[----:B------:R-:W-:Y:S01]  /*5de0*/  @!P0 F2FP.PACK_AB R11, R56, R57 ;  /* 0x00000039380b823e */ /* 0x000fe200000000ff */
[----:B------:R-:W-:Y:S01]  /*5df0*/  @!P0 FFMA.FTZ R6, R23, R31, R6 ;  /* 0x0000001f17068223 */ /* 0x000fe20000010006 */
[----:B------:R-:W-:Y:S01]  /*5e00*/  @!P0 F2FP.PACK_AB R12, R12, R48 ;  /* 0x000000300c0c823e */ /* 0x000fe200000000ff */
[----:B------:R-:W-:Y:S01]  /*5e10*/  @!P0 FFMA.FTZ R7, R37, R38, R7 ;  /* 0x0000002625078223 */ /* 0x000fe20000010007 */
[----:B------:R-:W-:Y:S01]  /*5e20*/  @!P0 F2FP.PACK_AB R10, R51, R58 ;  /* 0x0000003a330a823e */ /* 0x000fe200000000ff */
[----:B------:R-:W-:Y:S01]  /*5e30*/  @!P0 FFMA.FTZ R8, R39, R40, R8 ;  /* 0x0000002827088223 */ /* 0x000fe20000010008 */
[----:B------:R-:W-:Y:S01]  /*5e40*/  @!P0 MOV R17, R11 ;  /* 0x0000000b00118202 */ /* 0x000fe20000000f00 */
[----:B------:R-:W-:Y:S01]  /*5e50*/  @!P0 FFMA.FTZ R9, R41, R42, R9 ;  /* 0x0000002a29098223 */ /* 0x000fe20000010009 */
[----:B------:R-:W-:Y:S01]  /*5e60*/  @!P0 MOV R16, R10 ;  /* 0x0000000a00108202 */ /* 0x000fe20000000f00 */
[----:B------:R-:W-:Y:S01]  /*5e70*/  @!P0 IMAD.MOV.U32 R18, RZ, RZ, R12 ;  /* 0x000000ffff128224 */ /* 0x000fe200078e000c */
[----:B------:R-:W-:Y:S01]  /*5e80*/  @!P0 F2FP.PACK_AB R10, R3, R2 ;  /* 0x00000002030a823e */ /* 0x000fe200000000ff */
[----:B------:R-:W-:Y:S01]  /*5e90*/  @!P0 IMAD.MOV.U32 R45, RZ, RZ, R4 ;  /* 0x000000ffff2d8224 */ /* 0x000fe200078e0004 */
[----:B------:R-:W-:Y:S02]  /*5ea0*/  @!P0 F2FP.PACK_AB R3, R7, R6 ;  /* 0x000000060703823e */ /* 0x000fe400000000ff */
[----:B------:R1:W-:Y:S01]  /*5eb0*/  STG.E.128 [R54.64], R16 ;  /* 0x0000001036007986 */ /* 0x0003e2000c101d08 */
[----:B------:R-:W-:Y:S02]  /*5ec0*/  @!P0 F2FP.PACK_AB R2, R9, R8 ;  /* 0x000000080902823e */ /* 0x000fe400000000ff */
[----:B------:R-:W-:Y:S02]  /*5ed0*/  @!P0 MOV R44, R10 ;  /* 0x0000000a002c8202 */ /* 0x000fe40000000f00 */
[----:B------:R-:W-:Y:S02]  /*5ee0*/  @!P0 MOV R46, R3 ;  /* 0x00000003002e8202 */ /* 0x000fe40000000f00 */
[----:B------:R-:W-:Y:S05]  /*5ef0*/  @!P0 MOV R47, R2 ;  /* 0x00000002002f8202 */ /* 0x000fea0000000f00 */
[----:B------:R1:W-:Y:S02]  /*5f00*/  @!P1 STG.E.128 [R52.64], R44 ;  /* 0x0000002c34009986 */ /* 0x0003e4000c101d08 */
.L_x_240:
[----:B------:R-:W-:Y:S05]  /*5f10*/  BSYNC B0 ;  /* 0x0000000000007941 */ /* 0x000fea0003800000 */
.L_x_239:
[----:B------:R-:W-:Y:S05]  /*5f20*/  IADD3 R56, P1, R178, R68, RZ ;  /* 0x00000044b2387210 */ /* 0x000fea0007f3e0ff */
[----:B-1----:R-:W-:Y:S01]  /*5f30*/  IMAD.X R55, R70, 0x1, R126, P1 ;  /* 0x0000000146377824 */ /* 0x002fe200008e067e */
[----:B------:R-:W-:Y:S11]  /*5f40*/  ISETP.GE.OR P1, PT, R151, R67, P6 ;  /* 0x000000439700720c */ /* 0x000ff60003726670 */
[----:B------:R-:W-:Y:S02]  /*5f50*/  @!UPT UIADD3 URZ, URZ, URZ, URZ ;  /* 0x0000003f3f3ff290 */ /* 0x000fe4000fffe03f */
[----:B------:R-:W-:-:S05]  /*5f60*/  @P1 BRA `(.L_x_234) ;  /* 0x000008b000001947 */ /* 0x000fca0003800000 */
[--C-:B-----5:R-:W-:Y:S01]  /*5f70*/  @!P0 SHF.R.U64 R5, R24, 0x10, R25.reuse ;  /* 0x0000001018058819 */ /* 0x120fe20000001219 */
[----:B------:R-:W-:Y:S01]  /*5f80*/  LDS.128 R44, [R118+0x2900] ;  /* 0x00290000762c7984 */ /* 0x000fe20000000c00 */
[----:B------:R-:W-:Y:S01]  /*5f90*/  @!P0 SHF.R.U32.HI R10, RZ, 0x10, R25 ;  /* 0x00000010ff0a8819 */ /* 0x000fe20000011619 */
[----:B------:R-:W-:Y:S01]  /*5fa0*/  @!P0 HADD2.F32 R2, -RZ, R34.H0_H0 ;  /* 0x20000022ff028230 */ /* 0x000fe20000004100 */
[----:B------:R-:W-:Y:S01]  /*5fb0*/  IADD3 R4, P2, P1, R84, R56, R104 ;  /* 0x0000003854047210 */ /* 0x000fe2000795e068 */
[----:B------:R-:W-:Y:S01]  /*5fc0*/  @!P0 HADD2.F32 R24, -RZ, R65.H0_H0 ;  /* 0x20000041ff188230 */ /* 0x000fe20000004100 */
[----:B------:R-:W-:Y:S01]  /*5fd0*/  @!P0 SHF.R.U64 R9, R60, 0x10, R61 ;  /* 0x000000103c098819 */ /* 0x000fe2000000123d */
[----:B------:R-:W-:Y:S01]  /*5fe0*/  @!P0 HADD2.F32 R5, -RZ, R5.H0_H0 ;  /* 0x20000005ff058230 */ /* 0x000fe20000004100 */
[----:B------:R-:W-:Y:S01]  /*5ff0*/  IADD3.X R6, R88, R55, R106, P2, P1 ;  /* 0x0000003758067210 */ /* 0x000fe200017e246a */
[----:B------:R-:W1:Y:S01]  /*6000*/  LDS.128 R12, [R122+0x2900] ;  /* 0x002900007a0c7984 */ /* 0x000e620000000c00 */
[----:B------:R-:W-:Y:S01]  /*6010*/  LEA R50, P1, R4, c[0x0][0x1c8], 0x1 ;  /* 0x0000720004327a11 */ /* 0x000fe200078208ff */
[----:B------:R-:W-:Y:S01]  /*6020*/  @!P0 HADD2.F32 R20, -RZ, R65.H1_H1 ;  /* 0x30000041ff148230 */ /* 0x000fe20000004100 */
[----:B------:R-:W-:Y:S01]  /*6030*/  @!P0 SHF.R.U64 R16, R26, 0x10, R27 ;  /* 0x000000101a108819 */ /* 0x000fe2000000121b */
[----:B------:R-:W-:Y:S01]  /*6040*/  @!P0 HADD2.F32 R22, -RZ, R9.H0_H0 ;  /* 0x20000009ff168230 */ /* 0x000fe20000004100 */
[----:B------:R-:W-:Y:S01]  /*6050*/  LEA.HI.X R51, R4, c[0x0][0x1cc], R6, 0x1, P1 ;  /* 0x0000730004337a11 */ /* 0x000fe200008f0c06 */
[--C-:B------:R-:W-:Y:S01]  /*6060*/  @!P0 HADD2.F32 R38, -RZ, R66.reuse.H0_H0 ;  /* 0x20000042ff268230 */ /* 0x100fe20000004100 */
[----:B------:R-:W-:Y:S01]  /*6070*/  @!P0 SHF.R.U64 R37, R62, 0x10, R63 ;  /* 0x000000103e258819 */ /* 0x000fe2000000123f */
[----:B------:R-:W-:Y:S01]  /*6080*/  @!P0 HADD2.F32 R31, -RZ, R66.H1_H1 ;  /* 0x30000042ff1f8230 */ /* 0x000fe20000004100 */
[----:B------:R-:W-:Y:S01]  /*6090*/  @!P0 SHF.R.U32.HI R17, RZ, 0x10, R61 ;  /* 0x00000010ff118819 */ /* 0x000fe2000001163d */
[----:B------:R-:W-:Y:S01]  /*60a0*/  @!P0 HADD2.F32 R11, -RZ, R35.H0_H0 ;  /* 0x20000023ff0b8230 */ /* 0x000fe20000004100 */
[----:B------:R-:W-:Y:S02]  /*60b0*/  @!P0 SHF.R.U32.HI R18, RZ, 0x10, R27 ;  /* 0x00000010ff128819 */ /* 0x000fe4000001161b */
[----:B------:R-:W-:Y:S01]  /*60c0*/  @!P0 SHF.R.U32.HI R27, RZ, 0x10, R63 ;  /* 0x00000010ff1b8819 */ /* 0x000fe2000001163f */
[----:B------:R-:W-:Y:S01]  /*60d0*/  @!P0 HADD2.F32 R26, -RZ, R17.H0_H0 ;  /* 0x20000011ff1a8230 */ /* 0x000fe20000004100 */
[----:B------:R-:W-:Y:S01]  /*60e0*/  ISETP.GE.AND P1, PT, R83, c[0x0][0x1d4], PT ;  /* 0x0000750053007a0c */ /* 0x000fe20003f26270 */
[----:B------:R-:W-:Y:S02]  /*60f0*/  @!P0 HADD2.F32 R18, -RZ, R18.H0_H0 ;  /* 0x20000012ff128230 */ /* 0x000fe40000004100 */
[----:B------:R-:W-:Y:S01]  /*6100*/  @!P0 HADD2.F32 R40, -RZ, R27.H0_H0 ;  /* 0x2000001bff288230 */ /* 0x000fe20000004100 */
[----:B-1----:R-:W-:Y:S02]  /*6110*/  @!P0 MOV R8, R13 ;  /* 0x0000000d00088202 */ /* 0x002fe40000000f00 */
[----:B------:R-:W-:Y:S02]  /*6120*/  @!P0 MOV R25, R45 ;  /* 0x0000002d00198202 */ /* 0x000fe40000000f00 */
[----:B------:R-:W-:Y:S01]  /*6130*/  @!P0 MOV R6, R44 ;  /* 0x0000002c00068202 */ /* 0x000fe20000000f00 */
[--C-:B------:R-:W-:Y:S01]  /*6140*/  @!P0 HADD2.F32 R3, -RZ, R8.reuse.H0_H0 ;  /* 0x20000008ff038230 */ /* 0x100fe20000004100 */
[----:B------:R-:W-:Y:S01]  /*6150*/  @!P0 MOV R27, R47 ;  /* 0x0000002f001b8202 */ /* 0x000fe20000000f00 */
[----:B------:R-:W-:Y:S02]  /*6160*/  @!P0 HADD2.F32 R8, -RZ, R8.H1_H1 ;  /* 0x30000008ff088230 */ /* 0x000fe40000004100 */
[--C-:B------:R-:W-:Y:S01]  /*6170*/  @!P0 HADD2.F32 R19, -RZ, R6.reuse.H0_H0 ;  /* 0x20000006ff138230 */ /* 0x100fe20000004100 */
[-C--:B------:R-:W-:Y:S01]  /*6180*/  @!P0 FMUL.FTZ R4, R3, R2.reuse ;  /* 0x0000000203048220 */ /* 0x080fe20000410000 */
[----:B------:R-:W-:Y:S02]  /*6190*/  @!P0 HADD2.F32 R23, -RZ, R25.H0_H0 ;  /* 0x20000019ff178230 */ /* 0x000fe40000004100 */
[----:B------:R-:W-:Y:S02]  /*61a0*/  @!P0 HADD2.F32 R21, -RZ, R6.H1_H1 ;  /* 0x30000006ff158230 */ /* 0x000fe40000004100 */
[----:B------:R-:W-:Y:S01]  /*61b0*/  @!P0 HADD2.F32 R39, -RZ, R27.H1_H1 ;  /* 0x3000001bff278230 */ /* 0x000fe20000004100 */
[----:B------:R-:W-:Y:S01]  /*61c0*/  @!P0 FMUL.FTZ R7, R23, R2 ;  /* 0x0000000217078220 */ /* 0x000fe20000410000 */
[----:B------:R-:W-:Y:S01]  /*61d0*/  @!P0 HADD2.F32 R2, -RZ, R34.H1_H1 ;  /* 0x30000022ff028230 */ /* 0x000fe20000004100 */
[-C--:B------:R-:W-:Y:S01]  /*61e0*/  @!P0 FMUL.FTZ R9, R21, R5.reuse ;  /* 0x0000000515098220 */ /* 0x080fe20000410000 */
[----:B------:R-:W-:Y:S01]  /*61f0*/  @!P0 HADD2.F32 R25, -RZ, R25.H1_H1 ;  /* 0x30000019ff198230 */ /* 0x000fe20000004100 */
[----:B------:R-:W-:Y:S01]  /*6200*/  @!P0 FFMA.FTZ R58, R3, R24, -R7 ;  /* 0x00000018033a8223 */ /* 0x000fe20000010807 */
[----:B------:R-:W-:Y:S01]  /*6210*/  @!P0 MOV R3, R12 ;  /* 0x0000000c00038202 */ /* 0x000fe20000000f00 */
[----:B------:R-:W-:Y:S02]  /*6220*/  @!P0 IMAD.MOV.U32 R34, RZ, RZ, R46 ;  /* 0x000000ffff228224 */ /* 0x000fe400078e002e */
[----:B------:R-:W-:Y:S02]  /*6230*/  @!P0 FMUL.FTZ R41, R39, R18 ;  /* 0x0000001227298220 */ /* 0x000fe40000410000 */
[--C-:B------:R-:W-:Y:S02]  /*6240*/  @!P0 HADD2.F32 R7, -RZ, R3.reuse.H0_H0 ;  /* 0x20000003ff078230 */ /* 0x100fe40000004100 */
[----:B------:R-:W-:Y:S01]  /*6250*/  @!P0 HADD2.F32 R6, -RZ, R3.H1_H1 ;  /* 0x30000003ff068230 */ /* 0x000fe20000004100 */
[-C--:B------:R-:W-:Y:S02]  /*6260*/  @!P0 FMUL.FTZ R3, R19, R2.reuse ;  /* 0x0000000213038220 */ /* 0x080fe40000410000 */
[C---:B------:R-:W-:Y:S02]  /*6270*/  @!P0 FMUL.FTZ R2, R7.reuse, R2 ;  /* 0x0000000207028220 */ /* 0x040fe40000410000 */
[----:B------:R-:W-:Y:S01]  /*6280*/  @!P0 FFMA.FTZ R57, R7, R20, -R3 ;  /* 0x0000001407398223 */ /* 0x000fe20000010803 */
[----:B------:R-:W-:Y:S01]  /*6290*/  @!P0 MOV R7, R14 ;  /* 0x0000000e00078202 */ /* 0x000fe20000000f00 */
[C---:B------:R-:W-:Y:S01]  /*62a0*/  @!P0 FMUL.FTZ R3, R6.reuse, R5 ;  /* 0x0000000506038220 */ /* 0x040fe20000410000 */
[----:B------:R-:W-:Y:S01]  /*62b0*/  @!P0 HADD2.F32 R5, -RZ, R10.H0_H0 ;  /* 0x2000000aff058230 */ /* 0x000fe20000004100 */
[----:B------:R-:W-:Y:S01]  /*62c0*/  @!P0 FFMA.FTZ R54, R6, R22, -R9 ;  /* 0x0000001606368223 */ /* 0x000fe20000010809 */
[----:B------:R-:W-:Y:S01]  /*62d0*/  @!P0 MOV R6, R15 ;  /* 0x0000000f00068202 */ /* 0x000fe20000000f00 */
[----:B------:R-:W-:Y:S01]  /*62e0*/  @!P0 FFMA.FTZ R2, R19, R20, R2 ;  /* 0x0000001413028223 */ /* 0x000fe20000010002 */
[----:B------:R-:W-:Y:S01]  /*62f0*/  @!P0 HADD2.F32 R9, -RZ, R35.H1_H1 ;  /* 0x30000023ff098230 */ /* 0x000fe20000004100 */
[-C--:B------:R-:W-:Y:S01]  /*6300*/  @!P0 FMUL.FTZ R49, R25, R5.reuse ;  /* 0x0000000519318220 */ /* 0x080fe20000410000 */
[----:B------:R-:W-:Y:S01]  /*6310*/  @!P0 HADD2.F32 R35, -RZ, R37.H0_H0 ;  /* 0x20000025ff238230 */ /* 0x000fe20000004100 */
[C---:B------:R-:W-:Y:S01]  /*6320*/  @!P0 FMUL.FTZ R5, R8.reuse, R5 ;  /* 0x0000000508058220 */ /* 0x040fe20000410000 */
[----:B------:R-:W-:Y:S01]  /*6330*/  @!P0 HADD2.F32 R37, -RZ, R27.H0_H0 ;  /* 0x2000001bff258230 */ /* 0x000fe20000004100 */
[----:B------:R-:W-:Y:S01]  /*6340*/  @!P0 FFMA.FTZ R53, R8, R26, -R49 ;  /* 0x0000001a08358223 */ /* 0x000fe20000010831 */
[----:B------:R-:W-:Y:S01]  /*6350*/  @!P0 HADD2.F32 R10, -RZ, R16.H0_H0 ;  /* 0x20000010ff0a8230 */ /* 0x000fe20000004100 */
[----:B------:R-:W-:Y:S01]  /*6360*/  @!P0 FFMA.FTZ R3, R21, R22, R3 ;  /* 0x0000001615038223 */ /* 0x000fe20000010003 */
[--C-:B------:R-:W-:Y:S01]  /*6370*/  @!P0 HADD2.F32 R27, -RZ, R34.reuse.H0_H0 ;  /* 0x20000022ff1b8230 */ /* 0x100fe20000004100 */
[----:B------:R-:W-:Y:S01]  /*6380*/  @!P0 FMUL.FTZ R42, R37, R11 ;  /* 0x0000000b252a8220 */ /* 0x000fe20000410000 */
[----:B------:R-:W-:Y:S01]  /*6390*/  @!P0 HADD2.F32 R34, -RZ, R34.H1_H1 ;  /* 0x30000022ff228230 */ /* 0x000fe20000004100 */
[----:B------:R-:W-:Y:S01]  /*63a0*/  @!P0 FFMA.FTZ R4, R23, R24, R4 ;  /* 0x0000001817048223 */ /* 0x000fe20000010004 */
[--C-:B------:R-:W-:Y:S01]  /*63b0*/  @!P0 HADD2.F32 R17, -RZ, R6.reuse.H0_H0 ;  /* 0x20000006ff118230 */ /* 0x100fe20000004100 */
[----:B------:R-:W-:Y:S01]  /*63c0*/  @!P0 FMUL.FTZ R48, R27, R9 ;  /* 0x000000091b308220 */ /* 0x000fe20000410000 */
[----:B------:R-:W-:Y:S01]  /*63d0*/  @!P0 HADD2.F32 R16, -RZ, R6.H1_H1 ;  /* 0x30000006ff108230 */ /* 0x000fe20000004100 */
[----:B------:R-:W-:Y:S01]  /*63e0*/  @!P0 FMUL.FTZ R43, R34, R10 ;  /* 0x0000000a222b8220 */ /* 0x000fe20000410000 */
[--C-:B------:R-:W-:Y:S01]  /*63f0*/  @!P0 HADD2.F32 R6, -RZ, R7.reuse.H0_H0 ;  /* 0x20000007ff068230 */ /* 0x100fe20000004100 */
[----:B------:R-:W-:Y:S01]  /*6400*/  @!P0 FFMA.FTZ R42, R17, R38, -R42 ;  /* 0x00000026112a8223 */ /* 0x000fe2000001082a */
[----:B------:R-:W-:Y:S01]  /*6410*/  @!P0 HADD2.F32 R7, -RZ, R7.H1_H1 ;  /* 0x30000007ff078230 */ /* 0x000fe20000004100 */
[----:B------:R-:W-:Y:S02]  /*6420*/  @!P0 FFMA.FTZ R41, R16, R40, -R41 ;  /* 0x0000002810298223 */ /* 0x000fe40000010829 */
[C---:B------:R-:W-:Y:S01]  /*6430*/  @!P0 FFMA.FTZ R52, R6.reuse, R31, -R48 ;  /* 0x0000001f06348223 */ /* 0x040fe20000010830 */
[----:B------:R-:W-:Y:S01]  /*6440*/  @!P0 F2FP.PACK_AB R48, R53, R58 ;  /* 0x0000003a3530823e */ /* 0x000fe200000000ff */
[----:B------:R-:W-:Y:S01]  /*6450*/  @!P0 FFMA.FTZ R49, R7, R35, -R43 ;  /* 0x0000002307318223 */ /* 0x000fe2000001082b */
[----:B------:R-:W-:Y:S01]  /*6460*/  @!P0 F2FP.PACK_AB R42, R41, R42 ;  /* 0x0000002a292a823e */ /* 0x000fe200000000ff */
[----:B------:R-:W-:Y:S01]  /*6470*/  @!P0 FMUL.FTZ R6, R6, R9 ;  /* 0x0000000906068220 */ /* 0x000fe20000410000 */
[----:B------:R-:W-:Y:S01]  /*6480*/  @!P0 F2FP.PACK_AB R43, R54, R57 ;  /* 0x00000039362b823e */ /* 0x000fe200000000ff */
[----:B------:R-:W-:Y:S01]  /*6490*/  @!P0 FMUL.FTZ R7, R7, R10 ;  /* 0x0000000a07078220 */ /* 0x000fe20000410000 */
[----:B------:R-:W-:Y:S01]  /*64a0*/  @!P0 F2FP.PACK_AB R41, R49, R52 ;  /* 0x000000343129823e */ /* 0x000fe200000000ff */
[----:B------:R-:W-:Y:S01]  /*64b0*/  @!P0 IMAD.MOV.U32 R15, RZ, RZ, R42 ;  /* 0x000000ffff0f8224 */ /* 0x000fe200078e002a */
[----:B------:R-:W-:Y:S01]  /*64c0*/  @!P0 MOV R12, R43 ;  /* 0x0000002b000c8202 */ /* 0x000fe20000000f00 */
[----:B------:R-:W-:Y:S01]  /*64d0*/  @!P0 FFMA.FTZ R5, R25, R26, R5 ;  /* 0x0000001a19058223 */ /* 0x000fe20000010005 */
[----:B------:R-:W-:Y:S01]  /*64e0*/  @!P0 MOV R13, R48 ;  /* 0x00000030000d8202 */ /* 0x000fe20000000f00 */
[----:B------:R-:W-:Y:S01]  /*64f0*/  @!P0 FMUL.FTZ R8, R17, R11 ;  /* 0x0000000b11088220 */ /* 0x000fe20000410000 */
[----:B------:R-:W-:Y:S01]  /*6500*/  @!P0 MOV R14, R41 ;  /* 0x00000029000e8202 */ /* 0x000fe20000000f00 */
[----:B------:R-:W-:Y:S01]  /*6510*/  @!P0 FFMA.FTZ R6, R27, R31, R6 ;  /* 0x0000001f1b068223 */ /* 0x000fe20000010006 */
[----:B------:R-:W-:Y:S01]  /*6520*/  @!P0 F2FP.PACK_AB R10, R3, R2 ;  /* 0x00000002030a823e */ /* 0x000fe200000000ff */
[----:B------:R-:W-:Y:S01]  /*6530*/  @!P0 FMUL.FTZ R9, R16, R18 ;  /* 0x0000001210098220 */ /* 0x000fe20000410000 */
[----:B------:R-:W-:Y:S01]  /*6540*/  @!P0 F2FP.PACK_AB R4, R5, R4 ;  /* 0x000000040504823e */ /* 0x000fe200000000ff */
[----:B------:R1:W-:Y:S01]  /*6550*/  STG.E.128 [R50.64], R12 ;  /* 0x0000000c32007986 */ /* 0x0003e2000c101d08 */
[----:B------:R-:W-:Y:S01]  /*6560*/  @!P0 MOV R44, R10 ;  /* 0x0000000a002c8202 */ /* 0x000fe20000000f00 */
[----:B------:R-:W-:Y:S01]  /*6570*/  @!P0 FFMA.FTZ R7, R34, R35, R7 ;  /* 0x0000002322078223 */ /* 0x000fe20000010007 */
[----:B------:R-:W-:Y:S01]  /*6580*/  @!P0 MOV R45, R4 ;  /* 0x00000004002d8202 */ /* 0x000fe20000000f00 */
[----:B------:R-:W-:Y:S02]  /*6590*/  @!P0 FFMA.FTZ R8, R37, R38, R8 ;  /* 0x0000002625088223 */ /* 0x000fe40000010008 */
[----:B------:R-:W-:Y:S01]  /*65a0*/  @!P0 FFMA.FTZ R9, R39, R40, R9 ;  /* 0x0000002827098223 */ /* 0x000fe20000010009 */
[----:B------:R-:W-:Y:S04]  /*65b0*/  @!P0 F2FP.PACK_AB R3, R7, R6 ;  /* 0x000000060703823e */ /* 0x000fe800000000ff */
[----:B------:R-:W-:Y:S02]  /*65c0*/  @!P0 F2FP.PACK_AB R2, R9, R8 ;  /* 0x000000080902823e */ /* 0x000fe400000000ff */
[----:B------:R-:W-:Y:S02]  /*65d0*/  @!P0 MOV R46, R3 ;  /* 0x00000003002e8202 */ /* 0x000fe40000000f00 */
[----:B------:R-:W-:Y:S01]  /*65e0*/  @!P0 MOV R47, R2 ;  /* 0x00000002002f8202 */ /* 0x000fe20000000f00 */
[----:B------:R-:W-:-:S05]  /*65f0*/  @P1 BRA `(.L_x_234) ;  /* 0x0000022000001947 */ /* 0x000fca0003800000 */
[----:B------:R-:W-:Y:S04]  /*6600*/  IADD3 R3, P1, P0, R84, R56, R83 ;  /* 0x0000003854037210 */ /* 0x000fe8000783e053 */
[----:B------:R-:W-:Y:S02]  /*6610*/  IADD3.X R4, R88, R55, R105, P1, P0 ;  /* 0x0000003758047210 */ /* 0x000fe40000fe0469 */
[C---:B------:R-:W-:Y:S04]  /*6620*/  LEA R2, P0, R3.reuse, c[0x0][0x1c8], 0x1 ;  /* 0x0000720003027a11 */ /* 0x040fe800078008ff */
[----:B------:R-:W-:Y:S05]  /*6630*/  LEA.HI.X R3, R3, c[0x0][0x1cc], R4, 0x1, P0 ;  /* 0x0000730003037a11 */ /* 0x000fea00000f0c04 */
[----:B------:R2:W-:Y:S01]  /*6640*/  STG.E.128 [R2.64], R44 ;  /* 0x0000002c02007986 */ /* 0x0005e2000c101d08 */
[----:B------:R-:W-:-:S05]  /*6650*/  BRA `(.L_x_234) ;  /* 0x000001c000007947 */ /* 0x000fca0003800000 */
.L_x_218:
[----:B------:R-:W-:Y:S01]  /*6660*/  ISETP.NE.AND P1, PT, R91, RZ, PT ;  /* 0x000000ff5b00720c */ /* 0x000fe20003f25270 */
[----:B------:R-:W-:Y:S01]  /*6670*/  IMAD R2, R36, -0x50, R0 ;  /* 0xffffffb024027824 */ /* 0x000fe200078e0200 */
[----:B------:R-:W-:Y:S04]  /*6680*/  BSSY B0, `(.L_x_241) ;  /* 0x0000009000007945 */ /* 0x000fe80003800000 */
[----:B------:R-:W-:Y:S04]  /*6690*/  IMNMX R2, R2, 0x50, PT ;  /* 0x0000005002027817 */ /* 0x000fe80003800200 */
[----:B------:R-:W-:Y:S11]  /*66a0*/  ISETP.GE.AND P0, PT, R191, R2, PT ;  /* 0x00000002bf00720c */ /* 0x000ff60003f06270 */
[----:B------:R-:W-:Y:S02]  /*66b0*/  @!UPT UIADD3 URZ, URZ, URZ, URZ ;  /* 0x0000003f3f3ff290 */ /* 0x000fe4000fffe03f */
[----:B------:R-:W-:-:S05]  /*66c0*/  @P0 BRA `(.L_x_242) ;  /* 0x0000004000000947 */ /* 0x000fca0003800000 */
[----:B------:R-:W1:Y:S04]  /*66d0*/  @!P6 LDS.128 R8, [R81+0x2800] ;  /* 0x002800005108e984 */ /* 0x000e680000000c00 */
[----:B------:R-:W2:Y:S04]  /*66e0*/  @!P1 LDS.128 R4, [R82+0x2800] ;  /* 0x0028000052049984 */ /* 0x000ea80000000c00 */
[----:B-1----:R1:W-:Y:S04]  /*66f0*/  @!P6 STG.E.128 [R56.64], R8 ;  /* 0x000000083800e986 */ /* 0x0023e8000c101d08 */
[----:B--2---:R1:W-:Y:S02]  /*6700*/  @!P1 STG.E.128 [R56.64+0x40], R4 ;  /* 0x0000400438009986 */ /* 0x0043e4000c101d08 */
.L_x_242:
[----:B------:R-:W-:Y:S05]  /*6710*/  BSYNC B0 ;  /* 0x0000000000007941 */ /* 0x000fea0003800000 */
.L_x_241:
[----:B------:R-:W-:Y:S01]  /*6720*/  ISETP.GE.AND P0, PT, R141, R2, PT ;  /* 0x000000028d00720c */ /* 0x000fe20003f06270 */
[----:B------:R-:W-:Y:S01]  /*6730*/  @!UPT UIADD3 URZ, URZ, URZ, URZ ;  /* 0x0000003f3f3ff290 */ /* 0x000fe2000fffe03f */
[----:B------:R-:W-:Y:S11]  /*6740*/  BSSY B0, `(.L_x_243) ;  /* 0x0000006000007945 */ /* 0x000ff60003800000 */
[----:B------:R-:W-:-:S05]  /*6750*/  @P0 BRA `(.L_x_244) ;  /* 0x0000004000000947 */ /* 0x000fca0003800000 */
[----:B-1----:R-:W1:Y:S04]  /*6760*/  @!P6 LDS.128 R8, [R81+0x3800] ;  /* 0x003800005108e984 */ /* 0x002e680000000c00 */
[----:B------:R-:W2:Y:S04]  /*6770*/  @!P1 LDS.128 R4, [R82+0x3800] ;  /* 0x0038000052049984 */ /* 0x000ea80000000c00 */
[----:B-1----:R1:W-:Y:S04]  /*6780*/  @!P6 STG.E.128 [R60.64], R8 ;  /* 0x000000083c00e986 */ /* 0x0023e8000c101d08 */
[----:B--2---:R1:W-:Y:S02]  /*6790*/  @!P1 STG.E.128 [R60.64+0x40], R4 ;  /* 0x000040043c009986 */ /* 0x0043e4000c101d08 */
.L_x_244:
[----:B------:R-:W-:Y:S05]  /*67a0*/  BSYNC B0 ;  /* 0x0000000000007941 */ /* 0x000fea0003800000 */
.L_x_243:
[----:B------:R-:W-:Y:S11]  /*67b0*/  ISETP.GE.AND P0, PT, R151, R2, PT ;  /* 0x000000029700720c */ /* 0x000ff60003f06270 */
[----:B------:R-:W-:Y:S02]  /*67c0*/  @!UPT UIADD3 URZ, URZ, URZ, URZ ;  /* 0x0000003f3f3ff290 */ /* 0x000fe4000fffe03f */
[----:B------:R-:W-:-:S05]  /*67d0*/  @P0 BRA `(.L_x_234) ;  /* 0x0000004000000947 */ /* 0x000fca0003800000 */
[----:B-1----:R-:W1:Y:S04]  /*67e0*/  @!P6 LDS.128 R8, [R81+0x4800] ;  /* 0x004800005108e984 */ /* 0x002e680000000c00 */
[----:B------:R-:W2:Y:S04]  /*67f0*/  @!P1 LDS.128 R4, [R82+0x4800] ;  /* 0x0048000052049984 */ /* 0x000ea80000000c00 */
[----:B-1----:R1:W-:Y:S04]  /*6800*/  @!P6 STG.E.128 [R64.64], R8 ;  /* 0x000000084000e986 */ /* 0x0023e8000c101d08 */
[----:B--2---:R1:W-:Y:S02]  /*6810*/  @!P1 STG.E.128 [R64.64+0x40], R4 ;  /* 0x0000400440009986 */ /* 0x0043e4000c101d08 */
.L_x_234:
[----:B------:R-:W-:Y:S05]  /*6820*/  BSYNC B2 ;  /* 0x0000000000027941 */ /* 0x000fea0003800000 */
.L_x_217:
[C---:B-1----:R-:W-:Y:S01]  /*6830*/  IMAD R15, R36.reuse, -0x50, RZ ;  /* 0xffffffb0240f7824 */ /* 0x042fe200078e02ff */
[----:B------:R-:W-:Y:S01]  /*6840*/  BSSY B0, `(.L_x_245) ;  /* 0x000005e000007945 */ /* 0x000fe20003800000 */
[----:B--2---:R-:W-:Y:S02]  /*6850*/  IMAD R2, R89, 0x50, RZ ;  /* 0x0000005059027824 */ /* 0x004fe400078e02ff */
[----:B-----5:R-:W-:Y:S02]  /*6860*/  IMAD.IADD R4, R113, 0x1, R15 ;  /* 0x0000000171047824 */ /* 0x020fe400078e020f */
[----:B------:R-:W-:Y:S03]  /*6870*/  IMAD.WIDE.U32 R16, R36, 0x50, RZ ;  /* 0x0000005024107825 */ /* 0x000fe600078e00ff */
[C---:B------:R-:W-:Y:S01]  /*6880*/  ISETP.GE.AND P4, PT, R4.reuse, 0x11, PT ;  /* 0x000000110400780c */ /* 0x040fe20003f86270 */
[----:B------:R-:W-:Y:S01]  /*6890*/  IMAD.IADD R17, R17, 0x1, R2 ;  /* 0x0000000111117824 */ /* 0x000fe200078e0202 */
[C---:B------:R-:W-:Y:S02]  /*68a0*/  ISETP.GE.AND P3, PT, R4.reuse, 0x1, PT ;  /* 0x000000010400780c */ /* 0x040fe40003f66270 */
[----:B------:R-:W-:Y:S02]  /*68b0*/  IADD3 R2, P0, R123, R16, RZ ;  /* 0x000000107b027210 */ /* 0x000fe40007f1e0ff */
[C---:B------:R-:W-:Y:S02]  /*68c0*/  ISETP.GE.AND P2, PT, R4.reuse, 0x21, PT ;  /* 0x000000210400780c */ /* 0x040fe40003f46270 */
[----:B------:R-:W-:Y:S02]  /*68d0*/  IADD3.X R3, R17, R132, RZ, P0, !PT ;  /* 0x0000008411037210 */ /* 0x000fe400007fe4ff */
[----:B------:R-:W-:Y:S03]  /*68e0*/  ISETP.GE.AND P1, PT, R4, 0x31, PT ;  /* 0x000000310400780c */ /* 0x000fe60003f26270 */
[C---:B------:R-:W-:Y:S02]  /*68f0*/  @P4 IADD3 R5, P0, R2.reuse, 0x10, RZ ;  /* 0x0000001002054810 */ /* 0x040fe40007f1e0ff */
[----:B------:R-:W-:Y:S01]  /*6900*/  @P3 IMAD R9, R3, c[0x0][0x258], RZ ;  /* 0x0000960003093a24 */ /* 0x000fe200078e02ff */
[-C--:B------:R-:W-:Y:S01]  /*6910*/  @P3 MOV R6, R86.reuse ;  /* 0x0000005600063202 */ /* 0x080fe20000000f00 */
[----:B------:R-:W-:Y:S02]  /*6920*/  @P3 IMAD.MOV.U32 R7, RZ, RZ, R90 ;  /* 0x000000ffff073224 */ /* 0x000fe400078e005a */
[----:B------:R-:W-:Y:S01]  /*6930*/  @P4 IMAD.X R10, RZ, RZ, R3, P0 ;  /* 0x000000ffff0a4224 */ /* 0x000fe200000e0603 */
[C---:B------:R-:W-:Y:S01]  /*6940*/  @P2 IADD3 R8, P0, R2.reuse, 0x20, RZ ;  /* 0x0000002002082810 */ /* 0x040fe20007f1e0ff */
[C---:B------:R-:W-:Y:S04]  /*6950*/  @P3 IMAD.WIDE.U32 R6, R2.reuse, c[0x0][0x258], R6 ;  /* 0x0000960002063a25 */ /* 0x040fe800078e0006 */
[----:B------:R-:W-:Y:S02]  /*6960*/  @P3 IMAD R9, R2, c[0x0][0x25c], R9 ;  /* 0x0000970002093a24 */ /* 0x000fe400078e0209 */
[----:B------:R-:W-:Y:S01]  /*6970*/  @P2 IMAD.X R14, RZ, RZ, R3, P0 ;  /* 0x000000ffff0e2224 */ /* 0x000fe200000e0603 */
[----:B------:R-:W-:Y:S01]  /*6980*/  @P3 LEA R12, P0, R6, c[0x0][0x250], 0x1 ;  /* 0x00009400060c3a11 */ /* 0x000fe200078008ff */
[----:B------:R-:W-:Y:S02]  /*6990*/  @P3 IMAD.IADD R7, R7, 0x1, R9 ;  /* 0x0000000107073824 */ /* 0x000fe400078e0209 */
[----:B------:R-:W-:Y:S03]  /*69a0*/  @P4 IMAD R9, R10, c[0x0][0x258], RZ ;  /* 0x000096000a094a24 */ /* 0x000fe600078e02ff */
[----:B------:R-:W-:Y:S01]  /*69b0*/  @P3 LEA.HI.X R13, R6, c[0x0][0x254], R7, 0x1, P0 ;  /* 0x00009500060d3a11 */ /* 0x000fe200000f0c07 */
[----:B------:R-:W-:Y:S01]  /*69c0*/  @P4 IMAD.MOV.U32 R7, RZ, RZ, R90 ;  /* 0x000000ffff074224 */ /* 0x000fe200078e005a */
[-C--:B------:R-:W-:Y:S05]  /*69d0*/  @P4 MOV R6, R86.reuse ;  /* 0x0000005600064202 */ /* 0x080fea0000000f00 */
[C---:B------:R-:W-:Y:S04]  /*69e0*/  @P4 IMAD.WIDE.U32 R6, R5.reuse, c[0x0][0x258], R6 ;  /* 0x0000960005064a25 */ /* 0x040fe800078e0006 */
[----:B------:R-:W-:Y:S01]  /*69f0*/  @P4 IMAD R5, R5, c[0x0][0x25c], R9 ;  /* 0x0000970005054a24 */ /* 0x000fe200078e0209 */
[C---:B------:R-:W-:Y:S03]  /*6a00*/  @P4 LEA R10, P0, R6.reuse, c[0x0][0x250], 0x1 ;  /* 0x00009400060a4a11 */ /* 0x040fe600078008ff */
[----:B------:R-:W-:Y:S02]  /*6a10*/  @P4 IMAD.IADD R5, R7, 0x1, R5 ;  /* 0x0000000107054824 */ /* 0x000fe400078e0205 */
[----:B------:R-:W-:Y:S03]  /*6a20*/  @P2 IMAD.MOV.U32 R7, RZ, RZ, R90 ;  /* 0x000000ffff072224 */ /* 0x000fe600078e005a */
[----:B------:R-:W-:Y:S01]  /*6a30*/  @P4 LEA.HI.X R11, R6, c[0x0][0x254], R5, 0x1, P0 ;  /* 0x00009500060b4a11 */ /* 0x000fe200000f0c05 */
[----:B------:R-:W-:Y:S01]  /*6a40*/  @P2 IMAD R5, R14, c[0x0][0x258], RZ ;  /* 0x000096000e052a24 */ /* 0x000fe200078e02ff */
[----:B------:R-:W-:Y:S03]  /*6a50*/  @P2 MOV R6, R86 ;  /* 0x0000005600062202 */ /* 0x000fe60000000f00 */
[C---:B------:R-:W-:Y:S02]  /*6a60*/  @P2 IMAD R5, R8.reuse, c[0x0][0x25c], R5 ;  /* 0x0000970008052a24 */ /* 0x040fe400078e0205 */
[----:B------:R-:W-:Y:S05]  /*6a70*/  @P2 IMAD.WIDE.U32 R6, R8, c[0x0][0x258], R6 ;  /* 0x0000960008062a25 */ /* 0x000fea00078e0006 */
[C---:B------:R-:W-:Y:S02]  /*6a80*/  @P2 LEA R8, P0, R6.reuse, c[0x0][0x250], 0x1 ;  /* 0x0000940006082a11 */ /* 0x040fe400078008ff */
[----:B------:R-:W-:Y:S04]  /*6a90*/  @P2 IADD3 R5, R7, R5, RZ ;  /* 0x0000000507052210 */ /* 0x000fe80007ffe0ff */
[----:B------:R-:W-:Y:S02]  /*6aa0*/  @P2 LEA.HI.X R9, R6, c[0x0][0x254], R5, 0x1, P0 ;  /* 0x0000950006092a11 */ /* 0x000fe400000f0c05 */
[----:B------:R-:W-:Y:S05]  /*6ab0*/  @P1 IADD3 R5, P0, R2, 0x30, RZ ;  /* 0x0000003002051810 */ /* 0x000fea0007f1e0ff */
[----:B------:R-:W-:Y:S01]  /*6ac0*/  @P1 IMAD.X R6, RZ, RZ, R3, P0 ;  /* 0x000000ffff061224 */ /* 0x000fe200000e0603 */
[----:B------:R-:W-:Y:S03]  /*6ad0*/  ISETP.GE.AND P0, PT, R4, 0x41, PT ;  /* 0x000000410400780c */ /* 0x000fe60003f06270 */
[----:B------:R-:W-:Y:S10]  /*6ae0*/  @P1 IMAD R6, R6, c[0x0][0x258], RZ ;  /* 0x0000960006061a24 */ /* 0x000ff400078e02ff */
[----:B------:R-:W-:Y:S01]  /*6af0*/  @P0 IADD3 R4, P5, R2, 0x40, RZ ;  /* 0x0000004002040810 */ /* 0x000fe20007fbe0ff */
[----:B------:R-:W-:Y:S03]  /*6b00*/  @P1 IMAD.MOV.U32 R2, RZ, RZ, R86 ;  /* 0x000000ffff021224 */ /* 0x000fe600078e0056 */
[----:B------:R-:W-:Y:S02]  /*6b10*/  @P0 IADD3.X R14, RZ, R3, RZ, P5, !PT ;  /* 0x00000003ff0e0210 */ /* 0x000fe40002ffe4ff */
[----:B------:R-:W-:Y:S05]  /*6b20*/  @P1 MOV R3, R90 ;  /* 0x0000005a00031202 */ /* 0x000fea0000000f00 */
[C---:B------:R-:W-:Y:S04]  /*6b30*/  @P1 IMAD.WIDE.U32 R2, R5.reuse, c[0x0][0x258], R2 ;  /* 0x0000960005021a25 */ /* 0x040fe800078e0002 */
[----:B------:R-:W-:Y:S01]  /*6b40*/  @P1 IMAD R5, R5, c[0x0][0x25c], R6 ;  /* 0x0000970005051a24 */ /* 0x000fe200078e0206 */
[----:B------:R-:W-:Y:S03]  /*6b50*/  @P1 LEA R6, P5, R2, c[0x0][0x250], 0x1 ;  /* 0x0000940002061a11 */ /* 0x000fe600078a08ff */
[----:B------:R-:W-:Y:S02]  /*6b60*/  @P1 IMAD.IADD R3, R3, 0x1, R5 ;  /* 0x0000000103031824 */ /* 0x000fe400078e0205 */
[----:B------:R-:W-:Y:S03]  /*6b70*/  @P0 IMAD R5, R14, c[0x0][0x258], RZ ;  /* 0x000096000e050a24 */ /* 0x000fe600078e02ff */
[----:B------:R-:W-:Y:S01]  /*6b80*/  @P1 LEA.HI.X R7, R2, c[0x0][0x254], R3, 0x1, P5 ;  /* 0x0000950002071a11 */ /* 0x000fe200028f0c03 */
[----:B------:R-:W-:Y:S01]  /*6b90*/  @P0 IMAD.MOV.U32 R3, RZ, RZ, R90 ;  /* 0x000000ffff030224 */ /* 0x000fe200078e005a */
[----:B------:R-:W-:Y:S05]  /*6ba0*/  @P0 MOV R2, R86 ;  /* 0x0000005600020202 */ /* 0x000fea0000000f00 */
[C---:B------:R-:W-:Y:S04]  /*6bb0*/  @P0 IMAD.WIDE.U32 R2, R4.reuse, c[0x0][0x258], R2 ;  /* 0x0000960004020a25 */ /* 0x040fe800078e0002 */
[----:B------:R-:W-:Y:S05]  /*6bc0*/  @P0 IMAD R4, R4, c[0x0][0x25c], R5 ;  /* 0x0000970004040a24 */ /* 0x000fea00078e0205 */
[----:B------:R-:W-:Y:S02]  /*6bd0*/  @P0 IADD3 R3, R3, R4, RZ ;  /* 0x0000000403030210 */ /* 0x000fe40007ffe0ff */
[C---:B------:R-:W-:Y:S04]  /*6be0*/  @P0 LEA R4, P5, R2.reuse, c[0x0][0x250], 0x1 ;  /* 0x0000940002040a11 */ /* 0x040fe800078a08ff */
[----:B------:R-:W-:Y:S01]  /*6bf0*/  @P0 LEA.HI.X R5, R2, c[0x0][0x254], R3, 0x1, P5 ;  /* 0x0000950002050a11 */ /* 0x000fe200028f0c03 */
[----:B------:R-:W-:Y:S01]  /*6c00*/  IMAD.IADD R2, R15, 0x1, R0 ;  /* 0x000000010f027824 */ /* 0x000fe200078e0200 */
[----:B------:R-:W-:Y:S11]  /*6c10*/  ISETP.NE.AND P5, PT, R133, RZ, PT ;  /* 0x000000ff8500720c */ /* 0x000ff60003fa5270 */
[----:B------:R-:W-:Y:S02]  /*6c20*/  @!UPT UIADD3 URZ, URZ, URZ, URZ ;  /* 0x0000003f3f3ff290 */ /* 0x000fe4000fffe03f */
[----:B------:R-:W-:Y:S01]  /*6c30*/  @!PT LDS RZ, [RZ] ;  /* 0x00000000fffff984 */ /* 0x000fe20000000800 */
[----:B------:R-:W-:Y:S01]  /*6c40*/  @!PT LDS RZ, [RZ] ;  /* 0x00000000fffff984 */ /* 0x000fe20000000800 */
[----:B------:R-:W-:Y:S01]  /*6c50*/  @!PT LDS RZ, [RZ] ;  /* 0x00000000fffff984 */ /* 0x000fe20000000800 */
[----:B------:R1:W-:Y:S08]  /*6c60*/  @P3 LDGSTS.E.BYPASS.LTC128B.128 [R216+0x100], [R12.64], !P5 ;  /* 0x001000000cd83fae */ /* 0x0003f0000e901d48 */
[----:B------:R1:W-:Y:S08]  /*6c70*/  @P4 LDGSTS.E.BYPASS.LTC128B.128 [R216+0x900], [R10.64], !P5 ;  /* 0x009000000ad84fae */ /* 0x0003f0000e901d48 */
[----:B------:R2:W-:Y:S08]  /*6c80*/  @P2 LDGSTS.E.BYPASS.LTC128B.128 [R216+0x1100], [R8.64], !P5 ;  /* 0x0110000008d82fae */ /* 0x0005f0000e901d48 */
[----:B------:R3:W-:Y:S08]  /*6c90*/  @P1 LDGSTS.E.BYPASS.LTC128B.128 [R216+0x1900], [R6.64], !P5 ;  /* 0x0190000006d81fae */ /* 0x0007f0000e901d48 */
[----:B------:R1:W-:Y:S08]  /*6ca0*/  @P0 LDGSTS.E.BYPASS.LTC128B.128 [R216+0x2100], [R4.64], !P5 ;  /* 0x0210000004d80fae */ /* 0x0003f0000e901d48 */
[----:B------:R-:W0:Y:S01]  /*6cb0*/  LDGDEPBAR ;  /* 0x00000000000079af */ /* 0x000e220000000000 */
[----:B---3--:R-:W-:Y:S02]  /*6cc0*/  IMNMX R7, R2, 0x50, PT ;  /* 0x0000005002077817 */ /* 0x008fe40003800200 */
[----:B------:R-:W-:Y:S02]  /*6cd0*/  IADD3 R6, P0, R131, R16, RZ ;  /* 0x0000001083067210 */ /* 0x000fe40007f1e0ff */
[----:B------:R-:W-:Y:S02]  /*6ce0*/  ISETP.GE.AND P1, PT, R191, R7, PT ;  /* 0x00000007bf00720c */ /* 0x000fe40003f26270 */
[----:B--2---:R-:W-:Y:S01]  /*6cf0*/  IADD3.X R8, R17, R130, RZ, P0, !PT ;  /* 0x0000008211087210 */ /* 0x004fe200007fe4ff */
[----:B------:R-:W-:Y:S04]  /*6d00*/  DEPBAR.LE SB0, 0x0 ;  /* 0x000080000000791a */ /* 0x000fe80000000000 */
[----:B------:R-:W-:Y:S06]  /*6d10*/  BAR.SYNC.DEFER_BLOCKING 0x0 ;  /* 0x0000000000007b1d */ /* 0x000fec0000010000 */
[----:B------:R-:W-:-:S05]  /*6d20*/  @P1 BRA `(.L_x_246) ;  /* 0x000000f000001947 */ /* 0x000fca0003800000 */
[----:B-1----:R-:W-:Y:S01]  /*6d30*/  MOV R5, R103 ;  /* 0x0000006700057202 */ /* 0x002fe20000000f00 */
[----:B------:R-:W-:Y:S01]  /*6d40*/  IMAD R2, R8, c[0x0][0x208], RZ ;  /* 0x0000820008027a24 */ /* 0x000fe200078e02ff */
[----:B------:R-:W-:Y:S01]  /*6d50*/  ISETP.GE.AND P1, PT, R32, c[0x0][0x1d4], PT ;  /* 0x0000750020007a0c */ /* 0x000fe20003f26270 */
[----:B------:R-:W-:Y:S02]  /*6d60*/  IMAD.MOV.U32 R4, RZ, RZ, R92 ;  /* 0x000000ffff047224 */ /* 0x000fe400078e005c */
[C---:B------:R-:W-:Y:S02]  /*6d70*/  IMAD R2, R6.reuse, c[0x0][0x20c], R2 ;  /* 0x0000830006027a24 */ /* 0x040fe400078e0202 */
[----:B------:R-:W-:Y:S04]  /*6d80*/  IMAD.WIDE.U32 R4, R6, c[0x0][0x208], R4 ;  /* 0x0000820006047a25 */ /* 0x000fe800078e0004 */
[----:B------:R-:W-:Y:S01]  /*6d90*/  IMAD.IADD R3, R5, 0x1, R2 ;  /* 0x0000000105037824 */ /* 0x000fe200078e0202 */
[C---:B------:R-:W-:Y:S03]  /*6da0*/  LEA R2, P0, R4.reuse, c[0x0][0x1f8], 0x1 ;  /* 0x00007e0004027a11 */ /* 0x040fe600078008ff */
[----:B------:R-:W1:Y:S01]  /*6db0*/  @!P1 LDS.128 R16, [R81] ;  /* 0x0000000051109984 */ /* 0x000e620000000c00 */
[----:B------:R-:W-:Y:S02]  /*6dc0*/  LEA.HI.X R3, R4, c[0x0][0x1fc], R3, 0x1, P0 ;  /* 0x00007f0004037a11 */ /* 0x000fe400000f0c03 */
[----:B------:R-:W-:Y:S11]  /*6dd0*/  ISETP.GE.AND P0, PT, R102, c[0x0][0x1d4], PT ;  /* 0x0000750066007a0c */ /* 0x000ff60003f06270 */
[----:B------:R-:W-:Y:S02]  /*6de0*/  @!UPT UIADD3 URZ, URZ, URZ, URZ ;  /* 0x0000003f3f3ff290 */ /* 0x000fe4000fffe03f */
[----:B------:R-:W2:Y:S04]  /*6df0*/  @!P0 LDS.128 R12, [R82] ;  /* 0x00000000520c8984 */ /* 0x000ea80000000c00 */
[----:B-1----:R1:W-:Y:S04]  /*6e00*/  @!P1 STG.E.128 [R2.64], R16 ;  /* 0x0000001002009986 */ /* 0x0023e8000c101d08 */
[----:B--2---:R1:W-:Y:S02]  /*6e10*/  @!P0 STG.E.128 [R2.64+0x40], R12 ;  /* 0x0000400c02008986 */ /* 0x0043e4000c101d08 */
.L_x_246:
[----:B-1----:R-:W-:Y:S05]  /*6e20*/  BSYNC B0 ;  /* 0x0000000000007941 */ /* 0x002fea0003800000 */
.L_x_245:
[----:B------:R-:W-:Y:S01]  /*6e30*/  ISETP.GE.AND P0, PT, R141, R7, PT ;  /* 0x000000078d00720c */ /* 0x000fe20003f06270 */
[----:B------:R-:W-:Y:S01]  /*6e40*/  @!UPT UIADD3 URZ, URZ, URZ, URZ ;  /* 0x0000003f3f3ff290 */ /* 0x000fe2000fffe03f */
[----:B------:R-:W-:Y:S11]  /*6e50*/  BSSY B0, `(.L_x_247) ;  /* 0x0000013000007945 */ /* 0x000ff60003800000 */
[----:B------:R-:W-:-:S05]  /*6e60*/  @P0 BRA `(.L_x_248) ;  /* 0x0000011000000947 */ /* 0x000fca0003800000 */
[----:B------:R-:W-:Y:S01]  /*6e70*/  IADD3 R2, P0, R6, 0x20, RZ ;  /* 0x0000002006027810 */ /* 0x000fe20007f1e0ff */
[----:B------:R-:W-:Y:S01]  /*6e80*/  IMAD.MOV.U32 R4, RZ, RZ, R92 ;  /* 0x000000ffff047224 */ /* 0x000fe200078e005c */
[----:B------:R-:W-:Y:S02]  /*6e90*/  MOV R5, R103 ;  /* 0x0000006700057202 */ /* 0x000fe40000000f00 */
[----:B------:R-:W-:Y:S01]  /*6ea0*/  ISETP.GE.AND P1, PT, R32, c[0x0][0x1d4], PT ;  /* 0x0000750020007a0c */ /* 0x000fe20003f26270 */
[----:B------:R-:W-:Y:S02]  /*6eb0*/  IMAD.X R3, RZ, RZ, R8, P0 ;  /* 0x000000ffff037224 */ /* 0x000fe400000e0608 */
[C---:B------:R-:W-:Y:S04]  /*6ec0*/  IMAD.WIDE.U32 R4, R2.reuse, c[0x0][0x208], R4 ;  /* 0x0000820002047a25 */ /* 0x040fe800078e0004 */
[----:B------:R-:W-:Y:S04]  /*6ed0*/  IMAD R3, R3, c[0x0][0x208], RZ ;  /* 0x0000820003037a24 */ /* 0x000fe800078e02ff */
[----:B------:R-:W-:Y:S01]  /*6ee0*/  IMAD R3, R2, c[0x0][0x20c], R3 ;  /* 0x0000830002037a24 */ /* 0x000fe200078e0203 */
[C---:B------:R-:W-:Y:S01]  /*6ef0*/  LEA R2, P0, R4.reuse, c[0x0][0x1f8], 0x1 ;  /* 0x00007e0004027a11 */ /* 0x040fe200078008ff */
[----:B------:R-:W1:Y:S02]  /*6f00*/  @!P1 LDS.128 R16, [R81+0x1000] ;  /* 0x0010000051109984 */ /* 0x000e640000000c00 */
[----:B------:R-:W-:Y:S05]  /*6f10*/  IMAD.IADD R3, R5, 0x1, R3 ;  /* 0x0000000105037824 */ /* 0x000fea00078e0203 */
[----:B------:R-:W-:Y:S02]  /*6f20*/  LEA.HI.X R3, R4, c[0x0][0x1fc], R3, 0x1, P0 ;  /* 0x00007f0004037a11 */ /* 0x000fe400000f0c03 */
[----:B------:R-:W-:Y:S11]  /*6f30*/  ISETP.GE.AND P0, PT, R102, c[0x0][0x1d4], PT ;  /* 0x0000750066007a0c */ /* 0x000ff60003f06270 */
[----:B------:R-:W-:Y:S02]  /*6f40*/  @!UPT UIADD3 URZ, URZ, URZ, URZ ;  /* 0x0000003f3f3ff290 */ /* 0x000fe4000fffe03f */
[----:B------:R-:W2:Y:S04]  /*6f50*/  @!P0 LDS.128 R12, [R82+0x1000] ;  /* 0x00100000520c8984 */ /* 0x000ea80000000c00 */
[----:B-1----:R1:W-:Y:S04]  /*6f60*/  @!P1 STG.E.128 [R2.64], R16 ;  /* 0x0000001002009986 */ /* 0x0023e8000c101d08 */
[----:B--2---:R1:W-:Y:S02]  /*6f70*/  @!P0 STG.E.128 [R2.64+0x40], R12 ;  /* 0x0000400c02008986 */ /* 0x0043e4000c101d08 */
.L_x_248:
[----:B------:R-:W-:Y:S05]  /*6f80*/  BSYNC B0 ;  /* 0x0000000000007941 */ /* 0x000fea0003800000 */
.L_x_247:
[----:B------:R-:W-:Y:S01]  /*6f90*/  ISETP.GE.AND P0, PT, R151, R7, PT ;  /* 0x000000079700720c */ /* 0x000fe20003f06270 */
[----:B------:R-:W-:Y:S01]  /*6fa0*/  @!UPT UIADD3 URZ, URZ, URZ, URZ ;  /* 0x0000003f3f3ff290 */ /* 0x000fe2000fffe03f */
[----:B------:R-:W-:Y:S11]  /*6fb0*/  BSSY B0, `(.L_x_249) ;  /* 0x0000013000007945 */ /* 0x000ff60003800000 */
[----:B------:R-:W-:-:S05]  /*6fc0*/  @P0 BRA `(.L_x_250) ;  /* 0x0000011000000947 */ /* 0x000fca0003800000 */
[----:B-1----:R-:W-:Y:S01]  /*6fd0*/  IADD3 R2, P0, R6, 0x40, RZ ;  /* 0x0000004006027810 */ /* 0x002fe20007f1e0ff */
        /* <DEDUP_REMOVED lines=16> */
.L_x_250:
[----:B------:R-:W-:Y:S05]  /*70e0*/  BSYNC B0 ;  /* 0x0000000000007941 */ /* 0x000fea0003800000 */
.L_x_249:
[C---:B------:R-:W-:Y:S02]  /*70f0*/  ISETP.GT.AND P0, PT, R36.reuse, R128, PT ;  /* 0x000000802400720c */ /* 0x040fe40003f04270 */
[----:B------:R-:W-:Y:S11]  /*7100*/  IADD3 R36, R36, -0x1, RZ ;  /* 0xffffffff24247810 */ /* 0x000ff60007ffe0ff */
[----:B-1----:R-:W-:Y:S01]  /*7110*/  @P0 SHF.R.S32.HI R5, RZ, 0x1f, R36 ;  /* 0x0000001fff050819 */ /* 0x002fe20000011424 */
[----:B------:R-:W-:Y:S02]  /*7120*/  @P0 IMAD R4, R172, R36, RZ ;  /* 0x00000024ac040224 */ /* 0x000fe400078e02ff */
[----:B------:R-:W-:Y:S02]  /*7130*/  @P0 IMAD.MOV.U32 R2, RZ, RZ, R116 ;  /* 0x000000ffff020224 */ /* 0x000fe400078e0074 */
[----:B------:R-:W-:Y:S02]  /*7140*/  @P0 IMAD.MOV.U32 R3, RZ, RZ, R115 ;  /* 0x000000ffff030224 */ /* 0x000fe400078e0073 */
[-C--:B------:R-:W-:Y:S02]  /*7150*/  @P0 IMAD R4, R5, R148.reuse, R4 ;  /* 0x0000009405040224 */ /* 0x080fe400078e0204 */
[----:B------:R-:W-:Y:S04]  /*7160*/  @P0 IMAD.WIDE.U32 R2, R36, R148, R2 ;  /* 0x0000009424020225 */ /* 0x000fe800078e0002 */
[----:B------:R-:W-:Y:S01]  /*7170*/  @P0 IMAD.IADD R3, R3, 0x1, R4 ;  /* 0x0000000103030824 */ /* 0x000fe200078e0204 */
[C---:B------:R-:W-:Y:S04]  /*7180*/  @P0 LEA R8, P1, R2.reuse, c[0x0][0x220], 0x1 ;  /* 0x0000880002080a11 */ /* 0x040fe800078208ff */
[----:B------:R-:W-:Y:S02]  /*7190*/  @P0 LEA.HI.X R9, R2, c[0x0][0x224], R3, 0x1, P1 ;  /* 0x0000890002090a11 */ /* 0x000fe400008f0c03 */
[----:B------:R-:W-:Y:S03]  /*71a0*/  @P0 IADD3 R6, P1, R8, R155, RZ ;  /* 0x0000009b08060210 */ /* 0x000fe60007f3e0ff */
[----:B------:R-:W-:Y:S01]  /*71b0*/  @!PT LDS RZ, [RZ] ;  /* 0x00000000fffff984 */ /* 0x000fe20000000800 */
[----:B------:R-:W-:Y:S01]  /*71c0*/  @!PT LDS RZ, [RZ] ;  /* 0x00000000fffff984 */ /* 0x000fe20000000800 */
[----:B------:R-:W-:Y:S01]  /*71d0*/  @!PT LDS RZ, [RZ] ;  /* 0x00000000fffff984 */ /* 0x000fe20000000800 */
[----:B------:R1:W-:Y:S01]  /*71e0*/  @P0 LDGSTS.E.BYPASS.LTC128B.128 [R216+0x2900], [R8.64], !P5 ;  /* 0x0290000008d80fae */ /* 0x0003e2000e901d48 */
[----:B------:R-:W-:Y:S02]  /*71f0*/  @P0 IADD3.X R7, R9, R139, RZ, P1, !PT ;  /* 0x0000008b09070210 */ /* 0x000fe40000ffe4ff */
[-C--:B------:R-:W-:Y:S03]  /*7200*/  @P0 IADD3 R4, P1, R6, R155.reuse, RZ ;  /* 0x0000009b06040210 */ /* 0x080fe60007f3e0ff */
[----:B------:R1:W-:Y:S02]  /*7210*/  @P0 LDGSTS.E.BYPASS.LTC128B.128 [R216+0x3100], [R6.64], !P5 ;  /* 0x0310000006d80fae */ /* 0x0003e4000e901d48 */
[--C-:B------:R-:W-:Y:S01]  /*7220*/  @P0 IMAD.X R5, R7, 0x1, R139.reuse, P1 ;  /* 0x0000000107050824 */ /* 0x100fe200008e068b */
[-C--:B------:R-:W-:Y:S04]  /*7230*/  @P0 IADD3 R2, P1, R4, R155.reuse, RZ ;  /* 0x0000009b04020210 */ /* 0x080fe80007f3e0ff */
[----:B------:R1:W-:Y:S01]  /*7240*/  @P0 LDGSTS.E.BYPASS.LTC128B.128 [R216+0x3900], [R4.64], !P5 ;  /* 0x0390000004d80fae */ /* 0x0003e2000e901d48 */
[----:B------:R-:W-:Y:S01]  /*7250*/  @P0 IMAD.X R3, R5, 0x1, R139, P1 ;  /* 0x0000000105030824 */ /* 0x000fe200008e068b */
[----:B------:R-:W-:Y:S04]  /*7260*/  @P0 IADD3 R10, P1, R2, R155, RZ ;  /* 0x0000009b020a0210 */ /* 0x000fe80007f3e0ff */
[----:B------:R1:W-:Y:S01]  /*7270*/  @P0 LDGSTS.E.BYPASS.LTC128B.128 [R216+0x4100], [R2.64], !P5 ;  /* 0x0410000002d80fae */ /* 0x0003e2000e901d48 */
[----:B------:R-:W-:Y:S05]  /*7280*/  @P0 IADD3.X R11, R3, R139, RZ, P1, !PT ;  /* 0x0000008b030b0210 */ /* 0x000fea0000ffe4ff */
[----:B------:R1:W-:Y:S04]  /*7290*/  @P0 LDGSTS.E.BYPASS.LTC128B.128 [R216+0x4900], [R10.64], !P5 ;  /* 0x049000000ad80fae */ /* 0x0003e8000e901d48 */
[----:B------:R-:W0:Y:S01]  /*72a0*/  LDGDEPBAR ;  /* 0x00000000000079af */ /* 0x000e220000000000 */
[----:B------:R-:W-:-:S05]  /*72b0*/  @P0 BRA `(.L_x_251) ;  /* 0xffffb9d000000947 */ /* 0x000fca000383ffff */
[----:B------:R-:W-:Y:S01]  /*72c0*/  WARPSYNC 0xffffffff ;  /* 0xffffffff00007948 */ /* 0x000fe20003800000 */
[----:B------:R-:W-:Y:S06]  /*72d0*/  BAR.SYNC.DEFER_BLOCKING 0x0 ;  /* 0x0000000000007b1d */ /* 0x000fec0000010000 */
.L_x_216:
[----:B------:R-:W-:Y:S01]  /*72e0*/  ISETP.GE.AND P0, PT, R173, 0x1, PT ;  /* 0x00000001ad00780c */ /* 0x000fe20003f06270 */
[----:B------:R-:W-:Y:S01]  /*72f0*/  BSSY B0, `(.L_x_252) ;  /* 0x0000020000007945 */ /* 0x000fe20003800000 */
[----:B-1----:R-:W-:Y:S01]  /*7300*/  IMAD.IADD R9, R161, 0x1, R162 ;  /* 0x00000001a1097824 */ /* 0x002fe200078e02a2 */
[----:B------:R-:W-:-:S10]  /*7310*/  MOV R0, RZ ;  /* 0x000000ff00007202 */ /* 0x000fd40000000f00 */
[----:B------:R-:W-:Y:S05]  /*7320*/  @!P0 BRA `(.L_x_253) ;  /* 0x000001c000008947 */ /* 0x000fea0003800000 */
[----:B------:R-:W-:Y:S01]  /*7330*/  IABS R2, R136 ;  /* 0x0000008800027213 */ /* 0x000fe20000000000 */
[----:B------:R-:W-:Y:S01]  /*7340*/  IMAD.MOV.U32 R4, RZ, RZ, RZ ;  /* 0x000000ffff047224 */ /* 0x000fe200078e00ff */
[----:B------:R-:W-:Y:S02]  /*7350*/  IADD3 R6, R153, -0x1, R136 ;  /* 0xffffffff99067810 */ /* 0x000fe40007ffe088 */
[----:B------:R-:W1:Y:S02]  /*7360*/  I2F.RP R0, R2 ;  /* 0x0000000200007306 */ /* 0x000e640000209400 */
[----:B------:R-:W-:-:S06]  /*7370*/  IABS R8, R6 ;  /* 0x0000000600087213 */ /* 0x000fcc0000000000 */
[----:B-1----:R-:W1:Y:S02]  /*7380*/  MUFU.RCP R0, R0 ;  /* 0x0000000000007308 */ /* 0x002e640000001000 */
[----:B-1----:R-:W-:-:S06]  /*7390*/  IADD3 R0, R0, 0xffffffe, RZ ;  /* 0x0ffffffe00007810 */ /* 0x002fcc0007ffe0ff */
[----:B------:R-:W1:Y:S02]  /*73a0*/  F2I.FTZ.U32.TRUNC.NTZ R5, R0 ;  /* 0x0000000000057305 */ /* 0x000e64000021f000 */
        /* <DEDUP_REMOVED lines=20> */
.L_x_253:
[----:B------:R-:W-:Y:S05]  /*74f0*/  BSYNC B0 ;  /* 0x0000000000007941 */ /* 0x000fea0003800000 */
.L_x_252:
[----:B------:R-:W2:Y:S01]  /*7500*/  LDL R2, [R1+0x4c] ;  /* 0x00004c0001027983 */ /* 0x000ea20000100800 */
[----:B------:R-:W-:Y:S01]  /*7510*/  MOV R26, RZ ;  /* 0x000000ff001a7202 */ /* 0x000fe20000000f00 */
[----:B------:R-:W-:Y:S01]  /*7520*/  CS2R R34, SRZ ;  /* 0x0000000000227805 */ /* 0x000fe2000001ff00 */
[----:B------:R-:W-:Y:S01]  /*7530*/  IMAD.MOV.U32 R31, RZ, RZ, RZ ;  /* 0x000000ffff1f7224 */ /* 0x000fe200078e00ff */
        /* <DEDUP_REMOVED lines=32> */
[----:B--2---:R-:W-:-:S04]  /*7740*/  IMAD R3, R2, R0, RZ ;  /* 0x0000000002037224 */ /* 0x004fc800078e02ff */
[--C-:B------:R-:W-:Y:S01]  /*7750*/  IMAD.IADD R2, R3, 0x1, R0.reuse ;  /* 0x0000000103027824 */ /* 0x100fe200078e0200 */
[----:B------:R1:W-:Y:S01]  /*7760*/  STL [R1+0x28], R3 ;  /* 0x0000280301007387 */ /* 0x0003e20000100800 */
[----:B------:R-:W-:-:S03]  /*7770*/  PRMT R0, RZ, 0x7610, R0 ;  /* 0x00007610ff007816 */ /* 0x000fc60000000000 */
[----:B------:R-:W-:-:S04]  /*7780*/  IMNMX R242, R153, R2, PT ;  /* 0x0000000299f27217 */ /* 0x000fc80003800200 */
[----:B------:R-:W-:-:S13]  /*7790*/  ISETP.GT.AND P0, PT, R242, R3, PT ;  /* 0x00000003f200720c */ /* 0x000fda0003f04270 */
[----:B------:R-:W-:Y:S05]  /*77a0*/  @!P0 BRA `(.L_x_254) ;  /* 0x0000c20000008947 */ /* 0x000fea0003800000 */
[----:B------:R-:W2:Y:S04]  /*77b0*/  LDL R16, [R1+0x10] ;  /* 0x0000100001107983 */ /* 0x000ea80000100800 */
[----:B------:R-:W3:Y:S01]  /*77c0*/  LDL R18, [R1+0x34] ;  /* 0x0000340001127983 */ /* 0x000ee20000100800 */
[----:B------:R-:W-:-:S03]  /*77d0*/  ISETP.NE.U32.AND P0, PT, RZ, c[0x0][0x340], PT ;  /* 0x0000d000ff007a0c */ /* 0x000fc60003f05070 */
[----:B------:R-:W4:Y:S01]  /*77e0*/  LDL R17, [R1+0x40] ;  /* 0x0000400001117983 */ /* 0x000f220000100800 */
[----:B------:R-:W-:-:S13]  /*77f0*/  ISETP.NE.AND.EX P2, PT, RZ, c[0x0][0x344], PT, P0 ;  /* 0x0000d100ff007a0c */ /* 0x000fda0003f45300 */
[----:B------:R-:W-:Y:S02]  /*7800*/  @P2 MOV R2, 0x4 ;  /* 0x0000000400022802 */ /* 0x000fe40000000f00 */
[----:B------:R-:W-:-:S04]  /*7810*/  MOV R0, c[0x0][0x2c4] ;  /* 0x0000b10000007a02 */ /* 0x000fc80000000f00 */
[----:B------:R-:W-:Y:S02]  /*7820*/  ISETP.NE.AND P1, PT, R0, 0x1, PT ;  /* 0x000000010000780c */ /* 0x000fe40003f25270 */
[----:B------:R-:W-:Y:S01]  /*7830*/  LEA R0, R166, R140, 0x4 ;  /* 0x0000008ca6007211 */ /* 0x000fe200078e20ff */
[----:B-12---:R-:W-:-:S05]  /*7840*/  @P2 IMAD.WIDE R2, R16, R2, c[0x0][0x340] ;  /* 0x0000d00010022625 */ /* 0x006fca00078e0202 */
[----:B------:R1:W2:Y:S01]  /*7850*/  @P2 LDG.E R13, [R2.64] ;  /* 0x00000008020d2981 */ /* 0x0002a2000c1e1900 */
[----:B---3--:R-:W-:-:S04]  /*7860*/  IMAD R12, R18, 0x80, R0 ;  /* 0x00000080120c7824 */ /* 0x008fc800078e0200 */
[----:B------:R-:W-:Y:S01]  /*7870*/  @P1 IMAD.HI.U32 R5, R12, c[0x0][0x2c8], RZ ;  /* 0x0000b2000c051a27 */ /* 0x000fe200078e00ff */
[----:B------:R-:W-:Y:S02]  /*7880*/  MOV R0, R12 ;  /* 0x0000000c00007202 */ /* 0x000fe40000000f00 */
[----:B------:R-:W-:Y:S02]  /*7890*/  MOV R6, R134 ;  /* 0x0000008600067202 */ /* 0x000fe40000000f00 */
[----:B------:R-:W-:Y:S01]  /*78a0*/  @P1 SHF.R.U32.HI R0, RZ, c[0x0][0x2cc], R5 ;  /* 0x0000b300ff001a19 */ /* 0x000fe20000011605 */
[----:B------:R-:W-:Y:S01]  /*78b0*/  IMAD.MOV.U32 R7, RZ, RZ, R135 ;  /* 0x000000ffff077224 */ /* 0x000fe200078e0087 */
[----:B-1----:R-:W-:Y:S02]  /*78c0*/  SHF.R.S32.HI R3, RZ, 0x1f, R160 ;  /* 0x0000001fff037819 */ /* 0x002fe400000114a0 */
[----:B------:R-:W-:-:S03]  /*78d0*/  IADD3 R2, P0, R140, R9, RZ ;  /* 0x000000098c027210 */ /* 0x000fc60007f1e0ff */
[----:B------:R-:W-:Y:S01]  /*78e0*/  IMAD R4, R3, c[0x0][0x178], RZ ;  /* 0x00005e0003047a24 */ /* 0x000fe200078e02ff */
[----:B------:R-:W-:-:S03]  /*78f0*/  LEA.HI.X.SX32 R3, R9, R186, 0x1, P0 ;  /* 0x000000ba09037211 */ /* 0x000fc600000f0eff */
[C---:B------:R-:W-:Y:S02]  /*7900*/  IMAD R8, R160.reuse, c[0x0][0x17c], R4 ;  /* 0x00005f00a0087a24 */ /* 0x040fe400078e0204 */
[----:B------:R-:W-:Y:S01]  /*7910*/  IMAD.WIDE.U32 R4, R160, c[0x0][0x178], RZ ;  /* 0x00005e00a0047a25 */ /* 0x000fe200078e00ff */
[----:B------:R-:W-:-:S03]  /*7920*/  ISETP.NE.U32.AND P0, PT, RZ, c[0x0][0x348], PT ;  /* 0x0000d200ff007a0c */ /* 0x000fc60003f05070 */
[C---:B------:R-:W-:Y:S02]  /*7930*/  IMAD R15, R3.reuse, c[0x0][0x1e0], RZ ;  /* 0x00007800030f7a24 */ /* 0x040fe400078e02ff */
[----:B------:R-:W-:Y:S01]  /*7940*/  IMAD R14, R3, c[0x0][0x208], RZ ;  /* 0x00008200030e7a24 */ /* 0x000fe200078e02ff */
[----:B------:R-:W-:Y:S01]  /*7950*/  IADD3 R3, R5, R8, RZ ;  /* 0x0000000805037210 */ /* 0x000fe20007ffe0ff */
[----:B------:R-:W-:Y:S01]  /*7960*/  IMAD.WIDE.U32 R10, R2, c[0x0][0x1e0], R6 ;  /* 0x00007800020a7a25 */ /* 0x000fe200078e0006 */
[----:B------:R-:W-:-:S03]  /*7970*/  ISETP.NE.AND.EX P0, PT, RZ, c[0x0][0x34c], PT, P0 ;  /* 0x0000d300ff007a0c */ /* 0x000fc60003f05300 */
[----:B------:R-:W-:-:S04]  /*7980*/  IMAD.WIDE.U32 R8, R2, c[0x0][0x208], R6 ;  /* 0x0000820002087a25 */ /* 0x000fc800078e0006 */
[C---:B------:R-:W-:Y:S02]  /*7990*/  IMAD R6, R2.reuse, c[0x0][0x1e4], R15 ;  /* 0x0000790002067a24 */ /* 0x040fe400078e020f */
[----:B------:R-:W-:Y:S01]  /*79a0*/  IMAD R5, R2, c[0x0][0x20c], R14 ;  /* 0x0000830002057a24 */ /* 0x000fe200078e020e */
[----:B------:R-:W-:Y:S02]  /*79b0*/  MOV R2, R4 ;  /* 0x0000000400027202 */ /* 0x000fe40000000f00 */
[----:B------:R-:W-:Y:S01]  /*79c0*/  SEL R4, R138, RZ, !P0 ;  /* 0x000000ff8a047207 */ /* 0x000fe20004000000 */
[----:B------:R-:W-:Y:S01]  /*79d0*/  IMAD.IADD R7, R11, 0x1, R6 ;  /* 0x000000010b077824 */ /* 0x000fe200078e0206 */
[----:B------:R-:W-:Y:S01]  /*79e0*/  IADD3 R5, R9, R5, RZ ;  /* 0x0000000509057210 */ /* 0x000fe20007ffe0ff */
[----:B----4-:R-:W-:Y:S01]  /*79f0*/  IMAD.WIDE.U32 R2, R17, c[0x0][0x1b8], R2 ;  /* 0x00006e0011027a25 */ /* 0x010fe200078e0002 */
[----:B------:R-:W-:Y:S02]  /*7a00*/  SEL R9, R16, RZ, !P0 ;  /* 0x000000ff10097207 */ /* 0x000fe40004000000 */
[----:B------:R-:W-:Y:S01]  /*7a10*/  MOV R6, R10 ;  /* 0x0000000a00067202 */ /* 0x000fe20000000f00 */
[----:B------:R-:W-:-:S02]  /*7a20*/  IMAD R11, R4, c[0x0][0x1c0], RZ ;  /* 0x00007000040b7a24 */ /* 0x000fc400078e02ff */
[----:B------:R-:W-:Y:S02]  /*7a30*/  IMAD R3, R17, c[0x0][0x1bc], R3 ;  /* 0x00006f0011037a24 */ /* 0x000fe400078e0203 */
[----:B------:R-:W-:Y:S02]  /*7a40*/  IMAD.MOV.U32 R4, RZ, RZ, R8 ;  /* 0x000000ffff047224 */ /* 0x000fe400078e0008 */
[C---:B------:R-:W-:Y:S02]  /*7a50*/  IMAD R14, R9.reuse, c[0x0][0x1c4], R11 ;  /* 0x00007100090e7a24 */ /* 0x040fe400078e020b */
[----:B------:R-:W-:Y:S01]  /*7a60*/  IMAD.WIDE.U32 R8, R9, c[0x0][0x1c0], R2 ;  /* 0x0000700009087a25 */ /* 0x000fe200078e0002 */
[----:B------:R-:W-:-:S03]  /*7a70*/  IADD3 R10, -R0, RZ, RZ ;  /* 0x000000ff000a7210 */ /* 0x000fc60007ffe1ff */
[----:B------:R-:W-:Y:S01]  /*7a80*/  IMAD.WIDE.U32 R2, R17, c[0x0][0x1e8], R6 ;  /* 0x00007a0011027a25 */ /* 0x000fe200078e0006 */
[----:B------:R-:W-:-:S03]  /*7a90*/  SHF.R.S32.HI R11, RZ, 0x1f, R0 ;  /* 0x0000001fff0b7819 */ /* 0x000fc60000011400 */
[----:B------:R-:W-:Y:S01]  /*7aa0*/  IMAD.WIDE.U32 R6, R17, c[0x0][0x210], R4 ;  /* 0x0000840011067a25 */ /* 0x000fe200078e0004 */
[----:B------:R-:W-:-:S03]  /*7ab0*/  MOV R4, R2 ;  /* 0x0000000200047202 */ /* 0x000fc60000000f00 */
[----:B------:R-:W-:Y:S01]  /*7ac0*/  IMAD R5, R17, c[0x0][0x1ec], R3 ;  /* 0x00007b0011057a24 */ /* 0x000fe200078e0203 */
[----:B------:R-:W-:Y:S01]  /*7ad0*/  IADD3 R3, R9, R14, RZ ;  /* 0x0000000e09037210 */ /* 0x000fe20007ffe0ff */
[----:B------:R-:W-:Y:S02]  /*7ae0*/  IMAD R9, R10, c[0x0][0x2c4], R12 ;  /* 0x0000b1000a097a24 */ /* 0x000fe400078e020c */
[----:B------:R-:W-:Y:S02]  /*7af0*/  IMAD R10, R11, c[0x0][0x1b0], RZ ;  /* 0x00006c000b0a7a24 */ /* 0x000fe400078e02ff */
[----:B------:R-:W-:Y:S01]  /*7b00*/  IMAD.MOV.U32 R2, RZ, RZ, R8 ;  /* 0x000000ffff027224 */ /* 0x000fe200078e0008 */
[----:B------:R-:W-:Y:S01]  /*7b10*/  ISETP.NE.U32.AND P0, PT, RZ, c[0x0][0x350], PT ;  /* 0x0000d400ff007a0c */ /* 0x000fe20003f05070 */
[C---:B------:R-:W-:Y:S01]  /*7b20*/  IMAD R10, R0.reuse, c[0x0][0x1b4], R10 ;  /* 0x00006d00000a7a24 */ /* 0x040fe200078e020a */
[----:B------:R-:W-:Y:S01]  /*7b30*/  SHF.R.S32.HI R8, RZ, 0x1f, R9 ;  /* 0x0000001fff087819 */ /* 0x000fe20000011409 */
[----:B------:R-:W-:Y:S01]  /*7b40*/  IMAD.WIDE.U32 R2, R0, c[0x0][0x1b0], R2 ;  /* 0x00006c0000027a25 */ /* 0x000fe200078e0002 */
[----:B------:R-:W-:-:S04]  /*7b50*/  ISETP.NE.AND.EX P0, PT, RZ, c[0x0][0x354], PT, P0 ;  /* 0x0000d500ff007a0c */ /* 0x000fc80003f05300 */
[----:B------:R-:W-:Y:S01]  /*7b60*/  IADD3 R3, R3, R10, RZ ;  /* 0x0000000a03037210 */ /* 0x000fe20007ffe0ff */
[----:B------:R-:W-:Y:S02]  /*7b70*/  IMAD R10, R8, c[0x0][0x1a8], RZ ;  /* 0x00006a00080a7a24 */ /* 0x000fe400078e02ff */
[----:B------:R-:W-:Y:S02]  /*7b80*/  IMAD R7, R17, c[0x0][0x214], R7 ;  /* 0x0000850011077a24 */ /* 0x000fe400078e0207 */
[C---:B------:R-:W-:Y:S02]  /*7b90*/  IMAD R10, R9.reuse, c[0x0][0x1ac], R10 ;  /* 0x00006b00090a7a24 */ /* 0x040fe400078e020a */
[----:B------:R-:W-:-:S04]  /*7ba0*/  IMAD.WIDE.U32 R2, R9, c[0x0][0x1a8], R2 ;  /* 0x00006a0009027a25 */ /* 0x000fc800078e0002 */
[----:B------:R-:W-:Y:S01]  /*7bb0*/  IMAD.IADD R3, R3, 0x1, R10 ;  /* 0x0000000103037824 */ /* 0x000fe200078e020a */
[----:B------:R-:W-:Y:S02]  /*7bc0*/  IADD3 R111, R242, -0x1, RZ ;  /* 0xfffffffff26f7810 */ /* 0x000fe40007ffe0ff */
[----:B--2---:R-:W-:Y:S02]  /*7bd0*/  @P2 SHF.R.S32.HI R0, RZ, 0x1f, R13 ;  /* 0x0000001fff002819 */ /* 0x004fe4000001140d */
[----:B------:R-:W-:Y:S02]  /*7be0*/  @!P2 MOV R0, R138 ;  /* 0x0000008a0000a202 */ /* 0x000fe40000000f00 */
[----:B------:R-:W-:Y:S02]  /*7bf0*/  @!P2 MOV R13, R16 ;  /* 0x00000010000da202 */ /* 0x000fe40000000f00 */
[----:B------:R-:W-:Y:S02]  /*7c00*/  SEL R8, R0, RZ, !P0 ;  /* 0x000000ff00087207 */ /* 0x000fe40004000000 */
[----:B------:R-:W-:-:S03]  /*7c10*/  SEL R0, R13, RZ, !P0 ;  /* 0x000000ff0d007207 */ /* 0x000fc60004000000 */
[C---:B------:R-:W-:Y:S02]  /*7c20*/  IMAD R9, R8.reuse, c[0x0][0x1f0], RZ ;  /* 0x00007c0008097a24 */ /* 0x040fe400078e02ff */
[----:B------:R-:W-:Y:S02]  /*7c30*/  IMAD R8, R8, c[0x0][0x218], RZ ;  /* 0x0000860008087a24 */ /* 0x000fe400078e02ff */
[----:B------:R-:W-:Y:S01]  /*7c40*/  IMAD.WIDE.U32 R16, R0, c[0x0][0x1f0], R4 ;  /* 0x00007c0000107a25 */ /* 0x000fe200078e0004 */
[----:B------:R-:W-:-:S03]  /*7c50*/  LEA R5, P0, R2, c[0x0][0x160], 0x1 ;  /* 0x0000580002057a11 */ /* 0x000fc600078008ff */
[----:B------:R-:W-:-:S04]  /*7c60*/  IMAD.WIDE.U32 R14, R0, c[0x0][0x218], R6 ;  /* 0x00008600000e7a25 */ /* 0x000fc800078e0006 */
[C---:B------:R-:W-:Y:S02]  /*7c70*/  IMAD R6, R0.reuse, c[0x0][0x21c], R8 ;  /* 0x0000870000067a24 */ /* 0x040fe400078e0208 */
[----:B------:R-:W-:Y:S01]  /*7c80*/  IMAD R7, R0, c[0x0][0x1f4], R9 ;  /* 0x00007d0000077a24 */ /* 0x000fe200078e0209 */
[----:B------:R-:W-:Y:S02]  /*7c90*/  LEA.HI.X R4, R2, c[0x0][0x164], R3, 0x1, P0 ;  /* 0x0000590002047a11 */ /* 0x000fe400000f0c03 */
[----:B------:R-:W-:Y:S02]  /*7ca0*/  IADD3 R2, R15, R6, RZ ;  /* 0x000000060f027210 */ /* 0x000fe40007ffe0ff */
[----:B------:R-:W-:Y:S01]  /*7cb0*/  IADD3 R3, R17, R7, RZ ;  /* 0x0000000711037210 */ /* 0x000fe20007ffe0ff */
[----:B------:R1:W-:Y:S04]  /*7cc0*/  STL.64 [R1+0x20], R16 ;  /* 0x0000201001007387 */ /* 0x0003e80000100a00 */
[----:B------:R1:W-:Y:S04]  /*7cd0*/  STL.64 [R1+0x18], R14 ;  /* 0x0000180e01007387 */ /* 0x0003e80000100a00 */
[----:B------:R1:W-:Y:S04]  /*7ce0*/  STL [R1+0x2c], R2 ;  /* 0x00002c0201007387 */ /* 0x0003e80000100800 */
[----:B------:R1:W-:Y:S01]  /*7cf0*/  STL [R1+0x38], R3 ;  /* 0x0000380301007387 */ /* 0x0003e20000100800 */
[----:B------:R-:W-:-:S02]  /*7d00*/  ISETP.GE.AND P2, PT, R134, c[0x0][0x198], PT ;  /* 0x0000660086007a0c */ /* 0x000fc40003f46270 */
[----:B------:R-:W-:Y:S01]  /*7d10*/  LEA R0, R18, R140, 0x7 ;  /* 0x0000008c12007211 */ /* 0x000fe200078e38ff */
[----:B------:R-:W-:Y:S08]  /*7d20*/  BRA.DIV ~URZ, `(.L_x_255) ;  /* 0x0000fba27f007947 */ /* 0x000ff0000b800000 */
[----:B------:R2:W3:Y:S02]  /*7d30*/  SHFL.IDX PT, R6, R4, RZ, 0x181f ;  /* 0x00181fff04067589 */ /* 0x0004e400000e0000 */
.L_x_385:
[----:B------:R-:W-:Y:S05]  /*7d40*/  BRA.DIV ~URZ, `(.L_x_256) ;  /* 0x0000fbf27f007947 */ /* 0x000fea000b800000 */
[----:B-1----:R1:W4:Y:S02]  /*7d50*/  SHFL.IDX PT, R2, R5, RZ, 0x181f ;  /* 0x00181fff05027589 */ /* 0x00232400000e0000 */
.L_x_386:
[----:B------:R-:W-:Y:S01]  /*7d60*/  IMAD R13, R165, c[0x0][0x2c4], RZ ;  /* 0x0000b100a50d7a24 */ /* 0x000fe200078e02ff */
[----:B------:R-:W-:Y:S04]  /*7d70*/  BSSY B0, `(.L_x_257) ;  /* 0x0000009000007945 */ /* 0x000fe80003800000 */
[----:B------:R-:W-:-:S13]  /*7d80*/  ISETP.GE.AND P0, PT, R0, R13, PT ;  /* 0x0000000d0000720c */ /* 0x000fda0003f06270 */
[----:B------:R-:W-:Y:S05]  /*7d90*/  @P0 BRA `(.L_x_258) ;  /* 0x0000006000000947 */ /* 0x000fea0003800000 */
[----:B----4-:R-:W-:-:S04]  /*7da0*/  LEA R2, P0, R134, R2, 0x1 ;  /* 0x0000000286027211 */ /* 0x010fc800078008ff */
[----:B---3--:R-:W-:-:S05]  /*7db0*/  LEA.HI.X R3, R134, R6, R135, 0x1, P0 ;  /* 0x0000000686037211 */ /* 0x008fca00000f0c87 */
[----:B------:R-:W-:Y:S01]  /*7dc0*/  @!PT LDS RZ, [RZ] ;  /* 0x00000000fffff984 */ /* 0x000fe20000000800 */
[----:B------:R-:W-:Y:S01]  /*7dd0*/  @!PT LDS RZ, [RZ] ;  /* 0x00000000fffff984 */ /* 0x000fe20000000800 */
[----:B------:R-:W-:Y:S01]  /*7de0*/  @!PT LDS RZ, [RZ] ;  /* 0x00000000fffff984 */ /* 0x000fe20000000800 */
[----:B------:R3:W-:Y:S04]  /*7df0*/  LDGSTS.E.BYPASS.LTC128B.128 [R216+0x5100], [R2.64], !P2 ;  /* 0x0510000002d87fae */ /* 0x0007e8000d101d48 */
.L_x_258:
[----:B------:R-:W-:Y:S05]  /*7e00*/  BSYNC B0 ;  /* 0x0000000000007941 */ /* 0x000fea0003800000 */
.L_x_257:
[----:B------:R-:W-:Y:S05]  /*7e10*/  BRA.DIV ~URZ, `(.L_x_259) ;  /* 0x0000fb927f007947 */ /* 0x000fea000b800000 */
[----:B---3--:R3:W1:Y:S04]  /*7e20*/  SHFL.IDX PT, R6, R4, 0x1, 0x181f ;  /* 0x00381f0004067f89 */ /* 0x00866800000e0000 */
[----:B----4-:R3:W4:Y:S02]  /*7e30*/  SHFL.IDX PT, R2, R5, 0x1, 0x181f ;  /* 0x00381f0005027f89 */ /* 0x01072400000e0000 */
.L_x_387:
[----:B------:R-:W-:Y:S01]  /*7e40*/  IADD3 R3, R0, 0x10, RZ ;  /* 0x0000001000037810 */ /* 0x000fe20007ffe0ff */
[----:B------:R-:W-:Y:S03]  /*7e50*/  BSSY B0, `(.L_x_260) ;  /* 0x0000009000007945 */ /* 0x000fe60003800000 */
[----:B------:R-:W-:-:S13]  /*7e60*/  ISETP.GE.AND P0, PT, R3, R13, PT ;  /* 0x0000000d0300720c */ /* 0x000fda0003f06270 */
[----:B------:R-:W-:Y:S05]  /*7e70*/  @P0 BRA `(.L_x_261) ;  /* 0x0000006000000947 */ /* 0x000fea0003800000 */
[----:B----4-:R-:W-:-:S04]  /*7e80*/  LEA R2, P0, R134, R2, 0x1 ;  /* 0x0000000286027211 */ /* 0x010fc800078008ff */
[----:B-1----:R-:W-:-:S05]  /*7e90*/  LEA.HI.X R3, R134, R6, R135, 0x1, P0 ;  /* 0x0000000686037211 */ /* 0x002fca00000f0c87 */
[----:B------:R-:W-:Y:S01]  /*7ea0*/  @!PT LDS RZ, [RZ] ;  /* 0x00000000fffff984 */ /* 0x000fe20000000800 */
[----:B------:R-:W-:Y:S01]  /*7eb0*/  @!PT LDS RZ, [RZ] ;  /* 0x00000000fffff984 */ /* 0x000fe20000000800 */
[----:B------:R-:W-:Y:S01]  /*7ec0*/  @!PT LDS RZ, [RZ] ;  /* 0x00000000fffff984 */ /* 0x000fe20000000800 */
[----:B------:R1:W-:Y:S04]  /*7ed0*/  LDGSTS.E.BYPASS.LTC128B.128 [R216+0x5900], [R2.64], !P2 ;  /* 0x0590000002d87fae */ /* 0x0003e8000d101d48 */
.L_x_261:
[----:B------:R-:W-:Y:S05]  /*7ee0*/  BSYNC B0 ;  /* 0x0000000000007941 */ /* 0x000fea0003800000 */
.L_x_260:
[----:B------:R-:W-:Y:S05]  /*7ef0*/  BRA.DIV ~URZ, `(.L_x_262) ;  /* 0x0000fb827f007947 */ /* 0x000fea000b800000 */
[----:B-1----:R1:W2:Y:S02]  /*7f00*/  SHFL.IDX PT, R6, R4, 0x2, 0x181f ;  /* 0x00581f0004067f89 */ /* 0x0022a400000e0000 */
.L_x_388:
[----:B------:R-:W-:Y:S05]  /*7f10*/  BRA.DIV ~URZ, `(.L_x_263) ;  /* 0x0000fbd27f007947 */ /* 0x000fea000b800000 */
[----:B----4-:R4:W1:Y:S02]  /*7f20*/  SHFL.IDX PT, R2, R5, 0x2, 0x181f ;  /* 0x00581f0005027f89 */ /* 0x01086400000e0000 */
.L_x_389:
[----:B------:R-:W-:Y:S01]  /*7f30*/  IADD3 R3, R0, 0x20, RZ ;  /* 0x0000002000037810 */ /* 0x000fe20007ffe0ff */
[----:B------:R-:W-:Y:S03]  /*7f40*/  BSSY B0, `(.L_x_264) ;  /* 0x0000009000007945 */ /* 0x000fe60003800000 */
[----:B------:R-:W-:-:S13]  /*7f50*/  ISETP.GE.AND P0, PT, R3, R13, PT ;  /* 0x0000000d0300720c */ /* 0x000fda0003f06270 */
[----:B------:R-:W-:Y:S05]  /*7f60*/  @P0 BRA `(.L_x_265) ;  /* 0x0000006000000947 */ /* 0x000fea0003800000 */
[----:B-1----:R-:W-:-:S04]  /*7f70*/  LEA R2, P0, R134, R2, 0x1 ;  /* 0x0000000286027211 */ /* 0x002fc800078008ff */
[----:B--2---:R-:W-:-:S05]  /*7f80*/  LEA.HI.X R3, R134, R6, R135, 0x1, P0 ;  /* 0x0000000686037211 */ /* 0x004fca00000f0c87 */
[----:B------:R-:W-:Y:S01]  /*7f90*/  @!PT LDS RZ, [RZ] ;  /* 0x00000000fffff984 */ /* 0x000fe20000000800 */
[----:B------:R-:W-:Y:S01]  /*7fa0*/  @!PT LDS RZ, [RZ] ;  /* 0x00000000fffff984 */ /* 0x000fe20000000800 */
[----:B------:R-:W-:Y:S01]  /*7fb0*/  @!PT LDS RZ, [RZ] ;  /* 0x00000000fffff984 */ /* 0x000fe20000000800 */
[----:B------:R1:W-:Y:S04]  /*7fc0*/  LDGSTS.E.BYPASS.LTC128B.128 [R216+0x6100], [R2.64], !P2 ;  /* 0x0610000002d87fae */ /* 0x0003e8000d101d48 */
.L_x_265:
[----:B------:R-:W-:Y:S05]  /*7fd0*/  BSYNC B0 ;  /* 0x0000000000007941 */ /* 0x000fea0003800000 */
.L_x_264:
[----:B------:R-:W-:Y:S05]  /*7fe0*/  BRA.DIV ~URZ, `(.L_x_266) ;  /* 0x0000fb727f007947 */ /* 0x000fea000b800000 */
[----:B--2---:R2:W3:Y:S04]  /*7ff0*/  SHFL.IDX PT, R6, R4, 0x3, 0x181f ;  /* 0x00781f0004067f89 */ /* 0x0044e800000e0000 */
[----:B-1----:R2:W1:Y:S02]  /*8000*/  SHFL.IDX PT, R2, R5, 0x3, 0x181f ;  /* 0x00781f0005027f89 */ /* 0x00246400000e0000 */
.L_x_390:
[----:B------:R-:W-:Y:S01]  /*8010*/  IADD3 R3, R0, 0x30, RZ ;  /* 0x0000003000037810 */ /* 0x000fe20007ffe0ff */
[----:B------:R-:W-:Y:S03]  /*8020*/  BSSY B0, `(.L_x_267) ;  /* 0x0000009000007945 */ /* 0x000fe60003800000 */
[----:B------:R-:W-:-:S13]  /*8030*/  ISETP.GE.AND P0, PT, R3, R13, PT ;  /* 0x0000000d0300720c */ /* 0x000fda0003f06270 */
[----:B------:R-:W-:Y:S05]  /*8040*/  @P0 BRA `(.L_x_268) ;  /* 0x0000006000000947 */ /* 0x000fea0003800000 */
[----:B-1----:R-:W-:-:S04]  /*8050*/  LEA R2, P0, R134, R2, 0x1 ;  /* 0x0000000286027211 */ /* 0x002fc800078008ff */
[----:B---3--:R-:W-:-:S05]  /*8060*/  LEA.HI.X R3, R134, R6, R135, 0x1, P0 ;  /* 0x0000000686037211 */ /* 0x008fca00000f0c87 */
[----:B------:R-:W-:Y:S01]  /*8070*/  @!PT LDS RZ, [RZ] ;  /* 0x00000000fffff984 */ /* 0x000fe20000000800 */
[----:B------:R-:W-:Y:S01]  /*8080*/  @!PT LDS RZ, [RZ] ;  /* 0x00000000fffff984 */ /* 0x000fe20000000800 */
[----:B------:R-:W-:Y:S01]  /*8090*/  @!PT LDS RZ, [RZ] ;  /* 0x00000000fffff984 */ /* 0x000fe20000000800 */
[----:B------:R1:W-:Y:S04]  /*80a0*/  LDGSTS.E.BYPASS.LTC128B.128 [R216+0x6900], [R2.64], !P2 ;  /* 0x0690000002d87fae */ /* 0x0003e8000d101d48 */
.L_x_268:
[----:B------:R-:W-:Y:S05]  /*80b0*/  BSYNC B0 ;  /* 0x0000000000007941 */ /* 0x000fea0003800000 */
.L_x_267:
[----:B------:R-:W-:Y:S05]  /*80c0*/  BRA.DIV ~URZ, `(.L_x_269) ;  /* 0x0000fb627f007947 */ /* 0x000fea000b800000 */
[----:B---3--:R3:W2:Y:S02]  /*80d0*/  SHFL.IDX PT, R6, R4, 0x4, 0x181f ;  /* 0x00981f0004067f89 */ /* 0x0086a400000e0000 */
.L_x_391:
[----:B------:R-:W-:Y:S05]  /*80e0*/  BRA.DIV ~URZ, `(.L_x_270) ;  /* 0x0000fbb27f007947 */ /* 0x000fea000b800000 */
[----:B-1----:R1:W3:Y:S02]  /*80f0*/  SHFL.IDX PT, R2, R5, 0x4, 0x181f ;  /* 0x00981f0005027f89 */ /* 0x0022e400000e0000 */
.L_x_392:
[----:B------:R-:W-:Y:S01]  /*8100*/  IADD3 R3, R0, 0x40, RZ ;  /* 0x0000004000037810 */ /* 0x000fe20007ffe0ff */
[----:B------:R-:W-:Y:S03]  /*8110*/  BSSY B0, `(.L_x_271) ;  /* 0x0000009000007945 */ /* 0x000fe60003800000 */
[----:B------:R-:W-:-:S13]  /*8120*/  ISETP.GE.AND P0, PT, R3, R13, PT ;  /* 0x0000000d0300720c */ /* 0x000fda0003f06270 */
[----:B------:R-:W-:Y:S05]  /*8130*/  @P0 BRA `(.L_x_272) ;  /* 0x0000006000000947 */ /* 0x000fea0003800000 */
[----:B---3--:R-:W-:-:S04]  /*8140*/  LEA R2, P0, R134, R2, 0x1 ;  /* 0x0000000286027211 */ /* 0x008fc800078008ff */
[----:B--2---:R-:W-:-:S05]  /*8150*/  LEA.HI.X R3, R134, R6, R135, 0x1, P0 ;  /* 0x0000000686037211 */ /* 0x004fca00000f0c87 */
[----:B------:R-:W-:Y:S01]  /*8160*/  @!PT LDS RZ, [RZ] ;  /* 0x00000000fffff984 */ /* 0x000fe20000000800 */
[----:B------:R-:W-:Y:S01]  /*8170*/  @!PT LDS RZ, [RZ] ;  /* 0x00000000fffff984 */ /* 0x000fe20000000800 */
[----:B------:R-:W-:Y:S01]  /*8180*/  @!PT LDS RZ, [RZ] ;  /* 0x00000000fffff984 */ /* 0x000fe20000000800 */
[----:B------:R2:W-:Y:S04]  /*8190*/  LDGSTS.E.BYPASS.LTC128B.128 [R216+0x7100], [R2.64], !P2 ;  /* 0x0710000002d87fae */ /* 0x0005e8000d101d48 */
.L_x_272:
[----:B------:R-:W-:Y:S05]  /*81a0*/  BSYNC B0 ;  /* 0x0000000000007941 */ /* 0x000fea0003800000 */
.L_x_271:
[----:B------:R-:W-:Y:S05]  /*81b0*/  BRA.DIV ~URZ, `(.L_x_273) ;  /* 0x0000fb527f007947 */ /* 0x000fea000b800000 */
[----:B--2---:R2:W1:Y:S04]  /*81c0*/  SHFL.IDX PT, R6, R4, 0x5, 0x181f ;  /* 0x00b81f0004067f89 */ /* 0x00446800000e0000 */
[----:B---3--:R2:W3:Y:S02]  /*81d0*/  SHFL.IDX PT, R2, R5, 0x5, 0x181f ;  /* 0x00b81f0005027f89 */ /* 0x0084e400000e0000 */
.L_x_393:
[----:B------:R-:W-:Y:S01]  /*81e0*/  IADD3 R3, R0, 0x50, RZ ;  /* 0x0000005000037810 */ /* 0x000fe20007ffe0ff */
[----:B------:R-:W-:Y:S03]  /*81f0*/  BSSY B0, `(.L_x_274) ;  /* 0x0000009000007945 */ /* 0x000fe60003800000 */
[----:B------:R-:W-:-:S13]  /*8200*/  ISETP.GE.AND P0, PT, R3, R13, PT ;  /* 0x0000000d0300720c */ /* 0x000fda0003f06270 */
[----:B------:R-:W-:Y:S05]  /*8210*/  @P0 BRA `(.L_x_275) ;  /* 0x0000006000000947 */ /* 0x000fea0003800000 */
[----:B---3--:R-:W-:-:S04]  /*8220*/  LEA R2, P0, R134, R2, 0x1 ;  /* 0x0000000286027211 */ /* 0x008fc800078008ff */
[----:B-1----:R-:W-:-:S05]  /*8230*/  LEA.HI.X R3, R134, R6, R135, 0x1, P0 ;  /* 0x0000000686037211 */ /* 0x002fca00000f0c87 */
[----:B------:R-:W-:Y:S01]  /*8240*/  @!PT LDS RZ, [RZ] ;  /* 0x00000000fffff984 */ /* 0x000fe20000000800 */
[----:B------:R-:W-:Y:S01]  /*8250*/  @!PT LDS RZ, [RZ] ;  /* 0x00000000fffff984 */ /* 0x000fe20000000800 */
[----:B------:R-:W-:Y:S01]  /*8260*/  @!PT LDS RZ, [RZ] ;  /* 0x00000000fffff984 */ /* 0x000fe20000000800 */
[----:B------:R1:W-:Y:S04]  /*8270*/  LDGSTS.E.BYPASS.LTC128B.128 [R216+0x7900], [R2.64], !P2 ;  /* 0x0790000002d87fae */ /* 0x0003e8000d101d48 */
.L_x_275:
[----:B------:R-:W-:Y:S05]  /*8280*/  BSYNC B0 ;  /* 0x0000000000007941 */ /* 0x000fea0003800000 */
.L_x_274:
[----:B------:R-:W-:Y:S05]  /*8290*/  BRA.DIV ~URZ, `(.L_x_276) ;  /* 0x0000fb427f007947 */ /* 0x000fea000b800000 */
[----:B-1----:R1:W2:Y:S02]  /*82a0*/  SHFL.IDX PT, R6, R4, 0x6, 0x181f ;  /* 0x00d81f0004067f89 */ /* 0x0022a400000e0000 */
.L_x_394:
[----:B------:R-:W-:Y:S05]  /*82b0*/  BRA.DIV ~URZ, `(.L_x_277) ;  /* 0x0000fb927f007947 */ /* 0x000fea000b800000 */
[----:B---3--:R3:W1:Y:S02]  /*82c0*/  SHFL.IDX PT, R2, R5, 0x6, 0x181f ;  /* 0x00d81f0005027f89 */ /* 0x00866400000e0000 */
.L_x_395:
        /* <DEDUP_REMOVED lines=10> */
.L_x_279:
[----:B------:R-:W-:Y:S05]  /*8370*/  BSYNC B0 ;  /* 0x0000000000007941 */ /* 0x000fea0003800000 */
.L_x_278:
[----:B------:R-:W-:Y:S05]  /*8380*/  BRA.DIV ~URZ, `(.L_x_280) ;  /* 0x0000fb327f007947 */ /* 0x000fea000b800000 */
[----:B-12---:R-:W1:Y:S04]  /*8390*/  SHFL.IDX PT, R4, R4, 0x7, 0x181f ;  /* 0x00f81f0004047f89 */ /* 0x006e6800000e0000 */
[----:B------:R2:W3:Y:S02]  /*83a0*/  SHFL.IDX PT, R2, R5, 0x7, 0x181f ;  /* 0x00f81f0005027f89 */ /* 0x0004e400000e0000 */
.L_x_396:
[----:B------:R-:W-:-:S04]  /*83b0*/  IADD3 R0, R0, 0x70, RZ ;  /* 0x0000007000007810 */ /* 0x000fc80007ffe0ff */
[----:B------:R-:W-:-:S13]  /*83c0*/  ISETP.GE.AND P0, PT, R0, R13, PT ;  /* 0x0000000d0000720c */ /* 0x000fda0003f06270 */
[----:B---3--:R-:W-:-:S04]  /*83d0*/  @!P0 LEA R2, P1, R134, R2, 0x1 ;  /* 0x0000000286028211 */ /* 0x008fc800078208ff */
[C---:B-1----:R-:W-:Y:S02]  /*83e0*/  @!P0 LEA.HI.X R3, R134.reuse, R4, R135, 0x1, P1 ;  /* 0x0000000486038211 */ /* 0x042fe400008f0c87 */
[----:B------:R-:W-:-:S03]  /*83f0*/  ISETP.GE.AND P1, PT, R134, c[0x0][0x1d4], PT ;  /* 0x0000750086007a0c */ /* 0x000fc60003f26270 */
[----:B------:R-:W-:Y:S01]  /*8400*/  @!PT LDS RZ, [RZ] ;  /* 0x00000000fffff984 */ /* 0x000fe20000000800 */
[----:B------:R-:W-:Y:S01]  /*8410*/  @!PT LDS RZ, [RZ] ;  /* 0x00000000fffff984 */ /* 0x000fe20000000800 */
[----:B------:R-:W-:Y:S01]  /*8420*/  @!PT LDS RZ, [RZ] ;  /* 0x00000000fffff984 */ /* 0x000fe20000000800 */
[----:B------:R1:W-:Y:S04]  /*8430*/  @!P0 LDGSTS.E.BYPASS.LTC128B.128 [R216+0x8900], [R2.64], !P2 ;  /* 0x0890000002d88fae */ /* 0x0003e8000d101d48 */
[----:B------:R-:W0:Y:S01]  /*8440*/  LDGDEPBAR ;  /* 0x00000000000079af */ /* 0x000e220000000000 */
[----:B------:R-:W-:Y:S03]  /*8450*/  WARPSYNC 0xffffffff ;  /* 0xffffffff00007948 */ /* 0x000fe60003800000 */
[----:B--2-4-:R-:W2:Y:S04]  /*8460*/  LDL R5, [R1+0x38] ;  /* 0x0000380001057983 */ /* 0x014ea80000100800 */
[----:B------:R-:W3:Y:S01]  /*8470*/  LDL.64 R6, [R1+0x20] ;  /* 0x0000200001067983 */ /* 0x000ee20000100a00 */
[----:B------:R-:W-:Y:S01]  /*8480*/  IMAD.MOV.U32 R148, RZ, RZ, -0x50 ;  /* 0xffffffb0ff947424 */ /* 0x000fe200078e00ff */
[----:B------:R-:W-:Y:S01]  /*8490*/  SHF.R.S32.HI R48, RZ, 0x1f, R111 ;  /* 0x0000001fff307819 */ /* 0x000fe2000001146f */
[----:B-1----:R-:W-:Y:S01]  /*84a0*/  IMAD.WIDE.U32 R2, R111, c[0x0][0x1e0], RZ ;  /* 0x000078006f027a25 */ /* 0x002fe200078e00ff */
[----:B------:R-:W-:Y:S03]  /*84b0*/  BSSY B0, `(.L_x_281) ;  /* 0x0000032000007945 */ /* 0x000fe60003800000 */
[----:B------:R-:W-:-:S02]  /*84c0*/  IMAD R148, R242, R148, 0x50 ;  /* 0x00000050f2947424 */ /* 0x000fc400078e0294 */
[----:B------:R-:W-:Y:S02]  /*84d0*/  IMAD R0, R48, c[0x0][0x1e0], RZ ;  /* 0x0000780030007a24 */ /* 0x000fe400078e02ff */
[----:B------:R-:W-:Y:S01]  /*84e0*/  IMAD.MOV.U32 R149, RZ, RZ, c[0x0][0x1e0] ;  /* 0x00007800ff957624 */ /* 0x000fe200078e00ff */
[----:B------:R-:W-:Y:S01]  /*84f0*/  IADD3 R52, R148, R173, -R140 ;  /* 0x000000ad94347210 */ /* 0x000fe20007ffe88c */
[----:B------:R-:W-:Y:S02]  /*8500*/  IMAD R0, R111, c[0x0][0x1e4], R0 ;  /* 0x000079006f007a24 */ /* 0x000fe400078e0200 */
[----:B------:R-:W-:Y:S01]  /*8510*/  IMAD.MOV.U32 R153, RZ, RZ, c[0x0][0x1e4] ;  /* 0x00007900ff997624 */ /* 0x000fe200078e00ff */
[C---:B------:R-:W-:Y:S01]  /*8520*/  ISETP.GE.AND P3, PT, R52.reuse, 0x11, PT ;  /* 0x000000113400780c */ /* 0x040fe20003f66270 */
[----:B------:R-:W-:Y:S01]  /*8530*/  IMAD.IADD R0, R3, 0x1, R0 ;  /* 0x0000000103007824 */ /* 0x000fe200078e0200 */
[----:B------:R-:W-:Y:S01]  /*8540*/  BAR.SYNC.DEFER_BLOCKING 0x0 ;  /* 0x0000000000007b1d */ /* 0x000fe20000010000 */
[C---:B------:R-:W-:Y:S01]  /*8550*/  ISETP.GE.AND P2, PT, R52.reuse, 0x21, PT ;  /* 0x000000213400780c */ /* 0x040fe20003f46270 */
[----:B------:R-:W-:Y:S01]  /*8560*/  IMAD.SHL.U32 R9, R153, 0x20, RZ ;  /* 0x0000002099097824 */ /* 0x000fe200078e00ff */
[----:B------:R-:W-:-:S02]  /*8570*/  ISETP.GE.AND P0, PT, R52, 0x31, PT ;  /* 0x000000313400780c */ /* 0x000fc40003f06270 */
[----:B------:R-:W-:Y:S01]  /*8580*/  ISETP.GE.AND P6, PT, R52, 0x1, PT ;  /* 0x000000013400780c */ /* 0x000fe20003fc6270 */
[----:B--2---:R-:W-:Y:S02]  /*8590*/  IMAD.MOV.U32 R147, RZ, RZ, R5 ;  /* 0x000000ffff937224 */ /* 0x004fe400078e0005 */
[----:B---3--:R-:W-:Y:S02]  /*85a0*/  IMAD.MOV.U32 R146, RZ, RZ, R6 ;  /* 0x000000ffff927224 */ /* 0x008fe400078e0006 */
[----:B------:R-:W-:-:S04]  /*85b0*/  IMAD.WIDE.U32 R6, R149, 0x20, RZ ;  /* 0x0000002095067825 */ /* 0x000fc800078e00ff */
[----:B------:R-:W-:-:S04]  /*85c0*/  IMAD.WIDE.U32 R4, R2, 0x50, R146 ;  /* 0x0000005002047825 */ /* 0x000fc800078e0092 */
[----:B------:R-:W-:Y:S01]  /*85d0*/  IMAD R2, R0, 0x50, RZ ;  /* 0x0000005000027824 */ /* 0x000fe200078e02ff */
[----:B------:R-:W-:-:S03]  /*85e0*/  @P3 LEA R0, P4, R149, R4, 0x4 ;  /* 0x0000000495003211 */ /* 0x000fc600078820ff */
[----:B------:R-:W-:Y:S01]  /*85f0*/  IMAD.IADD R3, R5, 0x1, R2 ;  /* 0x0000000105037824 */ /* 0x000fe200078e0202 */
[----:B------:R-:W-:-:S04]  /*8600*/  @P3 LEA R14, P5, R0, c[0x0][0x1c8], 0x1 ;  /* 0x00007200000e3a11 */ /* 0x000fc800078a08ff */
[----:B------:R-:W-:Y:S02]  /*8610*/  @P3 LEA.HI.X R2, R149, R3, R153, 0x4, P4 ;  /* 0x0000000395023211 */ /* 0x000fe400020f2499 */
[----:B------:R-:W-:Y:S02]  /*8620*/  @P2 IADD3 R8, P4, R4, R6, RZ ;  /* 0x0000000604082210 */ /* 0x000fe40007f9e0ff */
[----:B------:R-:W-:Y:S01]  /*8630*/  @P3 LEA.HI.X R15, R0, c[0x0][0x1cc], R2, 0x1, P5 ;  /* 0x00007300000f3a11 */ /* 0x000fe200028f0c02 */
[----:B------:R-:W-:Y:S01]  /*8640*/  @P0 IMAD.MOV.U32 R2, RZ, RZ, R4 ;  /* 0x000000ffff020224 */ /* 0x000fe200078e0004 */
[----:B------:R-:W-:Y:S01]  /*8650*/  @P2 IADD3.X R0, R3, R7, R9, P4, !PT ;  /* 0x0000000703002210 */ /* 0x000fe200027fe409 */
[----:B------:R-:W-:Y:S01]  /*8660*/  @P0 IMAD R9, R153, 0x30, RZ ;  /* 0x0000003099090824 */ /* 0x000fe200078e02ff */
[----:B------:R-:W-:Y:S01]  /*8670*/  @P2 LEA R10, P4, R8, c[0x0][0x1c8], 0x1 ;  /* 0x00007200080a2a11 */ /* 0x000fe200078808ff */
[----:B------:R-:W-:Y:S01]  /*8680*/  @P0 IMAD.WIDE.U32 R6, R149, 0x30, R2 ;  /* 0x0000003095060825 */ /* 0x000fe200078e0002 */
[----:B------:R-:W-:-:S02]  /*8690*/  @P6 LEA R16, P5, R4, c[0x0][0x1c8], 0x1 ;  /* 0x0000720004106a11 */ /* 0x000fc400078a08ff */
[----:B------:R-:W-:Y:S01]  /*86a0*/  @P2 LEA.HI.X R11, R8, c[0x0][0x1cc], R0, 0x1, P4 ;  /* 0x00007300080b2a11 */ /* 0x000fe200020f0c00 */
[----:B------:R-:W-:Y:S01]  /*86b0*/  @P0 IMAD.IADD R0, R7, 0x1, R9 ;  /* 0x0000000107000824 */ /* 0x000fe200078e0209 */
[----:B------:R-:W-:Y:S02]  /*86c0*/  @P0 LEA R8, P4, R6, c[0x0][0x1c8], 0x1 ;  /* 0x0000720006080a11 */ /* 0x000fe400078808ff */
[----:B------:R-:W-:Y:S02]  /*86d0*/  @P6 LEA.HI.X R17, R4, c[0x0][0x1cc], R3, 0x1, P5 ;  /* 0x0000730004116a11 */ /* 0x000fe400028f0c03 */
[----:B------:R-:W-:-:S03]  /*86e0*/  @P0 LEA.HI.X R9, R6, c[0x0][0x1cc], R0, 0x1, P4 ;  /* 0x0000730006090a11 */ /* 0x000fc600020f0c00 */
[----:B------:R-:W-:Y:S01]  /*86f0*/  @!PT LDS RZ, [RZ] ;  /* 0x00000000fffff984 */ /* 0x000fe20000000800 */
[----:B------:R-:W-:Y:S01]  /*8700*/  @!PT LDS RZ, [RZ] ;  /* 0x00000000fffff984 */ /* 0x000fe20000000800 */
[----:B------:R-:W-:Y:S01]  /*8710*/  @!PT LDS RZ, [RZ] ;  /* 0x00000000fffff984 */ /* 0x000fe20000000800 */
[----:B------:R1:W-:Y:S04]  /*8720*/  @P6 LDGSTS.E.BYPASS.LTC128B.128 [R216+0x2900], [R16.64], !P1 ;  /* 0x0290000010d86fae */ /* 0x0003e8000c901d48 */
[----:B------:R1:W-:Y:S04]  /*8730*/  @P3 LDGSTS.E.BYPASS.LTC128B.128 [R216+0x3100], [R14.64], !P1 ;  /* 0x031000000ed83fae */ /* 0x0003e8000c901d48 */
[----:B------:R1:W-:Y:S04]  /*8740*/  @P2 LDGSTS.E.BYPASS.LTC128B.128 [R216+0x3900], [R10.64], !P1 ;  /* 0x039000000ad82fae */ /* 0x0003e8000c901d48 */
[----:B------:R1:W-:Y:S01]  /*8750*/  @P0 LDGSTS.E.BYPASS.LTC128B.128 [R216+0x4100], [R8.64], !P1 ;  /* 0x0410000008d80fae */ /* 0x0003e2000c901d48 */
[----:B------:R-:W-:-:S13]  /*8760*/  ISETP.GE.AND P0, PT, R52, 0x41, PT ;  /* 0x000000413400780c */ /* 0x000fda0003f06270 */
[----:B------:R-:W-:Y:S05]  /*8770*/  @!P0 BRA `(.L_x_282) ;  /* 0x0000005000008947 */ /* 0x000fea0003800000 */
[----:B------:R-:W-:-:S04]  /*8780*/  LEA R0, P0, R149, R4, 0x6 ;  /* 0x0000000495007211 */ /* 0x000fc800078030ff */
[----:B------:R-:W-:Y:S02]  /*8790*/  LEA.HI.X R3, R149, R3, R153, 0x6, P0 ;  /* 0x0000000395037211 */ /* 0x000fe400000f3499 */
[----:B------:R-:W-:-:S04]  /*87a0*/  LEA R2, P0, R0, c[0x0][0x1c8], 0x1 ;  /* 0x0000720000027a11 */ /* 0x000fc800078008ff */
[----:B------:R-:W-:-:S05]  /*87b0*/  LEA.HI.X R3, R0, c[0x0][0x1cc], R3, 0x1, P0 ;  /* 0x0000730000037a11 */ /* 0x000fca00000f0c03 */
[----:B------:R2:W-:Y:S04]  /*87c0*/  LDGSTS.E.BYPASS.LTC128B.128 [R216+0x4900], [R2.64], !P1 ;  /* 0x0490000002d87fae */ /* 0x0005e8000c901d48 */
.L_x_282:
[----:B------:R-:W-:Y:S05]  /*87d0*/  BSYNC B0 ;  /* 0x0000000000007941 */ /* 0x000fea0003800000 */
.L_x_281:
[----:B------:R-:W-:Y:S01]  /*87e0*/  ISETP.LT.AND P0, PT, RZ, c[0x0][0x27c], PT ;  /* 0x00009f00ff007a0c */ /* 0x000fe20003f01270 */
[----:B------:R-:W0:-:S12]  /*87f0*/  LDGDEPBAR ;  /* 0x00000000000079af */ /* 0x000e180000000000 */
[----:B------:R-:W-:Y:S05]  /*8800*/  @P0 BRA `(.L_x_283) ;  /* 0x0000002000000947 */ /* 0x000fea0003800000 */
[----:B------:R-:W-:-:S04]  /*8810*/  DEPBAR.LE SB0, 0x1 ;  /* 0x000080400000791a */ /* 0x000fc80000000000 */
[----:B------:R-:W-:Y:S05]  /*8820*/  BRA `(.L_x_284) ;  /* 0x0000344000007947 */ /* 0x000fea0003800000 */
.L_x_283:
[----:B------:R-:W3:Y:S01]  /*8830*/  LDL R26, [R1+0x34] ;  /* 0x00003400011a7983 */ /* 0x000ee20000100800 */
[----:B-----5:R-:W-:Y:S01]  /*8840*/  SHF.R.S32.HI R0, RZ, 0x1f, R137 ;  /* 0x0000001fff007819 */ /* 0x020fe20000011489 */
[----:B------:R-:W-:Y:S01]  /*8850*/  ULDC.U8 UR4, c[0x0][0x298] ;  /* 0x0000a60000047ab9 */ /* 0x000fe20000000000 */
[C---:B--2---:R-:W-:Y:S01]  /*8860*/  IMAD.WIDE.U32 R2, R137.reuse, c[0x0][0x280], RZ ;  /* 0x0000a00089027a25 */ /* 0x044fe200078e00ff */
[----:B-1----:R-:W1:Y:S01]  /*8870*/  S2R R9, SR_TID.X ;  /* 0x0000000000097919 */ /* 0x002e620000002100 */
[----:B------:R-:W-:Y:S01]  /*8880*/  ISETP.NE.AND P3, PT, RZ, UR4, PT ;  /* 0x00000004ff007c0c */ /* 0x000fe2000bf65270 */
[----:B------:R-:W-:Y:S01]  /*8890*/  BSSY B2, `(.L_x_284) ;  /* 0x000033d000027945 */ /* 0x000fe20003800000 */
[C---:B------:R-:W-:Y:S02]  /*88a0*/  IMAD R6, R0.reuse, c[0x0][0x280], RZ ;  /* 0x0000a00000067a24 */ /* 0x040fe400078e02ff */
[----:B------:R-:W-:Y:S02]  /*88b0*/  IMAD R0, R0, c[0x0][0x290], RZ ;  /* 0x0000a40000007a24 */ /* 0x000fe400078e02ff */
[C---:B------:R-:W-:Y:S01]  /*88c0*/  IMAD R8, R137.reuse, c[0x0][0x284], R6 ;  /* 0x0000a10089087a24 */ /* 0x040fe200078e0206 */
[----:B------:R-:W-:Y:S01]  /*88d0*/  LEA R6, P2, R2, c[0x0][0x270], 0x1 ;  /* 0x00009c0002067a11 */ /* 0x000fe200078408ff */
[----:B------:R-:W-:-:S04]  /*88e0*/  IMAD.WIDE.U32 R4, R137, c[0x0][0x290], RZ ;  /* 0x0000a40089047a25 */ /* 0x000fc800078e00ff */
[----:B------:R-:W-:Y:S01]  /*88f0*/  IMAD R0, R137, c[0x0][0x294], R0 ;  /* 0x0000a50089007a24 */ /* 0x000fe200078e0200 */
[----:B------:R-:W-:Y:S01]  /*8900*/  LEA R7, P0, R4, c[0x0][0x288], 0x1 ;  /* 0x0000a20004077a11 */ /* 0x000fe200078008ff */
[----:B------:R-:W-:Y:S02]  /*8910*/  IMAD.IADD R3, R8, 0x1, R3 ;  /* 0x0000000108037824 */ /* 0x000fe400078e0203 */
[----:B------:R-:W-:-:S03]  /*8920*/  IMAD.IADD R5, R0, 0x1, R5 ;  /* 0x0000000100057824 */ /* 0x000fc600078e0205 */
[----:B------:R-:W-:Y:S02]  /*8930*/  LEA.HI.X R0, R2, c[0x0][0x274], R3, 0x1, P2 ;  /* 0x00009d0002007a11 */ /* 0x000fe400010f0c03 */
[----:B------:R-:W-:Y:S02]  /*8940*/  LEA.HI.X R2, R4, c[0x0][0x28c], R5, 0x1, P0 ;  /* 0x0000a30004027a11 */ /* 0x000fe400000f0c05 */
[----:B-1----:R-:W-:-:S04]  /*8950*/  SHF.R.S32.HI R25, RZ, 0x1f, R9 ;  /* 0x0000001fff197819 */ /* 0x002fc80000011409 */
[----:B------:R-:W-:-:S04]  /*8960*/  LEA.HI R25, R25, R9, RZ, 0x2 ;  /* 0x0000000919197211 */ /* 0x000fc800078f10ff */
[----:B------:R-:W-:-:S04]  /*8970*/  SHF.R.S32.HI R25, RZ, 0x2, R25 ;  /* 0x00000002ff197819 */ /* 0x000fc80000011419 */
[----:B------:R-:W-:Y:S01]  /*8980*/  IADD3 R49, R25, 0x60, RZ ;  /* 0x0000006019317810 */ /* 0x000fe20007ffe0ff */
[----:B---3--:R-:W-:Y:S01]  /*8990*/  IMAD R3, R26, 0x80, R25 ;  /* 0x000000801a037824 */ /* 0x008fe200078e0219 */
[----:B------:R-:W-:Y:S05]  /*89a0*/  @!P3 BRA `(.L_x_285) ;  /* 0x000019000000b947 */ /* 0x000fea0003800000 */
[----:B------:R-:W-:Y:S01]  /*89b0*/  ISETP.GE.AND P0, PT, R3, R13, PT ;  /* 0x0000000d0300720c */ /* 0x000fe20003f06270 */
[----:B------:R-:W1:Y:S01]  /*89c0*/  SHFL.IDX PT, R11, R0, RZ, 0x1c1f ;  /* 0x001c1fff000b7589 */ /* 0x000e6200000e0000 */
[----:B------:R-:W-:Y:S01]  /*89d0*/  BSSY B0, `(.L_x_286) ;  /* 0x000001a000007945 */ /* 0x000fe20003800000 */
[----:B------:R-:W-:Y:S01]  /*89e0*/  CS2R R4, SRZ ;  /* 0x0000000000047805 */ /* 0x000fe2000001ff00 */
[----:B------:R-:W-:Y:S01]  /*89f0*/  CS2R R8, SRZ ;  /* 0x0000000000087805 */ /* 0x000fe2000001ff00 */
[----:B------:R-:W2:Y:S04]  /*8a00*/  SHFL.IDX PT, R10, R6, RZ, 0x1c1f ;  /* 0x001c1fff060a7589 */ /* 0x000ea800000e0000 */
[----:B------:R3:W4:Y:S04]  /*8a10*/  SHFL.IDX PT, R15, R2, RZ, 0x1c1f ;  /* 0x001c1fff020f7589 */ /* 0x00072800000e0000 */
[----:B------:R5:W1:Y:S01]  /*8a20*/  SHFL.IDX PT, R14, R7, RZ, 0x1c1f ;  /* 0x001c1fff070e7589 */ /* 0x000a6200000e0000 */
[----:B---3--:R-:W-:Y:S01]  /*8a30*/  CS2R R2, SRZ ;  /* 0x0000000000027805 */ /* 0x008fe2000001ff00 */
[----:B-----5:R-:W-:Y:S01]  /*8a40*/  CS2R R6, SRZ ;  /* 0x0000000000067805 */ /* 0x020fe2000001ff00 */
[----:B------:R-:W-:Y:S05]  /*8a50*/  @P0 BRA `(.L_x_287) ;  /* 0x0000011000000947 */ /* 0x000fea0003800000 */
[----:B-12-4-:R-:W-:Y:S01]  /*8a60*/  ISETP.GE.AND P2, PT, R28, c[0x0][0x27c], PT ;  /* 0x00009f001c007a0c */ /* 0x016fe20003f46270 */
[C---:B------:R-:W-:Y:S01]  /*8a70*/  IMAD.SHL.U32 R0, R30.reuse, 0x2, RZ ;  /* 0x000000021e007824 */ /* 0x040fe200078e00ff */
[----:B------:R-:W-:-:S02]  /*8a80*/  ISETP.GE.AND P0, PT, R30, c[0x0][0x27c], PT ;  /* 0x00009f001e007a0c */ /* 0x000fc40003f06270 */
[----:B------:R-:W-:-:S04]  /*8a90*/  SHF.R.S32.HI R2, RZ, 0x1f, R30 ;  /* 0x0000001fff027819 */ /* 0x000fc8000001141e */
[----:B------:R-:W-:-:S05]  /*8aa0*/  SHF.L.U64.HI R2, R30, 0x1, R2 ;  /* 0x000000011e027819 */ /* 0x000fca0000010202 */
[----:B------:R-:W-:Y:S02]  /*8ab0*/  @!P2 IMAD.WIDE R4, R28, 0x2, R10 ;  /* 0x000000021c04a825 */ /* 0x000fe400078e020a */
[-C--:B------:R-:W-:Y:S02]  /*8ac0*/  @!P0 IADD3 R16, P4, R10, R0.reuse, RZ ;  /* 0x000000000a108210 */ /* 0x080fe40007f9e0ff */
[----:B------:R-:W-:Y:S01]  /*8ad0*/  @!P0 IADD3 R10, P3, R14, R0, RZ ;  /* 0x000000000e0a8210 */ /* 0x000fe20007f7e0ff */
[----:B------:R1:W5:Y:S01]  /*8ae0*/  @!P2 LD.E.64 R8, [R4.64] ;  /* 0x000000080408a980 */ /* 0x000362000c101b00 */
[----:B------:R-:W-:-:S04]  /*8af0*/  @!P2 IMAD.WIDE R18, R28, 0x2, R14 ;  /* 0x000000021c12a825 */ /* 0x000fc800078e020e */
[--C-:B------:R-:W-:Y:S01]  /*8b00*/  @!P0 IMAD.X R17, R11, 0x1, R2.reuse, P4 ;  /* 0x000000010b118824 */ /* 0x100fe200020e0602 */
[----:B------:R2:W5:Y:S01]  /*8b10*/  @!P2 LD.E.64 R6, [R18.64] ;  /* 0x000000081206a980 */ /* 0x000562000c101b00 */
[----:B------:R-:W-:Y:S02]  /*8b20*/  @!P0 IMAD.X R11, R15, 0x1, R2, P3 ;  /* 0x000000010f0b8824 */ /* 0x000fe400018e0602 */
[----:B------:R-:W-:-:S06]  /*8b30*/  CS2R R2, SRZ ;  /* 0x0000000000027805 */ /* 0x000fcc000001ff00 */
[----:B------:R2:W5:Y:S01]  /*8b40*/  @!P0 LD.E.64 R2, [R10.64] ;  /* 0x000000080a028980 */ /* 0x000562000c101b00 */
[----:B-1----:R-:W-:-:S06]  /*8b50*/  CS2R R4, SRZ ;  /* 0x0000000000047805 */ /* 0x002fcc000001ff00 */
[----:B------:R2:W5:Y:S02]  /*8b60*/  @!P0 LD.E.64 R4, [R16.64] ;  /* 0x0000000810048980 */ /* 0x000564000c101b00 */
.L_x_287:
[----:B-12-4-:R-:W-:Y:S05]  /*8b70*/  BSYNC B0 ;  /* 0x0000000000007941 */ /* 0x016fea0003800000 */
.L_x_286:
[----:B-----5:R-:W-:Y:S01]  /*8b80*/  IMAD.MOV.U32 R18, RZ, RZ, R8 ;  /* 0x000000ffff127224 */ /* 0x020fe200078e0008 */
[--C-:B------:R-:W-:Y:S01]  /*8b90*/  SHF.R.U64 R0, R8, 0x10, R9.reuse ;  /* 0x0000001008007819 */ /* 0x100fe20000001209 */
[--C-:B------:R-:W-:Y:S01]  /*8ba0*/  IMAD.MOV.U32 R17, RZ, RZ, R9.reuse ;  /* 0x000000ffff117224 */ /* 0x100fe200078e0009 */
[----:B------:R-:W-:Y:S01]  /*8bb0*/  SHF.R.U32.HI R14, RZ, 0x10, R9 ;  /* 0x00000010ff0e7819 */ /* 0x000fe20000011609 */
[----:B------:R-:W-:Y:S01]  /*8bc0*/  IMAD.MOV.U32 R15, RZ, RZ, R5 ;  /* 0x000000ffff0f7224 */ /* 0x000fe200078e0005 */
[----:B------:R-:W-:Y:S01]  /*8bd0*/  PRMT R19, R0, 0x5410, R18 ;  /* 0x0000541000137816 */ /* 0x000fe20000000012 */
[----:B------:R-:W-:Y:S01]  /*8be0*/  IMAD R0, R26, -0x80, R13 ;  /* 0xffffff801a007824 */ /* 0x000fe200078e020d */
[----:B------:R-:W-:Y:S01]  /*8bf0*/  PRMT R20, R14, 0x5410, R17 ;  /* 0x000054100e147816 */ /* 0x000fe20000000011 */
[----:B------:R-:W-:Y:S01]  /*8c00*/  IMAD.MOV.U32 R16, RZ, RZ, R4 ;  /* 0x000000ffff107224 */ /* 0x000fe200078e0004 */
[----:B------:R-:W-:Y:S01]  /*8c10*/  SHF.R.U64 R12, R4, 0x10, R5 ;  /* 0x00000010040c7819 */ /* 0x000fe20000001205 */
[----:B------:R-:W-:Y:S01]  /*8c20*/  IMAD.MOV.U32 R11, RZ, RZ, R6 ;  /* 0x000000ffff0b7224 */ /* 0x000fe200078e0006 */
[----:B------:R-:W-:Y:S01]  /*8c30*/  IMNMX R17, R0, 0x80, PT ;  /* 0x0000008000117817 */ /* 0x000fe20003800200 */
[----:B------:R-:W-:Y:S01]  /*8c40*/  IMAD.MOV.U32 R10, RZ, RZ, R7 ;  /* 0x000000ffff0a7224 */ /* 0x000fe200078e0007 */
[----:B------:R-:W-:Y:S01]  /*8c50*/  SHF.R.U32.HI R9, RZ, 0x10, R5 ;  /* 0x00000010ff097819 */ /* 0x000fe20000011605 */
[----:B------:R-:W-:-:S04]  /*8c60*/  DEPBAR.LE SB0, 0x1 ;  /* 0x000080400000791a */ /* 0x000fc80000000000 */
[----:B------:R-:W-:Y:S01]  /*8c70*/  BAR.SYNC.DEFER_BLOCKING 0x0 ;  /* 0x0000000000007b1d */ /* 0x000fe20000010000 */
[----:B------:R-:W-:Y:S02]  /*8c80*/  ISETP.GE.AND P0, PT, R25, R17, PT ;  /* 0x000000111900720c */ /* 0x000fe40003f06270 */
[----:B------:R-:W-:Y:S01]  /*8c90*/  SHF.R.U64 R8, R6, 0x10, R7 ;  /* 0x0000001006087819 */ /* 0x000fe20000001207 */
[----:B------:R-:W-:Y:S01]  /*8ca0*/  IMAD.MOV.U32 R6, RZ, RZ, R3 ;  /* 0x000000ffff067224 */ /* 0x000fe200078e0003 */
[----:B------:R-:W-:Y:S01]  /*8cb0*/  SHF.R.U32.HI R5, RZ, 0x10, R7 ;  /* 0x00000010ff057819 */ /* 0x000fe20000011607 */
[----:B------:R-:W-:Y:S01]  /*8cc0*/  IMAD.MOV.U32 R7, RZ, RZ, R2 ;  /* 0x000000ffff077224 */ /* 0x000fe200078e0002 */
[--C-:B------:R-:W-:Y:S01]  /*8cd0*/  SHF.R.U64 R4, R2, 0x10, R3.reuse ;  /* 0x0000001002047819 */ /* 0x100fe20000001203 */
[----:B------:R-:W-:Y:S01]  /*8ce0*/  BSSY B1, `(.L_x_288) ;  /* 0x000005b000017945 */ /* 0x000fe20003800000 */
[----:B------:R-:W-:Y:S02]  /*8cf0*/  SHF.R.U32.HI R2, RZ, 0x10, R3 ;  /* 0x00000010ff027819 */ /* 0x000fe40000011603 */
[----:B------:R-:W-:-:S02]  /*8d00*/  PRMT R23, R12, 0x5410, R16 ;  /* 0x000054100c177816 */ /* 0x000fc40000000010 */
[----:B------:R-:W-:Y:S02]  /*8d10*/  PRMT R24, R9, 0x5410, R15 ;  /* 0x0000541009187816 */ /* 0x000fe4000000000f */
[----:B------:R-:W-:Y:S02]  /*8d20*/  PRMT R16, R11, 0x5410, R8 ;  /* 0x000054100b107816 */ /* 0x000fe40000000008 */
[----:B------:R-:W-:Y:S02]  /*8d30*/  PRMT R18, R5, 0x5410, R10 ;  /* 0x0000541005127816 */ /* 0x000fe4000000000a */
[----:B------:R-:W-:Y:S02]  /*8d40*/  PRMT R21, R7, 0x5410, R4 ;  /* 0x0000541007157816 */ /* 0x000fe40000000004 */
[----:B------:R-:W-:Y:S01]  /*8d50*/  PRMT R22, R2, 0x5410, R6 ;  /* 0x0000541002167816 */ /* 0x000fe20000000006 */
[----:B------:R-:W-:Y:S05]  /*8d60*/  @P0 BRA `(.L_x_289) ;  /* 0x0000052000000947 */ /* 0x000fea0003800000 */
[----:B------:R-:W-:Y:S01]  /*8d70*/  ISETP.GE.AND P0, PT, R28, c[0x0][0x27c], PT ;  /* 0x00009f001c007a0c */ /* 0x000fe20003f06270 */
[----:B------:R-:W-:-:S12]  /*8d80*/  BSSY B0, `(.L_x_290) ;  /* 0x0000028000007945 */ /* 0x000fd80003800000 */
[----:B------:R-:W-:Y:S05]  /*8d90*/  @P0 BRA `(.L_x_291) ;  /* 0x0000026000000947 */ /* 0x000fea0003800000 */
[----:B------:R-:W1:Y:S01]  /*8da0*/  LDS.128 R4, [R81+0x5000] ;  /* 0x0050000051047984 */ /* 0x000e620000000c00 */
[--C-:B------:R-:W-:Y:S02]  /*8db0*/  HADD2.F32 R9, -RZ, R16.reuse.H0_H0 ;  /* 0x20000010ff097230 */ /* 0x100fe40000004100 */
[----:B------:R-:W-:Y:S02]  /*8dc0*/  HADD2.F32 R0, -RZ, R16.H1_H1 ;  /* 0x30000010ff007230 */ /* 0x000fe40000004100 */
[--C-:B------:R-:W-:Y:S02]  /*8dd0*/  HADD2.F32 R3, -RZ, R19.reuse.H1_H1 ;  /* 0x30000013ff037230 */ /* 0x100fe40000004100 */
[----:B------:R-:W-:Y:S02]  /*8de0*/  HADD2.F32 R2, -RZ, R19.H0_H0 ;  /* 0x20000013ff027230 */ /* 0x000fe40000004100 */
[--C-:B-1----:R-:W-:Y:S02]  /*8df0*/  HADD2.F32 R10, -RZ, R4.reuse.H0_H0 ;  /* 0x20000004ff0a7230 */ /* 0x102fe40000004100 */
[----:B------:R-:W-:-:S02]  /*8e00*/  HADD2.F32 R8, -RZ, R4.H1_H1 ;  /* 0x30000004ff087230 */ /* 0x000fc40000004100 */
[--C-:B------:R-:W-:Y:S01]  /*8e10*/  HADD2.F32 R4, -RZ, R5.reuse.H0_H0 ;  /* 0x20000005ff047230 */ /* 0x100fe20000004100 */
[-C--:B------:R-:W-:Y:S01]  /*8e20*/  FMUL.FTZ R13, R10, R9.reuse ;  /* 0x000000090a0d7220 */ /* 0x080fe20000410000 */
[----:B------:R-:W-:Y:S01]  /*8e30*/  HADD2.F32 R5, -RZ, R5.H1_H1 ;  /* 0x30000005ff057230 */ /* 0x000fe20000004100 */
[----:B------:R-:W-:Y:S01]  /*8e40*/  FMUL.FTZ R14, R8, R9 ;  /* 0x00000009080e7220 */ /* 0x000fe20000410000 */
[--C-:B------:R-:W-:Y:S02]  /*8e50*/  HADD2.F32 R12, -RZ, R6.reuse.H0_H0 ;  /* 0x20000006ff0c7230 */ /* 0x100fe40000004100 */
[----:B------:R-:W-:Y:S01]  /*8e60*/  HADD2.F32 R11, -RZ, R6.H1_H1 ;  /* 0x30000006ff0b7230 */ /* 0x000fe20000004100 */
[-C--:B------:R-:W-:Y:S01]  /*8e70*/  FMUL.FTZ R9, R5, R0.reuse ;  /* 0x0000000005097220 */ /* 0x080fe20000410000 */
[--C-:B------:R-:W-:Y:S01]  /*8e80*/  HADD2.F32 R6, -RZ, R7.reuse.H0_H0 ;  /* 0x20000007ff067230 */ /* 0x100fe20000004100 */
[----:B------:R-:W-:Y:S01]  /*8e90*/  FMUL.FTZ R0, R4, R0 ;  /* 0x0000000004007220 */ /* 0x000fe20000410000 */
[----:B------:R-:W-:Y:S01]  /*8ea0*/  HADD2.F32 R7, -RZ, R7.H1_H1 ;  /* 0x30000007ff077230 */ /* 0x000fe20000004100 */
[----:B------:R-:W-:-:S02]  /*8eb0*/  FFMA.FTZ R15, R10, R3, -R14 ;  /* 0x000000030a0f7223 */ /* 0x000fc4000001080e */
[----:B------:R-:W-:Y:S01]  /*8ec0*/  FFMA.FTZ R14, R8, R3, R13 ;  /* 0x00000003080e7223 */ /* 0x000fe2000001000d */
[----:B------:R-:W-:Y:S01]  /*8ed0*/  HADD2.F32 R3, -RZ, R20.H1_H1 ;  /* 0x30000014ff037230 */ /* 0x000fe20000004100 */
[-C--:B------:R-:W-:Y:S01]  /*8ee0*/  FFMA.FTZ R13, R4, R2.reuse, -R9 ;  /* 0x00000002040d7223 */ /* 0x080fe20000010809 */
[--C-:B------:R-:W-:Y:S01]  /*8ef0*/  HADD2.F32 R4, -RZ, R18.reuse.H1_H1 ;  /* 0x30000012ff047230 */ /* 0x100fe20000004100 */
[----:B------:R-:W-:Y:S01]  /*8f00*/  FFMA.FTZ R10, R5, R2, R0 ;  /* 0x00000002050a7223 */ /* 0x000fe20000010000 */
[----:B------:R-:W-:Y:S02]  /*8f10*/  HADD2.F32 R0, -RZ, R18.H0_H0 ;  /* 0x20000012ff007230 */ /* 0x000fe40000004100 */
[----:B------:R-:W-:Y:S01]  /*8f20*/  HADD2.F32 R2, -RZ, R20.H0_H0 ;  /* 0x20000014ff027230 */ /* 0x000fe20000004100 */
[----:B------:R-:W-:Y:S02]  /*8f30*/  FMUL.FTZ R9, R11, R4 ;  /* 0x000000040b097220 */ /* 0x000fe40000410000 */
[----:B------:R-:W-:-:S02]  /*8f40*/  FMUL.FTZ R8, R7, R0 ;  /* 0x0000000007087220 */ /* 0x000fc40000410000 */
[----:B------:R-:W-:Y:S02]  /*8f50*/  FMUL.FTZ R4, R12, R4 ;  /* 0x000000040c047220 */ /* 0x000fe40000410000 */
[----:B------:R-:W-:Y:S02]  /*8f60*/  FMUL.FTZ R5, R6, R0 ;  /* 0x0000000006057220 */ /* 0x000fe40000410000 */
[-C--:B------:R-:W-:Y:S02]  /*8f70*/  FFMA.FTZ R9, R12, R3.reuse, -R9 ;  /* 0x000000030c097223 */ /* 0x080fe40000010809 */
[-C--:B------:R-:W-:Y:S02]  /*8f80*/  FFMA.FTZ R0, R6, R2.reuse, -R8 ;  /* 0x0000000206007223 */ /* 0x080fe40000010808 */
[----:B------:R-:W-:Y:S01]  /*8f90*/  FFMA.FTZ R3, R11, R3, R4 ;  /* 0x000000030b037223 */ /* 0x000fe20000010004 */
[----:B------:R-:W-:Y:S01]  /*8fa0*/  F2FP.PACK_AB R4, R14, R15 ;  /* 0x0000000f0e04723e */ /* 0x000fe200000000ff */
[----:B------:R-:W-:Y:S01]  /*8fb0*/  FFMA.FTZ R2, R7, R2, R5 ;  /* 0x0000000207027223 */ /* 0x000fe20000010005 */
[----:B------:R-:W-:-:S02]  /*8fc0*/  F2FP.PACK_AB R5, R10, R13 ;  /* 0x0000000d0a05723e */ /* 0x000fc400000000ff */
[----:B------:R-:W-:Y:S02]  /*8fd0*/  F2FP.PACK_AB R6, R3, R9 ;  /* 0x000000090306723e */ /* 0x000fe400000000ff */
[----:B------:R-:W-:-:S05]  /*8fe0*/  F2FP.PACK_AB R7, R2, R0 ;  /* 0x000000000207723e */ /* 0x000fca00000000ff */
[----:B------:R1:W-:Y:S02]  /*8ff0*/  STS.128 [R81+0x5000], R4 ;  /* 0x0050000451007388 */ /* 0x0003e40000000c00 */
.L_x_291:
[----:B------:R-:W-:Y:S05]  /*9000*/  BSYNC B0 ;  /* 0x0000000000007941 */ /* 0x000fea0003800000 */
.L_x_290:
[----:B------:R-:W-:-:S13]  /*9010*/  ISETP.GE.AND P0, PT, R30, c[0x0][0x27c], PT ;  /* 0x00009f001e007a0c */ /* 0x000fda0003f06270 */
[----:B------:R-:W-:Y:S05]  /*9020*/  @P0 BRA `(.L_x_289) ;  /* 0x0000026000000947 */ /* 0x000fea0003800000 */
[----:B-1----:R-:W1:Y:S01]  /*9030*/  LDS.128 R4, [R82+0x5000] ;  /* 0x0050000052047984 */ /* 0x002e620000000c00 */
        /* <DEDUP_REMOVED lines=37> */
.L_x_289:
[----:B------:R-:W-:Y:S05]  /*9290*/  BSYNC B1 ;  /* 0x0000000000017941 */ /* 0x000fea0003800000 */
.L_x_288:
[----:B------:R-:W-:Y:S01]  /*92a0*/  ISETP.GE.AND P0, PT, R141, R17, PT ;  /* 0x000000118d00720c */ /* 0x000fe20003f06270 */
[----:B------:R-:W-:-:S12]  /*92b0*/  BSSY B1, `(.L_x_292) ;  /* 0x0000054000017945 */ /* 0x000fd80003800000 */
[----:B------:R-:W-:Y:S05]  /*92c0*/  @P0 BRA `(.L_x_293) ;  /* 0x0000052000000947 */ /* 0x000fea0003800000 */
[----:B------:R-:W-:Y:S01]  /*92d0*/  ISETP.GE.AND P0, PT, R28, c[0x0][0x27c], PT ;  /* 0x00009f001c007a0c */ /* 0x000fe20003f06270 */
[----:B------:R-:W-:-:S12]  /*92e0*/  BSSY B0, `(.L_x_294) ;  /* 0x0000028000007945 */ /* 0x000fd80003800000 */
        /* <DEDUP_REMOVED lines=9> */
[C---:B------:R-:W-:Y:S01]  /*9380*/  FMUL.FTZ R13, R9.reuse, R10 ;  /* 0x0000000a090d7220 */ /* 0x040fe20000410000 */
[----:B------:R-:W-:Y:S01]  /*9390*/  HADD2.F32 R5, -RZ, R5.H1_H1 ;  /* 0x30000005ff057230 */ /* 0x000fe20000004100 */
[----:B------:R-:W-:Y:S01]  /*93a0*/  FMUL.FTZ R14, R9, R8 ;  /* 0x00000008090e7220 */ /* 0x000fe20000410000 */
[--C-:B------:R-:W-:Y:S02]  /*93b0*/  HADD2.F32 R12, -RZ, R6.reuse.H0_H0 ;  /* 0x20000006ff0c7230 */ /* 0x100fe40000004100 */
[----:B------:R-:W-:Y:S01]  /*93c0*/  HADD2.F32 R11, -RZ, R6.H1_H1 ;  /* 0x30000006ff0b7230 */ /* 0x000fe20000004100 */
[C---:B------:R-:W-:Y:S01]  /*93d0*/  FMUL.FTZ R9, R0.reuse, R5 ;  /* 0x0000000500097220 */ /* 0x040fe20000410000 */
[--C-:B------:R-:W-:Y:S01]  /*93e0*/  HADD2.F32 R6, -RZ, R7.reuse.H0_H0 ;  /* 0x20000007ff067230 */ /* 0x100fe20000004100 */
[----:B------:R-:W-:Y:S01]  /*93f0*/  FMUL.FTZ R0, R0, R4 ;  /* 0x0000000400007220 */ /* 0x000fe20000410000 */
[----:B------:R-:W-:Y:S01]  /*9400*/  HADD2.F32 R7, -RZ, R7.H1_H1 ;  /* 0x30000007ff077230 */ /* 0x000fe20000004100 */
[----:B------:R-:W-:-:S02]  /*9410*/  FFMA.FTZ R15, R3, R10, -R14 ;  /* 0x0000000a030f7223 */ /* 0x000fc4000001080e */
[----:B------:R-:W-:Y:S01]  /*9420*/  FFMA.FTZ R14, R3, R8, R13 ;  /* 0x00000008030e7223 */ /* 0x000fe2000001000d */
[----:B------:R-:W-:Y:S01]  /*9430*/  HADD2.F32 R3, -RZ, R20.H1_H1 ;  /* 0x30000014ff037230 */ /* 0x000fe20000004100 */
[C---:B------:R-:W-:Y:S01]  /*9440*/  FFMA.FTZ R13, R2.reuse, R4, -R9 ;  /* 0x00000004020d7223 */ /* 0x040fe20000010809 */
        /* <DEDUP_REMOVED lines=8> */
[C---:B------:R-:W-:Y:S02]  /*94d0*/  FFMA.FTZ R9, R3.reuse, R12, -R9 ;  /* 0x0000000c03097223 */ /* 0x040fe40000010809 */
[----:B------:R-:W-:Y:S02]  /*94e0*/  FFMA.FTZ R0, R2, R6, -R8 ;  /* 0x0000000602007223 */ /* 0x000fe40000010808 */
[----:B------:R-:W-:Y:S01]  /*94f0*/  FFMA.FTZ R3, R3, R11, R4 ;  /* 0x0000000b03037223 */ /* 0x000fe20000010004 */
[----:B------:R-:W-:Y:S01]  /*9500*/  F2FP.PACK_AB R4, R14, R15 ;  /* 0x0000000f0e04723e */ /* 0x000fe200000000ff */
[----:B------:R-:W-:Y:S01]  /*9510*/  FFMA.FTZ R2, R2, R7, R5 ;  /* 0x0000000702027223 */ /* 0x000fe20000010005 */
[----:B------:R-:W-:-:S02]  /*9520*/  F2FP.PACK_AB R5, R10, R13 ;  /* 0x0000000d0a05723e */ /* 0x000fc400000000ff */
[----:B------:R-:W-:Y:S02]  /*9530*/  F2FP.PACK_AB R6, R3, R9 ;  /* 0x000000090306723e */ /* 0x000fe400000000ff */
[----:B------:R-:W-:-:S05]  /*9540*/  F2FP.PACK_AB R7, R2, R0 ;  /* 0x000000000207723e */ /* 0x000fca00000000ff */
[----:B------:R1:W-:Y:S02]  /*9550*/  STS.128 [R81+0x6000], R4 ;  /* 0x0060000451007388 */ /* 0x0003e40000000c00 */
.L_x_295:
[----:B------:R-:W-:Y:S05]  /*9560*/  BSYNC B0 ;  /* 0x0000000000007941 */ /* 0x000fea0003800000 */
.L_x_294:
        /* <DEDUP_REMOVED lines=40> */
.L_x_293:
[----:B------:R-:W-:Y:S05]  /*97f0*/  BSYNC B1 ;  /* 0x0000000000017941 */ /* 0x000fea0003800000 */
.L_x_292:
        /* <DEDUP_REMOVED lines=44> */
.L_x_299:
[----:B------:R-:W-:Y:S05]  /*9ac0*/  BSYNC B0 ;  /* 0x0000000000007941 */ /* 0x000fea0003800000 */
.L_x_298:
        /* <DEDUP_REMOVED lines=40> */
.L_x_297:
[----:B------:R-:W-:Y:S05]  /*9d50*/  BSYNC B1 ;  /* 0x0000000000017941 */ /* 0x000fea0003800000 */
.L_x_296:
[----:B------:R-:W-:-:S13]  /*9d60*/  ISETP.GE.AND P0, PT, R49, R17, PT ;  /* 0x000000113100720c */ /* 0x000fda0003f06270 */
        /* <DEDUP_REMOVED lines=42> */
.L_x_302:
[----:B------:R-:W-:Y:S05]  /*a010*/  BSYNC B0 ;  /* 0x0000000000007941 */ /* 0x000fea0003800000 */
.L_x_301:
        /* <DEDUP_REMOVED lines=39> */
[----:B------:R1:W-:Y:S01]  /*a290*/  STS.128 [R82+0x8000], R4 ;  /* 0x0080000452007388 */ /* 0x0003e20000000c00 */
[----:B------:R-:W-:Y:S05]  /*a2a0*/  BRA `(.L_x_300) ;  /* 0x000019b000007947 */ /* 0x000fea0003800000 */
.L_x_285:
[----:B------:R-:W-:Y:S01]  /*a2b0*/  ISETP.GE.AND P0, PT, R3, R13, PT ;  /* 0x0000000d0300720c */ /* 0x000fe20003f06270 */
[----:B------:R-:W1:Y:S01]  /*a2c0*/  SHFL.IDX PT, R15, R0, RZ, 0x1c1f ;  /* 0x001c1fff000f7589 */ /* 0x000e6200000e0000 */
[----:B------:R-:W-:Y:S01]  /*a2d0*/  BSSY B0, `(.L_x_303) ;  /* 0x0000014000007945 */ /* 0x000fe20003800000 */
[----:B------:R-:W-:Y:S01]  /*a2e0*/  CS2R R4, SRZ ;  /* 0x0000000000047805 */ /* 0x000fe2000001ff00 */
[----:B------:R-:W-:Y:S01]  /*a2f0*/  CS2R R10, SRZ ;  /* 0x00000000000a7805 */ /* 0x000fe2000001ff00 */
[----:B------:R-:W2:Y:S01]  /*a300*/  SHFL.IDX PT, R14, R6, RZ, 0x1c1f ;  /* 0x001c1fff060e7589 */ /* 0x000ea200000e0000 */
[----:B------:R-:W-:-:S03]  /*a310*/  CS2R R8, SRZ ;  /* 0x0000000000087805 */ /* 0x000fc6000001ff00 */
[----:B------:R-:W3:Y:S04]  /*a320*/  SHFL.IDX PT, R16, R2, RZ, 0x1c1f ;  /* 0x001c1fff02107589 */ /* 0x000ee800000e0000 */
[----:B------:R4:W1:Y:S02]  /*a330*/  SHFL.IDX PT, R12, R7, RZ, 0x1c1f ;  /* 0x001c1fff070c7589 */ /* 0x00086400000e0000 */
[----:B----4-:R-:W-:Y:S01]  /*a340*/  CS2R R6, SRZ ;  /* 0x0000000000067805 */ /* 0x010fe2000001ff00 */
[----:B------:R-:W-:Y:S05]  /*a350*/  @P0 BRA `(.L_x_304) ;  /* 0x000000b000000947 */ /* 0x000fea0003800000 */
[C---:B-123--:R-:W-:Y:S01]  /*a360*/  ISETP.GE.AND P0, PT, R32.reuse, c[0x0][0x27c], PT ;  /* 0x00009f0020007a0c */ /* 0x04efe20003f06270 */
[C---:B------:R-:W-:Y:S01]  /*a370*/  IMAD.SHL.U32 R2, R32.reuse, 0x2, RZ ;  /* 0x0000000220027824 */ /* 0x040fe200078e00ff */
[----:B------:R-:W-:Y:S01]  /*a380*/  SHF.L.U64.HI R0, R32, 0x1, R33 ;  /* 0x0000000120007819 */ /* 0x000fe20000010221 */
[----:B------:R-:W-:-:S03]  /*a390*/  CS2R R6, SRZ ;  /* 0x0000000000067805 */ /* 0x000fc6000001ff00 */
[-C--:B------:R-:W-:Y:S02]  /*a3a0*/  IADD3 R14, P3, R14, R2.reuse, RZ ;  /* 0x000000020e0e7210 */ /* 0x080fe40007f7e0ff */
[----:B------:R-:W-:-:S03]  /*a3b0*/  IADD3 R2, P2, R12, R2, RZ ;  /* 0x000000020c027210 */ /* 0x000fc60007f5e0ff */
[--C-:B------:R-:W-:Y:S02]  /*a3c0*/  IMAD.X R15, R15, 0x1, R0.reuse, P3 ;  /* 0x000000010f0f7824 */ /* 0x100fe400018e0600 */
[----:B------:R-:W-:Y:S01]  /*a3d0*/  IMAD.X R3, R16, 0x1, R0, P2 ;  /* 0x0000000110037824 */ /* 0x000fe200010e0600 */
[----:B------:R-:W-:Y:S05]  /*a3e0*/  @P0 BRA `(.L_x_304) ;  /* 0x0000002000000947 */ /* 0x000fea0003800000 */
[----:B------:R1:W5:Y:S04]  /*a3f0*/  LD.E.128 R8, [R14.64] ;  /* 0x000000080e087980 */ /* 0x000368000c101d00 */
[----:B------:R1:W5:Y:S02]  /*a400*/  LD.E.128 R4, [R2.64] ;  /* 0x0000000802047980 */ /* 0x000364000c101d00 */
.L_x_304:
[----:B-123--:R-:W-:Y:S05]  /*a410*/  BSYNC B0 ;  /* 0x0000000000007941 */ /* 0x00efea0003800000 */
.L_x_303:
[--C-:B-----5:R-:W-:Y:S01]  /*a420*/  IMAD.MOV.U32 R18, RZ, RZ, R9.reuse ;  /* 0x000000ffff127224 */ /* 0x120fe200078e0009 */
[----:B------:R-:W-:Y:S01]  /*a430*/  SHF.R.U32.HI R0, RZ, 0x10, R9 ;  /* 0x00000010ff007819 */ /* 0x000fe20000011609 */
[----:B------:R-:W-:Y:S01]  /*a440*/  IMAD.MOV.U32 R16, RZ, RZ, R10 ;  /* 0x000000ffff107224 */ /* 0x000fe200078e000a */
[----:B------:R-:W-:Y:S01]  /*a450*/  ISETP.GE.AND P0, PT, R32, c[0x0][0x27c], PT ;  /* 0x00009f0020007a0c */ /* 0x000fe20003f06270 */
[----:B------:R-:W-:Y:S01]  /*a460*/  IMAD.MOV.U32 R15, RZ, RZ, R11 ;  /* 0x000000ffff0f7224 */ /* 0x000fe200078e000b */
[----:B------:R-:W-:Y:S01]  /*a470*/  PRMT R44, R18, 0x5410, R0 ;  /* 0x00005410122c7816 */ /* 0x000fe20000000000 */
[----:B------:R-:W-:Y:S01]  /*a480*/  IMAD R0, R26, -0x80, R13 ;  /* 0xffffff801a007824 */ /* 0x000fe200078e020d */
[----:B------:R-:W-:Y:S01]  /*a490*/  SHF.R.U64 R17, R8, 0x10, R9 ;  /* 0x0000001008117819 */ /* 0x000fe20000001209 */
[----:B------:R-:W-:Y:S01]  /*a4a0*/  IMAD.MOV.U32 R12, RZ, RZ, R4 ;  /* 0x000000ffff0c7224 */ /* 0x000fe200078e0004 */
[--C-:B------:R-:W-:Y:S01]  /*a4b0*/  SHF.R.U64 R14, R10, 0x10, R11.reuse ;  /* 0x000000100a0e7819 */ /* 0x100fe2000000120b */
[----:B------:R-:W-:Y:S01]  /*a4c0*/  IMAD.MOV.U32 R19, RZ, RZ, R8 ;  /* 0x000000ffff137224 */ /* 0x000fe200078e0008 */
[----:B------:R-:W-:Y:S01]  /*a4d0*/  IMNMX R39, R0, 0x80, PT ;  /* 0x0000008000277817 */ /* 0x000fe20003800200 */
[----:B------:R-:W-:Y:S01]  /*a4e0*/  IMAD.MOV.U32 R8, RZ, RZ, R6 ;  /* 0x000000ffff087224 */ /* 0x000fe200078e0006 */
[----:B------:R-:W-:Y:S01]  /*a4f0*/  SHF.R.U32.HI R10, RZ, 0x10, R11 ;  /* 0x00000010ff0a7819 */ /* 0x000fe2000001160b */
[----:B------:R-:W-:Y:S01]  /*a500*/  IMAD.MOV.U32 R11, RZ, RZ, R5 ;  /* 0x000000ffff0b7224 */ /* 0x000fe200078e0005 */
[----:B------:R-:W-:Y:S01]  /*a510*/  ISETP.GE.OR P2, PT, R25, R39, P0 ;  /* 0x000000271900720c */ /* 0x000fe20000746670 */
[----:B------:R-:W-:-:S04]  /*a520*/  DEPBAR.LE SB0, 0x1 ;  /* 0x000080400000791a */ /* 0x000fc80000000000 */
[--C-:B------:R-:W-:Y:S01]  /*a530*/  SHF.R.U64 R9, R4, 0x10, R5.reuse ;  /* 0x0000001004097819 */ /* 0x100fe20000001205 */
[----:B------:R-:W-:Y:S01]  /*a540*/  BSSY B0, `(.L_x_305) ;  /* 0x0000064000007945 */ /* 0x000fe20003800000 */
[----:B------:R-:W-:Y:S01]  /*a550*/  SHF.R.U32.HI R4, RZ, 0x10, R5 ;  /* 0x00000010ff047819 */ /* 0x000fe20000011605 */
[--C-:B------:R-:W-:Y:S01]  /*a560*/  IMAD.MOV.U32 R5, RZ, RZ, R7.reuse ;  /* 0x000000ffff057224 */ /* 0x100fe200078e0007 */
[--C-:B------:R-:W-:Y:S02]  /*a570*/  SHF.R.U64 R3, R6, 0x10, R7.reuse ;  /* 0x0000001006037819 */ /* 0x100fe40000001207 */
[----:B------:R-:W-:Y:S02]  /*a580*/  SHF.R.U32.HI R2, RZ, 0x10, R7 ;  /* 0x00000010ff027819 */ /* 0x000fe40000011607 */
[----:B------:R-:W-:Y:S02]  /*a590*/  PRMT R41, R19, 0x5410, R11 ;  /* 0x0000541013297816 */ /* 0x000fe4000000000b */
[----:B------:R-:W-:-:S02]  /*a5a0*/  PRMT R42, R4, 0x5410, R17 ;  /* 0x00005410042a7816 */ /* 0x000fc40000000011 */
[----:B------:R-:W-:Y:S02]  /*a5b0*/  PRMT R46, R14, 0x5410, R16 ;  /* 0x000054100e2e7816 */ /* 0x000fe40000000010 */
[----:B------:R-:W-:Y:S02]  /*a5c0*/  PRMT R47, R10, 0x5410, R15 ;  /* 0x000054100a2f7816 */ /* 0x000fe4000000000f */
[----:B------:R-:W-:Y:S02]  /*a5d0*/  PRMT R40, R9, 0x5410, R12 ;  /* 0x0000541009287816 */ /* 0x000fe4000000000c */
[----:B------:R-:W-:Y:S02]  /*a5e0*/  PRMT R43, R8, 0x5410, R3 ;  /* 0x00005410082b7816 */ /* 0x000fe40000000003 */
[----:B------:R-:W-:Y:S01]  /*a5f0*/  PRMT R45, R2, 0x5410, R5 ;  /* 0x00005410022d7816 */ /* 0x000fe20000000005 */
[----:B------:R-:W-:Y:S06]  /*a600*/  BAR.SYNC.DEFER_BLOCKING 0x0 ;  /* 0x0000000000007b1d */ /* 0x000fec0000010000 */
[----:B------:R-:W-:Y:S05]  /*a610*/  @P2 BRA `(.L_x_306) ;  /* 0x0000056000002947 */ /* 0x000fea0003800000 */
[----:B------:R-:W2:Y:S04]  /*a620*/  LDL R21, [R1+0x54] ;  /* 0x0000540001157983 */ /* 0x000ea80000100800 */
[----:B------:R-:W3:Y:S01]  /*a630*/  LDL R20, [R1+0x5c] ;  /* 0x00005c0001147983 */ /* 0x000ee20000100800 */
[----:B------:R-:W-:Y:S01]  /*a640*/  IADD3 R2, R32, c[0x0][0x27c], RZ ;  /* 0x00009f0020027a10 */ /* 0x000fe20007ffe0ff */
[----:B------:R-:W-:Y:S01]  /*a650*/  HADD2.F32 R13, -RZ, R41.H0_H0 ;  /* 0x20000029ff0d7230 */ /* 0x000fe20000004100 */
[----:B--2---:R-:W-:-:S02]  /*a660*/  LOP3.LUT R0, R21, 0x38, R32, 0xf8, !PT ;  /* 0x0000003815007812 */ /* 0x004fc400078ef820 */
[----:B------:R-:W-:Y:S02]  /*a670*/  LOP3.LUT R2, R21, 0x38, R2, 0xf8, !PT ;  /* 0x0000003815027812 */ /* 0x000fe400078ef802 */
[----:B---3--:R-:W-:-:S04]  /*a680*/  LOP3.LUT R0, R154, R0, R20, 0xf6, !PT ;  /* 0x000000009a007212 */ /* 0x008fc800078ef614 */
[----:B------:R-:W-:Y:S02]  /*a690*/  LEA R28, R0, 0x5100, 0x1 ;  /* 0x00005100001c7811 */ /* 0x000fe400078e08ff */
[----:B------:R-:W-:Y:S01]  /*a6a0*/  LOP3.LUT R0, R2, R20, RZ, 0x3c, !PT ;  /* 0x0000001402007212 */ /* 0x000fe200078e3cff */
[----:B------:R-:W-:Y:S02]  /*a6b0*/  HADD2.F32 R2, -RZ, R40.H1_H1 ;  /* 0x30000028ff027230 */ /* 0x000fe40000004100 */
[----:B------:R-:W1:Y:S01]  /*a6c0*/  LDS.128 R4, [R28] ;  /* 0x000000001c047984 */ /* 0x000e620000000c00 */
[----:B------:R-:W-:-:S04]  /*a6d0*/  IADD3 R0, R154, R0, RZ ;  /* 0x000000009a007210 */ /* 0x000fc80007ffe0ff */
[----:B------:R-:W-:Y:S01]  /*a6e0*/  SHF.L.U32 R27, R0, 0x1, RZ ;  /* 0x00000001001b7819 */ /* 0x000fe200000006ff */
[----:B------:R-:W-:-:S04]  /*a6f0*/  HADD2.F32 R0, -RZ, R40.H0_H0 ;  /* 0x20000028ff007230 */ /* 0x000fc80000004100 */
[----:B------:R-:W2:Y:S01]  /*a700*/  LDS.128 R8, [R27+0x5100] ;  /* 0x005100001b087984 */ /* 0x000ea20000000c00 */
[--C-:B-1----:R-:W-:Y:S02]  /*a710*/  HADD2.F32 R17, -RZ, R4.reuse.H0_H0 ;  /* 0x20000004ff117230 */ /* 0x102fe40000004100 */
[----:B------:R-:W-:Y:S02]  /*a720*/  HADD2.F32 R16, -RZ, R4.H1_H1 ;  /* 0x30000004ff107230 */ /* 0x000fe40000004100 */
[--C-:B------:R-:W-:Y:S02]  /*a730*/  HADD2.F32 R23, -RZ, R7.reuse.H0_H0 ;  /* 0x20000007ff177230 */ /* 0x100fe40000004100 */
[----:B------:R-:W-:Y:S01]  /*a740*/  HADD2.F32 R22, -RZ, R7.H1_H1 ;  /* 0x30000007ff167230 */ /* 0x000fe20000004100 */
[----:B------:R-:W-:Y:S01]  /*a750*/  FMUL.FTZ R7, R17, R2 ;  /* 0x0000000211077220 */ /* 0x000fe20000410000 */
[----:B------:R-:W-:Y:S02]  /*a760*/  HADD2.F32 R19, -RZ, R5.H0_H0 ;  /* 0x20000005ff137230 */ /* 0x000fe40000004100 */
[----:B--2---:R-:W-:-:S02]  /*a770*/  HADD2.F32 R4, -RZ, R8.H0_H0 ;  /* 0x20000008ff047230 */ /* 0x004fc40000004100 */
[--C-:B------:R-:W-:Y:S02]  /*a780*/  HADD2.F32 R15, -RZ, R11.reuse.H0_H0 ;  /* 0x2000000bff0f7230 */ /* 0x100fe40000004100 */
[----:B------:R-:W-:Y:S01]  /*a790*/  HADD2.F32 R14, -RZ, R11.H1_H1 ;  /* 0x3000000bff0e7230 */ /* 0x000fe20000004100 */
[----:B------:R-:W-:Y:S01]  /*a7a0*/  FMUL.FTZ R35, R4, R2 ;  /* 0x0000000204237220 */ /* 0x000fe20000410000 */
[----:B------:R-:W-:Y:S01]  /*a7b0*/  HADD2.F32 R18, -RZ, R5.H1_H1 ;  /* 0x30000005ff127230 */ /* 0x000fe20000004100 */
[-C--:B------:R-:W-:Y:S01]  /*a7c0*/  FMUL.FTZ R2, R16, R0.reuse ;  /* 0x0000000010027220 */ /* 0x080fe20000410000 */
[----:B------:R-:W-:Y:S01]  /*a7d0*/  HADD2.F32 R3, -RZ, R8.H1_H1 ;  /* 0x30000008ff037230 */ /* 0x000fe20000004100 */
[-C--:B------:R-:W-:Y:S01]  /*a7e0*/  FFMA.FTZ R38, R4, R13.reuse, R7 ;  /* 0x0000000d04267223 */ /* 0x080fe20000010007 */
[----:B------:R-:W-:Y:S01]  /*a7f0*/  HADD2.F32 R11, -RZ, R42.H1_H1 ;  /* 0x3000002aff0b7230 */ /* 0x000fe20000004100 */
[----:B------:R-:W-:Y:S01]  /*a800*/  FFMA.FTZ R13, R17, R13, -R35 ;  /* 0x0000000d110d7223 */ /* 0x000fe20000010823 */
[----:B------:R-:W-:Y:S01]  /*a810*/  HADD2.F32 R5, -RZ, R41.H1_H1 ;  /* 0x30000029ff057230 */ /* 0x000fe20000004100 */
[C---:B------:R-:W-:Y:S01]  /*a820*/  FMUL.FTZ R34, R3.reuse, R0 ;  /* 0x0000000003227220 */ /* 0x040fe20000410000 */
[--C-:B------:R-:W-:Y:S01]  /*a830*/  HADD2.F32 R21, -RZ, R6.reuse.H0_H0 ;  /* 0x20000006ff157230 */ /* 0x100fe20000004100 */
[----:B------:R-:W-:Y:S01]  /*a840*/  FFMA.FTZ R37, R3, R11, R2 ;  /* 0x0000000b03257223 */ /* 0x000fe20000010002 */
[----:B------:R-:W-:Y:S01]  /*a850*/  HADD2.F32 R20, -RZ, R6.H1_H1 ;  /* 0x30000006ff147230 */ /* 0x000fe20000004100 */
[----:B------:R-:W-:Y:S01]  /*a860*/  FMUL.FTZ R4, R19, R5 ;  /* 0x0000000513047220 */ /* 0x000fe20000410000 */
[----:B------:R-:W-:-:S02]  /*a870*/  HADD2.F32 R8, -RZ, R10.H0_H0 ;  /* 0x2000000aff087230 */ /* 0x000fc40000004100 */
[----:B------:R-:W-:Y:S02]  /*a880*/  HADD2.F32 R12, -RZ, R10.H1_H1 ;  /* 0x3000000aff0c7230 */ /* 0x000fe40000004100 */
[----:B------:R-:W-:Y:S02]  /*a890*/  HADD2.F32 R6, -RZ, R9.H0_H0 ;  /* 0x20000009ff067230 */ /* 0x000fe40000004100 */
[----:B------:R-:W-:Y:S02]  /*a8a0*/  HADD2.F32 R10, -RZ, R44.H0_H0 ;  /* 0x2000002cff0a7230 */ /* 0x000fe40000004100 */
[----:B------:R-:W-:Y:S01]  /*a8b0*/  HADD2.F32 R2, -RZ, R42.H0_H0 ;  /* 0x2000002aff027230 */ /* 0x000fe20000004100 */
[C---:B------:R-:W-:Y:S01]  /*a8c0*/  FMUL.FTZ R30, R6.reuse, R5 ;  /* 0x00000005061e7220 */ /* 0x040fe20000410000 */
[----:B------:R-:W-:Y:S01]  /*a8d0*/  HADD2.F32 R0, -RZ, R43.H0_H0 ;  /* 0x2000002bff007230 */ /* 0x000fe20000004100 */
[----:B------:R-:W-:Y:S01]  /*a8e0*/  FFMA.FTZ R36, R6, R10, R4 ;  /* 0x0000000a06247223 */ /* 0x000fe20000010004 */
[----:B------:R-:W-:Y:S01]  /*a8f0*/  HADD2.F32 R9, -RZ, R9.H1_H1 ;  /* 0x30000009ff097230 */ /* 0x000fe20000004100 */
[----:B------:R-:W-:Y:S01]  /*a900*/  FMUL.FTZ R5, R18, R2 ;  /* 0x0000000212057220 */ /* 0x000fe20000410000 */
[----:B------:R-:W-:Y:S01]  /*a910*/  HADD2.F32 R7, -RZ, R44.H1_H1 ;  /* 0x3000002cff077230 */ /* 0x000fe20000004100 */
[----:B------:R-:W-:Y:S01]  /*a920*/  FMUL.FTZ R4, R21, R0 ;  /* 0x0000000015047220 */ /* 0x000fe20000410000 */
[--C-:B------:R-:W-:Y:S01]  /*a930*/  HADD2.F32 R6, -RZ, R46.reuse.H1_H1 ;  /* 0x3000002eff067230 */ /* 0x100fe20000004100 */
[C---:B------:R-:W-:Y:S01]  /*a940*/  FMUL.FTZ R26, R9.reuse, R2 ;  /* 0x00000002091a7220 */ /* 0x040fe20000410000 */
[----:B------:R-:W-:Y:S01]  /*a950*/  HADD2.F32 R3, -RZ, R43.H1_H1 ;  /* 0x3000002bff037230 */ /* 0x000fe20000004100 */
[----:B------:R-:W-:Y:S01]  /*a960*/  FFMA.FTZ R31, R9, R7, R5 ;  /* 0x00000007091f7223 */ /* 0x000fe20000010005 */
[----:B------:R-:W-:Y:S01]  /*a970*/  HADD2.F32 R5, -RZ, R46.H0_H0 ;  /* 0x2000002eff057230 */ /* 0x000fe20000004100 */
[----:B------:R-:W-:Y:S01]  /*a980*/  FFMA.FTZ R29, R8, R6, R4 ;  /* 0x00000006081d7223 */ /* 0x000fe20000010004 */
[----:B------:R-:W-:Y:S01]  /*a990*/  HADD2.F32 R2, -RZ, R45.H1_H1 ;  /* 0x3000002dff027230 */ /* 0x000fe20000004100 */
[----:B------:R-:W-:-:S02]  /*a9a0*/  FMUL.FTZ R4, R20, R3 ;  /* 0x0000000314047220 */ /* 0x000fc40000410000 */
[----:B------:R-:W-:Y:S01]  /*a9b0*/  FMUL.FTZ R25, R8, R0 ;  /* 0x0000000008197220 */ /* 0x000fe20000410000 */
[----:B------:R-:W-:Y:S01]  /*a9c0*/  HADD2.F32 R0, -RZ, R45.H0_H0 ;  /* 0x2000002dff007230 */ /* 0x000fe20000004100 */
[C---:B------:R-:W-:Y:S01]  /*a9d0*/  FMUL.FTZ R24, R12.reuse, R3 ;  /* 0x000000030c187220 */ /* 0x040fe20000410000 */
[--C-:B------:R-:W-:Y:S01]  /*a9e0*/  HADD2.F32 R3, -RZ, R47.reuse.H0_H0 ;  /* 0x2000002fff037230 */ /* 0x100fe20000004100 */
[----:B------:R-:W-:Y:S01]  /*a9f0*/  FFMA.FTZ R12, R12, R5, R4 ;  /* 0x000000050c0c7223 */ /* 0x000fe20000010004 */
[----:B------:R-:W-:Y:S01]  /*aa00*/  HADD2.F32 R4, -RZ, R47.H1_H1 ;  /* 0x3000002fff047230 */ /* 0x000fe20000004100 */
[----:B------:R-:W-:Y:S02]  /*aa10*/  FMUL.FTZ R8, R23, R2 ;  /* 0x0000000217087220 */ /* 0x000fe40000410000 */
[----:B------:R-:W-:Y:S02]  /*aa20*/  FMUL.FTZ R9, R22, R0 ;  /* 0x0000000016097220 */ /* 0x000fe40000410000 */
[----:B------:R-:W-:-:S02]  /*aa30*/  FMUL.FTZ R2, R15, R2 ;  /* 0x000000020f027220 */ /* 0x000fc40000410000 */
[C---:B------:R-:W-:Y:S02]  /*aa40*/  FMUL.FTZ R0, R14.reuse, R0 ;  /* 0x000000000e007220 */ /* 0x040fe40000410000 */
[----:B------:R-:W-:Y:S02]  /*aa50*/  FFMA.FTZ R15, R15, R4, R8 ;  /* 0x000000040f0f7223 */ /* 0x000fe40000010008 */
[----:B------:R-:W-:Y:S02]  /*aa60*/  FFMA.FTZ R14, R14, R3, R9 ;  /* 0x000000030e0e7223 */ /* 0x000fe40000010009 */
[----:B------:R-:W-:Y:S02]  /*aa70*/  FFMA.FTZ R8, R16, R11, -R34 ;  /* 0x0000000b10087223 */ /* 0x000fe40000010822 */
[----:B------:R-:W-:Y:S02]  /*aa80*/  FFMA.FTZ R11, R19, R10, -R30 ;  /* 0x0000000a130b7223 */ /* 0x000fe4000001081e */
[----:B------:R-:W-:Y:S01]  /*aa90*/  FFMA.FTZ R9, R18, R7, -R26 ;  /* 0x0000000712097223 */ /* 0x000fe2000001081a */
[----:B------:R-:W-:Y:S01]  /*aaa0*/  F2FP.PACK_AB R8, R8, R13 ;  /* 0x0000000d0808723e */ /* 0x000fe200000000ff */
[----:B------:R-:W-:Y:S01]  /*aab0*/  FFMA.FTZ R10, R21, R6, -R25 ;  /* 0x00000006150a7223 */ /* 0x000fe20000010819 */
[----:B------:R-:W-:Y:S01]  /*aac0*/  F2FP.PACK_AB R6, R12, R29 ;  /* 0x0000001d0c06723e */ /* 0x000fe200000000ff */
[----:B------:R-:W-:Y:S01]  /*aad0*/  FFMA.FTZ R7, R20, R5, -R24 ;  /* 0x0000000514077223 */ /* 0x000fe20000010818 */
[----:B------:R-:W-:Y:S01]  /*aae0*/  F2FP.PACK_AB R9, R9, R11 ;  /* 0x0000000b0909723e */ /* 0x000fe200000000ff */
[----:B------:R-:W-:Y:S01]  /*aaf0*/  FFMA.FTZ R2, R23, R4, -R2 ;  /* 0x0000000417027223 */ /* 0x000fe20000010802 */
[----:B------:R-:W-:Y:S01]  /*ab00*/  F2FP.PACK_AB R4, R37, R38 ;  /* 0x000000262504723e */ /* 0x000fe200000000ff */
[----:B------:R-:W-:Y:S01]  /*ab10*/  FFMA.FTZ R3, R22, R3, -R0 ;  /* 0x0000000316037223 */ /* 0x000fe20000010800 */
[----:B------:R-:W-:-:S02]  /*ab20*/  F2FP.PACK_AB R10, R7, R10 ;  /* 0x0000000a070a723e */ /* 0x000fc400000000ff */
[----:B------:R-:W-:Y:S02]  /*ab30*/  F2FP.PACK_AB R5, R31, R36 ;  /* 0x000000241f05723e */ /* 0x000fe400000000ff */
[----:B------:R-:W-:Y:S02]  /*ab40*/  F2FP.PACK_AB R11, R3, R2 ;  /* 0x00000002030b723e */ /* 0x000fe400000000ff */
[----:B------:R-:W-:-:S03]  /*ab50*/  F2FP.PACK_AB R7, R14, R15 ;  /* 0x0000000f0e07723e */ /* 0x000fc600000000ff */
[----:B------:R1:W-:Y:S04]  /*ab60*/  STS.128 [R28], R8 ;  /* 0x000000081c007388 */ /* 0x0003e80000000c00 */
[----:B------:R1:W-:Y:S02]  /*ab70*/  STS.128 [R27+0x5100], R4 ;  /* 0x005100041b007388 */ /* 0x0003e40000000c00 */
.L_x_306:
[----:B------:R-:W-:Y:S05]  /*ab80*/  BSYNC B0 ;  /* 0x0000000000007941 */ /* 0x000fea0003800000 */
.L_x_305:
[----:B------:R-:W-:Y:S01]  /*ab90*/  ISETP.GE.OR P2, PT, R141, R39, P0 ;  /* 0x000000278d00720c */ /* 0x000fe20000746670 */
[----:B------:R-:W-:-:S12]  /*aba0*/  BSSY B0, `(.L_x_307) ;  /* 0x0000056000007945 */ /* 0x000fd80003800000 */
[----:B------:R-:W-:Y:S05]  /*abb0*/  @P2 BRA `(.L_x_308) ;  /* 0x0000054000002947 */ /* 0x000fea0003800000 */
[----:B------:R-:W-:Y:S01]  /*abc0*/  IADD3 R2, R32, c[0x0][0x27c], RZ ;  /* 0x00009f0020027a10 */ /* 0x000fe20007ffe0ff */
[----:B------:R-:W-:Y:S01]  /*abd0*/  HADD2.F32 R13, -RZ, R41.H0_H0 ;  /* 0x20000029ff0d7230 */ /* 0x000fe20000004100 */
[C---:B------:R-:W-:Y:S02]  /*abe0*/  LOP3.LUT R0, R150.reuse, 0x38, R32, 0xf8, !PT ;  /* 0x0000003896007812 */ /* 0x040fe400078ef820 */
[----:B------:R-:W-:Y:S02]  /*abf0*/  LOP3.LUT R2, R150, 0x38, R2, 0xf8, !PT ;  /* 0x0000003896027812 */ /* 0x000fe400078ef802 */
[C---:B------:R-:W-:Y:S02]  /*ac00*/  LOP3.LUT R0, R163.reuse, R0, R187, 0xf6, !PT ;  /* 0x00000000a3007212 */ /* 0x040fe400078ef6bb */
[----:B------:R-:W-:Y:S02]  /*ac10*/  LOP3.LUT R2, R2, R187, RZ, 0x3c, !PT ;  /* 0x000000bb02027212 */ /* 0x000fe400078e3cff */
[----:B-1----:R-:W-:Y:S01]  /*ac20*/  LEA R28, R0, 0x5100, 0x1 ;  /* 0x00005100001c7811 */ /* 0x002fe200078e08ff */
[----:B------:R-:W-:Y:S01]  /*ac30*/  HADD2.F32 R0, -RZ, R40.H0_H0 ;  /* 0x20000028ff007230 */ /* 0x000fe20000004100 */
[----:B------:R-:W-:-:S03]  /*ac40*/  IADD3 R2, R163, R2, RZ ;  /* 0x00000002a3027210 */ /* 0x000fc60007ffe0ff */
[----:B------:R-:W1:Y:S01]  /*ac50*/  LDS.128 R4, [R28] ;  /* 0x000000001c047984 */ /* 0x000e620000000c00 */
[----:B------:R-:W-:Y:S01]  /*ac60*/  SHF.L.U32 R27, R2, 0x1, RZ ;  /* 0x00000001021b7819 */ /* 0x000fe200000006ff */
[----:B------:R-:W-:-:S04]  /*ac70*/  HADD2.F32 R2, -RZ, R40.H1_H1 ;  /* 0x30000028ff027230 */ /* 0x000fc80000004100 */
[----:B------:R-:W2:Y:S01]  /*ac80*/  LDS.128 R8, [R27+0x5100] ;  /* 0x005100001b087984 */ /* 0x000ea20000000c00 */
[--C-:B-1----:R-:W-:Y:S02]  /*ac90*/  HADD2.F32 R17, -RZ, R4.reuse.H0_H0 ;  /* 0x20000004ff117230 */ /* 0x102fe40000004100 */
[----:B------:R-:W-:Y:S02]  /*aca0*/  HADD2.F32 R16, -RZ, R4.H1_H1 ;  /* 0x30000004ff107230 */ /* 0x000fe40000004100 */
[--C-:B------:R-:W-:Y:S02]  /*acb0*/  HADD2.F32 R23, -RZ, R7.reuse.H0_H0 ;  /* 0x20000007ff177230 */ /* 0x100fe40000004100 */
[--C-:B--2---:R-:W-:Y:S02]  /*acc0*/  HADD2.F32 R4, -RZ, R8.reuse.H0_H0 ;  /* 0x20000008ff047230 */ /* 0x104fe40000004100 */
[----:B------:R-:W-:Y:S01]  /*acd0*/  HADD2.F32 R22, -RZ, R7.H1_H1 ;  /* 0x30000007ff167230 */ /* 0x000fe20000004100 */
[CC--:B------:R-:W-:Y:S01]  /*ace0*/  FMUL.FTZ R7, R2.reuse, R17.reuse ;  /* 0x0000001102077220 */ /* 0x0c0fe20000410000 */
[--C-:B------:R-:W-:Y:S01]  /*acf0*/  HADD2.F32 R15, -RZ, R11.reuse.H0_H0 ;  /* 0x2000000bff0f7230 */ /* 0x100fe20000004100 */
[----:B------:R-:W-:Y:S01]  /*ad00*/  FMUL.FTZ R35, R2, R4 ;  /* 0x0000000402237220 */ /* 0x000fe20000410000 */
[----:B------:R-:W-:Y:S01]  /*ad10*/  HADD2.F32 R14, -RZ, R11.H1_H1 ;  /* 0x3000000bff0e7230 */ /* 0x000fe20000004100 */
[----:B------:R-:W-:Y:S01]  /*ad20*/  FMUL.FTZ R2, R0, R16 ;  /* 0x0000001000027220 */ /* 0x000fe20000410000 */
[--C-:B------:R-:W-:Y:S01]  /*ad30*/  HADD2.F32 R19, -RZ, R5.reuse.H0_H0 ;  /* 0x20000005ff137230 */ /* 0x100fe20000004100 */
[C---:B------:R-:W-:Y:S01]  /*ad40*/  FFMA.FTZ R38, R13.reuse, R4, R7 ;  /* 0x000000040d267223 */ /* 0x040fe20000010007 */
[----:B------:R-:W-:Y:S01]  /*ad50*/  HADD2.F32 R18, -RZ, R5.H1_H1 ;  /* 0x30000005ff127230 */ /* 0x000fe20000004100 */
[----:B------:R-:W-:Y:S01]  /*ad60*/  FFMA.FTZ R13, R13, R17, -R35 ;  /* 0x000000110d0d7223 */ /* 0x000fe20000010823 */
[----:B------:R-:W-:-:S02]  /*ad70*/  HADD2.F32 R3, -RZ, R8.H1_H1 ;  /* 0x30000008ff037230 */ /* 0x000fc40000004100 */
[----:B------:R-:W-:Y:S02]  /*ad80*/  HADD2.F32 R11, -RZ, R42.H1_H1 ;  /* 0x3000002aff0b7230 */ /* 0x000fe40000004100 */
[----:B------:R-:W-:Y:S01]  /*ad90*/  HADD2.F32 R5, -RZ, R41.H1_H1 ;  /* 0x30000029ff057230 */ /* 0x000fe20000004100 */
[-C--:B------:R-:W-:Y:S01]  /*ada0*/  FMUL.FTZ R34, R0, R3.reuse ;  /* 0x0000000300227220 */ /* 0x080fe20000410000 */
[--C-:B------:R-:W-:Y:S01]  /*adb0*/  HADD2.F32 R21, -RZ, R6.reuse.H0_H0 ;  /* 0x20000006ff157230 */ /* 0x100fe20000004100 */
[----:B------:R-:W-:Y:S01]  /*adc0*/  FFMA.FTZ R37, R11, R3, R2 ;  /* 0x000000030b257223 */ /* 0x000fe20000010002 */
[----:B------:R-:W-:Y:S01]  /*add0*/  HADD2.F32 R20, -RZ, R6.H1_H1 ;  /* 0x30000006ff147230 */ /* 0x000fe20000004100 */
[----:B------:R-:W-:Y:S01]  /*ade0*/  FMUL.FTZ R4, R5, R19 ;  /* 0x0000001305047220 */ /* 0x000fe20000410000 */
[--C-:B------:R-:W-:Y:S02]  /*adf0*/  HADD2.F32 R8, -RZ, R10.reuse.H0_H0 ;  /* 0x2000000aff087230 */ /* 0x100fe40000004100 */
[----:B------:R-:W-:-:S02]  /*ae00*/  HADD2.F32 R12, -RZ, R10.H1_H1 ;  /* 0x3000000aff0c7230 */ /* 0x000fc40000004100 */
[----:B------:R-:W-:Y:S02]  /*ae10*/  HADD2.F32 R6, -RZ, R9.H0_H0 ;  /* 0x20000009ff067230 */ /* 0x000fe40000004100 */
[----:B------:R-:W-:Y:S02]  /*ae20*/  HADD2.F32 R10, -RZ, R44.H0_H0 ;  /* 0x2000002cff0a7230 */ /* 0x000fe40000004100 */
[----:B------:R-:W-:Y:S01]  /*ae30*/  HADD2.F32 R2, -RZ, R42.H0_H0 ;  /* 0x2000002aff027230 */ /* 0x000fe20000004100 */
[-C--:B------:R-:W-:Y:S01]  /*ae40*/  FMUL.FTZ R30, R5, R6.reuse ;  /* 0x00000006051e7220 */ /* 0x080fe20000410000 */
[----:B------:R-:W-:Y:S01]  /*ae50*/  HADD2.F32 R0, -RZ, R43.H0_H0 ;  /* 0x2000002bff007230 */ /* 0x000fe20000004100 */
[----:B------:R-:W-:Y:S01]  /*ae60*/  FFMA.FTZ R36, R10, R6, R4 ;  /* 0x000000060a247223 */ /* 0x000fe20000010004 */
[----:B------:R-:W-:Y:S01]  /*ae70*/  HADD2.F32 R9, -RZ, R9.H1_H1 ;  /* 0x30000009ff097230 */ /* 0x000fe20000004100 */
[----:B------:R-:W-:Y:S01]  /*ae80*/  FMUL.FTZ R5, R2, R18 ;  /* 0x0000001202057220 */ /* 0x000fe20000410000 */
[----:B------:R-:W-:Y:S01]  /*ae90*/  HADD2.F32 R7, -RZ, R44.H1_H1 ;  /* 0x3000002cff077230 */ /* 0x000fe20000004100 */
[----:B------:R-:W-:Y:S01]  /*aea0*/  FMUL.FTZ R4, R0, R21 ;  /* 0x0000001500047220 */ /* 0x000fe20000410000 */
[--C-:B------:R-:W-:Y:S01]  /*aeb0*/  HADD2.F32 R6, -RZ, R46.reuse.H1_H1 ;  /* 0x3000002eff067230 */ /* 0x100fe20000004100 */
[-C--:B------:R-:W-:Y:S01]  /*aec0*/  FMUL.FTZ R26, R2, R9.reuse ;  /* 0x00000009021a7220 */ /* 0x080fe20000410000 */
        /* <DEDUP_REMOVED lines=8> */
[-C--:B------:R-:W-:Y:S01]  /*af50*/  FMUL.FTZ R24, R3, R12.reuse ;  /* 0x0000000c03187220 */ /* 0x080fe20000410000 */
[--C-:B------:R-:W-:Y:S01]  /*af60*/  HADD2.F32 R3, -RZ, R47.reuse.H0_H0 ;  /* 0x2000002fff037230 */ /* 0x100fe20000004100 */
[----:B------:R-:W-:Y:S01]  /*af70*/  FFMA.FTZ R12, R5, R12, R4 ;  /* 0x0000000c050c7223 */ /* 0x000fe20000010004 */
[----:B------:R-:W-:Y:S01]  /*af80*/  HADD2.F32 R4, -RZ, R47.H1_H1 ;  /* 0x3000002fff047230 */ /* 0x000fe20000004100 */
[----:B------:R-:W-:Y:S02]  /*af90*/  FMUL.FTZ R8, R2, R23 ;  /* 0x0000001702087220 */ /* 0x000fe40000410000 */
[----:B------:R-:W-:Y:S02]  /*afa0*/  FMUL.FTZ R9, R0, R22 ;  /* 0x0000001600097220 */ /* 0x000fe40000410000 */
[----:B------:R-:W-:-:S02]  /*afb0*/  FMUL.FTZ R2, R2, R15 ;  /* 0x0000000f02027220 */ /* 0x000fc40000410000 */
[-C--:B------:R-:W-:Y:S02]  /*afc0*/  FMUL.FTZ R0, R0, R14.reuse ;  /* 0x0000000e00007220 */ /* 0x080fe40000410000 */
        /* <DEDUP_REMOVED lines=19> */
.L_x_308:
[----:B------:R-:W-:Y:S05]  /*b100*/  BSYNC B0 ;  /* 0x0000000000007941 */ /* 0x000fea0003800000 */
.L_x_307:
[----:B------:R-:W-:Y:S01]  /*b110*/  ISETP.GE.OR P2, PT, R151, R39, P0 ;  /* 0x000000279700720c */ /* 0x000fe20000746670 */
[----:B------:R-:W-:-:S12]  /*b120*/  BSSY B0, `(.L_x_309) ;  /* 0x0000056000007945 */ /* 0x000fd80003800000 */
[----:B------:R-:W-:Y:S05]  /*b130*/  @P2 BRA `(.L_x_310) ;  /* 0x0000054000002947 */ /* 0x000fea0003800000 */
[----:B------:R-:W-:Y:S01]  /*b140*/  IADD3 R2, R32, c[0x0][0x27c], RZ ;  /* 0x00009f0020027a10 */ /* 0x000fe20007ffe0ff */
[----:B------:R-:W-:Y:S01]  /*b150*/  HADD2.F32 R13, -RZ, R41.H0_H0 ;  /* 0x20000029ff0d7230 */ /* 0x000fe20000004100 */
[C---:B------:R-:W-:Y:S02]  /*b160*/  LOP3.LUT R0, R152.reuse, 0x38, R32, 0xf8, !PT ;  /* 0x0000003898007812 */ /* 0x040fe400078ef820 */
[----:B------:R-:W-:Y:S02]  /*b170*/  LOP3.LUT R2, R152, 0x38, R2, 0xf8, !PT ;  /* 0x0000003898027812 */ /* 0x000fe400078ef802 */
[----:B------:R-:W-:Y:S02]  /*b180*/  LOP3.LUT R0, R164, R0, R188, 0xf6, !PT ;  /* 0x00000000a4007212 */ /* 0x000fe400078ef6bc */
        /* <DEDUP_REMOVED lines=79> */
.L_x_310:
[----:B------:R-:W-:Y:S05]  /*b680*/  BSYNC B0 ;  /* 0x0000000000007941 */ /* 0x000fea0003800000 */
.L_x_309:
[----:B------:R-:W-:-:S13]  /*b690*/  ISETP.GE.OR P0, PT, R49, R39, P0 ;  /* 0x000000273100720c */ /* 0x000fda0000706670 */
[----:B------:R-:W-:Y:S05]  /*b6a0*/  @P0 BRA `(.L_x_300) ;  /* 0x000005b000000947 */ /* 0x000fea0003800000 */
[----:B------:R-:W-:Y:S02]  /*b6b0*/  SHF.R.S32.HI R2, RZ, 0x1f, R49 ;  /* 0x0000001fff027819 */ /* 0x000fe40000011431 */
[----:B------:R-:W-:Y:S02]  /*b6c0*/  SHF.L.U32 R0, R49, 0x6, RZ ;  /* 0x0000000631007819 */ /* 0x000fe400000006ff */
[----:B------:R-:W-:Y:S02]  /*b6d0*/  LEA.HI R2, R2, R49, RZ, 0x3 ;  /* 0x0000003102027211 */ /* 0x000fe400078f18ff */
[----:B------:R-:W-:Y:S02]  /*b6e0*/  LOP3.LUT R0, R0, 0x1c0, RZ, 0xc0, !PT ;  /* 0x000001c000007812 */ /* 0x000fe400078ec0ff */
[----:B-1----:R-:W-:Y:S02]  /*b6f0*/  IADD3 R4, R32, c[0x0][0x27c], RZ ;  /* 0x00009f0020047a10 */ /* 0x002fe40007ffe0ff */
[----:B------:R-:W-:-:S02]  /*b700*/  SHF.L.U32 R2, R2, 0x6, RZ ;  /* 0x0000000602027819 */ /* 0x000fc400000006ff */
[C---:B------:R-:W-:Y:S02]  /*b710*/  LOP3.LUT R3, R0.reuse, 0x38, R32, 0xf8, !PT ;  /* 0x0000003800037812 */ /* 0x040fe400078ef820 */
[----:B------:R-:W-:Y:S02]  /*b720*/  SHF.R.U32.HI R5, RZ, 0x3, R0 ;  /* 0x00000003ff057819 */ /* 0x000fe40000011600 */
[----:B------:R-:W-:Y:S02]  /*b730*/  LOP3.LUT R0, R0, 0x38, R4, 0xf8, !PT ;  /* 0x0000003800007812 */ /* 0x000fe400078ef804 */
[----:B------:R-:W-:Y:S02]  /*b740*/  LOP3.LUT R2, R2, 0xfffffe00, RZ, 0xc0, !PT ;  /* 0xfffffe0002027812 */ /* 0x000fe400078ec0ff */
[----:B------:R-:W-:Y:S02]  /*b750*/  LOP3.LUT R0, R0, R5, RZ, 0x3c, !PT ;  /* 0x0000000500007212 */ /* 0x000fe400078e3cff */
[----:B------:R-:W-:-:S02]  /*b760*/  LOP3.LUT R3, R2, R3, R5, 0xf6, !PT ;  /* 0x0000000302037212 */ /* 0x000fc400078ef605 */
[----:B------:R-:W-:Y:S01]  /*b770*/  IADD3 R2, R2, R0, RZ ;  /* 0x0000000002027210 */ /* 0x000fe20007ffe0ff */
[--C-:B------:R-:W-:Y:S01]  /*b780*/  HADD2.F32 R0, -RZ, R40.reuse.H0_H0 ;  /* 0x20000028ff007230 */ /* 0x100fe20000004100 */
[----:B------:R-:W-:Y:S01]  /*b790*/  LEA R28, R3, 0x5100, 0x1 ;  /* 0x00005100031c7811 */ /* 0x000fe200078e08ff */
[----:B------:R-:W-:Y:S01]  /*b7a0*/  HADD2.F32 R3, -RZ, R41.H0_H0 ;  /* 0x20000029ff037230 */ /* 0x000fe20000004100 */
[----:B------:R-:W-:Y:S01]  /*b7b0*/  SHF.L.U32 R26, R2, 0x1, RZ ;  /* 0x00000001021a7819 */ /* 0x000fe200000006ff */
[----:B------:R-:W-:Y:S02]  /*b7c0*/  HADD2.F32 R2, -RZ, R40.H1_H1 ;  /* 0x30000028ff027230 */ /* 0x000fe40000004100 */
[----:B------:R-:W1:Y:S04]  /*b7d0*/  LDS.128 R4, [R28] ;  /* 0x000000001c047984 */ /* 0x000e680000000c00 */
[----:B------:R-:W2:Y:S01]  /*b7e0*/  LDS.128 R8, [R26+0x5100] ;  /* 0x005100001a087984 */ /* 0x000ea20000000c00 */
[----:B-1----:R-:W-:-:S02]  /*b7f0*/  HADD2.F32 R12, -RZ, R4.H0_H0 ;  /* 0x20000004ff0c7230 */ /* 0x002fc40000004100 */
[----:B------:R-:W-:Y:S02]  /*b800*/  HADD2.F32 R13, -RZ, R4.H1_H1 ;  /* 0x30000004ff0d7230 */ /* 0x000fe40000004100 */
[--C-:B--2---:R-:W-:Y:S02]  /*b810*/  HADD2.F32 R4, -RZ, R8.reuse.H0_H0 ;  /* 0x20000008ff047230 */ /* 0x104fe40000004100 */
[--C-:B------:R-:W-:Y:S02]  /*b820*/  HADD2.F32 R22, -RZ, R7.reuse.H0_H0 ;  /* 0x20000007ff167230 */ /* 0x100fe40000004100 */
[----:B------:R-:W-:Y:S02]  /*b830*/  HADD2.F32 R23, -RZ, R7.H1_H1 ;  /* 0x30000007ff177230 */ /* 0x000fe40000004100 */
[--C-:B------:R-:W-:Y:S02]  /*b840*/  HADD2.F32 R14, -RZ, R5.reuse.H0_H0 ;  /* 0x20000005ff0e7230 */ /* 0x100fe40000004100 */
[----:B------:R-:W-:Y:S01]  /*b850*/  HADD2.F32 R15, -RZ, R5.H1_H1 ;  /* 0x30000005ff0f7230 */ /* 0x000fe20000004100 */
[----:B------:R-:W-:Y:S01]  /*b860*/  FMUL.FTZ R5, R2, R4 ;  /* 0x0000000402057220 */ /* 0x000fe20000410000 */
[----:B------:R-:W-:-:S02]  /*b870*/  HADD2.F32 R7, -RZ, R8.H1_H1 ;  /* 0x30000008ff077230 */ /* 0x000fc40000004100 */
[--C-:B------:R-:W-:Y:S01]  /*b880*/  HADD2.F32 R19, -RZ, R6.reuse.H0_H0 ;  /* 0x20000006ff137230 */ /* 0x100fe20000004100 */
[CC--:B------:R-:W-:Y:S01]  /*b890*/  FFMA.FTZ R32, R3.reuse, R12.reuse, -R5 ;  /* 0x0000000c03207223 */ /* 0x0c0fe20000010805 */
[----:B------:R-:W-:Y:S02]  /*b8a0*/  HADD2.F32 R18, -RZ, R6.H1_H1 ;  /* 0x30000006ff127230 */ /* 0x000fe40000004100 */
[--C-:B------:R-:W-:Y:S02]  /*b8b0*/  HADD2.F32 R17, -RZ, R10.reuse.H0_H0 ;  /* 0x2000000aff117230 */ /* 0x100fe40000004100 */
[----:B------:R-:W-:Y:S01]  /*b8c0*/  HADD2.F32 R16, -RZ, R10.H1_H1 ;  /* 0x3000000aff107230 */ /* 0x000fe20000004100 */
[----:B------:R-:W-:Y:S01]  /*b8d0*/  FMUL.FTZ R10, R2, R12 ;  /* 0x0000000c020a7220 */ /* 0x000fe20000410000 */
[----:B------:R-:W-:Y:S01]  /*b8e0*/  HADD2.F32 R6, -RZ, R42.H1_H1 ;  /* 0x3000002aff067230 */ /* 0x000fe20000004100 */
[----:B------:R-:W-:Y:S01]  /*b8f0*/  FMUL.FTZ R2, R0, R7 ;  /* 0x0000000700027220 */ /* 0x000fe20000410000 */
[----:B------:R-:W-:Y:S01]  /*b900*/  HADD2.F32 R8, -RZ, R9.H0_H0 ;  /* 0x20000009ff087230 */ /* 0x000fe20000004100 */
[----:B------:R-:W-:Y:S01]  /*b910*/  FFMA.FTZ R31, R3, R4, R10 ;  /* 0x00000004031f7223 */ /* 0x000fe2000001000a */
[----:B------:R-:W-:Y:S01]  /*b920*/  HADD2.F32 R5, -RZ, R41.H1_H1 ;  /* 0x30000029ff057230 */ /* 0x000fe20000004100 */
[-C--:B------:R-:W-:Y:S01]  /*b930*/  FFMA.FTZ R30, R6, R13.reuse, -R2 ;  /* 0x0000000d061e7223 */ /* 0x080fe20000010802 */
[----:B------:R-:W-:Y:S01]  /*b940*/  HADD2.F32 R2, -RZ, R44.H0_H0 ;  /* 0x2000002cff027230 */ /* 0x000fe20000004100 */
[----:B------:R-:W-:Y:S01]  /*b950*/  FMUL.FTZ R4, R0, R13 ;  /* 0x0000000d00047220 */ /* 0x000fe20000410000 */
[----:B------:R-:W-:Y:S01]  /*b960*/  HADD2.F32 R9, -RZ, R9.H1_H1 ;  /* 0x30000009ff097230 */ /* 0x000fe20000004100 */
[C---:B------:R-:W-:Y:S01]  /*b970*/  FMUL.FTZ R3, R5.reuse, R8 ;  /* 0x0000000805037220 */ /* 0x040fe20000410000 */
[----:B------:R-:W-:Y:S01]  /*b980*/  HADD2.F32 R0, -RZ, R42.H0_H0 ;  /* 0x2000002aff007230 */ /* 0x000fe20000004100 */
[----:B------:R-:W-:Y:S01]  /*b990*/  FFMA.FTZ R29, R6, R7, R4 ;  /* 0x00000007061d7223 */ /* 0x000fe20000010004 */
[--C-:B------:R-:W-:Y:S01]  /*b9a0*/  HADD2.F32 R20, -RZ, R11.reuse.H0_H0 ;  /* 0x2000000bff147230 */ /* 0x100fe20000004100 */
[-C--:B------:R-:W-:Y:S01]  /*b9b0*/  FFMA.FTZ R27, R2, R14.reuse, -R3 ;  /* 0x0000000e021b7223 */ /* 0x080fe20000010803 */
[----:B------:R-:W-:Y:S01]  /*b9c0*/  HADD2.F32 R3, -RZ, R44.H1_H1 ;  /* 0x3000002cff037230 */ /* 0x000fe20000004100 */
[----:B------:R-:W-:Y:S01]  /*b9d0*/  FMUL.FTZ R5, R5, R14 ;  /* 0x0000000e05057220 */ /* 0x000fe20000410000 */
[----:B------:R-:W-:Y:S01]  /*b9e0*/  HADD2.F32 R21, -RZ, R11.H1_H1 ;  /* 0x3000000bff157230 */ /* 0x000fe20000004100 */
[----:B------:R-:W-:-:S02]  /*b9f0*/  FMUL.FTZ R4, R0, R9 ;  /* 0x0000000900047220 */ /* 0x000fc40000410000 */
[-C--:B------:R-:W-:Y:S02]  /*ba00*/  FMUL.FTZ R0, R0, R15.reuse ;  /* 0x0000000f00007220 */ /* 0x080fe40000410000 */
[----:B------:R-:W-:Y:S01]  /*ba10*/  FFMA.FTZ R25, R2, R8, R5 ;  /* 0x0000000802197223 */ /* 0x000fe20000010005 */
[--C-:B------:R-:W-:Y:S01]  /*ba20*/  HADD2.F32 R2, -RZ, R43.reuse.H0_H0 ;  /* 0x2000002bff027230 */ /* 0x100fe20000004100 */
[C---:B------:R-:W-:Y:S01]  /*ba30*/  FFMA.FTZ R24, R3.reuse, R15, -R4 ;  /* 0x0000000f03187223 */ /* 0x040fe20000010804 */
[--C-:B------:R-:W-:Y:S01]  /*ba40*/  HADD2.F32 R4, -RZ, R46.reuse.H0_H0 ;  /* 0x2000002eff047230 */ /* 0x100fe20000004100 */
[----:B------:R-:W-:Y:S01]  /*ba50*/  FFMA.FTZ R15, R3, R9, R0 ;  /* 0x00000009030f7223 */ /* 0x000fe20000010000 */
[----:B------:R-:W-:Y:S01]  /*ba60*/  HADD2.F32 R0, -RZ, R43.H1_H1 ;  /* 0x3000002bff007230 */ /* 0x000fe20000004100 */
[C---:B------:R-:W-:Y:S01]  /*ba70*/  FMUL.FTZ R6, R2.reuse, R17 ;  /* 0x0000001102067220 */ /* 0x040fe20000410000 */
[----:B------:R-:W-:Y:S01]  /*ba80*/  HADD2.F32 R3, -RZ, R46.H1_H1 ;  /* 0x3000002eff037230 */ /* 0x000fe20000004100 */
[----:B------:R-:W-:Y:S01]  /*ba90*/  FMUL.FTZ R5, R2, R19 ;  /* 0x0000001302057220 */ /* 0x000fe20000410000 */
[----:B------:R-:W-:Y:S01]  /*baa0*/  F2FP.PACK_AB R8, R30, R32 ;  /* 0x000000201e08723e */ /* 0x000fe200000000ff */
[----:B------:R-:W-:Y:S01]  /*bab0*/  FMUL.FTZ R2, R0, R16 ;  /* 0x0000001000027220 */ /* 0x000fe20000410000 */
[----:B------:R-:W-:Y:S01]  /*bac0*/  F2FP.PACK_AB R9, R24, R27 ;  /* 0x0000001b1809723e */ /* 0x000fe200000000ff */
[----:B------:R-:W-:-:S02]  /*bad0*/  FMUL.FTZ R0, R0, R18 ;  /* 0x0000001200007220 */ /* 0x000fc40000410000 */
[C---:B------:R-:W-:Y:S01]  /*bae0*/  FFMA.FTZ R10, R4.reuse, R18, -R2 ;  /* 0x00000012040a7223 */ /* 0x040fe20000010802 */
[--C-:B------:R-:W-:Y:S01]  /*baf0*/  HADD2.F32 R2, -RZ, R45.reuse.H1_H1 ;  /* 0x3000002dff027230 */ /* 0x100fe20000004100 */
[----:B------:R-:W-:Y:S01]  /*bb00*/  FFMA.FTZ R12, R4, R16, R0 ;  /* 0x00000010040c7223 */ /* 0x000fe20000010000 */
[----:B------:R-:W-:Y:S01]  /*bb10*/  HADD2.F32 R0, -RZ, R45.H0_H0 ;  /* 0x2000002dff007230 */ /* 0x000fe20000004100 */
[C---:B------:R-:W-:Y:S01]  /*bb20*/  FFMA.FTZ R14, R3.reuse, R19, -R6 ;  /* 0x00000013030e7223 */ /* 0x040fe20000010806 */
[--C-:B------:R-:W-:Y:S01]  /*bb30*/  HADD2.F32 R4, -RZ, R47.reuse.H1_H1 ;  /* 0x3000002fff047230 */ /* 0x100fe20000004100 */
[----:B------:R-:W-:Y:S01]  /*bb40*/  FFMA.FTZ R13, R3, R17, R5 ;  /* 0x00000011030d7223 */ /* 0x000fe20000010005 */
[----:B------:R-:W-:Y:S01]  /*bb50*/  HADD2.F32 R3, -RZ, R47.H0_H0 ;  /* 0x2000002fff037230 */ /* 0x000fe20000004100 */
[----:B------:R-:W-:Y:S01]  /*bb60*/  FMUL.FTZ R6, R2, R20 ;  /* 0x0000001402067220 */ /* 0x000fe20000410000 */
[----:B------:R-:W-:Y:S01]  /*bb70*/  F2FP.PACK_AB R10, R10, R14 ;  /* 0x0000000e0a0a723e */ /* 0x000fe200000000ff */
[----:B------:R-:W-:-:S02]  /*bb80*/  FMUL.FTZ R5, R2, R22 ;  /* 0x0000001602057220 */ /* 0x000fc40000410000 */
[C---:B------:R-:W-:Y:S02]  /*bb90*/  FMUL.FTZ R2, R0.reuse, R21 ;  /* 0x0000001500027220 */ /* 0x040fe40000410000 */
[----:B------:R-:W-:Y:S02]  /*bba0*/  FMUL.FTZ R0, R0, R23 ;  /* 0x0000001700007220 */ /* 0x000fe40000410000 */
[----:B------:R-:W-:Y:S01]  /*bbb0*/  FFMA.FTZ R11, R4, R22, -R6 ;  /* 0x00000016040b7223 */ /* 0x000fe20000010806 */
[----:B------:R-:W-:Y:S01]  /*bbc0*/  F2FP.PACK_AB R6, R12, R13 ;  /* 0x0000000d0c06723e */ /* 0x000fe200000000ff */
[----:B------:R-:W-:Y:S02]  /*bbd0*/  FFMA.FTZ R2, R3, R23, -R2 ;  /* 0x0000001703027223 */ /* 0x000fe40000010802 */
[----:B------:R-:W-:Y:S01]  /*bbe0*/  FFMA.FTZ R7, R4, R20, R5 ;  /* 0x0000001404077223 */ /* 0x000fe20000010005 */
[----:B------:R-:W-:Y:S01]  /*bbf0*/  F2FP.PACK_AB R4, R29, R31 ;  /* 0x0000001f1d04723e */ /* 0x000fe200000000ff */
[----:B------:R-:W-:Y:S01]  /*bc00*/  FFMA.FTZ R0, R3, R21, R0 ;  /* 0x0000001503007223 */ /* 0x000fe20000010000 */
[----:B------:R-:W-:-:S02]  /*bc10*/  F2FP.PACK_AB R11, R2, R11 ;  /* 0x0000000b020b723e */ /* 0x000fc400000000ff */
[----:B------:R-:W-:Y:S02]  /*bc20*/  F2FP.PACK_AB R5, R15, R25 ;  /* 0x000000190f05723e */ /* 0x000fe400000000ff */
[----:B------:R-:W-:Y:S01]  /*bc30*/  F2FP.PACK_AB R7, R0, R7 ;  /* 0x000000070007723e */ /* 0x000fe200000000ff */
[----:B------:R1:W-:Y:S04]  /*bc40*/  STS.128 [R28], R8 ;  /* 0x000000081c007388 */ /* 0x0003e80000000c00 */
[----:B------:R1:W-:Y:S02]  /*bc50*/  STS.128 [R26+0x5100], R4 ;  /* 0x005100041a007388 */ /* 0x0003e40000000c00 */
.L_x_300:
[----:B------:R-:W-:Y:S05]  /*bc60*/  BSYNC B2 ;  /* 0x0000000000027941 */ /* 0x000fea0003800000 */
.L_x_284:
[----:B-1----:R-:W3:Y:S01]  /*bc70*/  LDL R6, [R1+0x2c] ;  /* 0x00002c0001067983 */ /* 0x002ee20000100800 */
[----:B------:R-:W-:-:S04]  /*bc80*/  DEPBAR.LE SB0, 0x0 ;  /* 0x000080000000791a */ /* 0x000fc80000000000 */
[----:B------:R-:W3:Y:S01]  /*bc90*/  LDL.64 R4, [R1+0x18] ;  /* 0x0000180001047983 */ /* 0x000ee20000100a00 */
[----:B------:R-:W-:Y:S01]  /*bca0*/  IMAD R0, R48, c[0x0][0x208], RZ ;  /* 0x0000820030007a24 */ /* 0x000fe200078e02ff */
[----:B------:R-:W-:Y:S01]  /*bcb0*/  ISETP.GE.AND P0, PT, R134, c[0x0][0x1d4], PT ;  /* 0x0000750086007a0c */ /* 0x000fe20003f06270 */
[C---:B--2---:R-:W-:Y:S01]  /*bcc0*/  IMAD.WIDE.U32 R2, R111.reuse, c[0x0][0x208], RZ ;  /* 0x000082006f027a25 */ /* 0x044fe200078e00ff */
[----:B------:R-:W-:Y:S03]  /*bcd0*/  BAR.SYNC.DEFER_BLOCKING 0x0 ;  /* 0x0000000000007b1d */ /* 0x000fe60000010000 */
[----:B------:R-:W-:-:S03]  /*bce0*/  IMAD R0, R111, c[0x0][0x20c], R0 ;  /* 0x000083006f007a24 */ /* 0x000fc600078e0200 */
[----:B------:R-:W-:Y:S01]  /*bcf0*/  UMOV UR6, 0x5 ;  /* 0x0000000500067882 */ /* 0x000fe20000000000 */
[----:B------:R-:W2:Y:S01]  /*bd00*/  LDL R247, [R1+0x28] ;  /* 0x0000280001f77983 */ /* 0x000ea20000100800 */
[----:B------:R-:W-:Y:S01]  /*bd10*/  IADD3 R0, R3, R0, RZ ;  /* 0x0000000003007210 */ /* 0x000fe20007ffe0ff */
[----:B------:R-:W-:Y:S02]  /*bd20*/  ULDC.64 UR4, c[0x0][0x208] ;  /* 0x0000820000047ab9 */ /* 0x000fe40000000a00 */
[----:B------:R-:W-:Y:S04]  /*bd30*/  LDSM.16.M88.4 R32, [R207] ;  /* 0x00000000cf20783b */ /* 0x000fe80000000200 */
[----:B------:R-:W1:Y:S01]  /*bd40*/  LDSM.16.M88.4 R48, [R200] ;  /* 0x00000000c830783b */ /* 0x000e620000000200 */
[----:B------:R-:W-:Y:S01]  /*bd50*/  IMAD R0, R0, 0x50, RZ ;  /* 0x0000005000007824 */ /* 0x000fe200078e02ff */
[----:B------:R-:W-:-:S02]  /*bd60*/  USHF.L.U64.HI UR5, UR4, UR6, UR5 ;  /* 0x0000000604057299 */ /* 0x000fc40008010205 */
[----:B------:R-:W-:Y:S01]  /*bd70*/  LDSM.16.M88.4 R28, [R207+0x2000] ;  /* 0x00200000cf1c783b */ /* 0x000fe20000000200 */
[C---:B------:R-:W-:Y:S01]  /*bd80*/  ISETP.LT.OR P3, PT, R52.reuse, 0x11, P0 ;  /* 0x000000113400780c */ /* 0x040fe20000761670 */
[----:B------:R-:W-:Y:S01]  /*bd90*/  USHF.L.U32 UR4, UR4, 0x5, URZ ;  /* 0x0000000504047899 */ /* 0x000fe2000800063f */
[C---:B------:R-:W-:Y:S01]  /*bda0*/  ISETP.LT.OR P4, PT, R52.reuse, 0x1, P0 ;  /* 0x000000013400780c */ /* 0x040fe20000781670 */
[----:B------:R-:W-:Y:S01]  /*bdb0*/  LDSM.16.M88.4 R24, [R210] ;  /* 0x00000000d218783b */ /* 0x000fe20000000200 */
[C---:B------:R-:W-:Y:S02]  /*bdc0*/  ISETP.LT.OR P6, PT, R52.reuse, 0x21, P0 ;  /* 0x000000213400780c */ /* 0x040fe400007c1670 */
[----:B------:R-:W-:Y:S01]  /*bdd0*/  ISETP.LT.OR P5, PT, R52, 0x31, P0 ;  /* 0x000000313400780c */ /* 0x000fe200007a1670 */
[----:B------:R-:W4:Y:S04]  /*bde0*/  LDSM.16.M88.4 R44, [R211] ;  /* 0x00000000d32c783b */ /* 0x000f280000000200 */
[----:B------:R-:W-:Y:S04]  /*bdf0*/  LDSM.16.M88.4 R68, [R200+0x800] ;  /* 0x00080000c844783b */ /* 0x000fe80000000200 */
[----:B------:R-:W-:Y:S04]  /*be00*/  LDSM.16.M88.4 R84, [R200+0x1000] ;  /* 0x00100000c854783b */ /* 0x000fe80000000200 */
[----:B------:R-:W-:Y:S04]  /*be10*/  LDSM.16.M88.4 R92, [R200+0x1800] ;  /* 0x00180000c85c783b */ /* 0x000fe80000000200 */
[----:B------:R-:W-:Y:S04]  /*be20*/  LDSM.16.M88.4 R100, [R200+0x2000] ;  /* 0x00200000c864783b */ /* 0x000fe80000000200 */
[----:B------:R-:W2:Y:S04]  /*be30*/  LDSM.16.M88.4 R20, [R210+0x2000] ;  /* 0x00200000d214783b */ /* 0x000ea80000000200 */
[----:B------:R-:W-:Y:S04]  /*be40*/  LDSM.16.M88.4 R80, [R215] ;  /* 0x00000000d750783b */ /* 0x000fe80000000200 */
[----:B------:R-:W-:Y:S01]  /*be50*/  LDSM.16.M88.4 R88, [R214] ;  /* 0x00000000d658783b */ /* 0x000fe20000000200 */
[----:B-1----:R-:W-:Y:S03]  /*be60*/  HMMA.16816.F32 R12, R32, R48, RZ ;  /* 0x00000030200c723c */ /* 0x002fe600000018ff */
[----:B------:R-:W-:Y:S04]  /*be70*/  LDSM.16.M88.4 R96, [R213] ;  /* 0x00000000d560783b */ /* 0x000fe80000000200 */
[----:B------:R-:W-:Y:S11]  /*be80*/  LDSM.16.M88.4 R104, [R212] ;  /* 0x00000000d468783b */ /* 0x000ff60000000200 */
[----:B------:R-:W-:Y:S06]  /*be90*/  @!UPT UIADD3 URZ, URZ, URZ, URZ ;  /* 0x0000003f3f3ff290 */ /* 0x000fec000fffe03f */
[----:B----4-:R-:W-:Y:S08]  /*bea0*/  HMMA.16816.F32 R56, R24, R44, R12 ;  /* 0x0000002c1838723c */ /* 0x010ff0000000180c */
[----:B------:R-:W-:Y:S01]  /*beb0*/  HMMA.16816.F32 R64, R32, R50, RZ ;  /* 0x000000322040723c */ /* 0x000fe200000018ff */
[----:B---3--:R-:W-:-:S05]  /*bec0*/  MOV R5, R6 ;  /* 0x0000000600057202 */ /* 0x008fca0000000f00 */
[----:B------:R-:W-:Y:S01]  /*bed0*/  IMAD.WIDE.U32 R2, R2, 0x50, R4 ;  /* 0x0000005002027825 */ /* 0x000fe200078e0004 */
[----:B------:R-:W-:-:S04]  /*bee0*/  P2R R4, PR, RZ, 0x8 ;  /* 0x00000008ff047803 */ /* 0x000fc80000000000 */
[----:B------:R-:W-:Y:S02]  /*bef0*/  LEA R8, P2, R2, c[0x0][0x1f8], 0x1 ;  /* 0x00007e0002087a11 */ /* 0x000fe400078408ff */
[----:B------:R-:W-:Y:S02]  /*bf00*/  IADD3 R0, R3, R0, RZ ;  /* 0x0000000003007210 */ /* 0x000fe40007ffe0ff */
[----:B------:R-:W-:Y:S02]  /*bf10*/  ISETP.LT.OR P3, PT, R52, 0x41, P0 ;  /* 0x000000413400780c */ /* 0x000fe40000761670 */
[----:B------:R-:W-:Y:S02]  /*bf20*/  LEA.HI.X R9, R2, c[0x0][0x1fc], R0, 0x1, P2 ;  /* 0x00007f0002097a11 */ /* 0x000fe400010f0c00 */
[----:B------:R-:W-:Y:S02]  /*bf30*/  IADD3 R6, P0, R8, UR4, RZ ;  /* 0x0000000408067c10 */ /* 0x000fe4000ff1e0ff */
[----:B------:R-:W-:Y:S01]  /*bf40*/  ISETP.NE.AND P2, PT, R4, RZ, PT ;  /* 0x000000ff0400720c */ /* 0x000fe20003f45270 */
[----:B------:R-:W-:Y:S01]  /*bf50*/  @!PT LDS RZ, [RZ] ;  /* 0x00000000fffff984 */ /* 0x000fe20000000800 */
[----:B------:R-:W-:Y:S01]  /*bf60*/  @!PT LDS RZ, [RZ] ;  /* 0x00000000fffff984 */ /* 0x000fe20000000800 */
[----:B------:R-:W-:Y:S01]  /*bf70*/  @!PT LDS RZ, [RZ] ;  /* 0x00000000fffff984 */ /* 0x000fe20000000800 */
[----:B------:R1:W-:Y:S01]  /*bf80*/  LDGSTS.E.BYPASS.LTC128B.128 [R216+0x100], [R8.64], !P4 ;  /* 0x0010000008d87fae */ /* 0x0003e2000e101d48 */
[----:B------:R-:W-:-:S02]  /*bf90*/  IADD3.X R7, R9, UR5, RZ, P0, !PT ;  /* 0x0000000509077c10 */ /* 0x000fc400087fe4ff */
[----:B------:R-:W-:-:S04]  /*bfa0*/  IADD3 R4, P0, R6, UR4, RZ ;  /* 0x0000000406047c10 */ /* 0x000fc8000ff1e0ff */
[----:B------:R-:W-:Y:S02]  /*bfb0*/  IADD3.X R5, R7, UR5, RZ, P0, !PT ;  /* 0x0000000507057c10 */ /* 0x000fe400087fe4ff */
[----:B------:R-:W-:-:S03]  /*bfc0*/  IADD3 R2, P0, R4, UR4, RZ ;  /* 0x0000000404027c10 */ /* 0x000fc6000ff1e0ff */
[----:B------:R3:W-:Y:S01]  /*bfd0*/  LDGSTS.E.BYPASS.LTC128B.128 [R216+0x900], [R6.64], !P2 ;  /* 0x0090000006d87fae */ /* 0x0007e2000d101d48 */
[----:B------:R-:W-:-:S03]  /*bfe0*/  IADD3.X R3, R5, UR5, RZ, P0, !PT ;  /* 0x0000000505037c10 */ /* 0x000fc600087fe4ff */
[----:B------:R3:W-:Y:S04]  /*bff0*/  LDGSTS.E.BYPASS.LTC128B.128 [R216+0x1100], [R4.64], !P6 ;  /* 0x0110000004d87fae */ /* 0x0007e8000f101d48 */
[----:B------:R4:W-:Y:S01]  /*c000*/  LDGSTS.E.BYPASS.LTC128B.128 [R216+0x1900], [R2.64], !P5 ;  /* 0x0190000002d87fae */ /* 0x0009e2000e901d48 */
[----:B-1----:R-:W-:-:S04]  /*c010*/  IADD3 R8, P0, R2, UR4, RZ ;  /* 0x0000000402087c10 */ /* 0x002fc8000ff1e0ff */
[----:B------:R-:W-:-:S05]  /*c020*/  IADD3.X R9, R3, UR5, RZ, P0, !PT ;  /* 0x0000000503097c10 */ /* 0x000fca00087fe4ff */
[----:B------:R1:W-:Y:S04]  /*c030*/  LDGSTS.E.BYPASS.LTC128B.128 [R216+0x2100], [R8.64], !P3 ;  /* 0x0210000008d87fae */ /* 0x0003e8000d901d48 */
[----:B------:R-:W-:Y:S04]  /*c040*/  LDSM.16.M88.4 R36, [R206] ;  /* 0x00000000ce24783b */ /* 0x000fe80000000200 */
[----:B------:R-:W4:Y:S01]  /*c050*/  LDSM.16.M88.4 R16, [R208] ;  /* 0x00000000d010783b */ /* 0x000f220000000200 */
[----:B------:R-:W-:Y:S03]  /*c060*/  HMMA.16816.F32 R52, R28, R48, RZ ;  /* 0x000000301c34723c */ /* 0x000fe600000018ff */
[----:B------:R-:W4:Y:S04]  /*c070*/  LDSM.16.M88.4 R12, [R208+0x2000] ;  /* 0x00200000d00c783b */ /* 0x000f280000000200 */
[----:B------:R-:W-:Y:S04]  /*c080*/  LDSM.16.M88.4 R40, [R203] ;  /* 0x00000000cb28783b */ /* 0x000fe80000000200 */
[----:B---3--:R-:W-:Y:S04]  /*c090*/  LDSM.16.M88.4 R4, [R209+0x2000] ;  /* 0x00200000d104783b */ /* 0x008fe80000000200 */
[----:B------:R-:W0:Y:S04]  /*c0a0*/  LDGDEPBAR ;  /* 0x00000000000079af */ /* 0x000e280000000000 */
[----:B-1----:R-:W1:Y:S05]  /*c0b0*/  LDSM.16.M88.4 R8, [R209] ;  /* 0x00000000d108783b */ /* 0x002e6a0000000200 */
[----:B--2---:R-:W-:Y:S08]  /*c0c0*/  HMMA.16816.F32 R52, R20, R44, R52 ;  /* 0x0000002c1434723c */ /* 0x004ff00000001834 */
[----:B----4-:R-:W-:Y:S08]  /*c0d0*/  HMMA.16816.F32 R60, R16, R36, R56 ;  /* 0x00000024103c723c */ /* 0x010ff00000001838 */
[----:B------:R-:W-:Y:S08]  /*c0e0*/  HMMA.16816.F32 R56, R28, R50, RZ ;  /* 0x000000321c38723c */ /* 0x000ff000000018ff */
[----:B------:R-:W-:Y:S08]  /*c0f0*/  HMMA.16816.F32 R48, R12, R36, R52 ;  /* 0x000000240c30723c */ /* 0x000ff00000001834 */
[----:B------:R-:W-:Y:S08]  /*c100*/  HMMA.16816.F32 R52, R24, R46, R64 ;  /* 0x0000002e1834723c */ /* 0x000ff00000001840 */
[----:B-1----:R-:W-:Y:S08]  /*c110*/  HMMA.16816.F32 R64, R8, R40, R60 ;  /* 0x000000280840723c */ /* 0x002ff0000000183c */
        /* <DEDUP_REMOVED lines=47> */
[----:B------:R-:W2:Y:S07]  /*c410*/  LDSM.16.M88.4 R40, [R206+0x1000] ;  /* 0x00100000ce28783b */ /* 0x000eae0000000200 */
        /* <DEDUP_REMOVED lines=26> */
[----:B--2---:R-:W-:Y:S01]  /*c5c0*/  HMMA.16816.F32 R56, R16, R40, R56 ;  /* 0x000000281038723c */ /* 0x004fe20000001838 */
[----:B------:R1:W2:Y:S07]  /*c5d0*/  MUFU.TANH R119, R0 ;  /* 0x0000000000777308 */ /* 0x0002ae0000002400 */
        /* <DEDUP_REMOVED lines=19> */
[----:B------:R1:W1:Y:S03]  /*c710*/  MUFU.TANH R113, R0 ;  /* 0x0000000000717308 */ /* 0x0002660000002400 */
[----:B------:R-:W-:Y:S08]  /*c720*/  HMMA.16816.F32 R72, R4, R44, R36 ;  /* 0x0000002c0448723c */ /* 0x000ff00000001824 */
[----:B------:R-:W-:Y:S01]  /*c730*/  HMMA.16816.F32 R36, R16, R42, R48 ;  /* 0x0000002a1024723c */ /* 0x000fe20000001830 */
[----:B------:R-:W2:Y:S01]  /*c740*/  LDSM.16.M88.4 R48, [R206+0x1800] ;  /* 0x00180000ce30783b */ /* 0x000ea20000000200 */
        /* <DEDUP_REMOVED lines=20> */
[----:B-----5:R2:W1:Y:S06]  /*c890*/  MUFU.TANH R137, R0 ;  /* 0x0000000000897308 */ /* 0x02046c0000002400 */
[----:B------:R-:W-:Y:S01]  /*c8a0*/  HMMA.16816.F32 R44, R32, R94, RZ ;  /* 0x0000005e202c723c */ /* 0x000fe200000018ff */
[----:B--2---:R-:W-:-:S04]  /*c8b0*/  FMUL.FTZ R0, R72, c[0x0][0x320] ;  /* 0x0000c80048007a20 */ /* 0x004fc80000410000 */
[----:B------:R2:W1:Y:S03]  /*c8c0*/  MUFU.TANH R108, R0 ;  /* 0x00000000006c7308 */ /* 0x0004660000002400 */
[----:B------:R-:W-:Y:S01]  /*c8d0*/  HMMA.16816.F32 R52, R16, R48, R56 ;  /* 0x000000301034723c */ /* 0x000fe20000001838 */
        /* <DEDUP_REMOVED lines=131> */
[-C--:B------:R-:W-:Y:S02]  /*d110*/  IADD3 R6, P2, R8, R10.reuse, RZ ;  /* 0x0000000a08067210 */ /* 0x080fe40007f5e0ff */
        /* <DEDUP_REMOVED lines=16> */
.L_x_312:
[----:B--234-:R-:W-:Y:S05]  /*d220*/  BSYNC B0 ;  /* 0x0000000000007941 */ /* 0x01cfea0003800000 */
.L_x_311:
[----:B-1----:R-:W1:Y:S01]  /*d230*/  S2R R2, SR_TID.X ;  /* 0x0000000000027919 */ /* 0x002e620000002100 */
[----:B------:R-:W-:-:S03]  /*d240*/  LOP3.LUT R0, R190, 0xffffffe0, RZ, 0xc0, !PT ;  /* 0xffffffe0be007812 */ /* 0x000fc600078ec0ff */
[----:B------:R-:W0:Y:S02]  /*d250*/  LDGDEPBAR ;  /* 0x00000000000079af */ /* 0x000e240000000000 */
[----:B-1----:R-:W-:-:S05]  /*d260*/  IMAD.IADD R0, R2, 0x1, -R0 ;  /* 0x0000000102007824 */ /* 0x002fca00078e0a00 */
[----:B------:R-:W-:-:S04]  /*d270*/  SHF.R.S32.HI R2, RZ, 0x1f, R0 ;  /* 0x0000001fff027819 */ /* 0x000fc80000011400 */
[----:B------:R-:W-:-:S04]  /*d280*/  LEA.HI R2, R2, R0, RZ, 0x2 ;  /* 0x0000000002027211 */ /* 0x000fc800078f10ff */
[----:B------:R-:W-:-:S05]  /*d290*/  LOP3.LUT R2, R2, 0x7ffffffc, RZ, 0xc0, !PT ;  /* 0x7ffffffc02027812 */ /* 0x000fca00078ec0ff */
[----:B------:R-:W-:-:S04]  /*d2a0*/  IMAD.IADD R0, R0, 0x1, -R2 ;  /* 0x0000000100007824 */ /* 0x000fc800078e0a02 */
[----:B------:R-:W-:-:S05]  /*d2b0*/  IMAD.SHL.U32 R0, R0, 0x2, RZ ;  /* 0x0000000200007824 */ /* 0x000fca00078e00ff */
[----:B------:R-:W-:-:S04]  /*d2c0*/  IADD3 R0, -R0, R173, R148 ;  /* 0x000000ad00007210 */ /* 0x000fc80007ffe194 */
[C---:B------:R-:W-:Y:S02]  /*d2d0*/  ISETP.GT.AND P3, PT, R0.reuse, RZ, PT ;  /* 0x000000ff0000720c */ /* 0x040fe40003f64270 */
[C---:B------:R-:W-:Y:S02]  /*d2e0*/  ISETP.GT.AND P2, PT, R0.reuse, 0x1, PT ;  /* 0x000000010000780c */ /* 0x040fe40003f44270 */
[----:B------:R-:W-:Y:S02]  /*d2f0*/  ISETP.GT.AND P0, PT, R0, 0x8, PT ;  /* 0x000000080000780c */ /* 0x000fe40003f04270 */
[----:B------:R-:W-:Y:S02]  /*d300*/  FSEL R9, R145, -INF , P3 ;  /* 0xff80000091097808 */ /* 0x000fe40001800000 */
[----:B------:R-:W-:Y:S02]  /*d310*/  FSEL R25, R144, -INF , P2 ;  /* 0xff80000090197808 */ /* 0x000fe40001000000 */
[----:B------:R-:W-:-:S02]  /*d320*/  FSEL R10, R141, -INF , P3 ;  /* 0xff8000008d0a7808 */ /* 0x000fc40001800000 */
[----:B------:R-:W-:Y:S02]  /*d330*/  FSEL R11, R140, -INF , P2 ;  /* 0xff8000008c0b7808 */ /* 0x000fe40001000000 */
[----:B------:R-:W-:Y:S02]  /*d340*/  ISETP.GT.AND P5, PT, R0, 0x9, PT ;  /* 0x000000090000780c */ /* 0x000fe40003fa4270 */
[----:B------:R-:W-:Y:S02]  /*d350*/  FSEL R26, R139, -INF , P0 ;  /* 0xff8000008b1a7808 */ /* 0x000fe40000000000 */
[----:B------:R-:W-:Y:S02]  /*d360*/  FMNMX.FTZ R2, R9, R25, !PT ;  /* 0x0000001909027209 */ /* 0x000fe40007810000 */
[----:B------:R-:W-:Y:S02]  /*d370*/  FSEL R20, R125, -INF , P0 ;  /* 0xff8000007d147808 */ /* 0x000fe40000000000 */
[----:B------:R-:W-:-:S02]  /*d380*/  FSEL R12, R131, -INF , P0 ;  /* 0xff800000830c7808 */ /* 0x000fc40000000000 */
        /* <DEDUP_REMOVED lines=8> */
[----:B------:R-:W-:Y:S02]  /*d410*/  FMNMX.FTZ R3, R12, R3, !PT ;  /* 0x000000030c037209 */ /* 0x000fe40007810000 */
[----:B------:R-:W-:Y:S02]  /*d420*/  ISETP.GT.AND P5, PT, R0, 0x11, PT ;  /* 0x000000110000780c */ /* 0x000fe40003fa4270 */
[----:B------:R-:W-:Y:S02]  /*d430*/  FSEL R93, R128, -INF , P0 ;  /* 0xff800000805d7808 */ /* 0x000fe40000000000 */
[----:B------:R-:W-:-:S02]  /*d440*/  FMNMX.FTZ R2, R27, R2, !PT ;  /* 0x000000021b027209 */ /* 0x000fc40007810000 */
[----:B------:R-:W-:Y:S02]  /*d450*/  FSEL R15, R136, -INF , P2 ;  /* 0xff800000880f7808 */ /* 0x000fe40001000000 */
[----:B------:R-:W-:Y:S02]  /*d460*/  FSEL R33, R142, -INF , P2 ;  /* 0xff8000008e217808 */ /* 0x000fe40001000000 */
[----:B------:R-:W-:Y:S02]  /*d470*/  FSEL R71, R115, -INF , P0 ;  /* 0xff80000073477808 */ /* 0x000fe40000000000 */
[----:B------:R-:W-:Y:S02]  /*d480*/  FSEL R36, R122, -INF , P0 ;  /* 0xff8000007a247808 */ /* 0x000fe40000000000 */
[----:B------:R-:W-:Y:S02]  /*d490*/  FSEL R101, R124, -INF , P0 ;  /* 0xff8000007c657808 */ /* 0x000fe40000000000 */
[----:B------:R-:W-:-:S02]  /*d4a0*/  FMNMX.FTZ R3, R13, R3, !PT ;  /* 0x000000030d037209 */ /* 0x000fc40007810000 */
[C---:B------:R-:W-:Y:S02]  /*d4b0*/  ISETP.GT.AND P6, PT, R0.reuse, 0x18, PT ;  /* 0x000000180000780c */ /* 0x040fe40003fc4270 */
[C---:B------:R-:W-:Y:S02]  /*d4c0*/  ISETP.GT.AND P4, PT, R0.reuse, 0x19, PT ;  /* 0x000000190000780c */ /* 0x040fe40003f84270 */
[C---:B------:R-:W-:Y:S02]  /*d4d0*/  ISETP.GT.AND P2, PT, R0.reuse, 0x21, PT ;  /* 0x000000210000780c */ /* 0x040fe40003f44270 */
[----:B------:R-:W-:Y:S02]  /*d4e0*/  ISETP.GT.AND P0, PT, R0, 0x28, PT ;  /* 0x000000280000780c */ /* 0x000fe40003f04270 */
[----:B------:R-:W-:Y:S02]  /*d4f0*/  FSEL R94, R127, -INF , P5 ;  /* 0xff8000007f5e7808 */ /* 0x000fe40002800000 */
[----:B------:R-:W-:-:S02]  /*d500*/  FMNMX.FTZ R2, R93, R2, !PT ;  /* 0x000000025d027209 */ /* 0x000fc40007810000 */
[----:B------:R-:W-:Y:S02]  /*d510*/  FSEL R37, R119, -INF , P5 ;  /* 0xff80000077257808 */ /* 0x000fe40002800000 */
[----:B------:R-:W-:Y:S02]  /*d520*/  FSEL R102, R123, -INF , P5 ;  /* 0xff8000007b667808 */ /* 0x000fe40002800000 */
        /* <DEDUP_REMOVED lines=16> */
[----:B------:R-:W-:Y:S02]  /*d630*/  FMNMX.FTZ R2, R94, R2, !PT ;  /* 0x000000025e027209 */ /* 0x000fe40007810000 */
[C---:B------:R-:W-:Y:S02]  /*d640*/  ISETP.GT.AND P3, PT, R0.reuse, 0x20, PT ;  /* 0x000000200000780c */ /* 0x040fe40003f64270 */
[C---:B------:R-:W-:Y:S02]  /*d650*/  ISETP.GT.AND P4, PT, R0.reuse, 0x31, PT ;  /* 0x000000310000780c */ /* 0x040fe40003f84270 */
[C---:B------:R-:W-:Y:S02]  /*d660*/  ISETP.GT.AND P2, PT, R0.reuse, 0x29, PT ;  /* 0x000000290000780c */ /* 0x040fe40003f44270 */
[----:B------:R-:W-:Y:S02]  /*d670*/  ISETP.GT.AND P0, PT, R0, 0x30, PT ;  /* 0x000000300000780c */ /* 0x000fe40003f04270 */
[----:B------:R-:W-:-:S02]  /*d680*/  FSEL R38, R113, -INF , P6 ;  /* 0xff80000071267808 */ /* 0x000fc40003000000 */
[----:B------:R-:W-:Y:S02]  /*d690*/  FMNMX.FTZ R3, R37, R3, !PT ;  /* 0x0000000325037209 */ /* 0x000fe40007810000 */
[----:B------:R-:W-:Y:S02]  /*d6a0*/  FMNMX.FTZ R2, R95, R2, !PT ;  /* 0x000000025f027209 */ /* 0x000fe40007810000 */
        /* <DEDUP_REMOVED lines=46> */
[----:B------:R-:W-:Y:S02]  /*d990*/  FSEL R146, R52, -INF , P6 ;  /* 0xff80000034927808 */ /* 0x000fe40003000000 */
[----:B------:R-:W-:Y:S02]  /*d9a0*/  FMNMX.FTZ R0, R147, R0, !PT ;  /* 0x0000000093007209 */ /* 0x000fe40007810000 */
[----:B------:R-:W-:Y:S02]  /*d9b0*/  FSEL R152, R56, -INF , P5 ;  /* 0xff80000038987808 */ /* 0x000fe40002800000 */
[----:B------:R-:W-:Y:S02]  /*d9c0*/  FMNMX.FTZ R3, R135, R3, !PT ;  /* 0x0000000387037209 */ /* 0x000fe40007810000 */
[----:B------:R-:W-:Y:S02]  /*d9d0*/  FMNMX.FTZ R2, R92, R2, !PT ;  /* 0x000000025c027209 */ /* 0x000fe40007810000 */
[----:B------:R-:W-:-:S02]  /*d9e0*/  FSEL R145, R53, -INF , P5 ;  /* 0xff80000035917808 */ /* 0x000fc40002800000 */
[----:B------:R-:W-:Y:S02]  /*d9f0*/  FMNMX.FTZ R0, R146, R0, !PT ;  /* 0x0000000092007209 */ /* 0x000fe40007810000 */
[----:B------:R-:W-:Y:S02]  /*da00*/  FSEL R174, R31, -INF , P3 ;  /* 0xff8000001fae7808 */ /* 0x000fe40001800000 */
[----:B------:R-:W-:Y:S02]  /*da10*/  FMNMX.FTZ R3, R152, R3, !PT ;  /* 0x0000000398037209 */ /* 0x000fe40007810000 */
[----:B------:R-:W-:Y:S02]  /*da20*/  FMNMX.FTZ R2, R126, R2, !PT ;  /* 0x000000027e027209 */ /* 0x000fe40007810000 */
[----:B------:R-:W-:Y:S02]  /*da30*/  FSEL R196, R28, -INF , P3 ;  /* 0xff8000001cc47808 */ /* 0x000fe40001800000 */
[----:B------:R-:W-:-:S02]  /*da40*/  FMNMX.FTZ R0, R145, R0, !PT ;  /* 0x0000000091007209 */ /* 0x000fc40007810000 */
[----:B------:R-:W-:Y:S02]  /*da50*/  FSEL R177, R41, -INF , P2 ;  /* 0xff80000029b17808 */ /* 0x000fe40001000000 */
[----:B------:R-:W-:Y:S02]  /*da60*/  FMNMX.FTZ R3, R174, R3, !PT ;  /* 0x00000003ae037209 */ /* 0x000fe40007810000 */
[----:B------:R-:W-:Y:S02]  /*da70*/  FMNMX.FTZ R2, R127, R2, !PT ;  /* 0x000000027f027209 */ /* 0x000fe40007810000 */
[----:B------:R-:W-:Y:S02]  /*da80*/  FSEL R199, R21, -INF , P2 ;  /* 0xff80000015c77808 */ /* 0x000fe40001000000 */
[----:B------:R-:W-:Y:S02]  /*da90*/  FMNMX.FTZ R0, R196, R0, !PT ;  /* 0x00000000c4007209 */ /* 0x000fe40007810000 */
[----:B------:R-:W-:-:S02]  /*daa0*/  FSEL R176, R18, -INF , P0 ;  /* 0xff80000012b07808 */ /* 0x000fc40000000000 */
[----:B------:R-:W-:Y:S02]  /*dab0*/  FMNMX.FTZ R3, R177, R3, !PT ;  /* 0x00000003b1037209 */ /* 0x000fe40007810000 */
[----:B------:R-:W-:Y:S02]  /*dac0*/  FMNMX.FTZ R2, R128, R2, !PT ;  /* 0x0000000280027209 */ /* 0x000fe40007810000 */
[----:B------:R-:W-:Y:S02]  /*dad0*/  FSEL R194, R16, -INF , P0 ;  /* 0xff80000010c27808 */ /* 0x000fe40000000000 */
[----:B------:R-:W-:Y:S02]  /*dae0*/  FMNMX.FTZ R0, R199, R0, !PT ;  /* 0x00000000c7007209 */ /* 0x000fe40007810000 */
[----:B------:R-:W-:Y:S02]  /*daf0*/  FSEL R182, R19, -INF , P4 ;  /* 0xff80000013b67808 */ /* 0x000fe40002000000 */
[----:B------:R-:W-:-:S02]  /*db00*/  FMNMX.FTZ R3, R176, R3, !PT ;  /* 0x00000003b0037209 */ /* 0x000fc40007810000 */
[----:B------:R-:W-:Y:S02]  /*db10*/  FMNMX.FTZ R4, R129, R2, !PT ;  /* 0x0000000281047209 */ /* 0x000fe40007810000 */
[----:B------:R-:W-:Y:S02]  /*db20*/  FMNMX.FTZ R2, R194, R0, !PT ;  /* 0x00000000c2027209 */ /* 0x000fe40007810000 */
[----:B------:R-:W-:Y:S02]  /*db30*/  FMNMX.FTZ R0, R182, R3, !PT ;  /* 0x00000003b6007209 */ /* 0x000fe40007810000 */
[----:B------:R-:W-:Y:S02]  /*db40*/  FSEL R188, R17, -INF , P4 ;  /* 0xff80000011bc7808 */ /* 0x000fe40002000000 */
[----:B------:R-:W-:Y:S01]  /*db50*/  FMNMX.FTZ R4, R153, R4, !PT ;  /* 0x0000000499047209 */ /* 0x000fe20007810000 */
[----:B------:R-:W1:Y:S01]  /*db60*/  SHFL.BFLY PT, R6, R0, 0x2, 0x1f ;  /* 0x0c401f0000067f89 */ /* 0x000e6200000e0000 */
[----:B------:R-:W-:-:S02]  /*db70*/  FMNMX.FTZ R5, R32, R33, !PT ;  /* 0x0000002120057209 */ /* 0x000fc40007810000 */
[----:B------:R-:W-:Y:S01]  /*db80*/  FMNMX.FTZ R2, R188, R2, !PT ;  /* 0x00000002bc027209 */ /* 0x000fe20007810000 */
[----:B------:R-:W-:Y:S01]  /*db90*/  LDSM.16.MT88.4 R16, [R201] ;  /* 0x00000000c910783b */ /* 0x000fe20000004200 */
[----:B------:R-:W-:Y:S02]  /*dba0*/  FMNMX.FTZ R3, R154, R4, !PT ;  /* 0x000000049a037209 */ /* 0x000fe40007810000 */
[----:B------:R-:W-:Y:S02]  /*dbb0*/  FMNMX.FTZ R4, R34, R5, !PT ;  /* 0x0000000522047209 */ /* 0x000fe40007810000 */
[----:B------:R-:W-:Y:S01]  /*dbc0*/  FSEL R151, R40, -INF , P6 ;  /* 0xff80000028977808 */ /* 0x000fe20003000000 */
[----:B------:R-:W2:Y:S01]  /*dbd0*/  SHFL.BFLY PT, R5, R2, 0x2, 0x1f ;  /* 0x0c401f0002057f89 */ /* 0x000ea200000e0000 */
[----:B------:R-:W-:Y:S02]  /*dbe0*/  FMNMX.FTZ R4, R35, R4, !PT ;  /* 0x0000000423047209 */ /* 0x000fe40007810000 */
[----:B------:R-:W-:-:S02]  /*dbf0*/  FSEL R139, R48, -INF , P5 ;  /* 0xff800000308b7808 */ /* 0x000fc40002800000 */
[----:B------:R-:W-:Y:S02]  /*dc00*/  FMNMX.FTZ R3, R151, R3, !PT ;  /* 0x0000000397037209 */ /* 0x000fe40007810000 */
[----:B------:R-:W-:Y:S02]  /*dc10*/  FMNMX.FTZ R4, R101, R4, !PT ;  /* 0x0000000465047209 */ /* 0x000fe40007810000 */
[----:B------:R-:W-:Y:S02]  /*dc20*/  FSEL R187, R30, -INF , P3 ;  /* 0xff8000001ebb7808 */ /* 0x000fe40001800000 */
[----:B------:R-:W-:Y:S02]  /*dc30*/  FMNMX.FTZ R3, R139, R3, !PT ;  /* 0x000000038b037209 */ /* 0x000fe40007810000 */
[----:B------:R-:W-:Y:S02]  /*dc40*/  FMNMX.FTZ R4, R102, R4, !PT ;  /* 0x0000000466047209 */ /* 0x000fe40007810000 */
[----:B------:R-:W-:-:S02]  /*dc50*/  FSEL R190, R29, -INF , P2 ;  /* 0xff8000001dbe7808 */ /* 0x000fc40001000000 */
[----:B------:R-:W-:Y:S01]  /*dc60*/  FMNMX.FTZ R3, R187, R3, !PT ;  /* 0x00000003bb037209 */ /* 0x000fe20007810000 */
[----:B------:R-:W-:Y:S01]  /*dc70*/  LDSM.16.MT88.4 R28, [R202] ;  /* 0x00000000ca1c783b */ /* 0x000fe20000004200 */
[----:B------:R-:W-:Y:S02]  /*dc80*/  FMNMX.FTZ R4, R103, R4, !PT ;  /* 0x0000000467047209 */ /* 0x000fe40007810000 */
[----:B------:R-:W-:Y:S02]  /*dc90*/  FSEL R197, R23, -INF , P0 ;  /* 0xff80000017c57808 */ /* 0x000fe40000000000 */
[----:B------:R-:W-:Y:S02]  /*dca0*/  FMNMX.FTZ R3, R190, R3, !PT ;  /* 0x00000003be037209 */ /* 0x000fe40007810000 */
[----:B------:R-:W-:Y:S02]  /*dcb0*/  FMNMX.FTZ R4, R120, R4, !PT ;  /* 0x0000000478047209 */ /* 0x000fe40007810000 */
[----:B-1----:R-:W-:-:S02]  /*dcc0*/  FMNMX.FTZ R0, R0, R6, !PT ;  /* 0x0000000600007209 */ /* 0x002fc40007810000 */
[----:B------:R-:W-:Y:S02]  /*dcd0*/  FSEL R218, R22, -INF , P4 ;  /* 0xff80000016da7808 */ /* 0x000fe40002000000 */
[----:B------:R-:W-:Y:S01]  /*dce0*/  FMNMX.FTZ R3, R197, R3, !PT ;  /* 0x00000003c5037209 */ /* 0x000fe20007810000 */
[----:B------:R-:W1:Y:S01]  /*dcf0*/  SHFL.BFLY PT, R6, R0, 0x1, 0x1f ;  /* 0x0c201f0000067f89 */ /* 0x000e6200000e0000 */
[----:B------:R-:W-:Y:S02]  /*dd00*/  FMNMX.FTZ R4, R134, R4, !PT ;  /* 0x0000000486047209 */ /* 0x000fe40007810000 */
[----:B------:R-:W-:Y:S02]  /*dd10*/  FMNMX.FTZ R3, R218, R3, !PT ;  /* 0x00000003da037209 */ /* 0x000fe40007810000 */
[----:B--2---:R-:W-:Y:S02]  /*dd20*/  FMNMX.FTZ R2, R2, R5, !PT ;  /* 0x0000000502027209 */ /* 0x004fe40007810000 */
[----:B------:R-:W-:Y:S01]  /*dd30*/  FMNMX.FTZ R4, R137, R4, !PT ;  /* 0x0000000489047209 */ /* 0x000fe20007810000 */
[----:B------:R-:W2:Y:S01]  /*dd40*/  SHFL.BFLY PT, R5, R3, 0x2, 0x1f ;  /* 0x0c401f0003057f89 */ /* 0x000ea200000e0000 */
[----:B------:R-:W-:-:S02]  /*dd50*/  FSEL R149, R58, -INF , P6 ;  /* 0xff8000003a957808 */ /* 0x000fc40003000000 */
[----:B------:R-:W-:Y:S01]  /*dd60*/  FMNMX.FTZ R4, R138, R4, !PT ;  /* 0x000000048a047209 */ /* 0x000fe20007810000 */
[----:B------:R-:W3:Y:S01]  /*dd70*/  SHFL.BFLY PT, R7, R2, 0x1, 0x1f ;  /* 0x0c201f0002077f89 */ /* 0x000ee200000e0000 */
[----:B------:R-:W-:Y:S02]  /*dd80*/  FSEL R150, R54, -INF , P5 ;  /* 0xff80000036967808 */ /* 0x000fe40002800000 */
[----:B------:R-:W-:Y:S02]  /*dd90*/  FMNMX.FTZ R4, R144, R4, !PT ;  /* 0x0000000490047209 */ /* 0x000fe40007810000 */
[----:B------:R-:W-:Y:S02]  /*dda0*/  FSEL R195, R45, -INF , P3 ;  /* 0xff8000002dc37808 */ /* 0x000fe40001800000 */
[----:B------:R-:W-:Y:S02]  /*ddb0*/  FMNMX.FTZ R4, R217, R4, !PT ;  /* 0x00000004d9047209 */ /* 0x000fe40007810000 */
[----:B------:R-:W-:-:S02]  /*ddc0*/  FSEL R189, R44, -INF , P2 ;  /* 0xff8000002cbd7808 */ /* 0x000fc40001000000 */
[----:B------:R-:W-:Y:S02]  /*ddd0*/  FMNMX.FTZ R4, R191, R4, !PT ;  /* 0x00000004bf047209 */ /* 0x000fe40007810000 */
[----:B-1----:R-:W-:Y:S02]  /*dde0*/  FMNMX.FTZ R70, R0, R6, !PT ;  /* 0x0000000600467209 */ /* 0x002fe40007810000 */
[----:B------:R-:W-:Y:S02]  /*ddf0*/  FMNMX.FTZ R4, R149, R4, !PT ;  /* 0x0000000495047209 */ /* 0x000fe40007810000 */
[----:B------:R-:W-:Y:S02]  /*de00*/  FSETP.NEU.FTZ.AND P2, PT, R70, -INF , PT ;  /* 0xff8000004600780b */ /* 0x000fe40003f5d000 */
[----:B------:R-:W-:Y:S02]  /*de10*/  FMNMX.FTZ R0, R150, R4, !PT ;  /* 0x0000000496007209 */ /* 0x000fe40007810000 */
[----:B--2---:R-:W-:-:S02]  /*de20*/  FMNMX.FTZ R5, R3, R5, !PT ;  /* 0x0000000503057209 */ /* 0x004fc40007810000 */
[----:B------:R-:W-:Y:S02]  /*de30*/  FMNMX.FTZ R0, R195, R0, !PT ;  /* 0x00000000c3007209 */ /* 0x000fe40007810000 */
[----:B---3--:R-:W-:Y:S01]  /*de40*/  FMNMX.FTZ R68, R2, R7, !PT ;  /* 0x0000000702447209 */ /* 0x008fe20007810000 */
[----:B------:R-:W-:Y:S01]  /*de50*/  FMUL.FTZ R2, R70, c[0x0][0x2d0] ;  /* 0x0000b40046027a20 */ /* 0x000fe20000410000 */
[----:B------:R-:W-:Y:S01]  /*de60*/  FSEL R219, R42, -INF , P0 ;  /* 0xff8000002adb7808 */ /* 0x000fe20000000000 */
[----:B------:R-:W1:Y:S01]  /*de70*/  SHFL.BFLY PT, R8, R5, 0x1, 0x1f ;  /* 0x0c201f0005087f89 */ /* 0x000e6200000e0000 */
[----:B------:R-:W-:Y:S01]  /*de80*/  FMNMX.FTZ R0, R189, R0, !PT ;  /* 0x00000000bd007209 */ /* 0x000fe20007810000 */
[----:B------:R-:W-:Y:S01]  /*de90*/  FMUL.FTZ R3, R68, c[0x0][0x2d0] ;  /* 0x0000b40044037a20 */ /* 0x000fe20000410000 */
[----:B------:R-:W-:Y:S02]  /*dea0*/  FSEL R4, R2, RZ, P2 ;  /* 0x000000ff02047208 */ /* 0x000fe40001000000 */
[----:B------:R-:W-:-:S02]  /*deb0*/  FSEL R220, R43, -INF , P4 ;  /* 0xff8000002bdc7808 */ /* 0x000fc40002000000 */
[----:B------:R-:W-:Y:S01]  /*dec0*/  FMNMX.FTZ R2, R219, R0, !PT ;  /* 0x00000000db027209 */ /* 0x000fe20007810000 */
[----:B------:R-:W-:Y:S01]  /*ded0*/  FFMA.FTZ R0, R9, c[0x0][0x2d0], -R4 ;  /* 0x0000b40009007a23 */ /* 0x000fe20000010804 */
[----:B------:R-:W-:Y:S01]  /*dee0*/  FSETP.NEU.FTZ.AND P0, PT, R68, -INF , PT ;  /* 0xff8000004400780b */ /* 0x000fe20003f1d000 */
[----:B------:R-:W-:Y:S01]  /*def0*/  LDSM.16.MT88.4 R40, [R204] ;  /* 0x00000000cc28783b */ /* 0x000fe20000004200 */
[----:B------:R-:W-:Y:S01]  /*df00*/  FMNMX.FTZ R6, R220, R2, !PT ;  /* 0x00000002dc067209 */ /* 0x000fe20007810000 */
[----:B------:R2:W-:Y:S01]  /*df10*/  MUFU.EX2 R239, R0 ;  /* 0x0000000000ef7308 */ /* 0x0005e20000000800 */
[----:B------:R-:W-:-:S03]  /*df20*/  FSEL R3, R3, RZ, P0 ;  /* 0x000000ff03037208 */ /* 0x000fc60000000000 */
[----:B------:R-:W3:Y:S01]  /*df30*/  SHFL.BFLY PT, R7, R6, 0x2, 0x1f ;  /* 0x0c401f0006077f89 */ /* 0x000ee200000e0000 */
[----:B-1----:R-:W-:Y:S01]  /*df40*/  FMNMX.FTZ R2, R5, R8, !PT ;  /* 0x0000000805027209 */ /* 0x002fe20007810000 */
[--C-:B------:R-:W-:Y:S02]  /*df50*/  FFMA.FTZ R5, R12, c[0x0][0x2d0], -R3.reuse ;  /* 0x0000b4000c057a23 */ /* 0x100fe40000010803 */
[----:B--2---:R-:W-:Y:S02]  /*df60*/  FFMA.FTZ R0, R10, c[0x0][0x2d0], -R3 ;  /* 0x0000b4000a007a23 */ /* 0x004fe40000010803 */
[----:B------:R1:W-:Y:S01]  /*df70*/  MUFU.EX2 R240, R5 ;  /* 0x0000000500f07308 */ /* 0x0003e20000000800 */
[----:B------:R-:W-:-:S07]  /*df80*/  FSETP.NEU.FTZ.AND P0, PT, R2, -INF , PT ;  /* 0xff8000000200780b */ /* 0x000fce0003f1d000 */
[----:B------:R2:W-:Y:S01]  /*df90*/  MUFU.EX2 R238, R0 ;  /* 0x0000000000ee7308 */ /* 0x0005e20000000800 */
[----:B-1----:R-:W-:-:S07]  /*dfa0*/  FFMA.FTZ R5, R13, c[0x0][0x2d0], -R3 ;  /* 0x0000b4000d057a23 */ /* 0x002fce0000010803 */
[----:B------:R3:W1:Y:S01]  /*dfb0*/  MUFU.EX2 R241, R5 ;  /* 0x0000000500f17308 */ /* 0x0006620000000800 */
[----:B--2---:R-:W-:-:S07]  /*dfc0*/  FFMA.FTZ R0, R11, c[0x0][0x2d0], -R3 ;  /* 0x0000b4000b007a23 */ /* 0x004fce0000010803 */
[----:B------:R2:W4:Y:S01]  /*dfd0*/  MUFU.EX2 R237, R0 ;  /* 0x0000000000ed7308 */ /* 0x0005220000000800 */
[----:B---3--:R-:W-:Y:S02]  /*dfe0*/  FMNMX.FTZ R5, R6, R7, !PT ;  /* 0x0000000706057209 */ /* 0x008fe40007810000 */
[----:B-1----:R-:W-:-:S03]  /*dff0*/  F2FP.PACK_AB R10, R241, R240 ;  /* 0x000000f0f10a723e */ /* 0x002fc600000000ff */
[----:B------:R-:W1:Y:S01]  /*e000*/  SHFL.BFLY PT, R7, R5, 0x1, 0x1f ;  /* 0x0c201f0005077f89 */ /* 0x000e6200000e0000 */
[----:B--2---:R-:W-:Y:S01]  /*e010*/  FMUL.FTZ R0, R2, c[0x0][0x2d0] ;  /* 0x0000b40002007a20 */ /* 0x004fe20000410000 */
[----:B----4-:R-:W-:-:S04]  /*e020*/  F2FP.PACK_AB R8, R237, R238 ;  /* 0x000000eeed08723e */ /* 0x010fc800000000ff */
[----:B------:R-:W-:-:S05]  /*e030*/  FSEL R0, R0, RZ, P0 ;  /* 0x000000ff00007208 */ /* 0x000fca0000000000 */
[----:B------:R-:W-:-:S04]  /*e040*/  FFMA.FTZ R6, R14, c[0x0][0x2d0], -R0 ;  /* 0x0000b4000e067a23 */ /* 0x000fc80000010800 */
[----:B------:R2:W-:Y:S01]  /*e050*/  MUFU.EX2 R234, R6 ;  /* 0x0000000600ea7308 */ /* 0x0005e20000000800 */
[----:B-1----:R-:W-:Y:S01]  /*e060*/  FMNMX.FTZ R69, R5, R7, !PT ;  /* 0x0000000705457209 */ /* 0x002fe20007810000 */
[----:B------:R-:W-:-:S03]  /*e070*/  FFMA.FTZ R5, R26, c[0x0][0x2d0], -R4 ;  /* 0x0000b4001a057a23 */ /* 0x000fc60000010804 */
[----:B------:R-:W-:-:S03]  /*e080*/  FSETP.NEU.FTZ.AND P0, PT, R69, -INF , PT ;  /* 0xff8000004500780b */ /* 0x000fc60003f1d000 */
[----:B------:R-:W-:Y:S01]  /*e090*/  MUFU.EX2 R227, R5 ;  /* 0x0000000500e37308 */ /* 0x000fe20000000800 */
[----:B--2---:R-:W-:-:S07]  /*e0a0*/  FFMA.FTZ R6, R15, c[0x0][0x2d0], -R0 ;  /* 0x0000b4000f067a23 */ /* 0x004fce0000010800 */
[----:B------:R1:W2:Y:S02]  /*e0b0*/  MUFU.EX2 R233, R6 ;  /* 0x0000000600e97308 */ /* 0x0002a40000000800 */
[--C-:B-1----:R-:W-:Y:S01]  /*e0c0*/  FFMA.FTZ R6, R20, c[0x0][0x2d0], -R0.reuse ;  /* 0x0000b40014067a23 */ /* 0x102fe20000010800 */
[----:B--2---:R-:W-:Y:S01]  /*e0d0*/  F2FP.PACK_AB R9, R233, R234 ;  /* 0x000000eae909723e */ /* 0x004fe200000000ff */
[----:B------:R-:W1:Y:S04]  /*e0e0*/  LDSM.16.MT88.4 R20, [R205] ;  /* 0x00000000cd14783b */ /* 0x000e680000004200 */
[----:B------:R2:W-:Y:S02]  /*e0f0*/  MUFU.EX2 R235, R6 ;  /* 0x0000000600eb7308 */ /* 0x0005e40000000800 */
[----:B--2---:R-:W-:-:S06]  /*e100*/  FFMA.FTZ R6, R24, c[0x0][0x2d0], -R0 ;  /* 0x0000b40018067a23 */ /* 0x004fcc0000010800 */
[----:B------:R2:W3:Y:S02]  /*e110*/  MUFU.EX2 R236, R6 ;  /* 0x0000000600ec7308 */ /* 0x0004e40000000800 */
[----:B--2---:R-:W-:Y:S01]  /*e120*/  FFMA.FTZ R6, R25, c[0x0][0x2d0], -R4 ;  /* 0x0000b40019067a23 */ /* 0x004fe20000010804 */
[----:B---3--:R-:W-:-:S05]  /*e130*/  F2FP.PACK_AB R11, R236, R235 ;  /* 0x000000ebec0b723e */ /* 0x008fca00000000ff */
[----:B------:R2:W3:Y:S02]  /*e140*/  MUFU.EX2 R228, R6 ;  /* 0x0000000600e47308 */ /* 0x0004e40000000800 */
[C---:B------:R-:W-:Y:S08]  /*e150*/  HMMA.16816.F32 R80, R8.reuse, R16, RZ ;  /* 0x000000100850723c */ /* 0x040ff000000018ff */
[----:B------:R-:W-:Y:S01]  /*e160*/  HMMA.16816.F32 R64, R8, R18, RZ ;  /* 0x000000120840723c */ /* 0x000fe200000018ff */
[----:B--2---:R-:W-:Y:S01]  /*e170*/  FMUL.FTZ R6, R69, c[0x0][0x2d0] ;  /* 0x0000b40045067a20 */ /* 0x004fe20000410000 */
[----:B---3--:R-:W-:-:S06]  /*e180*/  F2FP.PACK_AB R12, R228, R239 ;  /* 0x000000efe40c723e */ /* 0x008fcc00000000ff */
[C---:B-1----:R-:W-:Y:S01]  /*e190*/  HMMA.16816.F32 R76, R8.reuse, R20, RZ ;  /* 0x00000014084c723c */ /* 0x042fe200000018ff */
        /* <DEDUP_REMOVED lines=355> */
.L_x_314:
[----:B------:R-:W5:Y:S01]  /*f7d0*/  LDL R2, [R1+0x2c] ;  /* 0x00002c0001027983 */ /* 0x000f620000100800 */
[----:B------:R-:W-:Y:S04]  /*f7e0*/  DEPBAR.LE SB0, 0x0 ;  /* 0x000080000000791a */ /* 0x000fe80000000000 */
[----:B------:R-:W5:Y:S01]  /*f7f0*/  LDL.64 R172, [R1+0x18] ;  /* 0x0000180001ac7983 */ /* 0x000f620000100a00 */
[----:B------:R-:W-:Y:S01]  /*f800*/  WARPSYNC 0xffffffff ;  /* 0xffffffff00007948 */ /* 0x000fe20003800000 */
[----:B--2---:R-:W-:Y:S04]  /*f810*/  SHF.R.S32.HI R0, RZ, 0x1f, R217 ;  /* 0x0000001fff007819 */ /* 0x004fe800000114d9 */
[----:B------:R-:W-:Y:S01]  /*f820*/  BAR.SYNC.DEFER_BLOCKING 0x0 ;  /* 0x0000000000007b1d */ /* 0x000fe20000010000 */
[----:B------:R-:W-:Y:S04]  /*f830*/  IMAD R0, R0, c[0x0][0x208], RZ ;  /* 0x0000820000007a24 */ /* 0x000fe800078e02ff */
[C---:B------:R-:W-:Y:S03]  /*f840*/  IMAD R0, R217.reuse, c[0x0][0x20c], R0 ;  /* 0x00008300d9007a24 */ /* 0x040fe600078e0200 */
        /* <DEDUP_REMOVED lines=37> */
[----:B------:R-:W-:Y:S03]  /*faa0*/  MOV R173, R2 ;  /* 0x0000000200ad7202 */ /* 0x000fe60000000f00 */
[----:B------:R-:W-:Y:S01]  /*fab0*/  IMAD.WIDE.U32 R160, R217, c[0x0][0x208], RZ ;  /* 0x00008200d9a07a25 */ /* 0x000fe200078e00ff */
[-C--:B------:R-:W-:Y:S01]  /*fac0*/  HMMA.16816.F32 R12, R164, R162.reuse, R12 ;  /* 0x000000a2a40c723c */ /* 0x080fe2000000180c */
[----:B------:R-:W-:Y:S03]  /*fad0*/  MOV R2, c[0x0][0x208] ;  /* 0x0000820000027a02 */ /* 0x000fe60000000f00 */
[----:B------:R-:W-:Y:S01]  /*fae0*/  IADD3 R0, R161, R0, RZ ;  /* 0x00000000a1007210 */ /* 0x000fe20007ffe0ff */
[----:B------:R-:W-:Y:S01]  /*faf0*/  IMAD.WIDE.U32 R172, R160, 0x50, R172 ;  /* 0x00000050a0ac7825 */ /* 0x000fe200078e00ac */
[----:B------:R-:W-:Y:S02]  /*fb00*/  SHF.L.U32 R87, R2, 0x5, RZ ;  /* 0x0000000502577819 */ /* 0x000fe400000006ff */
[C---:B------:R-:W-:Y:S01]  /*fb10*/  HMMA.16816.F32 R16, R156.reuse, R162, R16 ;  /* 0x000000a29c10723c */ /* 0x040fe20000001810 */
[----:B------:R-:W3:Y:S03]  /*fb20*/  LDSM.16.M88.4 R160, [R213] ;  /* 0x00000000d5a0783b */ /* 0x000ee60000000200 */
[----:B------:R-:W-:Y:S01]  /*fb30*/  IMAD R0, R0, 0x50, RZ ;  /* 0x0000005000007824 */ /* 0x000fe200078e02ff */
[----:B------:R-:W-:Y:S03]  /*fb40*/  LEA R180, P0, R172, c[0x0][0x1f8], 0x1 ;  /* 0x00007e00acb47a11 */ /* 0x000fe600078008ff */
[-C--:B------:R-:W-:Y:S04]  /*fb50*/  HMMA.16816.F32 R20, R156, R168.reuse, R20 ;  /* 0x000000a89c14723c */ /* 0x080fe80000001814 */
[----:B------:R-:W-:Y:S02]  /*fb60*/  IADD3 R0, R173, R0, RZ ;  /* 0x00000000ad007210 */ /* 0x000fe40007ffe0ff */
[-C--:B------:R-:W-:Y:S02]  /*fb70*/  IADD3 R178, P2, R180, R87.reuse, RZ ;  /* 0x00000057b4b27210 */ /* 0x080fe40007f5e0ff */
[C---:B------:R-:W-:Y:S04]  /*fb80*/  HMMA.16816.F32 R24, R164.reuse, R168, R24 ;  /* 0x000000a8a418723c */ /* 0x040fe80000001818 */
[----:B------:R-:W-:Y:S02]  /*fb90*/  LEA.HI.X R181, R172, c[0x0][0x1fc], R0, 0x1, P0 ;  /* 0x00007f00acb57a11 */ /* 0x000fe400000f0c00 */
[----:B------:R-:W4:Y:S01]  /*fba0*/  LDSM.16.M88.4 R172, [R212] ;  /* 0x00000000d4ac783b */ /* 0x000f220000000200 */
[----:B------:R-:W-:Y:S01]  /*fbb0*/  MOV R168, 0x5 ;  /* 0x0000000500a87802 */ /* 0x000fe20000000f00 */
[-C--:B------:R-:W-:Y:S04]  /*fbc0*/  HMMA.16816.F32 R28, R164, R170.reuse, R28 ;  /* 0x000000aaa41c723c */ /* 0x080fe8000000181c */
[----:B------:R-:W-:Y:S02]  /*fbd0*/  SHF.L.U64.HI R2, R2, R168, c[0x0][0x20c] ;  /* 0x0000830002027619 */ /* 0x000fe400000102a8 */
[----:B------:R-:W-:Y:S01]  /*fbe0*/  @!PT LDS RZ, [RZ] ;  /* 0x00000000fffff984 */ /* 0x000fe20000000800 */
[----:B------:R-:W-:Y:S01]  /*fbf0*/  @!PT LDS RZ, [RZ] ;  /* 0x00000000fffff984 */ /* 0x000fe20000000800 */
[----:B------:R-:W-:Y:S01]  /*fc00*/  @!PT LDS RZ, [RZ] ;  /* 0x00000000fffff984 */ /* 0x000fe20000000800 */
[----:B------:R5:W-:Y:S01]  /*fc10*/  LDGSTS.E.BYPASS.LTC128B.128 [R216+0x100], [R180.64], !P1 ;  /* 0x00100000b4d87fae */ /* 0x000be2000c901d48 */
[-C--:B------:R-:W-:Y:S01]  /*fc20*/  IADD3 R176, P0, R178, R87.reuse, RZ ;  /* 0x00000057b2b07210 */ /* 0x080fe20007f1e0ff */
[C---:B------:R-:W-:Y:S04]  /*fc30*/  HMMA.16816.F32 R32, R156.reuse, R170, R32 ;  /* 0x000000aa9c20723c */ /* 0x040fe80000001820 */
[-C--:B------:R-:W-:Y:S02]  /*fc40*/  IADD3.X R179, R181, R2.reuse, RZ, P2, !PT ;  /* 0x00000002b5b37210 */ /* 0x080fe400017fe4ff */
[-C--:B------:R-:W-:Y:S02]  /*fc50*/  IADD3 R168, P2, R176, R87.reuse, RZ ;  /* 0x00000057b0a87210 */ /* 0x080fe40007f5e0ff */
[-C--:B-1----:R-:W-:Y:S01]  /*fc60*/  HMMA.16816.F32 R36, R156, R152.reuse, R36 ;  /* 0x000000989c24723c */ /* 0x082fe20000001824 */
[----:B------:R1:W-:Y:S03]  /*fc70*/  LDGSTS.E.BYPASS.LTC128B.128 [R216+0x900], [R178.64], !P1 ;  /* 0x00900000b2d87fae */ /* 0x0003e6000c901d48 */
[-C--:B------:R-:W-:Y:S02]  /*fc80*/  IADD3.X R177, R179, R2.reuse, RZ, P0, !PT ;  /* 0x00000002b3b17210 */ /* 0x080fe400007fe4ff */
[----:B------:R-:W-:Y:S02]  /*fc90*/  IADD3 R170, P0, R168, R87, RZ ;  /* 0x00000057a8aa7210 */ /* 0x000fe40007f1e0ff */
[C---:B------:R-:W-:Y:S01]  /*fca0*/  HMMA.16816.F32 R40, R164.reuse, R152, R40 ;  /* 0x00000098a428723c */ /* 0x040fe20000001828 */
[----:B------:R1:W-:Y:S03]  /*fcb0*/  LDGSTS.E.BYPASS.LTC128B.128 [R216+0x1100], [R176.64], !P1 ;  /* 0x01100000b0d87fae */ /* 0x0003e6000c901d48 */
[-C--:B------:R-:W-:Y:S04]  /*fcc0*/  IADD3.X R169, R177, R2.reuse, RZ, P2, !PT ;  /* 0x00000002b1a97210 */ /* 0x080fe800017fe4ff */
[-C--:B------:R-:W-:Y:S01]  /*fcd0*/  HMMA.16816.F32 R44, R164, R154.reuse, R44 ;  /* 0x0000009aa42c723c */ /* 0x080fe2000000182c */
[----:B------:R4:W-:Y:S03]  /*fce0*/  LDGSTS.E.BYPASS.LTC128B.128 [R216+0x1900], [R168.64], !P1 ;  /* 0x01900000a8d87fae */ /* 0x0009e6000c901d48 */
[----:B------:R-:W-:Y:S04]  /*fcf0*/  IADD3.X R171, R169, R2, RZ, P0, !PT ;  /* 0x00000002a9ab7210 */ /* 0x000fe800007fe4ff */
[C---:B------:R-:W-:Y:S01]  /*fd00*/  HMMA.16816.F32 R48, R156.reuse, R154, R48 ;  /* 0x0000009a9c30723c */ /* 0x040fe20000001830 */
[----:B------:R4:W-:Y:S07]  /*fd10*/  LDGSTS.E.BYPASS.LTC128B.128 [R216+0x2100], [R170.64], !P1 ;  /* 0x02100000aad87fae */ /* 0x0009ee000c901d48 */
[-C--:B---3--:R-:W-:Y:S01]  /*fd20*/  HMMA.16816.F32 R52, R156, R160.reuse, R52 ;  /* 0x000000a09c34723c */ /* 0x088fe20000001834 */
[----:B-----5:R-:W-:Y:S07]  /*fd30*/  LDSM.16.M88.4 R180, [R208+0x2000] ;  /* 0x00200000d0b4783b */ /* 0x020fee0000000200 */
[C---:B------:R-:W-:Y:S01]  /*fd40*/  HMMA.16816.F32 R56, R164.reuse, R160, R56 ;  /* 0x000000a0a438723c */ /* 0x040fe20000001838 */
[----:B-1----:R-:W-:Y:S07]  /*fd50*/  LDSM.16.M88.4 R176, [R206] ;  /* 0x00000000ceb0783b */ /* 0x002fee0000000200 */
[-C--:B------:R-:W-:Y:S01]  /*fd60*/  HMMA.16816.F32 R60, R164, R162.reuse, R60 ;  /* 0x000000a2a43c723c */ /* 0x080fe2000000183c */
[----:B------:R-:W-:Y:S07]  /*fd70*/  LDSM.16.M88.4 R184, [R206+0x800] ;  /* 0x00080000ceb8783b */ /* 0x000fee0000000200 */
[C---:B------:R-:W-:Y:S01]  /*fd80*/  HMMA.16816.F32 R64, R156.reuse, R162, R64 ;  /* 0x000000a29c40723c */ /* 0x040fe20000001840 */
[----:B----4-:R-:W1:Y:S07]  /*fd90*/  LDSM.16.M88.4 R168, [R208] ;  /* 0x00000000d0a8783b */ /* 0x010e6e0000000200 */
[-C--:B------:R-:W-:Y:S01]  /*fda0*/  HMMA.16816.F32 R68, R156, R172.reuse, R68 ;  /* 0x000000ac9c44723c */ /* 0x080fe20000001844 */
[----:B------:R-:W3:Y:S02]  /*fdb0*/  LDSM.16.M88.4 R152, [R206+0x1000] ;  /* 0x00100000ce98783b */ /* 0x000ee40000000200 */
[C---:B--2---:R-:W-:Y:S02]  /*fdc0*/  ISETP.GT.AND P0, PT, R217.reuse, R222, PT ;  /* 0x000000ded900720c */ /* 0x044fe40003f04270 */
[----:B------:R-:W-:Y:S03]  /*fdd0*/  IADD3 R217, R217, -0x1, RZ ;  /* 0xffffffffd9d97810 */ /* 0x000fe60007ffe0ff */
[C---:B------:R-:W-:Y:S01]  /*fde0*/  HMMA.16816.F32 R72, R164.reuse, R172, R72 ;  /* 0x000000aca448723c */ /* 0x040fe20000001848 */
[----:B------:R-:W2:Y:S07]  /*fdf0*/  LDSM.16.M88.4 R188, [R206+0x1800] ;  /* 0x00180000cebc783b */ /* 0x000eae0000000200 */
[-C--:B------:R-:W-:Y:S01]  /*fe00*/  HMMA.16816.F32 R76, R164, R174.reuse, R76 ;  /* 0x000000aea44c723c */ /* 0x080fe2000000184c */
[----:B------:R-:W4:Y:S07]  /*fe10*/  LDSM.16.M88.4 R192, [R206+0x2000] ;  /* 0x00200000cec0783b */ /* 0x000f2e0000000200 */
[----:B------:R-:W-:Y:S01]  /*fe20*/  HMMA.16816.F32 R80, R156, R174, R80 ;  /* 0x000000ae9c50723c */ /* 0x000fe20000001850 */
[----:B------:R-:W-:Y:S07]  /*fe30*/  LDSM.16.M88.4 R160, [R209] ;  /* 0x00000000d1a0783b */ /* 0x000fee0000000200 */
[-C--:B-1----:R-:W-:Y:S01]  /*fe40*/  HMMA.16816.F32 R4, R168, R176.reuse, R4 ;  /* 0x000000b0a804723c */ /* 0x082fe20000001804 */
[----:B------:R-:W1:Y:S07]  /*fe50*/  LDSM.16.M88.4 R196, [R203] ;  /* 0x00000000cbc4783b */ /* 0x000e6e0000000200 */
[C---:B------:R-:W-:Y:S01]  /*fe60*/  HMMA.16816.F32 R8, R180.reuse, R176, R8 ;  /* 0x000000b0b408723c */ /* 0x040fe20000001808 */
[----:B------:R-:W5:Y:S07]  /*fe70*/  LDSM.16.M88.4 R156, [R209+0x2000] ;  /* 0x00200000d19c783b */ /* 0x000f6e0000000200 */
[-C--:B------:R-:W-:Y:S01]  /*fe80*/  HMMA.16816.F32 R12, R180, R178.reuse, R12 ;  /* 0x000000b2b40c723c */ /* 0x080fe2000000180c */
[----:B------:R-:W0:Y:S07]  /*fe90*/  LDGDEPBAR ;  /* 0x00000000000079af */ /* 0x000e2e0000000000 */
[C---:B------:R-:W-:Y:S08]  /*fea0*/  HMMA.16816.F32 R16, R168.reuse, R178, R16 ;  /* 0x000000b2a810723c */ /* 0x040ff00000001810 */
        /* <DEDUP_REMOVED lines=8> */
[-C--:B--2---:R-:W-:Y:S08]  /*ff30*/  HMMA.16816.F32 R52, R168, R188.reuse, R52 ;  /* 0x000000bca834723c */ /* 0x084ff00000001834 */
[C---:B------:R-:W-:Y:S08]  /*ff40*/  HMMA.16816.F32 R56, R180.reuse, R188, R56 ;  /* 0x000000bcb438723c */ /* 0x040ff00000001838 */
[-C--:B------:R-:W-:Y:S08]  /*ff50*/  HMMA.16816.F32 R60, R180, R190.reuse, R60 ;  /* 0x000000beb43c723c */ /* 0x080ff0000000183c */
[C---:B------:R-:W-:Y:S08]  /*ff60*/  HMMA.16816.F32 R64, R168.reuse, R190, R64 ;  /* 0x000000bea840723c */ /* 0x040ff00000001840 */
[-C--:B----4-:R-:W-:Y:S08]  /*ff70*/  HMMA.16816.F32 R68, R168, R192.reuse, R68 ;  /* 0x000000c0a844723c */ /* 0x090ff00000001844 */
[C---:B------:R-:W-:Y:S08]  /*ff80*/  HMMA.16816.F32 R72, R180.reuse, R192, R72 ;  /* 0x000000c0b448723c */ /* 0x040ff00000001848 */
[-C--:B------:R-:W-:Y:S08]  /*ff90*/  HMMA.16816.F32 R76, R180, R194.reuse, R76 ;  /* 0x000000c2b44c723c */ /* 0x080ff0000000184c */
[----:B------:R-:W-:Y:S08]  /*ffa0*/  HMMA.16816.F32 R80, R168, R194, R80 ;  /* 0x000000c2a850723c */ /* 0x000ff00000001850 */
[-C--:B-1----:R-:W-:Y:S08]  /*ffb0*/  HMMA.16816.F32 R4, R160, R196.reuse, R4 ;  /* 0x000000c4a004723c */ /* 0x082ff00000001804 */
[C---:B-----5:R-:W-:Y:S08]  /*ffc0*/  HMMA.16816.F32 R8, R156.reuse, R196, R8 ;  /* 0x000000c49c08723c */ /* 0x060ff00000001808 */
        /* <DEDUP_REMOVED lines=11> */
[----:B------:R1:W-:Y:S02]  /*10080*/  MUFU.TANH R169, R0 ;  /* 0x0000000000a97308 */ /* 0x0003e40000002400 */
[----:B-1----:R-:W-:Y:S02]  /*10090*/  FMUL.FTZ R0, R7, c[0x0][0x320] ;  /* 0x0000c80007007a20 */ /* 0x002fe40000410000 */
[----:B------:R-:W1:Y:S06]  /*100a0*/  LDSM.16.M88.4 R4, [R203+0x800] ;  /* 0x00080000cb04783b */ /* 0x000e6c0000000200 */
[----:B------:R2:W-:Y:S02]  /*100b0*/  MUFU.TANH R167, R0 ;  /* 0x0000000000a77308 */ /* 0x0005e40000002400 */
[----:B--2---:R-:W-:Y:S08]  /*100c0*/  FMUL.FTZ R0, R8, c[0x0][0x320] ;  /* 0x0000c80008007a20 */ /* 0x004ff00000410000 */
[----:B------:R2:W3:Y:S01]  /*100d0*/  MUFU.TANH R173, R0 ;  /* 0x0000000000ad7308 */ /* 0x0004e20000002400 */
[-C--:B-1----:R-:W-:Y:S08]  /*100e0*/  HMMA.16816.F32 R20, R160, R4.reuse, R20 ;  /* 0x00000004a014723c */ /* 0x082ff00000001814 */
[C---:B------:R-:W-:Y:S04]  /*100f0*/  HMMA.16816.F32 R24, R156.reuse, R4, R24 ;  /* 0x000000049c18723c */ /* 0x040fe80000001818 */
[----:B--2---:R-:W-:Y:S02]  /*10100*/  FMUL.FTZ R0, R9, c[0x0][0x320] ;  /* 0x0000c80009007a20 */ /* 0x004fe40000410000 */
[----:B------:R-:W1:Y:S02]  /*10110*/  LDSM.16.M88.4 R8, [R203+0x1000] ;  /* 0x00100000cb08783b */ /* 0x000e640000000200 */
[-C--:B------:R-:W-:Y:S01]  /*10120*/  HMMA.16816.F32 R28, R156, R6.reuse, R28 ;  /* 0x000000069c1c723c */ /* 0x080fe2000000181c */
[----:B------:R2:W4:Y:S07]  /*10130*/  MUFU.TANH R168, R0 ;  /* 0x0000000000a87308 */ /* 0x00052e0000002400 */
[C---:B------:R-:W-:Y:S08]  /*10140*/  HMMA.16816.F32 R32, R160.reuse, R6, R32 ;  /* 0x00000006a020723c */ /* 0x040ff00000001820 */
[----:B------:R-:W-:Y:S04]  /*10150*/  FMUL.FTZ R4, R26, c[0x0][0x320] ;  /* 0x0000c8001a047a20 */ /* 0x000fe80000410000 */
[----:B------:R-:W-:Y:S01]  /*10160*/  FMUL.FTZ R2, R27, c[0x0][0x320] ;  /* 0x0000c8001b027a20 */ /* 0x000fe20000410000 */
[----:B------:R5:W-:Y:S01]  /*10170*/  MUFU.TANH R176, R4 ;  /* 0x0000000400b07308 */ /* 0x000be20000002400 */
[----:B--2---:R-:W-:Y:S09]  /*10180*/  FMUL.FTZ R0, R12, c[0x0][0x320] ;  /* 0x0000c8000c007a20 */ /* 0x004ff20000410000 */
[----:B------:R2:W2:Y:S10]  /*10190*/  MUFU.TANH R155, R0 ;  /* 0x00000000009b7308 */ /* 0x0004b40000002400 */
[----:B------:R3:W-:Y:S01]  /*101a0*/  MUFU.TANH R178, R2 ;  /* 0x0000000200b27308 */ /* 0x0007e20000002400 */
[-C--:B-1----:R-:W-:Y:S01]  /*101b0*/  HMMA.16816.F32 R36, R160, R8.reuse, R36 ;  /* 0x00000008a024723c */ /* 0x082fe20000001824 */
[----:B-----5:R-:W1:Y:S07]  /*101c0*/  LDSM.16.M88.4 R4, [R203+0x1800] ;  /* 0x00180000cb04783b */ /* 0x020e6e0000000200 */
[C---:B------:R-:W-:Y:S04]  /*101d0*/  HMMA.16816.F32 R40, R156.reuse, R8, R40 ;  /* 0x000000089c28723c */ /* 0x040fe80000001828 */
[----:B--2---:R-:W-:Y:S04]  /*101e0*/  FMUL.FTZ R0, R13, c[0x0][0x320] ;  /* 0x0000c8000d007a20 */ /* 0x004fe80000410000 */
[-C--:B------:R-:W-:Y:S01]  /*101f0*/  HMMA.16816.F32 R44, R156, R10.reuse, R44 ;  /* 0x0000000a9c2c723c */ /* 0x080fe2000000182c */
[----:B------:R2:W5:Y:S07]  /*10200*/  MUFU.TANH R152, R0 ;  /* 0x0000000000987308 */ /* 0x00056e0000002400 */
[C---:B------:R-:W-:Y:S08]  /*10210*/  HMMA.16816.F32 R48, R160.reuse, R10, R48 ;  /* 0x0000000aa030723c */ /* 0x040ff00000001830 */
[----:B------:R-:W-:Y:S04]  /*10220*/  FMUL.FTZ R8, R41, c[0x0][0x320] ;  /* 0x0000c80029087a20 */ /* 0x000fe80000410000 */
[----:B------:R4:W-:Y:S01]  /*10230*/  MUFU.TANH R185, R8 ;  /* 0x0000000800b97308 */ /* 0x0009e20000002400 */
[----:B---3--:R-:W-:Y:S02]  /*10240*/  FMUL.FTZ R2, R42, c[0x0][0x320] ;  /* 0x0000c8002a027a20 */ /* 0x008fe40000410000 */
[----:B--2---:R-:W-:Y:S01]  /*10250*/  FMUL.FTZ R0, R14, c[0x0][0x320] ;  /* 0x0000c8000e007a20 */ /* 0x004fe20000410000 */
[-C--:B-1----:R-:W-:Y:S06]  /*10260*/  HMMA.16816.F32 R52, R160, R4.reuse, R52 ;  /* 0x00000004a034723c */ /* 0x082fec0000001834 */
[----:B------:R1:W-:Y:S02]  /*10270*/  MUFU.TANH R165, R0 ;  /* 0x0000000000a57308 */ /* 0x0003e40000002400 */
[C---:B------:R-:W-:Y:S08]  /*10280*/  HMMA.16816.F32 R56, R156.reuse, R4, R56 ;  /* 0x000000049c38723c */ /* 0x040ff00000001838 */
[----:B------:R2:W-:Y:S01]  /*10290*/  MUFU.TANH R186, R2 ;  /* 0x0000000200ba7308 */ /* 0x0005e20000002400 */
[-C--:B------:R-:W-:Y:S01]  /*102a0*/  HMMA.16816.F32 R60, R156, R6.reuse, R60 ;  /* 0x000000069c3c723c */ /* 0x080fe2000000183c */
[----:B----4-:R-:W3:Y:S01]  /*102b0*/  LDSM.16.M88.4 R8, [R203+0x2000] ;  /* 0x00200000cb08783b */ /* 0x010ee20000000200 */
[----:B------:R-:W-:Y:S06]  /*102c0*/  DEPBAR.LE SB0, 0x0 ;  /* 0x000080000000791a */ /* 0x000fec0000000000 */
[C---:B------:R-:W-:Y:S01]  /*102d0*/  HMMA.16816.F32 R64, R160.reuse, R6, R64 ;  /* 0x00000006a040723c */ /* 0x040fe20000001840 */
[----:B------:R-:W-:Y:S04]  /*102e0*/  BAR.SYNC.DEFER_BLOCKING 0x0 ;  /* 0x0000000000007b1d */ /* 0x000fe80000010000 */
[----:B-1----:R-:W-:Y:S02]  /*102f0*/  FMUL.FTZ R0, R15, c[0x0][0x320] ;  /* 0x0000c8000f007a20 */ /* 0x002fe40000410000 */
[----:B------:R-:W-:Y:S02]  /*10300*/  FMUL.FTZ R4, R56, c[0x0][0x320] ;  /* 0x0000c80038047a20 */ /* 0x000fe40000410000 */
[----:B------:R1:W-:Y:S03]  /*10310*/  MUFU.TANH R164, R0 ;  /* 0x0000000000a47308 */ /* 0x0003e60000002400 */
[----:B--2---:R-:W-:Y:S04]  /*10320*/  FMUL.FTZ R2, R57, c[0x0][0x320] ;  /* 0x0000c80039027a20 */ /* 0x004fe80000410000 */
[----:B------:R-:W-:Y:S03]  /*10330*/  FMUL.FTZ R7, R62, c[0x0][0x320] ;  /* 0x0000c8003e077a20 */ /* 0x000fe60000410000 */
[----:B------:R2:W-:Y:S10]  /*10340*/  MUFU.TANH R189, R4 ;  /* 0x0000000400bd7308 */ /* 0x0005f40000002400 */
[----:B------:R4:W-:Y:S01]  /*10350*/  MUFU.TANH R194, R2 ;  /* 0x0000000200c27308 */ /* 0x0009e20000002400 */
[----:B-1----:R-:W-:Y:S01]  /*10360*/  FMUL.FTZ R0, R16, c[0x0][0x320] ;  /* 0x0000c80010007a20 */ /* 0x002fe20000410000 */
[-C--:B---3--:R-:W-:Y:S08]  /*10370*/  HMMA.16816.F32 R68, R160, R8.reuse, R68 ;  /* 0x00000008a044723c */ /* 0x088ff00000001844 */
[----:B------:R1:W3:Y:S01]  /*10380*/  MUFU.TANH R87, R0 ;  /* 0x0000000000577308 */ /* 0x0002e20000002400 */
[C---:B------:R-:W-:Y:S04]  /*10390*/  HMMA.16816.F32 R72, R156.reuse, R8, R72 ;  /* 0x000000089c48723c */ /* 0x040fe80000001848 */
[----:B--2---:R-:W-:Y:S03]  /*103a0*/  FMNMX.FTZ R4, R173, R85, !PT ;  /* 0x00000055ad047209 */ /* 0x004fe60007810000 */
[----:B------:R-:W-:Y:S01]  /*103b0*/  FMUL.FTZ R8, R63, c[0x0][0x320] ;  /* 0x0000c8003f087a20 */ /* 0x000fe20000410000 */
[-C--:B------:R-:W-:Y:S01]  /*103c0*/  HMMA.16816.F32 R76, R156, R10.reuse, R76 ;  /* 0x0000000a9c4c723c */ /* 0x080fe2000000184c */
[----:B------:R-:W-:Y:S03]  /*103d0*/  MUFU.TANH R156, R7 ;  /* 0x00000007009c7308 */ /* 0x000fe60000002400 */
[----:B------:R-:W-:Y:S02]  /*103e0*/  FMNMX.FTZ R4, R168, R4, !PT ;  /* 0x00000004a8047209 */ /* 0x000fe40007810000 */
[----:B----4-:R-:W-:Y:S02]  /*103f0*/  FMNMX.FTZ R2, R166, R3, !PT ;  /* 0x00000003a6027209 */ /* 0x010fe40007810000 */
[----:B------:R-:W-:Y:S03]  /*10400*/  HMMA.16816.F32 R80, R160, R10, R80 ;  /* 0x0000000aa050723c */ /* 0x000fe60000001850 */
[----:B------:R-:W-:Y:S01]  /*10410*/  MUFU.TANH R157, R8 ;  /* 0x00000008009d7308 */ /* 0x000fe20000002400 */
[----:B------:R-:W-:Y:S01]  /*10420*/  FMNMX.FTZ R4, R155, R4, !PT ;  /* 0x000000049b047209 */ /* 0x000fe20007810000 */
[----:B-1----:R-:W-:Y:S01]  /*10430*/  FMUL.FTZ R0, R17, c[0x0][0x320] ;  /* 0x0000c80011007a20 */ /* 0x002fe20000410000 */
[----:B------:R-:W-:Y:S02]  /*10440*/  FMNMX.FTZ R2, R154, R2, !PT ;  /* 0x000000029a027209 */ /* 0x000fe40007810000 */
[----:B------:R-:W-:Y:S01]  /*10450*/  FMUL.FTZ R5, R73, c[0x0][0x320] ;  /* 0x0000c80049057a20 */ /* 0x000fe20000410000 */
[----:B-----5:R-:W-:Y:S03]  /*10460*/  FMNMX.FTZ R4, R152, R4, !PT ;  /* 0x0000000498047209 */ /* 0x020fe60007810000 */
[----:B---3--:R-:W-:Y:S01]  /*10470*/  FMNMX.FTZ R2, R87, R2, !PT ;  /* 0x0000000257027209 */ /* 0x008fe20007810000 */
[----:B------:R1:W2:Y:S03]  /*10480*/  MUFU.TANH R14, R0 ;  /* 0x00000000000e7308 */ /* 0x0002a60000002400 */
[----:B------:R-:W-:Y:S07]  /*10490*/  FMUL.FTZ R6, R76, c[0x0][0x320] ;  /* 0x0000c8004c067a20 */ /* 0x000fee0000410000 */
[----:B------:R3:W-:Y:S10]  /*104a0*/  MUFU.TANH R218, R5 ;  /* 0x0000000500da7308 */ /* 0x0007f40000002400 */
[----:B------:R4:W-:Y:S01]  /*104b0*/  MUFU.TANH R192, R6 ;  /* 0x0000000600c07308 */ /* 0x0009e20000002400 */
[----:B-1----:R-:W-:Y:S01]  /*104c0*/  FMUL.FTZ R0, R18, c[0x0][0x320] ;  /* 0x0000c80012007a20 */ /* 0x002fe20000410000 */
[----:B--2---:R-:W-:Y:S08]  /*104d0*/  FMNMX.FTZ R2, R14, R2, !PT ;  /* 0x000000020e027209 */ /* 0x004ff00007810000 */
[----:B------:R1:W-:Y:S01]  /*104e0*/  MUFU.TANH R17, R0 ;  /* 0x0000000000117308 */ /* 0x0003e20000002400 */
[----:B---3--:R-:W-:Y:S09]  /*104f0*/  FMUL.FTZ R5, R80, c[0x0][0x320] ;  /* 0x0000c80050057a20 */ /* 0x008ff20000410000 */
[----:B------:R2:W-:Y:S01]  /*10500*/  MUFU.TANH R195, R5 ;  /* 0x0000000500c37308 */ /* 0x0005e20000002400 */
[----:B----4-:R-:W-:Y:S09]  /*10510*/  FMUL.FTZ R6, R77, c[0x0][0x320] ;  /* 0x0000c8004d067a20 */ /* 0x010ff20000410000 */
[----:B------:R-:W-:Y:S01]  /*10520*/  MUFU.TANH R191, R6 ;  /* 0x0000000600bf7308 */ /* 0x000fe20000002400 */
[----:B-1----:R-:W-:Y:S09]  /*10530*/  FMUL.FTZ R0, R19, c[0x0][0x320] ;  /* 0x0000c80013007a20 */ /* 0x002ff20000410000 */
[----:B------:R1:W-:Y:S01]  /*10540*/  MUFU.TANH R16, R0 ;  /* 0x0000000000107308 */ /* 0x0003e20000002400 */
[----:B--2---:R-:W-:Y:S09]  /*10550*/  FMUL.FTZ R5, R81, c[0x0][0x320] ;  /* 0x0000c80051057a20 */ /* 0x004ff20000410000 */
[----:B------:R2:W-:Y:S01]  /*10560*/  MUFU.TANH R163, R5 ;  /* 0x0000000500a37308 */ /* 0x0005e20000002400 */
[----:B-1----:R-:W-:Y:S09]  /*10570*/  FMUL.FTZ R0, R20, c[0x0][0x320] ;  /* 0x0000c80014007a20 */ /* 0x002ff20000410000 */
[----:B------:R1:W3:Y:S01]  /*10580*/  MUFU.TANH R19, R0 ;  /* 0x0000000000137308 */ /* 0x0002e20000002400 */
[----:B--2---:R-:W-:Y:S09]  /*10590*/  FMUL.FTZ R5, R82, c[0x0][0x320] ;  /* 0x0000c80052057a20 */ /* 0x004ff20000410000 */
[----:B------:R2:W-:Y:S01]  /*105a0*/  MUFU.TANH R162, R5 ;  /* 0x0000000500a27308 */ /* 0x0005e20000002400 */
[----:B-1----:R-:W-:Y:S01]  /*105b0*/  FMUL.FTZ R0, R21, c[0x0][0x320] ;  /* 0x0000c80015007a20 */ /* 0x002fe20000410000 */
[----:B---3--:R-:W-:Y:S08]  /*105c0*/  FMNMX.FTZ R2, R19, R2, !PT ;  /* 0x0000000213027209 */ /* 0x008ff00007810000 */
[----:B------:R1:W3:Y:S01]  /*105d0*/  MUFU.TANH R20, R0 ;  /* 0x0000000000147308 */ /* 0x0002e20000002400 */
[----:B--2---:R-:W-:Y:S09]  /*105e0*/  FMUL.FTZ R5, R83, c[0x0][0x320] ;  /* 0x0000c80053057a20 */ /* 0x004ff20000410000 */
[----:B------:R2:W-:Y:S01]  /*105f0*/  MUFU.TANH R161, R5 ;  /* 0x0000000500a17308 */ /* 0x0005e20000002400 */
[----:B-1----:R-:W-:Y:S01]  /*10600*/  FMUL.FTZ R0, R22, c[0x0][0x320] ;  /* 0x0000c80016007a20 */ /* 0x002fe20000410000 */
[----:B---3--:R-:W-:Y:S08]  /*10610*/  FMNMX.FTZ R2, R20, R2, !PT ;  /* 0x0000000214027209 */ /* 0x008ff00007810000 */
[----:B------:R1:W-:Y:S01]  /*10620*/  MUFU.TANH R21, R0 ;  /* 0x0000000000157308 */ /* 0x0003e20000002400 */
[----:B--2---:R-:W-:Y:S04]  /*10630*/  FMNMX.FTZ R5, R171, R86, !PT ;  /* 0x00000056ab057209 */ /* 0x004fe80007810000 */
[----:B------:R-:W-:Y:S04]  /*10640*/  FMNMX.FTZ R5, R170, R5, !PT ;  /* 0x00000005aa057209 */ /* 0x000fe80007810000 */
[----:B------:R-:W-:Y:S01]  /*10650*/  FMNMX.FTZ R6, R165, R5, !PT ;  /* 0x00000005a5067209 */ /* 0x000fe20007810000 */
[----:B-1----:R-:W-:Y:S04]  /*10660*/  FMUL.FTZ R0, R23, c[0x0][0x320] ;  /* 0x0000c80017007a20 */ /* 0x002fe80000410000 */
        /* <DEDUP_REMOVED lines=104> */
[----:B------:R-:W-:Y:S05]  /*10cf0*/  FMNMX.FTZ R2, R163, R2, !PT ;  /* 0x00000002a3027209 */ /* 0x000fea0007810000 */
[----:B------:R-:W2:Y:S01]  /*10d00*/  SHFL.BFLY PT, R9, R2, 0x2, 0x1f ;  /* 0x0c401f0002097f89 */ /* 0x000ea200000e0000 */
[----:B-1----:R-:W-:Y:S04]  /*10d10*/  FMUL.FTZ R0, R71, c[0x0][0x320] ;  /* 0x0000c80047007a20 */ /* 0x002fe80000410000 */
[----:B------:R1:W-:Y:S01]  /*10d20*/  MUFU.TANH R158, R0 ;  /* 0x00000000009e7308 */ /* 0x0003e20000002400 */
[----:B--2---:R-:W-:Y:S05]  /*10d30*/  FMNMX.FTZ R2, R2, R9, !PT ;  /* 0x0000000902027209 */ /* 0x004fea0007810000 */
[----:B------:R-:W2:Y:S01]  /*10d40*/  SHFL.BFLY PT, R9, R2, 0x1, 0x1f ;  /* 0x0c201f0002097f89 */ /* 0x000ea200000e0000 */
[----:B-1----:R-:W-:Y:S04]  /*10d50*/  FMUL.FTZ R0, R72, c[0x0][0x320] ;  /* 0x0000c80048007a20 */ /* 0x002fe80000410000 */
[----:B------:R1:W3:Y:S01]  /*10d60*/  MUFU.TANH R196, R0 ;  /* 0x0000000000c47308 */ /* 0x0002e20000002400 */
[----:B--2---:R-:W-:Y:S05]  /*10d70*/  FMNMX.FTZ R70, R2, R9, !PT ;  /* 0x0000000902467209 */ /* 0x004fea0007810000 */
[----:B------:R-:W-:Y:S04]  /*10d80*/  FMUL.FTZ R153, R70, c[0x0][0x2d0] ;  /* 0x0000b40046997a20 */ /* 0x000fe80000410000 */
[----:B------:R-:W-:Y:S04]  /*10d90*/  FFMA.FTZ R9, R12, c[0x0][0x2d0], -R153 ;  /* 0x0000b4000c097a23 */ /* 0x000fe80000010899 */
[----:B------:R-:W-:Y:S01]  /*10da0*/  MUFU.EX2 R226, R9 ;  /* 0x0000000900e27308 */ /* 0x000fe20000000800 */
[----:B-1----:R-:W-:Y:S02]  /*10db0*/  FMNMX.FTZ R0, R169, R84, !PT ;  /* 0x00000054a9007209 */ /* 0x002fe40007810000 */
[----:B---3--:R-:W-:Y:S02]  /*10dc0*/  FMNMX.FTZ R5, R196, R4, !PT ;  /* 0x00000004c4057209 */ /* 0x008fe40007810000 */
[----:B------:R-:W-:Y:S02]  /*10dd0*/  FMNMX.FTZ R0, R167, R0, !PT ;  /* 0x00000000a7007209 */ /* 0x000fe40007810000 */
[----:B------:R-:W-:Y:S01]  /*10de0*/  FMNMX.FTZ R4, R164, R6, !PT ;  /* 0x00000006a4047209 */ /* 0x000fe20007810000 */
[----:B------:R-:W-:Y:S01]  /*10df0*/  FMUL.FTZ R6, R74, c[0x0][0x320] ;  /* 0x0000c8004a067a20 */ /* 0x000fe20000410000 */
[----:B------:R-:W-:Y:S02]  /*10e00*/  FMNMX.FTZ R0, R17, R0, !PT ;  /* 0x0000000011007209 */ /* 0x000fe40007810000 */
[----:B------:R-:W-:Y:S01]  /*10e10*/  FMNMX.FTZ R4, R176, R4, !PT ;  /* 0x00000004b0047209 */ /* 0x000fe20007810000 */
[----:B------:R1:W2:Y:S01]  /*10e20*/  MUFU.TANH R190, R6 ;  /* 0x0000000600be7308 */ /* 0x0002a20000002400 */
[----:B------:R-:W-:Y:S02]  /*10e30*/  FMNMX.FTZ R0, R16, R0, !PT ;  /* 0x0000000010007209 */ /* 0x000fe40007810000 */
        /* <DEDUP_REMOVED lines=10> */
[----:B------:R-:W-:Y:S01]  /*10ee0*/  FMNMX.FTZ R5, R192, R5, !PT ;  /* 0x00000005c0057209 */ /* 0x000fe20007810000 */
[----:B-1----:R-:W-:Y:S01]  /*10ef0*/  FMUL.FTZ R6, R75, c[0x0][0x320] ;  /* 0x0000c8004b067a20 */ /* 0x002fe20000410000 */
[----:B------:R-:W-:Y:S02]  /*10f00*/  FMNMX.FTZ R0, R183, R0, !PT ;  /* 0x00000000b7007209 */ /* 0x000fe40007810000 */
[----:B------:R-:W-:Y:S01]  /*10f10*/  FMNMX.FTZ R5, R191, R5, !PT ;  /* 0x00000005bf057209 */ /* 0x000fe20007810000 */
[----:B------:R1:W3:Y:S01]  /*10f20*/  MUFU.TANH R160, R6 ;  /* 0x0000000600a07308 */ /* 0x0002e20000002400 */
[----:B------:R-:W-:Y:S03]  /*10f30*/  FMNMX.FTZ R0, R180, R0, !PT ;  /* 0x00000000b4007209 */ /* 0x000fe60007810000 */
[----:B------:R-:W4:Y:S01]  /*10f40*/  SHFL.BFLY PT, R8, R5, 0x2, 0x1f ;  /* 0x0c401f0005087f89 */ /* 0x000f2200000e0000 */
[----:B------:R-:W-:Y:S04]  /*10f50*/  FMNMX.FTZ R0, R181, R0, !PT ;  /* 0x00000000b5007209 */ /* 0x000fe80007810000 */
[----:B------:R-:W-:Y:S04]  /*10f60*/  FMNMX.FTZ R0, R249, R0, !PT ;  /* 0x00000000f9007209 */ /* 0x000fe80007810000 */
[----:B------:R-:W-:Y:S04]  /*10f70*/  FMNMX.FTZ R0, R252, R0, !PT ;  /* 0x00000000fc007209 */ /* 0x000fe80007810000 */
[----:B------:R-:W-:Y:S04]  /*10f80*/  FMNMX.FTZ R0, R247, R0, !PT ;  /* 0x00000000f7007209 */ /* 0x000fe80007810000 */
[----:B------:R-:W-:Y:S02]  /*10f90*/  FMNMX.FTZ R0, R250, R0, !PT ;  /* 0x00000000fa007209 */ /* 0x000fe40007810000 */
[----:B-1----:R-:W-:Y:S02]  /*10fa0*/  FMNMX.FTZ R6, R188, R4, !PT ;  /* 0x00000004bc067209 */ /* 0x002fe40007810000 */
[----:B------:R-:W-:Y:S02]  /*10fb0*/  FMNMX.FTZ R0, R31, R0, !PT ;  /* 0x000000001f007209 */ /* 0x000fe40007810000 */
[----:B----4-:R-:W-:Y:S02]  /*10fc0*/  FMNMX.FTZ R5, R5, R8, !PT ;  /* 0x0000000805057209 */ /* 0x010fe40007810000 */
[----:B------:R-:W-:Y:S03]  /*10fd0*/  FMNMX.FTZ R0, R158, R0, !PT ;  /* 0x000000009e007209 */ /* 0x000fe60007810000 */
[----:B------:R-:W1:Y:S01]  /*10fe0*/  SHFL.BFLY PT, R8, R5, 0x1, 0x1f ;  /* 0x0c201f0005087f89 */ /* 0x000e6200000e0000 */
[----:B------:R-:W-:Y:S04]  /*10ff0*/  FMNMX.FTZ R0, R162, R0, !PT ;  /* 0x00000000a2007209 */ /* 0x000fe80007810000 */
[----:B------:R-:W-:Y:S05]  /*11000*/  FMNMX.FTZ R0, R161, R0, !PT ;  /* 0x00000000a1007209 */ /* 0x000fea0007810000 */
[----:B------:R-:W4:Y:S01]  /*11010*/  SHFL.BFLY PT, R7, R0, 0x2, 0x1f ;  /* 0x0c401f0000077f89 */ /* 0x000f2200000e0000 */
[----:B-1----:R-:W-:Y:S02]  /*11020*/  FMNMX.FTZ R68, R5, R8, !PT ;  /* 0x0000000805447209 */ /* 0x002fe40007810000 */
[----:B------:R-:W-:Y:S03]  /*11030*/  @P0 MOV R5, R219 ;  /* 0x000000db00050202 */ /* 0x000fe60000000f00 */
[----:B------:R-:W-:Y:S01]  /*11040*/  FMUL.FTZ R159, R68, c[0x0][0x2d0] ;  /* 0x0000b400449f7a20 */ /* 0x000fe20000410000 */
[----:B----4-:R-:W-:Y:S01]  /*11050*/  FMNMX.FTZ R4, R0, R7, !PT ;  /* 0x0000000700047209 */ /* 0x010fe20007810000 */
[----:B------:R-:W-:Y:S01]  /*11060*/  FMUL.FTZ R7, R78, c[0x0][0x320] ;  /* 0x0000c8004e077a20 */ /* 0x000fe20000410000 */
[----:B------:R-:W-:Y:S03]  /*11070*/  FMNMX.FTZ R0, R248, R6, !PT ;  /* 0x00000006f8007209 */ /* 0x000fe60007810000 */
[----:B------:R1:W4:Y:S01]  /*11080*/  MUFU.TANH R74, R7 ;  /* 0x00000007004a7308 */ /* 0x0003220000002400 */
[----:B------:R-:W-:Y:S04]  /*11090*/  FMNMX.FTZ R0, R251, R0, !PT ;  /* 0x00000000fb007209 */ /* 0x000fe80007810000 */
[----:B------:R-:W-:Y:S01]  /*110a0*/  FMNMX.FTZ R6, R198, R0, !PT ;  /* 0x00000000c6067209 */ /* 0x000fe20007810000 */
[----:B------:R-:W-:Y:S03]  /*110b0*/  FMUL.FTZ R0, R79, c[0x0][0x320] ;  /* 0x0000c8004f007a20 */ /* 0x000fe60000410000 */
[----:B------:R-:W-:Y:S01]  /*110c0*/  FMNMX.FTZ R6, R32, R6, !PT ;  /* 0x0000000620067209 */ /* 0x000fe20007810000 */
[----:B------:R5:W2:Y:S01]  /*110d0*/  MUFU.TANH R75, R0 ;  /* 0x00000000004b7308 */ /* 0x000aa20000002400 */
[----:B-1----:R-:W1:Y:S02]  /*110e0*/  SHFL.BFLY PT, R7, R4, 0x1, 0x1f ;  /* 0x0c201f0004077f89 */ /* 0x002e6400000e0000 */
[----:B-----5:R-:W-:Y:S04]  /*110f0*/  FMNMX.FTZ R0, R156, R6, !PT ;  /* 0x000000069c007209 */ /* 0x020fe80007810000 */
[----:B------:R-:W-:Y:S01]  /*11100*/  FMNMX.FTZ R2, R157, R0, !PT ;  /* 0x000000009d027209 */ /* 0x000fe20007810000 */
[----:B------:R-:W-:Y:S03]  /*11110*/  FADD.FTZ R0, -R70, R3 ;  /* 0x0000000346007221 */ /* 0x000fe60000010100 */
[----:B--2---:R-:W-:Y:S01]  /*11120*/  FMNMX.FTZ R3, R190, R2, !PT ;  /* 0x00000002be037209 */ /* 0x004fe20007810000 */
[----:B------:R-:W-:Y:S03]  /*11130*/  FMUL.FTZ R2, R0, c[0x0][0x2d0] ;  /* 0x0000b40000027a20 */ /* 0x000fe60000410000 */
[----:B---3--:R-:W-:Y:S01]  /*11140*/  FMNMX.FTZ R0, R160, R3, !PT ;  /* 0x00000003a0007209 */ /* 0x008fe20007810000 */
[----:B------:R2:W3:Y:S01]  /*11150*/  MUFU.EX2 R73, R2 ;  /* 0x0000000200497308 */ /* 0x0004e20000000800 */
[----:B-1----:R-:W-:Y:S01]  /*11160*/  FMNMX.FTZ R69, R4, R7, !PT ;  /* 0x0000000704457209 */ /* 0x002fe20007810000 */
[--C-:B------:R-:W-:Y:S01]  /*11170*/  FFMA.FTZ R4, R166, c[0x0][0x2d0], -R153.reuse ;  /* 0x0000b400a6047a23 */ /* 0x100fe20000010899 */
[----:B----4-:R-:W-:Y:S01]  /*11180*/  FMNMX.FTZ R0, R74, R0, !PT ;  /* 0x000000004a007209 */ /* 0x010fe20007810000 */
[----:B------:R-:W-:Y:S03]  /*11190*/  @P0 IMAD.WIDE.U32 R6, R217, c[0x0][0x1e0], RZ ;  /* 0x00007800d9060a25 */ /* 0x000fe600078e00ff */
[----:B------:R-:W-:Y:S03]  /*111a0*/  FMNMX.FTZ R0, R75, R0, !PT ;  /* 0x000000004b007209 */ /* 0x000fe60007810000 */
[----:B------:R1:W-:Y:S02]  /*111b0*/  MUFU.EX2 R238, R4 ;  /* 0x0000000400ee7308 */ /* 0x0003e40000000800 */
[----:B------:R-:W4:Y:S01]  /*111c0*/  SHFL.BFLY PT, R3, R0, 0x2, 0x1f ;  /* 0x0c401f0000037f89 */ /* 0x000f2200000e0000 */
[----:B--2---:R-:W-:Y:S02]  /*111d0*/  FADD.FTZ R2, -R69, R84 ;  /* 0x0000005445027221 */ /* 0x004fe40000010100 */
[C---:B---3--:R-:W-:Y:S02]  /*111e0*/  FMUL.FTZ R33, R73.reuse, R117 ;  /* 0x0000007549217220 */ /* 0x048fe40000410000 */
[----:B------:R-:W-:Y:S02]  /*111f0*/  FMUL.FTZ R2, R2, c[0x0][0x2d0] ;  /* 0x0000b40002027a20 */ /* 0x000fe40000410000 */
[C---:B------:R-:W-:Y:S02]  /*11200*/  FMUL.FTZ R48, R73.reuse, R132 ;  /* 0x0000008449307220 */ /* 0x040fe40000410000 */
[----:B------:R2:W3:Y:S01]  /*11210*/  MUFU.EX2 R72, R2 ;  /* 0x0000000200487308 */ /* 0x0004e20000000800 */
[----:B------:R-:W-:Y:S02]  /*11220*/  FMUL.FTZ R49, R73, R133 ;  /* 0x0000008549317220 */ /* 0x000fe40000410000 */
[--C-:B-1----:R-:W-:Y:S01]  /*11230*/  FFMA.FTZ R4, R19, c[0x0][0x2d0], -R153.reuse ;  /* 0x0000b40013047a23 */ /* 0x102fe20000010899 */
[----:B----4-:R-:W-:Y:S01]  /*11240*/  FMNMX.FTZ R0, R0, R3, !PT ;  /* 0x0000000300007209 */ /* 0x010fe20007810000 */
[----:B------:R-:W-:Y:S05]  /*11250*/  FFMA.FTZ R3, R14, c[0x0][0x2d0], -R153 ;  /* 0x0000b4000e037a23 */ /* 0x000fea0000010899 */
[----:B------:R-:W-:Y:S10]  /*11260*/  MUFU.EX2 R241, R3 ;  /* 0x0000000300f17308 */ /* 0x000ff40000000800 */
[----:B------:R1:W-:Y:S01]  /*11270*/  MUFU.EX2 R231, R4 ;  /* 0x0000000400e77308 */ /* 0x0003e20000000800 */
[----:B--2---:R-:W-:Y:S02]  /*11280*/  FADD.FTZ R2, -R68, R85 ;  /* 0x0000005544027221 */ /* 0x004fe40000010100 */
[----:B---3--:R-:W-:Y:S01]  /*11290*/  FMUL.FTZ R19, R72, R103 ;  /* 0x0000006748137220 */ /* 0x008fe20000410000 */
[----:B------:R-:W-:Y:S01]  /*112a0*/  MOV R103, R189 ;  /* 0x000000bd00677202 */ /* 0x000fe20000000f00 */
[----:B------:R-:W-:Y:S02]  /*112b0*/  FMUL.FTZ R2, R2, c[0x0][0x2d0] ;  /* 0x0000b40002027a20 */ /* 0x000fe40000410000 */
[C---:B------:R-:W-:Y:S03]  /*112c0*/  FMUL.FTZ R34, R72.reuse, R118 ;  /* 0x0000007648227220 */ /* 0x040fe60000410000 */
[----:B------:R2:W3:Y:S01]  /*112d0*/  MUFU.EX2 R71, R2 ;  /* 0x0000000200477308 */ /* 0x0004e20000000800 */
[C---:B------:R-:W-:Y:S02]  /*112e0*/  FMUL.FTZ R35, R72.reuse, R119 ;  /* 0x0000007748237220 */ /* 0x040fe40000410000 */
[C---:B------:R-:W-:Y:S02]  /*112f0*/  FMUL.FTZ R50, R72.reuse, R134 ;  /* 0x0000008648327220 */ /* 0x040fe40000410000 */
[----:B------:R-:W-:Y:S02]  /*11300*/  FMUL.FTZ R51, R72, R135 ;  /* 0x0000008748337220 */ /* 0x000fe40000410000 */
[--C-:B-1----:R-:W-:Y:S04]  /*11310*/  FFMA.FTZ R4, R20, c[0x0][0x2d0], -R153.reuse ;  /* 0x0000b40014047a23 */ /* 0x102fe80000010899 */
[----:B------:R1:W-:Y:S01]  /*11320*/  MUFU.EX2 R230, R4 ;  /* 0x0000000400e67308 */ /* 0x0003e20000000800 */
[----:B--2---:R-:W-:Y:S02]  /*11330*/  FFMA.FTZ R2, R154, c[0x0][0x2d0], -R153 ;  /* 0x0000b4009a027a23 */ /* 0x004fe40000010899 */
[----:B------:R-:W-:Y:S07]  /*11340*/  FMUL.FTZ R154, R69, c[0x0][0x2d0] ;  /* 0x0000b400459a7a20 */ /* 0x000fee0000410000 */
[----:B------:R2:W4:Y:S01]  /*11350*/  MUFU.EX2 R240, R2 ;  /* 0x0000000200f07308 */ /* 0x0005220000000800 */
[----:B---3--:R-:W-:Y:S02]  /*11360*/  FMUL.FTZ R41, R71, R125 ;  /* 0x0000007d47297220 */ /* 0x008fe40000410000 */
[----:B------:R-:W-:Y:S01]  /*11370*/  FFMA.FTZ R3, R169, c[0x0][0x2d0], -R154 ;  /* 0x0000b400a9037a23 */ /* 0x000fe2000001089a */
[----:B------:R-:W-:Y:S01]  /*11380*/  MOV R169, R192 ;  /* 0x000000c000a97202 */ /* 0x000fe20000000f00 */
[C---:B------:R-:W-:Y:S02]  /*11390*/  FMUL.FTZ R45, R71.reuse, R129 ;  /* 0x00000081472d7220 */ /* 0x040fe40000410000 */
[C---:B------:R-:W-:Y:S02]  /*113a0*/  FMUL.FTZ R57, R71.reuse, R141 ;  /* 0x0000008d47397220 */ /* 0x040fe40000410000 */
[C---:B------:R-:W-:Y:S01]  /*113b0*/  FMUL.FTZ R56, R71.reuse, R140 ;  /* 0x0000008c47387220 */ /* 0x040fe20000410000 */
[----:B------:R3:W-:Y:S01]  /*113c0*/  MUFU.EX2 R234, R3 ;  /* 0x0000000300ea7308 */ /* 0x0007e20000000800 */
[C---:B------:R-:W-:Y:S01]  /*113d0*/  FMUL.FTZ R60, R71.reuse, R144 ;  /* 0x00000090473c7220 */ /* 0x040fe20000410000 */
[----:B-1----:R-:W-:Y:S01]  /*113e0*/  @P0 MOV R4, R220 ;  /* 0x000000dc00040202 */ /* 0x002fe20000000f00 */
[----:B------:R-:W-:Y:S04]  /*113f0*/  FMUL.FTZ R61, R71, R145 ;  /* 0x00000091473d7220 */ /* 0x000fe80000410000 */
[----:B------:R-:W-:Y:S04]  /*11400*/  @P0 IMAD.WIDE.U32 R4, R6, 0x50, R4 ;  /* 0x0000005006040825 */ /* 0x000fe800078e0004 */
[--C-:B------:R-:W-:Y:S01]  /*11410*/  FFMA.FTZ R6, R13, c[0x0][0x2d0], -R153.reuse ;  /* 0x0000b4000d067a23 */ /* 0x100fe20000010899 */
[----:B------:R-:W-:Y:S01]  /*11420*/  @P0 LEA R10, P2, R4, c[0x0][0x1c8], 0x1 ;  /* 0x00007200040a0a11 */ /* 0x000fe200078408ff */
[----:B------:R-:W-:Y:S01]  /*11430*/  FMUL.FTZ R13, R71, R97 ;  /* 0x00000061470d7220 */ /* 0x000fe20000410000 */
[----:B------:R-:W-:Y:S01]  /*11440*/  MOV R97, R30 ;  /* 0x0000001e00617202 */ /* 0x000fe20000000f00 */
[----:B------:R-:W-:Y:S01]  /*11450*/  MUFU.EX2 R227, R6 ;  /* 0x0000000600e37308 */ /* 0x000fe20000000800 */
[----:B--2---:R-:W-:Y:S01]  /*11460*/  FFMA.FTZ R2, R87, c[0x0][0x2d0], -R153 ;  /* 0x0000b40057027a23 */ /* 0x004fe20000010899 */
[----:B----4-:R-:W-:Y:S01]  /*11470*/  F2FP.PACK_AB R76, R240, R238 ;  /* 0x000000eef04c723e */ /* 0x010fe200000000ff */
[--C-:B---3--:R-:W-:Y:S07]  /*11480*/  FFMA.FTZ R3, R167, c[0x0][0x2d0], -R154.reuse ;  /* 0x0000b400a7037a23 */ /* 0x108fee000001089a */
[----:B------:R1:W2:Y:S10]  /*11490*/  MUFU.EX2 R239, R2 ;  /* 0x0000000200ef7308 */ /* 0x0002b40000000800 */
[----:B------:R3:W4:Y:S01]  /*114a0*/  MUFU.EX2 R235, R3 ;  /* 0x0000000300eb7308 */ /* 0x0007220000000800 */
[----:B-1----:R-:W1:Y:S01]  /*114b0*/  SHFL.BFLY PT, R2, R0, 0x1, 0x1f ;  /* 0x0c201f0000027f89 */ /* 0x002e6200000e0000 */
[----:B--2---:R-:W-:Y:S01]  /*114c0*/  F2FP.PACK_AB R78, R241, R239 ;  /* 0x000000eff14e723e */ /* 0x004fe200000000ff */
[--C-:B---3--:R-:W-:Y:S01]  /*114d0*/  FFMA.FTZ R3, R17, c[0x0][0x2d0], -R154.reuse ;  /* 0x0000b40011037a23 */ /* 0x108fe2000001089a */
[----:B----4-:R-:W-:Y:S01]  /*114e0*/  F2FP.PACK_AB R77, R235, R234 ;  /* 0x000000eaeb4d723e */ /* 0x010fe200000000ff */
[C---:B------:R-:W-:Y:S01]  /*114f0*/  FMUL.FTZ R17, R73.reuse, R101 ;  /* 0x0000006549117220 */ /* 0x040fe20000410000 */
[----:B------:R-:W-:Y:S04]  /*11500*/  MOV R101, R198 ;  /* 0x000000c600657202 */ /* 0x000fe80000000f00 */
[----:B------:R2:W-:Y:S01]  /*11510*/  MUFU.EX2 R236, R3 ;  /* 0x0000000300ec7308 */ /* 0x0005e20000000800 */
[----:B-1----:R-:W-:Y:S01]  /*11520*/  FMNMX.FTZ R2, R0, R2, !PT ;  /* 0x0000000200027209 */ /* 0x002fe20007810000 */
[----:B------:R-:W-:Y:S02]  /*11530*/  FFMA.FTZ R0, R16, c[0x0][0x2d0], -R154 ;  /* 0x0000b40010007a23 */ /* 0x000fe4000001089a */
[----:B------:R-:W-:Y:S01]  /*11540*/  FMUL.FTZ R16, R73, R100 ;  /* 0x0000006449107220 */ /* 0x000fe20000410000 */
[----:B------:R-:W-:Y:S05]  /*11550*/  MOV R100, R193 ;  /* 0x000000c100647202 */ /* 0x000fea0000000f00 */
[----:B------:R1:W3:Y:S01]  /*11560*/  MUFU.EX2 R237, R0 ;  /* 0x0000000000ed7308 */ /* 0x0002e20000000800 */
[--C-:B--2---:R-:W-:Y:S09]  /*11570*/  FFMA.FTZ R3, R173, c[0x0][0x2d0], -R159.reuse ;  /* 0x0000b400ad037a23 */ /* 0x104ff2000001089f */
[----:B------:R2:W-:Y:S01]  /*11580*/  MUFU.EX2 R228, R3 ;  /* 0x0000000300e47308 */ /* 0x0005e20000000800 */
[----:B-1----:R-:W-:Y:S01]  /*11590*/  FADD.FTZ R0, -R2, R86 ;  /* 0x0000005602007221 */ /* 0x002fe20000010100 */
[----:B---3--:R-:W-:Y:S03]  /*115a0*/  F2FP.PACK_AB R79, R237, R236 ;  /* 0x000000eced4f723e */ /* 0x008fe600000000ff */
[----:B------:R-:W-:Y:S06]  /*115b0*/  FMUL.FTZ R0, R0, c[0x0][0x2d0] ;  /* 0x0000b40000007a20 */ /* 0x000fec0000410000 */
[----:B------:R-:W1:Y:S01]  /*115c0*/  MUFU.EX2 R0, R0 ;  /* 0x0000000000007308 */ /* 0x000e620000000800 */
[--C-:B--2---:R-:W-:Y:S09]  /*115d0*/  FFMA.FTZ R3, R168, c[0x0][0x2d0], -R159.reuse ;  /* 0x0000b400a8037a23 */ /* 0x104ff2000001089f */
[----:B------:R2:W3:Y:S01]  /*115e0*/  MUFU.EX2 R229, R3 ;  /* 0x0000000300e57308 */ /* 0x0004e20000000800 */
[C---:B-1----:R-:W-:Y:S01]  /*115f0*/  FMUL.FTZ R14, R0.reuse, R98 ;  /* 0x00000062000e7220 */ /* 0x042fe20000410000 */
[----:B------:R-:W-:Y:S01]  /*11600*/  MOV R98, R199 ;  /* 0x000000c700627202 */ /* 0x000fe20000000f00 */
[C---:B------:R-:W-:Y:S02]  /*11610*/  FMUL.FTZ R30, R0.reuse, R114 ;  /* 0x00000072001e7220 */ /* 0x040fe40000410000 */
[C---:B------:R-:W-:Y:S02]  /*11620*/  FMUL.FTZ R42, R0.reuse, R126 ;  /* 0x0000007e002a7220 */ /* 0x040fe40000410000 */
[C---:B------:R-:W-:Y:S02]  /*11630*/  FMUL.FTZ R43, R0.reuse, R127 ;  /* 0x0000007f002b7220 */ /* 0x040fe40000410000 */
[C---:B------:R-:W-:Y:S02]  /*11640*/  FMUL.FTZ R46, R0.reuse, R130 ;  /* 0x00000082002e7220 */ /* 0x040fe40000410000 */
[--C-:B--2---:R-:W-:Y:S01]  /*11650*/  FFMA.FTZ R3, R155, c[0x0][0x2d0], -R159.reuse ;  /* 0x0000b4009b037a23 */ /* 0x104fe2000001089f */
[----:B---3--:R-:W-:Y:S01]  /*11660*/  F2FP.PACK_AB R64, R229, R228 ;  /* 0x000000e4e540723e */ /* 0x008fe200000000ff */
[C---:B------:R-:W-:Y:S01]  /*11670*/  FMUL.FTZ R47, R0.reuse, R131 ;  /* 0x00000083002f7220 */ /* 0x040fe20000410000 */
[----:B------:R-:W-:Y:S01]  /*11680*/  MOV R155, R190 ;  /* 0x000000be009b7202 */ /* 0x000fe20000000f00 */
[----:B------:R1:W-:Y:S01]  /*11690*/  MUFU.EX2 R232, R3 ;  /* 0x0000000300e87308 */ /* 0x0003e20000000800 */
[C---:B------:R-:W-:Y:S02]  /*116a0*/  FMUL.FTZ R59, R0.reuse, R143 ;  /* 0x0000008f003b7220 */ /* 0x040fe40000410000 */
[C---:B------:R-:W-:Y:S02]  /*116b0*/  FMUL.FTZ R58, R0.reuse, R142 ;  /* 0x0000008e003a7220 */ /* 0x040fe40000410000 */
[C---:B------:R-:W-:Y:S02]  /*116c0*/  FMUL.FTZ R62, R0.reuse, R146 ;  /* 0x00000092003e7220 */ /* 0x040fe40000410000 */
[----:B------:R-:W-:Y:S02]  /*116d0*/  FMUL.FTZ R63, R0, R147 ;  /* 0x00000093003f7220 */ /* 0x000fe40000410000 */
[----:B-1----:R-:W-:Y:S02]  /*116e0*/  FFMA.FTZ R3, R152, c[0x0][0x2d0], -R159 ;  /* 0x0000b40098037a23 */ /* 0x002fe4000001089f */
[----:B------:R-:W-:Y:S02]  /*116f0*/  FMUL.FTZ R152, R2, c[0x0][0x2d0] ;  /* 0x0000b40002987a20 */ /* 0x000fe40000410000 */
[----:B------:R1:W2:Y:S02]  /*11700*/  MUFU.EX2 R233, R3 ;  /* 0x0000000300e97308 */ /* 0x0002a40000000800 */
[--C-:B-1----:R-:W-:Y:S01]  /*11710*/  FFMA.FTZ R3, R171, c[0x0][0x2d0], -R152.reuse ;  /* 0x0000b400ab037a23 */ /* 0x102fe20000010898 */
[----:B--2---:R-:W-:Y:S02]  /*11720*/  F2FP.PACK_AB R66, R233, R232 ;  /* 0x000000e8e942723e */ /* 0x004fe400000000ff */
[----:B------:R-:W-:Y:S05]  /*11730*/  MOV R171, R218 ;  /* 0x000000da00ab7202 */ /* 0x000fea0000000f00 */
[----:B------:R1:W-:Y:S02]  /*11740*/  MUFU.EX2 R173, R3 ;  /* 0x0000000300ad7308 */ /* 0x0003e40000000800 */
[--C-:B-1----:R-:W-:Y:S01]  /*11750*/  FFMA.FTZ R3, R170, c[0x0][0x2d0], -R152.reuse ;  /* 0x0000b400aa037a23 */ /* 0x102fe20000010898 */
[----:B------:R-:W-:Y:S07]  /*11760*/  MOV R170, R191 ;  /* 0x000000bf00aa7202 */ /* 0x000fee0000000f00 */
[----:B------:R1:W2:Y:S02]  /*11770*/  MUFU.EX2 R174, R3 ;  /* 0x0000000300ae7308 */ /* 0x0002a40000000800 */
[--C-:B-1----:R-:W-:Y:S01]  /*11780*/  FFMA.FTZ R3, R165, c[0x0][0x2d0], -R152.reuse ;  /* 0x0000b400a5037a23 */ /* 0x102fe20000010898 */
[----:B--2---:R-:W-:Y:S07]  /*11790*/  F2FP.PACK_AB R65, R174, R173 ;  /* 0x000000adae41723e */ /* 0x004fee00000000ff */
[----:B------:R1:W-:Y:S02]  /*117a0*/  MUFU.EX2 R175, R3 ;  /* 0x0000000300af7308 */ /* 0x0003e40000000800 */
[----:B-1----:R-:W-:Y:S01]  /*117b0*/  FFMA.FTZ R3, R164, c[0x0][0x2d0], -R152 ;  /* 0x0000b400a4037a23 */ /* 0x002fe20000010898 */
[----:B------:R-:W-:Y:S07]  /*117c0*/  MOV R164, R195 ;  /* 0x000000c300a47202 */ /* 0x000fee0000000f00 */
        /* <DEDUP_REMOVED lines=17> */
[-C--:B------:R-:W-:Y:S02]  /*118e0*/  @P0 IADD3 R4, P3, R6, R3.reuse, RZ ;  /* 0x0000000306040210 */ /* 0x080fe40007f7e0ff */
[-C--:B------:R-:W-:Y:S01]  /*118f0*/  @P0 IADD3.X R9, R11, R12.reuse, RZ, P4, !PT ;  /* 0x0000000c0b090210 */ /* 0x080fe200027fe4ff */
[----:B------:R2:W-:Y:S03]  /*11900*/  MUFU.EX2 R225, R5 ;  /* 0x0000000500e17308 */ /* 0x0005e60000000800 */
[-C--:B------:R-:W-:Y:S01]  /*11910*/  @P0 IADD3.X R7, R9, R12.reuse, RZ, P2, !PT ;  /* 0x0000000c09070210 */ /* 0x080fe200017fe4ff */
[----:B------:R3:W-:Y:S08]  /*11920*/  @P0 LDGSTS.E.BYPASS.LTC128B.128 [R216+0x3100], [R8.64], !P1 ;  /* 0x0310000008d80fae */ /* 0x0007f0000c901d48 */
[----:B------:R4:W-:Y:S01]  /*11930*/  @P0 LDGSTS.E.BYPASS.LTC128B.128 [R216+0x3900], [R6.64], !P1 ;  /* 0x0390000006d80fae */ /* 0x0009e2000c901d48 */
[----:B-1----:R-:W-:Y:S01]  /*11940*/  @P0 IADD3 R10, P2, R4, R3, RZ ;  /* 0x00000003040a0210 */ /* 0x002fe20007f5e0ff */
[--C-:B------:R-:W-:Y:S02]  /*11950*/  FFMA.FTZ R3, R15, c[0x0][0x2d0], -R154.reuse ;  /* 0x0000b4000f037a23 */ /* 0x100fe4000001089a */
[----:B------:R-:W-:Y:S01]  /*11960*/  FMUL.FTZ R15, R0, R99 ;  /* 0x00000063000f7220 */ /* 0x000fe20000410000 */
[----:B------:R-:W-:Y:S01]  /*11970*/  MOV R99, R197 ;  /* 0x000000c500637202 */ /* 0x000fe20000000f00 */
[----:B------:R1:W-:Y:S01]  /*11980*/  MUFU.EX2 R222, R3 ;  /* 0x0000000300de7308 */ /* 0x0003e20000000800 */
[--C-:B------:R-:W-:Y:S01]  /*11990*/  FFMA.FTZ R11, R22, c[0x0][0x2d0], -R154.reuse ;  /* 0x0000b400160b7a23 */ /* 0x100fe2000001089a */
[----:B--2---:R-:W-:Y:S01]  /*119a0*/  @P0 IADD3.X R5, R7, R12, RZ, P3, !PT ;  /* 0x0000000c07050210 */ /* 0x004fe20001ffe4ff */
[C---:B---3--:R-:W-:Y:S04]  /*119b0*/  FMUL.FTZ R8, R71.reuse, R88 ;  /* 0x0000005847087220 */ /* 0x048fe80000410000 */
[----:B------:R2:W-:Y:S01]  /*119c0*/  @P0 LDGSTS.E.BYPASS.LTC128B.128 [R216+0x4100], [R4.64], !P1 ;  /* 0x0410000004d80fae */ /* 0x0005e2000c901d48 */
[----:B------:R-:W-:Y:S02]  /*119d0*/  FMUL.FTZ R9, R71, R89 ;  /* 0x0000005947097220 */ /* 0x000fe40000410000 */
[----:B------:R3:W-:Y:S01]  /*119e0*/  MUFU.EX2 R224, R11 ;  /* 0x0000000b00e07308 */ /* 0x0007e20000000800 */
[C---:B----4-:R-:W-:Y:S02]  /*119f0*/  FMUL.FTZ R6, R72.reuse, R94 ;  /* 0x0000005e48067220 */ /* 0x050fe40000410000 */
[----:B------:R-:W-:Y:S02]  /*11a00*/  FMUL.FTZ R7, R72, R95 ;  /* 0x0000005f48077220 */ /* 0x000fe40000410000 */
[----:B-1----:R-:W-:Y:S02]  /*11a10*/  FFMA.FTZ R3, R18, c[0x0][0x2d0], -R154 ;  /* 0x0000b40012037a23 */ /* 0x002fe4000001089a */
[----:B------:R-:W-:Y:S01]  /*11a20*/  FMUL.FTZ R18, R72, R102 ;  /* 0x0000006648127220 */ /* 0x000fe20000410000 */
[----:B------:R-:W-:Y:S02]  /*11a30*/  MOV R102, R194 ;  /* 0x000000c200667202 */ /* 0x000fe40000000f00 */
[----:B------:R1:W-:Y:S01]  /*11a40*/  MUFU.EX2 R223, R3 ;  /* 0x0000000300df7308 */ /* 0x0003e20000000800 */
[----:B---3--:R-:W-:Y:S01]  /*11a50*/  @P0 IADD3.X R11, R5, R12, RZ, P2, !PT ;  /* 0x0000000c050b0210 */ /* 0x008fe200017fe4ff */
[C---:B--2---:R-:W-:Y:S02]  /*11a60*/  FMUL.FTZ R4, R73.reuse, R92 ;  /* 0x0000005c49047220 */ /* 0x044fe40000410000 */
[----:B------:R-:W-:Y:S02]  /*11a70*/  FMUL.FTZ R5, R73, R93 ;  /* 0x0000005d49057220 */ /* 0x000fe40000410000 */
[----:B------:R2:W-:Y:S01]  /*11a80*/  @P0 LDGSTS.E.BYPASS.LTC128B.128 [R216+0x4900], [R10.64], !P1 ;  /* 0x049000000ad80fae */ /* 0x0005e2000c901d48 */
[----:B------:R-:W-:Y:S01]  /*11a90*/  FMUL.FTZ R12, R71, R96 ;  /* 0x00000060470c7220 */ /* 0x000fe20000410000 */
[----:B------:R-:W-:Y:S01]  /*11aa0*/  MOV R96, R32 ;  /* 0x0000002000607202 */ /* 0x000fe20000000f00 */
[----:B------:R-:W-:Y:S05]  /*11ab0*/  FMUL.FTZ R32, R73, R116 ;  /* 0x0000007449207220 */ /* 0x000fea0000410000 */
[----:B------:R-:W3:Y:S01]  /*11ac0*/  LDSM.16.MT88.4 R20, [R201] ;  /* 0x00000000c914783b */ /* 0x000ee20000004200 */
[--C-:B-1----:R-:W-:Y:S01]  /*11ad0*/  FFMA.FTZ R3, R172, c[0x0][0x2d0], -R159.reuse ;  /* 0x0000b400ac037a23 */ /* 0x102fe2000001089f */
[----:B------:R-:W-:Y:S01]  /*11ae0*/  MOV R172, R31 ;  /* 0x0000001f00ac7202 */ /* 0x000fe20000000f00 */
[C---:B------:R-:W-:Y:S05]  /*11af0*/  FMUL.FTZ R31, R0.reuse, R115 ;  /* 0x00000073001f7220 */ /* 0x040fea0000410000 */
[----:B------:R-:W1:Y:S01]  /*11b00*/  LDSM.16.MT88.4 R36, [R205] ;  /* 0x00000000cd24783b */ /* 0x000e620000004200 */
[----:B------:R4:W-:Y:S07]  /*11b10*/  MUFU.EX2 R218, R3 ;  /* 0x0000000300da7308 */ /* 0x0009ee0000000800 */
[----:B------:R-:W5:Y:S01]  /*11b20*/  LDSM.16.MT88.4 R52, [R202] ;  /* 0x00000000ca34783b */ /* 0x000f620000004200 */
[C---:B--2---:R-:W-:Y:S02]  /*11b30*/  FMUL.FTZ R10, R0.reuse, R90 ;  /* 0x0000005a000a7220 */ /* 0x044fe40000410000 */
[----:B------:R-:W-:Y:S05]  /*11b40*/  FMUL.FTZ R11, R0, R91 ;  /* 0x0000005b000b7220 */ /* 0x000fea0000410000 */
[----:B------:R-:W2:Y:S08]  /*11b50*/  LDSM.16.MT88.4 R80, [R204] ;  /* 0x00000000cc50783b */ /* 0x000eb00000004200 */
[----:B------:R-:W1:Y:S01]  /*11b60*/  LDSM.16.MT88.4 R84, [R201+0x800] ;  /* 0x00080000c954783b */ /* 0x000e620000004200 */
[--C-:B----4-:R-:W-:Y:S02]  /*11b70*/  FFMA.FTZ R3, R25, c[0x0][0x2d0], -R159.reuse ;  /* 0x0000b40019037a23 */ /* 0x110fe4000001089f */
[----:B------:R-:W-:Y:S02]  /*11b80*/  FMUL.FTZ R25, R71, R109 ;  /* 0x0000006d47197220 */ /* 0x000fe40000410000 */
[----:B------:R4:W1:Y:S01]  /*11b90*/  MUFU.EX2 R219, R3 ;  /* 0x0000000300db7308 */ /* 0x0008620000000800 */
[-C--:B---3--:R-:W-:Y:S02]  /*11ba0*/  HMMA.16816.F32 R4, R76, R20.reuse, R4 ;  /* 0x000000144c04723c */ /* 0x088fe40000001804 */
[----:B------:R-:W3:Y:S06]  /*11bb0*/  LDSM.16.MT88.4 R88, [R205+0x800] ;  /* 0x00080000cd58783b */ /* 0x000eec0000004200 */
[C---:B------:R-:W-:Y:S02]  /*11bc0*/  HMMA.16816.F32 R8, R64.reuse, R20, R8 ;  /* 0x000000144008723c */ /* 0x040fe40000001808 */
[----:B------:R-:W2:Y:S05]  /*11bd0*/  LDSM.16.MT88.4 R92, [R202+0x800] ;  /* 0x00080000ca5c783b */ /* 0x000eaa0000004200 */
[C---:B------:R-:W-:Y:S01]  /*11be0*/  FMUL.FTZ R20, R73.reuse, R104 ;  /* 0x0000006849147220 */ /* 0x040fe20000410000 */
[-C--:B------:R-:W-:Y:S02]  /*11bf0*/  HMMA.16816.F32 R12, R64, R22.reuse, R12 ;  /* 0x00000016400c723c */ /* 0x080fe4000000180c */
[----:B------:R-:W3:Y:S02]  /*11c00*/  LDL.LU R115, [R1] ;  /* 0x0000000001737983 */ /* 0x000ee40000300800 */
[----:B------:R-:W-:Y:S02]  /*11c10*/  FMUL.FTZ R21, R73, R105 ;  /* 0x0000006949157220 */ /* 0x000fe40000410000 */
[----:B------:R-:W3:Y:S01]  /*11c20*/  LDL.LU R114, [R1+0x4] ;  /* 0x0000040001727983 */ /* 0x000ee20000300800 */
[--C-:B----4-:R-:W-:Y:S01]  /*11c30*/  FFMA.FTZ R3, R24, c[0x0][0x2d0], -R159.reuse ;  /* 0x0000b40018037a23 */ /* 0x110fe2000001089f */
[C---:B------:R-:W-:Y:S02]  /*11c40*/  HMMA.16816.F32 R16, R76.reuse, R22, R16 ;  /* 0x000000164c10723c */ /* 0x040fe40000001810 */
[----:B------:R-:W-:Y:S01]  /*11c50*/  LDSM.16.MT88.4 R116, [R205+0x2000] ;  /* 0x00200000cd74783b */ /* 0x000fe20000004200 */
[----:B------:R4:W-:Y:S01]  /*11c60*/  MUFU.EX2 R221, R3 ;  /* 0x0000000300dd7308 */ /* 0x0009e20000000800 */
[----:B------:R-:W-:Y:S03]  /*11c70*/  FMUL.FTZ R24, R71, R108 ;  /* 0x0000006c47187220 */ /* 0x000fe60000410000 */
[C---:B------:R-:W-:Y:S02]  /*11c80*/  FMUL.FTZ R22, R72.reuse, R106 ;  /* 0x0000006a48167220 */ /* 0x040fe40000410000 */
[----:B------:R-:W-:Y:S01]  /*11c90*/  FMUL.FTZ R23, R72, R107 ;  /* 0x0000006b48177220 */ /* 0x000fe20000410000 */
[----:B------:R-:W-:Y:S06]  /*11ca0*/  LDSM.16.MT88.4 R132, [R202+0x2000] ;  /* 0x00200000ca84783b */ /* 0x000fec0000004200 */
[-C--:B-1----:R-:W-:Y:S02]  /*11cb0*/  HMMA.16816.F32 R20, R76, R36.reuse, R20 ;  /* 0x000000244c14723c */ /* 0x082fe40000001814 */
[----:B------:R-:W0:Y:S01]  /*11cc0*/  LDGDEPBAR ;  /* 0x00000000000079af */ /* 0x000e220000000000 */
[----:B----4-:R-:W-:Y:S02]  /*11cd0*/  FFMA.FTZ R3, R26, c[0x0][0x2d0], -R159 ;  /* 0x0000b4001a037a23 */ /* 0x010fe4000001089f */
[----:B------:R-:W-:Y:S02]  /*11ce0*/  FMUL.FTZ R26, R0, R110 ;  /* 0x0000006e001a7220 */ /* 0x000fe40000410000 */
[----:B------:R1:W-:Y:S02]  /*11cf0*/  MUFU.EX2 R220, R3 ;  /* 0x0000000300dc7308 */ /* 0x0003e40000000800 */
[--C-:B-1----:R-:W-:Y:S03]  /*11d00*/  FFMA.FTZ R3, R176, c[0x0][0x2d0], -R152.reuse ;  /* 0x0000b400b0037a23 */ /* 0x102fe60000010898 */
[----:B------:R-:W-:Y:S05]  /*11d10*/  MOV R176, R196 ;  /* 0x000000c400b07202 */ /* 0x000fea0000000f00 */
[----:B------:R1:W-:Y:S02]  /*11d20*/  MUFU.EX2 R168, R3 ;  /* 0x0000000300a87308 */ /* 0x0003e40000000800 */
[--C-:B-1----:R-:W-:Y:S08]  /*11d30*/  FFMA.FTZ R3, R178, c[0x0][0x2d0], -R152.reuse ;  /* 0x0000b400b2037a23 */ /* 0x102ff00000010898 */
[----:B------:R1:W4:Y:S02]  /*11d40*/  MUFU.EX2 R167, R3 ;  /* 0x0000000300a77308 */ /* 0x0003240000000800 */
[--C-:B-1----:R-:W-:Y:S02]  /*11d50*/  FFMA.FTZ R3, R27, c[0x0][0x2d0], -R152.reuse ;  /* 0x0000b4001b037a23 */ /* 0x102fe40000010898 */
[----:B------:R-:W-:Y:S06]  /*11d60*/  FMUL.FTZ R27, R0, R111 ;  /* 0x0000006f001b7220 */ /* 0x000fec0000410000 */
[----:B------:R1:W-:Y:S01]  /*11d70*/  MUFU.EX2 R166, R3 ;  /* 0x0000000300a67308 */ /* 0x0003e20000000800 */
[C---:B------:R-:W-:Y:S07]  /*11d80*/  HMMA.16816.F32 R24, R64.reuse, R36, R24 ;  /* 0x000000244018723c */ /* 0x040fee0000001818 */
[C---:B------:R-:W-:Y:S02]  /*11d90*/  FMUL.FTZ R36, R73.reuse, R120 ;  /* 0x0000007849247220 */ /* 0x040fe40000410000 */
[----:B------:R-:W-:Y:S03]  /*11da0*/  FMUL.FTZ R37, R73, R121 ;  /* 0x0000007949257220 */ /* 0x000fe60000410000 */
[----:B-1----:R-:W-:Y:S02]  /*11db0*/  FFMA.FTZ R3, R29, c[0x0][0x2d0], -R152 ;  /* 0x0000b4001d037a23 */ /* 0x002fe40000010898 */
[C---:B------:R-:W-:Y:S02]  /*11dc0*/  FMUL.FTZ R29, R71.reuse, R113 ;  /* 0x00000071471d7220 */ /* 0x040fe40000410000 */
[----:B------:R1:W1:Y:S01]  /*11dd0*/  MUFU.EX2 R165, R3 ;  /* 0x0000000300a57308 */ /* 0x0002620000000800 */
[----:B------:R-:W3:Y:S01]  /*11de0*/  LDL.LU R113, [R1+0x8] ;  /* 0x0000080001717983 */ /* 0x000ee20000300800 */
[--C-:B-1----:R-:W-:Y:S02]  /*11df0*/  FFMA.FTZ R3, R28, c[0x0][0x2d0], -R153.reuse ;  /* 0x0000b4001c037a23 */ /* 0x102fe40000010899 */
[----:B------:R-:W-:Y:S06]  /*11e00*/  FMUL.FTZ R28, R71, R112 ;  /* 0x00000070471c7220 */ /* 0x000fec0000410000 */
[----:B------:R1:W-:Y:S01]  /*11e10*/  MUFU.EX2 R199, R3 ;  /* 0x0000000300c77308 */ /* 0x0003e20000000800 */
[----:B------:R-:W3:Y:S01]  /*11e20*/  LDL.LU R112, [R1+0xc] ;  /* 0x00000c0001707983 */ /* 0x000ee20000300800 */
[-C--:B------:R-:W-:Y:S08]  /*11e30*/  HMMA.16816.F32 R28, R64, R38.reuse, R28 ;  /* 0x00000026401c723c */ /* 0x080ff0000000181c */
[C---:B------:R-:W-:Y:S07]  /*11e40*/  HMMA.16816.F32 R32, R76.reuse, R38, R32 ;  /* 0x000000264c20723c */ /* 0x040fee0000001820 */
[C---:B------:R-:W-:Y:S02]  /*11e50*/  FMUL.FTZ R38, R72.reuse, R122 ;  /* 0x0000007a48267220 */ /* 0x040fe40000410000 */
[----:B------:R-:W-:Y:S03]  /*11e60*/  FMUL.FTZ R39, R72, R123 ;  /* 0x0000007b48277220 */ /* 0x000fe60000410000 */
[--C-:B-1----:R-:W-:Y:S04]  /*11e70*/  FFMA.FTZ R3, R179, c[0x0][0x2d0], -R153.reuse ;  /* 0x0000b400b3037a23 */ /* 0x102fe80000010899 */
[-C--:B-----5:R-:W-:Y:S01]  /*11e80*/  HMMA.16816.F32 R36, R76, R52.reuse, R36 ;  /* 0x000000344c24723c */ /* 0x0a0fe20000001824 */
[----:B------:R1:W-:Y:S02]  /*11e90*/  MUFU.EX2 R198, R3 ;  /* 0x0000000300c67308 */ /* 0x0003e40000000800 */
[--C-:B-1----:R-:W-:Y:S02]  /*11ea0*/  FFMA.FTZ R3, R40, c[0x0][0x2d0], -R153.reuse ;  /* 0x0000b40028037a23 */ /* 0x102fe40000010899 */
[----:B------:R-:W-:Y:S06]  /*11eb0*/  FMUL.FTZ R40, R71, R124 ;  /* 0x0000007c47287220 */ /* 0x000fec0000410000 */
[----:B------:R1:W-:Y:S01]  /*11ec0*/  MUFU.EX2 R197, R3 ;  /* 0x0000000300c57308 */ /* 0x0003e20000000800 */
[C---:B------:R-:W-:Y:S07]  /*11ed0*/  HMMA.16816.F32 R40, R64.reuse, R52, R40 ;  /* 0x000000344028723c */ /* 0x040fee0000001828 */
[C---:B------:R-:W-:Y:S02]  /*11ee0*/  FMUL.FTZ R53, R73.reuse, R137 ;  /* 0x0000008949357220 */ /* 0x040fe40000410000 */
[----:B------:R-:W-:Y:S03]  /*11ef0*/  FMUL.FTZ R52, R73, R136 ;  /* 0x0000008849347220 */ /* 0x000fe60000410000 */
[--C-:B-1----:R-:W-:Y:S02]  /*11f00*/  FFMA.FTZ R3, R44, c[0x0][0x2d0], -R153.reuse ;  /* 0x0000b4002c037a23 */ /* 0x102fe40000010899 */
[----:B------:R-:W-:Y:S02]  /*11f10*/  FMUL.FTZ R44, R71, R128 ;  /* 0x00000080472c7220 */ /* 0x000fe40000410000 */
[----:B------:R1:W-:Y:S05]  /*11f20*/  MUFU.EX2 R196, R3 ;  /* 0x0000000300c47308 */ /* 0x0003ea0000000800 */
[-C--:B------:R-:W-:Y:S08]  /*11f30*/  HMMA.16816.F32 R44, R64, R54.reuse, R44 ;  /* 0x00000036402c723c */ /* 0x080ff0000000182c */
[C---:B------:R-:W-:Y:S07]  /*11f40*/  HMMA.16816.F32 R48, R76.reuse, R54, R48 ;  /* 0x000000364c30723c */ /* 0x040fee0000001830 */
[C---:B------:R-:W-:Y:S02]  /*11f50*/  FMUL.FTZ R54, R72.reuse, R138 ;  /* 0x0000008a48367220 */ /* 0x040fe40000410000 */
[----:B------:R-:W-:Y:S03]  /*11f60*/  FMUL.FTZ R55, R72, R139 ;  /* 0x0000008b48377220 */ /* 0x000fe60000410000 */
[--C-:B-1----:R-:W-:Y:S04]  /*11f70*/  FFMA.FTZ R3, R182, c[0x0][0x2d0], -R154.reuse ;  /* 0x0000b400b6037a23 */ /* 0x102fe8000001089a */
[-C--:B--2---:R-:W-:Y:S01]  /*11f80*/  HMMA.16816.F32 R52, R76, R80.reuse, R52 ;  /* 0x000000504c34723c */ /* 0x084fe20000001834 */
[----:B------:R1:W-:Y:S07]  /*11f90*/  MUFU.EX2 R195, R3 ;  /* 0x0000000300c37308 */ /* 0x0003ee0000000800 */
[C---:B------:R-:W-:Y:S07]  /*11fa0*/  HMMA.16816.F32 R56, R64.reuse, R80, R56 ;  /* 0x000000504038723c */ /* 0x040fee0000001838 */
[----:B------:R-:W-:Y:S01]  /*11fb0*/  F2FP.PACK_AB R80, R219, R218 ;  /* 0x000000dadb50723e */ /* 0x000fe200000000ff */
[-C--:B------:R-:W-:Y:S04]  /*11fc0*/  HMMA.16816.F32 R60, R64, R82.reuse, R60 ;  /* 0x00000052403c723c */ /* 0x080fe8000000183c */
[----:B----4-:R-:W-:Y:S03]  /*11fd0*/  F2FP.PACK_AB R81, R167, R168 ;  /* 0x000000a8a751723e */ /* 0x010fe600000000ff */
        /* <DEDUP_REMOVED lines=13> */
[----:B------:R1:W-:Y:S01]  /*120b0*/  MUFU.EX2 R193, R3 ;  /* 0x0000000300c17308 */ /* 0x0003e20000000800 */
[----:B------:R-:W-:Y:S03]  /*120c0*/  F2FP.PACK_AB R83, R165, R166 ;  /* 0x000000a6a553723e */ /* 0x000fe600000000ff */
[-C--:B------:R-:W-:Y:S08]  /*120d0*/  HMMA.16816.F32 R4, R76, R84.reuse, R4 ;  /* 0x000000544c04723c */ /* 0x080ff00000001804 */
[C---:B------:R-:W-:Y:S08]  /*120e0*/  HMMA.16816.F32 R8, R80.reuse, R84, R8 ;  /* 0x000000545008723c */ /* 0x040ff00000001808 */
[-C--:B------:R-:W-:Y:S04]  /*120f0*/  HMMA.16816.F32 R12, R80, R86.reuse, R12 ;  /* 0x00000056500c723c */ /* 0x080fe8000000180c */
[----:B-1----:R-:W-:Y:S04]  /*12100*/  FFMA.FTZ R3, R181, c[0x0][0x2d0], -R154 ;  /* 0x0000b400b5037a23 */ /* 0x002fe8000001089a */
[C---:B------:R-:W-:Y:S01]  /*12110*/  HMMA.16816.F32 R16, R76.reuse, R86, R16 ;  /* 0x000000564c10723c */ /* 0x040fe20000001810 */
[----:B------:R1:W-:Y:S01]  /*12120*/  MUFU.EX2 R192, R3 ;  /* 0x0000000300c07308 */ /* 0x0003e20000000800 */
[----:B------:R-:W2:Y:S06]  /*12130*/  LDSM.16.MT88.4 R84, [R204+0x800] ;  /* 0x00080000cc54783b */ /* 0x000eac0000004200 */
[-C--:B---3--:R-:W-:Y:S08]  /*12140*/  HMMA.16816.F32 R20, R76, R88.reuse, R20 ;  /* 0x000000584c14723c */ /* 0x088ff00000001814 */
[C---:B------:R-:W-:Y:S07]  /*12150*/  HMMA.16816.F32 R24, R80.reuse, R88, R24 ;  /* 0x000000585018723c */ /* 0x040fee0000001818 */
[----:B------:R-:W-:Y:S01]  /*12160*/  FFMA.FTZ R88, R243, c[0x0][0x2d0], -R153 ;  /* 0x0000b400f3587a23 */ /* 0x000fe20000010899 */
[-C--:B------:R-:W-:Y:S04]  /*12170*/  HMMA.16816.F32 R28, R80, R90.reuse, R28 ;  /* 0x0000005a501c723c */ /* 0x080fe8000000181c */
[--C-:B-1----:R-:W-:Y:S04]  /*12180*/  FFMA.FTZ R3, R184, c[0x0][0x2d0], -R159.reuse ;  /* 0x0000b400b8037a23 */ /* 0x102fe8000001089f */
[C---:B------:R-:W-:Y:S01]  /*12190*/  HMMA.16816.F32 R32, R76.reuse, R90, R32 ;  /* 0x0000005a4c20723c */ /* 0x040fe20000001820 */
[----:B------:R1:W-:Y:S07]  /*121a0*/  MUFU.EX2 R191, R3 ;  /* 0x0000000300bf7308 */ /* 0x0003ee0000000800 */
[-C--:B------:R-:W-:Y:S08]  /*121b0*/  HMMA.16816.F32 R36, R76, R92.reuse, R36 ;  /* 0x0000005c4c24723c */ /* 0x080ff00000001824 */
[C---:B------:R-:W-:Y:S08]  /*121c0*/  HMMA.16816.F32 R40, R80.reuse, R92, R40 ;  /* 0x0000005c5028723c */ /* 0x040ff00000001828 */
[-C--:B------:R-:W-:Y:S04]  /*121d0*/  HMMA.16816.F32 R44, R80, R94.reuse, R44 ;  /* 0x0000005e502c723c */ /* 0x080fe8000000182c */
[----:B-1----:R-:W-:Y:S04]  /*121e0*/  FFMA.FTZ R3, R185, c[0x0][0x2d0], -R159 ;  /* 0x0000b400b9037a23 */ /* 0x002fe8000001089f */
[C---:B------:R-:W-:Y:S01]  /*121f0*/  HMMA.16816.F32 R48, R76.reuse, R94, R48 ;  /* 0x0000005e4c30723c */ /* 0x040fe20000001830 */
[----:B------:R1:W3:Y:S01]  /*12200*/  MUFU.EX2 R190, R3 ;  /* 0x0000000300be7308 */ /* 0x0002e20000000800 */
[----:B------:R-:W-:Y:S06]  /*12210*/  LDSM.16.MT88.4 R92, [R202+0x1000] ;  /* 0x00100000ca5c783b */ /* 0x000fec0000004200 */
[-C--:B--2---:R-:W-:Y:S08]  /*12220*/  HMMA.16816.F32 R52, R76, R84.reuse, R52 ;  /* 0x000000544c34723c */ /* 0x084ff00000001834 */
[C---:B------:R-:W-:Y:S08]  /*12230*/  HMMA.16816.F32 R56, R80.reuse, R84, R56 ;  /* 0x000000545038723c */ /* 0x040ff00000001838 */
[-C--:B------:R-:W-:Y:S04]  /*12240*/  HMMA.16816.F32 R60, R80, R86.reuse, R60 ;  /* 0x00000056503c723c */ /* 0x080fe8000000183c */
[----:B-1----:R-:W-:Y:S03]  /*12250*/  FFMA.FTZ R3, R186, c[0x0][0x2d0], -R152 ;  /* 0x0000b400ba037a23 */ /* 0x002fe60000010898 */
[----:B---3--:R-:W-:Y:S01]  /*12260*/  F2FP.PACK_AB R80, R190, R191 ;  /* 0x000000bfbe50723e */ /* 0x008fe200000000ff */
[----:B------:R-:W-:Y:S01]  /*12270*/  HMMA.16816.F32 R64, R76, R86, R64 ;  /* 0x000000564c40723c */ /* 0x000fe20000001840 */
[----:B------:R1:W-:Y:S01]  /*12280*/  MUFU.EX2 R138, R3 ;  /* 0x00000003008a7308 */ /* 0x0003e20000000800 */
[----:B------:R-:W-:Y:S02]  /*12290*/  LDSM.16.MT88.4 R84, [R205+0x1000] ;  /* 0x00100000cd54783b */ /* 0x000fe40000004200 */
[----:B------:R-:W-:Y:S03]  /*122a0*/  FFMA.FTZ R0, R0, R112, R173 ;  /* 0x0000007000007223 */ /* 0x000fe600000100ad */
[----:B------:R-:W-:Y:S02]  /*122b0*/  F2FP.PACK_AB R76, R198, R199 ;  /* 0x000000c7c64c723e */ /* 0x000fe400000000ff */
[----:B------:R-:W-:Y:S03]  /*122c0*/  F2FP.PACK_AB R78, R196, R197 ;  /* 0x000000c5c44e723e */ /* 0x000fe600000000ff */
[----:B------:R-:W-:Y:S01]  /*122d0*/  F2FP.PACK_AB R77, R194, R195 ;  /* 0x000000c3c24d723e */ /* 0x000fe200000000ff */
[----:B------:R-:W-:Y:S01]  /*122e0*/  FADD.FTZ R0, R174, R0 ;  /* 0x00000000ae007221 */ /* 0x000fe20000010000 */
[----:B------:R-:W-:Y:S01]  /*122f0*/  F2FP.PACK_AB R79, R192, R193 ;  /* 0x000000c1c04f723e */ /* 0x000fe200000000ff */
[--C-:B-1----:R-:W-:Y:S02]  /*12300*/  FFMA.FTZ R3, R188, c[0x0][0x2d0], -R152.reuse ;  /* 0x0000b400bc037a23 */ /* 0x102fe40000010898 */
[----:B------:R1:W-:Y:S10]  /*12310*/  MUFU.EX2 R188, R88 ;  /* 0x0000005800bc7308 */ /* 0x0003f40000000800 */
[----:B------:R2:W3:Y:S01]  /*12320*/  MUFU.EX2 R137, R3 ;  /* 0x0000000300897308 */ /* 0x0004e20000000800 */
[----:B-1----:R-:W1:Y:S01]  /*12330*/  LDSM.16.MT88.4 R88, [R201+0x1000] ;  /* 0x00100000c958783b */ /* 0x002e620000004200 */
[--C-:B--2---:R-:W-:Y:S01]  /*12340*/  FFMA.FTZ R3, R187, c[0x0][0x2d0], -R159.reuse ;  /* 0x0000b400bb037a23 */ /* 0x104fe2000001089f */
[----:B---3--:R-:W-:Y:S07]  /*12350*/  F2FP.PACK_AB R81, R137, R138 ;  /* 0x0000008a8951723e */ /* 0x008fee00000000ff */
[----:B------:R2:W-:Y:S02]  /*12360*/  MUFU.EX2 R189, R3 ;  /* 0x0000000300bd7308 */ /* 0x0005e40000000800 */
[----:B--2---:R-:W-:Y:S01]  /*12370*/  FFMA.FTZ R3, R245, c[0x0][0x2d0], -R159 ;  /* 0x0000b400f5037a23 */ /* 0x004fe2000001089f */
[-C--:B-1----:R-:W-:Y:S07]  /*12380*/  HMMA.16816.F32 R4, R76, R88.reuse, R4 ;  /* 0x000000584c04723c */ /* 0x082fee0000001804 */
[----:B------:R1:W2:Y:S02]  /*12390*/  MUFU.EX2 R139, R3 ;  /* 0x00000003008b7308 */ /* 0x0002a40000000800 */
[--C-:B-1----:R-:W-:Y:S03]  /*123a0*/  FFMA.FTZ R3, R248, c[0x0][0x2d0], -R152.reuse ;  /* 0x0000b400f8037a23 */ /* 0x102fe60000010898 */
[----:B--2---:R-:W-:Y:S05]  /*123b0*/  F2FP.PACK_AB R82, R139, R189 ;  /* 0x000000bd8b52723e */ /* 0x004fea00000000ff */
[----:B------:R1:W-:Y:S02]  /*123c0*/  MUFU.EX2 R136, R3 ;  /* 0x0000000300887308 */ /* 0x0003e40000000800 */
[----:B-1----:R-:W-:Y:S08]  /*123d0*/  FFMA.FTZ R3, R251, c[0x0][0x2d0], -R152 ;  /* 0x0000b400fb037a23 */ /* 0x002ff00000010898 */
[----:B------:R1:W2:Y:S02]  /*123e0*/  MUFU.EX2 R141, R3 ;  /* 0x00000003008d7308 */ /* 0x0002a40000000800 */
[--C-:B-1----:R-:W-:Y:S01]  /*123f0*/  FFMA.FTZ R3, R246, c[0x0][0x2d0], -R153.reuse ;  /* 0x0000b400f6037a23 */ /* 0x102fe20000010899 */
[----:B--2---:R-:W-:Y:S07]  /*12400*/  F2FP.PACK_AB R83, R141, R136 ;  /* 0x000000888d53723e */ /* 0x004fee00000000ff */
[----:B------:R1:W2:Y:S01]  /*12410*/  MUFU.EX2 R187, R3 ;  /* 0x0000000300bb7308 */ /* 0x0002a20000000800 */
[C---:B------:R-:W-:Y:S08]  /*12420*/  HMMA.16816.F32 R8, R80.reuse, R88, R8 ;  /* 0x000000585008723c */ /* 0x040ff00000001808 */
[-C--:B------:R-:W-:Y:S08]  /*12430*/  HMMA.16816.F32 R12, R80, R90.reuse, R12 ;  /* 0x0000005a500c723c */ /* 0x080ff0000000180c */
[C---:B------:R-:W-:Y:S01]  /*12440*/  HMMA.16816.F32 R16, R76.reuse, R90, R16 ;  /* 0x0000005a4c10723c */ /* 0x040fe20000001810 */
[----:B------:R-:W3:Y:S03]  /*12450*/  LDSM.16.MT88.4 R88, [R204+0x1000] ;  /* 0x00100000cc58783b */ /* 0x000ee60000004200 */
[--C-:B-1----:R-:W-:Y:S04]  /*12460*/  FFMA.FTZ R3, R249, c[0x0][0x2d0], -R154.reuse ;  /* 0x0000b400f9037a23 */ /* 0x102fe8000001089a */
[-C--:B------:R-:W-:Y:S01]  /*12470*/  HMMA.16816.F32 R20, R76, R84.reuse, R20 ;  /* 0x000000544c14723c */ /* 0x080fe20000001814 */
[----:B------:R1:W-:Y:S07]  /*12480*/  MUFU.EX2 R186, R3 ;  /* 0x0000000300ba7308 */ /* 0x0003ee0000000800 */
[C---:B------:R-:W-:Y:S07]  /*12490*/  HMMA.16816.F32 R24, R80.reuse, R84, R24 ;  /* 0x000000545018723c */ /* 0x040fee0000001818 */
[--C-:B------:R-:W-:Y:S01]  /*124a0*/  FFMA.FTZ R84, R98, c[0x0][0x2d0], -R153.reuse ;  /* 0x0000b40062547a23 */ /* 0x100fe20000010899 */
[-C--:B------:R-:W-:Y:S04]  /*124b0*/  HMMA.16816.F32 R28, R80, R86.reuse, R28 ;  /* 0x00000056501c723c */ /* 0x080fe8000000181c */
[----:B------:R-:W-:Y:S04]  /*124c0*/  MOV R98, R171 ;  /* 0x000000ab00627202 */ /* 0x000fe80000000f00 */
[C---:B------:R-:W-:Y:S04]  /*124d0*/  HMMA.16816.F32 R32, R76.reuse, R86, R32 ;  /* 0x000000564c20723c */ /* 0x040fe80000001820 */
[--C-:B-1----:R-:W-:Y:S04]  /*124e0*/  FFMA.FTZ R3, R252, c[0x0][0x2d0], -R154.reuse ;  /* 0x0000b400fc037a23 */ /* 0x102fe8000001089a */
[-C--:B------:R-:W-:Y:S01]  /*124f0*/  HMMA.16816.F32 R36, R76, R92.reuse, R36 ;  /* 0x0000005c4c24723c */ /* 0x080fe20000001824 */
[----:B------:R1:W4:Y:S07]  /*12500*/  MUFU.EX2 R143, R3 ;  /* 0x00000003008f7308 */ /* 0x00032e0000000800 */
[C---:B------:R-:W-:Y:S08]  /*12510*/  HMMA.16816.F32 R40, R80.reuse, R92, R40 ;  /* 0x0000005c5028723c */ /* 0x040ff00000001828 */
[-C--:B------:R-:W-:Y:S08]  /*12520*/  HMMA.16816.F32 R44, R80, R94.reuse, R44 ;  /* 0x0000005e502c723c */ /* 0x080ff0000000182c */
[C---:B------:R-:W-:Y:S01]  /*12530*/  HMMA.16816.F32 R48, R76.reuse, R94, R48 ;  /* 0x0000005e4c30723c */ /* 0x040fe20000001830 */
[----:B------:R-:W-:Y:S03]  /*12540*/  LDSM.16.MT88.4 R92, [R202+0x1800] ;  /* 0x00180000ca5c783b */ /* 0x000fe60000004200 */
[--C-:B-1----:R-:W-:Y:S04]  /*12550*/  FFMA.FTZ R3, R242, c[0x0][0x2d0], -R153.reuse ;  /* 0x0000b400f2037a23 */ /* 0x102fe80000010899 */
[-C--:B---3--:R-:W-:Y:S01]  /*12560*/  HMMA.16816.F32 R52, R76, R88.reuse, R52 ;  /* 0x000000584c34723c */ /* 0x088fe20000001834 */
[----:B------:R1:W-:Y:S07]  /*12570*/  MUFU.EX2 R185, R3 ;  /* 0x0000000300b97308 */ /* 0x0003ee0000000800 */
[C---:B------:R-:W-:Y:S08]  /*12580*/  HMMA.16816.F32 R56, R80.reuse, R88, R56 ;  /* 0x000000585038723c */ /* 0x040ff00000001838 */
[-C--:B------:R-:W-:Y:S08]  /*12590*/  HMMA.16816.F32 R60, R80, R90.reuse, R60 ;  /* 0x0000005a503c723c */ /* 0x080ff0000000183c */
[----:B------:R-:W-:Y:S01]  /*125a0*/  HMMA.16816.F32 R64, R76, R90, R64 ;  /* 0x0000005a4c40723c */ /* 0x000fe20000001840 */
[----:B------:R-:W-:Y:S03]  /*125b0*/  LDSM.16.MT88.4 R88, [R205+0x1800] ;  /* 0x00180000cd58783b */ /* 0x000fe60000004200 */
[----:B-1----:R-:W-:Y:S03]  /*125c0*/  FFMA.FTZ R3, R244, c[0x0][0x2d0], -R153 ;  /* 0x0000b400f4037a23 */ /* 0x002fe60000010899 */
[----:B--2---:R-:W-:Y:S01]  /*125d0*/  F2FP.PACK_AB R76, R187, R188 ;  /* 0x000000bcbb4c723e */ /* 0x004fe200000000ff */
[----:B------:R1:W2:Y:S01]  /*125e0*/  MUFU.EX2 R184, R3 ;  /* 0x0000000300b87308 */ /* 0x0002a20000000800 */
[----:B----4-:R-:W-:Y:S03]  /*125f0*/  F2FP.PACK_AB R77, R143, R186 ;  /* 0x000000ba8f4d723e */ /* 0x010fe600000000ff */
[--C-:B-1----:R-:W-:Y:S01]  /*12600*/  FFMA.FTZ R3, R247, c[0x0][0x2d0], -R154.reuse ;  /* 0x0000b400f7037a23 */ /* 0x102fe2000001089a */
[----:B--2---:R-:W-:Y:S05]  /*12610*/  F2FP.PACK_AB R78, R184, R185 ;  /* 0x000000b9b84e723e */ /* 0x004fea00000000ff */
[----:B------:R1:W-:Y:S02]  /*12620*/  MUFU.EX2 R182, R3 ;  /* 0x0000000300b67308 */ /* 0x0003e40000000800 */
[----:B-1----:R-:W-:Y:S08]  /*12630*/  FFMA.FTZ R3, R250, c[0x0][0x2d0], -R154 ;  /* 0x0000b400fa037a23 */ /* 0x002ff0000001089a */
[----:B------:R1:W2:Y:S02]  /*12640*/  MUFU.EX2 R183, R3 ;  /* 0x0000000300b77308 */ /* 0x0002a40000000800 */
[--C-:B-1----:R-:W-:Y:S01]  /*12650*/  FFMA.FTZ R3, R103, c[0x0][0x2d0], -R159.reuse ;  /* 0x0000b40067037a23 */ /* 0x102fe2000001089f */
[----:B--2---:R-:W-:Y:S07]  /*12660*/  F2FP.PACK_AB R79, R183, R182 ;  /* 0x000000b6b74f723e */ /* 0x004fee00000000ff */
[----:B------:R1:W-:Y:S02]  /*12670*/  MUFU.EX2 R142, R3 ;  /* 0x00000003008e7308 */ /* 0x0003e40000000800 */
[--C-:B-1----:R-:W-:Y:S08]  /*12680*/  FFMA.FTZ R3, R102, c[0x0][0x2d0], -R159.reuse ;  /* 0x0000b40066037a23 */ /* 0x102ff0000001089f */
[----:B------:R1:W2:Y:S02]  /*12690*/  MUFU.EX2 R181, R3 ;  /* 0x0000000300b57308 */ /* 0x0002a40000000800 */
[--C-:B-1----:R-:W-:Y:S01]  /*126a0*/  FFMA.FTZ R3, R101, c[0x0][0x2d0], -R152.reuse ;  /* 0x0000b40065037a23 */ /* 0x102fe20000010898 */
[----:B--2---:R-:W-:Y:S07]  /*126b0*/  F2FP.PACK_AB R80, R181, R142 ;  /* 0x0000008eb550723e */ /* 0x004fee00000000ff */
[----:B------:R1:W-:Y:S02]  /*126c0*/  MUFU.EX2 R140, R3 ;  /* 0x00000003008c7308 */ /* 0x0003e40000000800 */
[--C-:B-1----:R-:W-:Y:S01]  /*126d0*/  FFMA.FTZ R3, R96, c[0x0][0x2d0], -R152.reuse ;  /* 0x0000b40060037a23 */ /* 0x102fe20000010898 */
[----:B------:R-:W-:Y:S07]  /*126e0*/  MOV R96, R158 ;  /* 0x0000009e00607202 */ /* 0x000fee0000000f00 */
[----:B------:R1:W2:Y:S02]  /*126f0*/  MUFU.EX2 R158, R3 ;  /* 0x00000003009e7308 */ /* 0x0002a40000000800 */
[--C-:B-1----:R-:W-:Y:S01]  /*12700*/  FFMA.FTZ R3, R100, c[0x0][0x2d0], -R159.reuse ;  /* 0x0000b40064037a23 */ /* 0x102fe2000001089f */
[----:B--2---:R-:W-:Y:S01]  /*12710*/  F2FP.PACK_AB R81, R158, R140 ;  /* 0x0000008c9e51723e */ /* 0x004fe200000000ff */
[----:B------:R-:W-:Y:S06]  /*12720*/  LDSM.16.MT88.4 R100, [R201+0x2000] ;  /* 0x00200000c964783b */ /* 0x000fec0000004200 */
[----:B------:R1:W-:Y:S02]  /*12730*/  MUFU.EX2 R179, R3 ;  /* 0x0000000300b37308 */ /* 0x0003e40000000800 */
[----:B-1----:R-:W-:Y:S01]  /*12740*/  FFMA.FTZ R3, R99, c[0x0][0x2d0], -R159 ;  /* 0x0000b40063037a23 */ /* 0x002fe2000001089f */
[----:B------:R-:W-:Y:S07]  /*12750*/  MOV R99, R176 ;  /* 0x000000b000637202 */ /* 0x000fee0000000f00 */
        /* <DEDUP_REMOVED lines=10> */
[----:B------:R-:W-:Y:S02]  /*12800*/  MOV R97, R169 ;  /* 0x000000a900617202 */ /* 0x000fe40000000f00 */
[----:B--2---:R-:W-:Y:S03]  /*12810*/  F2FP.PACK_AB R83, R157, R156 ;  /* 0x0000009c9d53723e */ /* 0x004fe600000000ff */
[----:B------:R1:W2:Y:S04]  /*12820*/  MUFU.EX2 R178, R3 ;  /* 0x0000000300b27308 */ /* 0x0002a80000000800 */
[C---:B------:R-:W-:Y:S08]  /*12830*/  HMMA.16816.F32 R8, R80.reuse, R84, R8 ;  /* 0x000000545008723c */ /* 0x040ff00000001808 */
[-C--:B------:R-:W-:Y:S08]  /*12840*/  HMMA.16816.F32 R12, R80, R86.reuse, R12 ;  /* 0x00000056500c723c */ /* 0x080ff0000000180c */
[C---:B------:R-:W-:Y:S01]  /*12850*/  HMMA.16816.F32 R16, R76.reuse, R86, R16 ;  /* 0x000000564c10723c */ /* 0x040fe20000001810 */
[----:B------:R-:W3:Y:S03]  /*12860*/  LDSM.16.MT88.4 R84, [R204+0x1800] ;  /* 0x00180000cc54783b */ /* 0x000ee60000004200 */
[--C-:B-1----:R-:W-:Y:S01]  /*12870*/  FFMA.FTZ R3, R172, c[0x0][0x2d0], -R154.reuse ;  /* 0x0000b400ac037a23 */ /* 0x102fe2000001089a */
[----:B--2---:R-:W-:Y:S03]  /*12880*/  F2FP.PACK_AB R148, R178, R176 ;  /* 0x000000b0b294723e */ /* 0x004fe600000000ff */
[-C--:B------:R-:W-:Y:S01]  /*12890*/  HMMA.16816.F32 R20, R76, R88.reuse, R20 ;  /* 0x000000584c14723c */ /* 0x080fe20000001814 */
[----:B------:R1:W-:Y:S07]  /*128a0*/  MUFU.EX2 R172, R3 ;  /* 0x0000000300ac7308 */ /* 0x0003ee0000000800 */
[C---:B------:R-:W-:Y:S08]  /*128b0*/  HMMA.16816.F32 R24, R80.reuse, R88, R24 ;  /* 0x000000585018723c */ /* 0x040ff00000001818 */
[-C--:B------:R-:W-:Y:S08]  /*128c0*/  HMMA.16816.F32 R28, R80, R90.reuse, R28 ;  /* 0x0000005a501c723c */ /* 0x080ff0000000181c */
[C---:B------:R-:W-:Y:S04]  /*128d0*/  HMMA.16816.F32 R32, R76.reuse, R90, R32 ;  /* 0x0000005a4c20723c */ /* 0x040fe80000001820 */
[--C-:B-1----:R-:W-:Y:S01]  /*128e0*/  FFMA.FTZ R3, R96, c[0x0][0x2d0], -R154.reuse ;  /* 0x0000b40060037a23 */ /* 0x102fe2000001089a */
[----:B------:R-:W-:Y:S03]  /*128f0*/  MOV R96, R170 ;  /* 0x000000aa00607202 */ /* 0x000fe60000000f00 */
[-C--:B------:R-:W-:Y:S01]  /*12900*/  HMMA.16816.F32 R36, R76, R92.reuse, R36 ;  /* 0x0000005c4c24723c */ /* 0x080fe20000001824 */
[----:B------:R1:W2:Y:S07]  /*12910*/  MUFU.EX2 R171, R3 ;  /* 0x0000000300ab7308 */ /* 0x0002ae0000000800 */
[C---:B------:R-:W-:Y:S08]  /*12920*/  HMMA.16816.F32 R40, R80.reuse, R92, R40 ;  /* 0x0000005c5028723c */ /* 0x040ff00000001828 */
[-C--:B------:R-:W-:Y:S08]  /*12930*/  HMMA.16816.F32 R44, R80, R94.reuse, R44 ;  /* 0x0000005e502c723c */ /* 0x080ff0000000182c */
[C---:B------:R-:W-:Y:S04]  /*12940*/  HMMA.16816.F32 R48, R76.reuse, R94, R48 ;  /* 0x0000005e4c30723c */ /* 0x040fe80000001830 */
[--C-:B-1----:R-:W-:Y:S01]  /*12950*/  FFMA.FTZ R3, R164, c[0x0][0x2d0], -R153.reuse ;  /* 0x0000b400a4037a23 */ /* 0x102fe20000010899 */
[----:B--2---:R-:W-:Y:S03]  /*12960*/  F2FP.PACK_AB R149, R171, R172 ;  /* 0x000000acab95723e */ /* 0x004fe600000000ff */
[----:B------:R1:W-:Y:S01]  /*12970*/  MUFU.EX2 R170, R3 ;  /* 0x0000000300aa7308 */ /* 0x0003e20000000800 */
[-C--:B---3--:R-:W-:Y:S08]  /*12980*/  HMMA.16816.F32 R52, R76, R84.reuse, R52 ;  /* 0x000000544c34723c */ /* 0x088ff00000001834 */
[C---:B------:R-:W-:Y:S07]  /*12990*/  HMMA.16816.F32 R56, R80.reuse, R84, R56 ;  /* 0x000000545038723c */ /* 0x040fee0000001838 */
[----:B------:R-:W-:Y:S01]  /*129a0*/  MOV R84, R69 ;  /* 0x0000004500547202 */ /* 0x000fe20000000f00 */
[-C--:B------:R-:W-:Y:S04]  /*129b0*/  HMMA.16816.F32 R60, R80, R86.reuse, R60 ;  /* 0x00000056503c723c */ /* 0x080fe8000000183c */
[----:B------:R-:W-:Y:S01]  /*129c0*/  MOV R85, R68 ;  /* 0x0000004400557202 */ /* 0x000fe20000000f00 */
[----:B-1----:R-:W-:Y:S03]  /*129d0*/  FFMA.FTZ R3, R163, c[0x0][0x2d0], -R153 ;  /* 0x0000b400a3037a23 */ /* 0x002fe60000010899 */
[----:B------:R-:W-:Y:S01]  /*129e0*/  HMMA.16816.F32 R64, R76, R86, R64 ;  /* 0x000000564c40723c */ /* 0x000fe20000001840 */
[----:B------:R1:W2:Y:S06]  /*129f0*/  MUFU.EX2 R169, R3 ;  /* 0x0000000300a97308 */ /* 0x0002ac0000000800 */
[----:B------:R-:W-:Y:S01]  /*12a00*/  MOV R86, R2 ;  /* 0x0000000200567202 */ /* 0x000fe20000000f00 */
[--C-:B-1----:R-:W-:Y:S01]  /*12a10*/  FFMA.FTZ R3, R162, c[0x0][0x2d0], -R154.reuse ;  /* 0x0000b400a2037a23 */ /* 0x102fe2000001089a */
[----:B--2---:R-:W-:Y:S03]  /*12a20*/  F2FP.PACK_AB R150, R169, R170 ;  /* 0x000000aaa996723e */ /* 0x004fe600000000ff */
[----:B------:R1:W-:Y:S02]  /*12a30*/  MUFU.EX2 R164, R3 ;  /* 0x0000000300a47308 */ /* 0x0003e40000000800 */
[----:B-1----:R-:W-:Y:S08]  /*12a40*/  FFMA.FTZ R3, R161, c[0x0][0x2d0], -R154 ;  /* 0x0000b400a1037a23 */ /* 0x002ff0000001089a */
[----:B------:R1:W2:Y:S02]  /*12a50*/  MUFU.EX2 R163, R3 ;  /* 0x0000000300a37308 */ /* 0x0002a40000000800 */
[----:B-1----:R-:W-:Y:S01]  /*12a60*/  FFMA.FTZ R3, R99, c[0x0][0x2d0], -R159 ;  /* 0x0000b40063037a23 */ /* 0x002fe2000001089f */
[----:B--2---:R-:W-:Y:S07]  /*12a70*/  F2FP.PACK_AB R151, R163, R164 ;  /* 0x000000a4a397723e */ /* 0x004fee00000000ff */
[----:B------:R1:W-:Y:S01]  /*12a80*/  MUFU.EX2 R162, R3 ;  /* 0x0000000300a27308 */ /* 0x0003e20000000800 */
[-C--:B------:R-:W-:Y:S07]  /*12a90*/  HMMA.16816.F32 R92, R148, R100.reuse, R4 ;  /* 0x00000064945c723c */ /* 0x080fee0000001804 */
[----:B------:R-:W-:Y:S02]  /*12aa0*/  FFMA.FTZ R5, R72, R114, R234 ;  /* 0x0000007248057223 */ /* 0x000fe400000100ea */
[----:B------:R-:W-:Y:S03]  /*12ab0*/  FFMA.FTZ R4, R71, R113, R228 ;  /* 0x0000007147047223 */ /* 0x000fe600000100e4 */
[----:B------:R-:W-:Y:S02]  /*12ac0*/  FADD.FTZ R5, R235, R5 ;  /* 0x00000005eb057221 */ /* 0x000fe40000010000 */
[----:B------:R-:W-:Y:S02]  /*12ad0*/  FADD.FTZ R4, R229, R4 ;  /* 0x00000004e5047221 */ /* 0x000fe40000010000 */
[--C-:B-1----:R-:W-:Y:S04]  /*12ae0*/  FFMA.FTZ R3, R98, c[0x0][0x2d0], -R159.reuse ;  /* 0x0000b40062037a23 */ /* 0x102fe8000001089f */
        /* <DEDUP_REMOVED lines=12> */
[----:B--2---:R-:W-:Y:S01]  /*12bb0*/  F2FP.PACK_AB R146, R159, R160 ;  /* 0x000000a09f92723e */ /* 0x004fe200000000ff */
[----:B------:R-:W-:Y:S06]  /*12bc0*/  FFMA.FTZ R152, R75, c[0x0][0x2d0], -R152 ;  /* 0x0000b4004b987a23 */ /* 0x000fec0000010898 */
[----:B------:R1:W-:Y:S10]  /*12bd0*/  MUFU.EX2 R153, R3 ;  /* 0x0000000300997308 */ /* 0x0003f40000000800 */
[----:B------:R-:W2:Y:S01]  /*12be0*/  MUFU.EX2 R74, R152 ;  /* 0x00000098004a7308 */ /* 0x000ea20000000800 */
[----:B-1----:R-:W-:Y:S04]  /*12bf0*/  FFMA.FTZ R3, R73, R115, R238 ;  /* 0x0000007349037223 */ /* 0x002fe800000100ee */
[----:B------:R-:W-:Y:S04]  /*12c00*/  FADD.FTZ R3, R240, R3 ;  /* 0x00000003f0037221 */ /* 0x000fe80000010000 */
[----:B------:R-:W-:Y:S01]  /*12c10*/  FADD.FTZ R3, R239, R3 ;  /* 0x00000003ef037221 */ /* 0x000fe20000010000 */
[----:B--2---:R-:W-:Y:S07]  /*12c20*/  F2FP.PACK_AB R147, R74, R153 ;  /* 0x000000994a93723e */ /* 0x004fee00000000ff */
[C---:B------:R-:W-:Y:S07]  /*12c30*/  HMMA.16816.F32 R88, R144.reuse, R100, R8 ;  /* 0x000000649058723c */ /* 0x040fee0000001808 */
[----:B------:R-:W-:Y:S01]  /*12c40*/  FADD.FTZ R9, R236, R5 ;  /* 0x00000005ec097221 */ /* 0x000fe20000010000 */
[-C--:B------:R-:W-:Y:S04]  /*12c50*/  HMMA.16816.F32 R96, R144, R102.reuse, R12 ;  /* 0x000000669060723c */ /* 0x080fe8000000180c */
[----:B------:R-:W-:Y:S02]  /*12c60*/  FADD.FTZ R11, R232, R4 ;  /* 0x00000004e80b7221 */ /* 0x000fe40000010000 */
[----:B------:R-:W-:Y:S01]  /*12c70*/  FADD.FTZ R10, R175, R0 ;  /* 0x00000000af0a7221 */ /* 0x000fe20000010000 */
[----:B------:R-:W1:Y:S01]  /*12c80*/  LDSM.16.MT88.4 R4, [R204+0x2000] ;  /* 0x00200000cc04783b */ /* 0x000e620000004200 */
        /* <DEDUP_REMOVED lines=77> */
[----:B------:R-:W-:Y:S01]  /*13160*/  STL [R1], R5 ;  /* 0x0000000501007387 */ /* 0x000fe20000100800 */
        /* <DEDUP_REMOVED lines=9> */
.L_x_313:
[----:B------:R-:W-:Y:S05]  /*13200*/  BRA.DIV ~URZ, `(.L_x_315) ;  /* 0x00004d827f007947 */ /* 0x000fea000b800000 */
[----:B------:R-:W3:Y:S04]  /*13210*/  LDL.LU R11, [R1] ;  /* 0x00000000010b7983 */ /* 0x000ee80000300800 */
[----:B------:R-:W4:Y:S04]  /*13220*/  LDL.LU R8, [R1+0x4] ;  /* 0x0000040001087983 */ /* 0x000f280000300800 */
[----:B-1----:R-:W5:Y:S04]  /*13230*/  LDL.LU R4, [R1+0x8] ;  /* 0x0000080001047983 */ /* 0x002f680000300800 */
[----:B--2---:R-:W2:Y:S04]  /*13240*/  LDL.LU R10, [R1+0xc] ;  /* 0x00000c00010a7983 */ /* 0x004ea80000300800 */
[----:B---3--:R-:W1:Y:S04]  /*13250*/  SHFL.BFLY PT, R3, R11, 0x2, 0x1f ;  /* 0x0c401f000b037f89 */ /* 0x008e6800000e0000 */
[----:B----4-:R-:W3:Y:S04]  /*13260*/  SHFL.BFLY PT, R0, R8, 0x2, 0x1f ;  /* 0x0c401f0008007f89 */ /* 0x010ee800000e0000 */
[----:B-----5:R-:W4:Y:S04]  /*13270*/  SHFL.BFLY PT, R6, R4, 0x2, 0x1f ;  /* 0x0c401f0004067f89 */ /* 0x020f2800000e0000 */
[----:B--2---:R-:W2:Y:S01]  /*13280*/  SHFL.BFLY PT, R7, R10, 0x2, 0x1f ;  /* 0x0c401f000a077f89 */ /* 0x004ea200000e0000 */
[----:B-1----:R-:W-:-:S02]  /*13290*/  FADD.FTZ R3, R3, R11 ;  /* 0x0000000b03037221 */ /* 0x002fc40000010000 */
[----:B---3--:R-:W-:Y:S02]  /*132a0*/  FADD.FTZ R0, R0, R8 ;  /* 0x0000000800007221 */ /* 0x008fe40000010000 */
[----:B----4-:R-:W-:-:S03]  /*132b0*/  FADD.FTZ R6, R6, R4 ;  /* 0x0000000406067221 */ /* 0x010fc60000010000 */
[----:B------:R-:W1:Y:S01]  /*132c0*/  SHFL.BFLY PT, R5, R0, 0x1, 0x1f ;  /* 0x0c201f0000057f89 */ /* 0x000e6200000e0000 */
[----:B--2---:R-:W-:-:S03]  /*132d0*/  FADD.FTZ R7, R7, R10 ;  /* 0x0000000a07077221 */ /* 0x004fc60000010000 */
[----:B------:R-:W2:Y:S04]  /*132e0*/  SHFL.BFLY PT, R4, R3, 0x1, 0x1f ;  /* 0x0c201f0003047f89 */ /* 0x000ea800000e0000 */
[----:B------:R-:W3:Y:S04]  /*132f0*/  SHFL.BFLY PT, R8, R6, 0x1, 0x1f ;  /* 0x0c201f0006087f89 */ /* 0x000ee800000e0000 */
[----:B------:R4:W4:Y:S01]  /*13300*/  SHFL.BFLY PT, R9, R7, 0x1, 0x1f ;  /* 0x0c201f0007097f89 */ /* 0x00092200000e0000 */
[----:B-1----:R-:W-:Y:S02]  /*13310*/  FADD.FTZ R5, R0, R5 ;  /* 0x0000000500057221 */ /* 0x002fe40000010000 */
[----:B--2---:R-:W-:-:S02]  /*13320*/  FADD.FTZ R3, R3, R4 ;  /* 0x0000000403037221 */ /* 0x004fc40000010000 */
[----:B---3--:R-:W-:-:S03]  /*13330*/  FADD.FTZ R6, R6, R8 ;  /* 0x0000000806067221 */ /* 0x008fc60000010000 */
.L_x_397:
[----:B------:R-:W-:Y:S01]  /*13340*/  FSETP.NE.FTZ.AND P3, PT, R3, RZ, PT ;  /* 0x000000ff0300720b */ /* 0x000fe20003f75000 */
[----:B----4-:R-:W-:Y:S01]  /*13350*/  FADD.FTZ R7, R9, R7 ;  /* 0x0000000709077221 */ /* 0x010fe20000010000 */
[----:B------:R-:W-:Y:S02]  /*13360*/  MOV R0, RZ ;  /* 0x000000ff00007202 */ /* 0x000fe40000000f00 */
[----:B------:R-:W-:Y:S02]  /*13370*/  FSETP.NE.FTZ.AND P1, PT, R6, RZ, PT ;  /* 0x000000ff0600720b */ /* 0x000fe40003f35000 */
[----:B------:R-:W-:Y:S02]  /*13380*/  FSETP.NE.FTZ.AND P2, PT, R5, RZ, PT ;  /* 0x000000ff0500720b */ /* 0x000fe40003f55000 */
[----:B------:R-:W-:Y:S02]  /*13390*/  MOV R4, RZ ;  /* 0x000000ff00047202 */ /* 0x000fe40000000f00 */
[----:B------:R-:W-:-:S02]  /*133a0*/  FSETP.NE.FTZ.AND P0, PT, R7, RZ, PT ;  /* 0x000000ff0700720b */ /* 0x000fc40003f15000 */
[----:B------:R-:W-:Y:S01]  /*133b0*/  MOV R35, 0xff800000 ;  /* 0xff80000000237802 */ /* 0x000fe20000000f00 */
[----:B------:R-:W1:Y:S01]  /*133c0*/  @P3 MUFU.RCP R0, R3 ;  /* 0x0000000300003308 */ /* 0x000e620000001000 */
[----:B------:R-:W-:Y:S02]  /*133d0*/  MOV R34, 0xff800000 ;  /* 0xff80000000227802 */ /* 0x000fe40000000f00 */
[----:B------:R-:W-:Y:S02]  /*133e0*/  MOV R31, 0xff800000 ;  /* 0xff800000001f7802 */ /* 0x000fe40000000f00 */
[----:B------:R-:W-:-:S03]  /*133f0*/  MOV R26, 0xff800000 ;  /* 0xff800000001a7802 */ /* 0x000fc60000000f00 */
[----:B------:R2:W-:Y:S01]  /*13400*/  @P3 MUFU.LG2 R10, R3 ;  /* 0x00000003000a3308 */ /* 0x0005e20000000c00 */
[----:B-1----:R-:W-:-:S07]  /*13410*/  FMUL.FTZ R76, R0, R92 ;  /* 0x0000005c004c7220 */ /* 0x002fce0000410000 */
[----:B------:R-:W1:Y:S01]  /*13420*/  @P2 MUFU.RCP R4, R5 ;  /* 0x0000000500042308 */ /* 0x000e620000001000 */
[C---:B------:R-:W-:Y:S02]  /*13430*/  FMUL.FTZ R77, R0.reuse, R93 ;  /* 0x0000005d004d7220 */ /* 0x040fe40000410000 */
[C---:B------:R-:W-:Y:S02]  /*13440*/  FMUL.FTZ R78, R0.reuse, R100 ;  /* 0x00000064004e7220 */ /* 0x040fe40000410000 */
[C---:B------:R-:W-:Y:S01]  /*13450*/  FMUL.FTZ R79, R0.reuse, R101 ;  /* 0x00000065004f7220 */ /* 0x040fe20000410000 */
[----:B--2---:R-:W-:Y:S01]  /*13460*/  MOV R3, RZ ;  /* 0x000000ff00037202 */ /* 0x004fe20000000f00 */
[C---:B------:R-:W-:Y:S01]  /*13470*/  FMUL.FTZ R84, R0.reuse, R104 ;  /* 0x0000006800547220 */ /* 0x040fe20000410000 */
[----:B------:R2:W-:Y:S01]  /*13480*/  @P2 MUFU.LG2 R9, R5 ;  /* 0x0000000500092308 */ /* 0x0005e20000000c00 */
[C---:B------:R-:W-:Y:S02]  /*13490*/  FMUL.FTZ R85, R0.reuse, R105 ;  /* 0x0000006900557220 */ /* 0x040fe40000410000 */
[----:B------:R-:W-:-:S02]  /*134a0*/  FMUL.FTZ R86, R0, R116 ;  /* 0x0000007400567220 */ /* 0x000fc40000410000 */
[C---:B------:R-:W-:Y:S02]  /*134b0*/  FMUL.FTZ R87, R0.reuse, R117 ;  /* 0x0000007500577220 */ /* 0x040fe40000410000 */
[C---:B------:R-:W-:Y:S01]  /*134c0*/  FMUL.FTZ R72, R0.reuse, R120 ;  /* 0x0000007800487220 */ /* 0x040fe20000410000 */
[----:B------:R-:W3:Y:S01]  /*134d0*/  @P1 MUFU.RCP R3, R6 ;  /* 0x0000000600031308 */ /* 0x000ee20000001000 */
[C---:B------:R-:W-:Y:S02]  /*134e0*/  FMUL.FTZ R73, R0.reuse, R121 ;  /* 0x0000007900497220 */ /* 0x040fe40000410000 */
[C---:B------:R-:W-:Y:S02]  /*134f0*/  FMUL.FTZ R100, R0.reuse, R132 ;  /* 0x0000008400647220 */ /* 0x040fe40000410000 */
[C---:B------:R-:W-:Y:S02]  /*13500*/  FMUL.FTZ R101, R0.reuse, R133 ;  /* 0x0000008500657220 */ /* 0x040fe40000410000 */
[C---:B------:R-:W-:Y:S01]  /*13510*/  FMUL.FTZ R92, R0.reuse, R136 ;  /* 0x00000088005c7220 */ /* 0x040fe20000410000 */
[----:B--2---:R-:W-:Y:S01]  /*13520*/  @P2 MOV R5, 0x3f317218 ;  /* 0x3f31721800052802 */ /* 0x004fe20000000f00 */
[----:B------:R-:W-:-:S02]  /*13530*/  FMUL.FTZ R93, R0, R137 ;  /* 0x00000089005d7220 */ /* 0x000fc40000410000 */
[C---:B------:R-:W-:Y:S02]  /*13540*/  FMUL.FTZ R66, R0.reuse, R148 ;  /* 0x0000009400427220 */ /* 0x040fe40000410000 */
[----:B------:R-:W-:Y:S02]  /*13550*/  FMUL.FTZ R67, R0, R149 ;  /* 0x0000009500437220 */ /* 0x000fe40000410000 */
[----:B------:R2:W4:Y:S01]  /*13560*/  @P1 MUFU.LG2 R0, R6 ;  /* 0x0000000600001308 */ /* 0x0005220000000c00 */
[C---:B-1----:R-:W-:Y:S02]  /*13570*/  FMUL.FTZ R104, R4.reuse, R94 ;  /* 0x0000005e04687220 */ /* 0x042fe40000410000 */
[----:B------:R-:W-:Y:S02]  /*13580*/  FMUL.FTZ R105, R4, R95 ;  /* 0x0000005f04697220 */ /* 0x000fe40000410000 */
[C---:B---3--:R-:W-:Y:S02]  /*13590*/  FMUL.FTZ R54, R3.reuse, R88 ;  /* 0x0000005803367220 */ /* 0x048fe40000410000 */
[----:B------:R-:W-:-:S02]  /*135a0*/  FMUL.FTZ R55, R3, R89 ;  /* 0x0000005903377220 */ /* 0x000fc40000410000 */
[C---:B------:R-:W-:Y:S02]  /*135b0*/  FMUL.FTZ R42, R3.reuse, R96 ;  /* 0x00000060032a7220 */ /* 0x040fe40000410000 */
[C---:B------:R-:W-:Y:S02]  /*135c0*/  FMUL.FTZ R43, R3.reuse, R97 ;  /* 0x00000061032b7220 */ /* 0x040fe40000410000 */
[C---:B------:R-:W-:Y:S02]  /*135d0*/  FMUL.FTZ R44, R3.reuse, R108 ;  /* 0x0000006c032c7220 */ /* 0x040fe40000410000 */
[C---:B------:R-:W-:Y:S01]  /*135e0*/  FMUL.FTZ R45, R3.reuse, R109 ;  /* 0x0000006d032d7220 */ /* 0x040fe20000410000 */
[----:B--2---:R-:W-:Y:S01]  /*135f0*/  @P3 MOV R6, 0x3f317218 ;  /* 0x3f31721800063802 */ /* 0x004fe20000000f00 */
[----:B----4-:R-:W-:Y:S01]  /*13600*/  @P1 FMUL.FTZ R8, R0, 0.69314718246459960938 ;  /* 0x3f31721800081820 */ /* 0x010fe20000410000 */
[----:B------:R-:W-:Y:S01]  /*13610*/  MOV R0, RZ ;  /* 0x000000ff00007202 */ /* 0x000fe20000000f00 */
[----:B------:R-:W-:-:S02]  /*13620*/  FMUL.FTZ R46, R3, R112 ;  /* 0x00000070032e7220 */ /* 0x000fc40000410000 */
[C---:B------:R-:W-:Y:S02]  /*13630*/  FMUL.FTZ R47, R3.reuse, R113 ;  /* 0x00000071032f7220 */ /* 0x040fe40000410000 */
[C---:B------:R-:W-:Y:S01]  /*13640*/  FMUL.FTZ R60, R3.reuse, R124 ;  /* 0x0000007c033c7220 */ /* 0x040fe20000410000 */
[----:B------:R-:W-:Y:S01]  /*13650*/  @P0 MUFU.RCP R0, R7 ;  /* 0x0000000700000308 */ /* 0x000fe20000001000 */
[C---:B------:R-:W-:Y:S02]  /*13660*/  FMUL.FTZ R61, R3.reuse, R125 ;  /* 0x0000007d033d7220 */ /* 0x040fe40000410000 */
[C---:B------:R-:W-:Y:S02]  /*13670*/  FMUL.FTZ R56, R3.reuse, R128 ;  /* 0x0000008003387220 */ /* 0x040fe40000410000 */
[C---:B------:R-:W-:Y:S02]  /*13680*/  FMUL.FTZ R57, R3.reuse, R129 ;  /* 0x0000008103397220 */ /* 0x040fe40000410000 */
[----:B------:R-:W-:-:S02]  /*13690*/  FMUL.FTZ R50, R3, R140 ;  /* 0x0000008c03327220 */ /* 0x000fc40000410000 */
[C---:B------:R-:W-:Y:S02]  /*136a0*/  FMUL.FTZ R51, R3.reuse, R141 ;  /* 0x0000008d03337220 */ /* 0x040fe40000410000 */
[C---:B------:R-:W-:Y:S02]  /*136b0*/  FMUL.FTZ R36, R3.reuse, R144 ;  /* 0x0000009003247220 */ /* 0x040fe40000410000 */
[----:B------:R-:W-:Y:S02]  /*136c0*/  FMUL.FTZ R37, R3, R145 ;  /* 0x0000009103257220 */ /* 0x000fe40000410000 */
[C---:B------:R-:W-:Y:S01]  /*136d0*/  FMUL.FTZ R102, R4.reuse, R102 ;  /* 0x0000006604667220 */ /* 0x040fe20000410000 */
[----:B------:R-:W1:Y:S01]  /*136e0*/  @P0 MUFU.LG2 R3, R7 ;  /* 0x0000000700030308 */ /* 0x000e620000000c00 */
        /* <DEDUP_REMOVED lines=12> */
[----:B------:R-:W-:Y:S01]  /*137b0*/  FMUL.FTZ R75, R4, R151 ;  /* 0x00000097044b7220 */ /* 0x000fe20000410000 */
[----:B------:R-:W-:Y:S01]  /*137c0*/  @P1 MOV R4, 0x3f317218 ;  /* 0x3f31721800041802 */ /* 0x000fe20000000f00 */
[----:B------:R-:W-:-:S02]  /*137d0*/  @P2 FMUL.FTZ R9, R9, 0.69314718246459960938 ;  /* 0x3f31721809092820 */ /* 0x000fc40000410000 */
[----:B------:R-:W-:Y:S02]  /*137e0*/  @P2 FMUL.FTZ R5, R5, c[0x0][0x2d0] ;  /* 0x0000b40005052a20 */ /* 0x000fe40000410000 */
[----:B------:R-:W-:Y:S02]  /*137f0*/  @P1 FMUL.FTZ R4, R4, c[0x0][0x2d0] ;  /* 0x0000b40004041a20 */ /* 0x000fe40000410000 */
[----:B------:R-:W-:Y:S02]  /*13800*/  @P3 FMUL.FTZ R10, R10, 0.69314718246459960938 ;  /* 0x3f3172180a0a3820 */ /* 0x000fe40000410000 */
[----:B------:R-:W-:Y:S01]  /*13810*/  @P1 FFMA.FTZ R35, R4, R68, R8 ;  /* 0x0000004404231223 */ /* 0x000fe20000010008 */
[----:B------:R-:W-:Y:S01]  /*13820*/  @P0 MOV R4, 0x3f317218 ;  /* 0x3f31721800040802 */ /* 0x000fe20000000f00 */
[----:B------:R-:W-:Y:S02]  /*13830*/  @P3 FMUL.FTZ R6, R6, c[0x0][0x2d0] ;  /* 0x0000b40006063a20 */ /* 0x000fe40000410000 */
[----:B------:R-:W-:Y:S01]  /*13840*/  @P2 FFMA.FTZ R34, R5, R69, R9 ;  /* 0x0000004505222223 */ /* 0x000fe20000010009 */
[----:B------:R-:W-:Y:S01]  /*13850*/  MOV R5, 0x1 ;  /* 0x0000000100057802 */ /* 0x000fe20000000f00 */
[----:B-1----:R-:W-:-:S02]  /*13860*/  @P0 FMUL.FTZ R3, R3, 0.69314718246459960938 ;  /* 0x3f31721803030820 */ /* 0x002fc40000410000 */
[----:B------:R-:W-:Y:S02]  /*13870*/  @P0 FMUL.FTZ R4, R4, c[0x0][0x2d0] ;  /* 0x0000b40004040a20 */ /* 0x000fe40000410000 */
[----:B------:R-:W-:Y:S02]  /*13880*/  @P3 FFMA.FTZ R31, R6, R70, R10 ;  /* 0x00000046061f3223 */ /* 0x000fe4000001000a */
        /* <DEDUP_REMOVED lines=18> */
.L_x_254:
[----:B------:R2:W5:Y:S01]  /*139b0*/  LDL R6, [R1+0x30] ;  /* 0x0000300001067983 */ /* 0x0005620000100800 */
[----:B------:R-:W-:Y:S03]  /*139c0*/  BSSY B0, `(.L_x_316) ;  /* 0x0000012000007945 */ /* 0x000fe60003800000 */
[----:B------:R-:W3:Y:S02]  /*139d0*/  S2R R17, SR_TID.X ;  /* 0x0000000000117919 */ /* 0x000ee40000002100 */
[----:B---3--:R-:W-:-:S13]  /*139e0*/  LOP3.LUT P0, RZ, R17, 0x7f, RZ, 0xc0, !PT ;  /* 0x0000007f11ff7812 */ /* 0x008fda000780c0ff */
[----:B------:R-:W-:Y:S05]  /*139f0*/  @P0 BRA `(.L_x_317) ;  /* 0x000000e000000947 */ /* 0x000fea0003800000 */
[----:B--2---:R-:W2:Y:S01]  /*13a00*/  S2R R4, SR_LANEID ;  /* 0x0000000000047919 */ /* 0x004ea20000000000 */
[----:B------:R-:W-:Y:S01]  /*13a10*/  VOTEU.ANY UR4, UPT, PT ;  /* 0x0000000000047886 */ /* 0x000fe200038e0100 */
[----:B------:R-:W-:Y:S01]  /*13a20*/  IMAD.MOV.U32 R5, RZ, RZ, c[0x0][0x564] ;  /* 0x00015900ff057624 */ /* 0x000fe200078e00ff */
[----:B-1----:R-:W2:Y:S08]  /*13a30*/  FLO.U32 R3, UR4 ;  /* 0x0000000400037d00 */ /* 0x002eb000080e0000 */
        /* <DEDUP_REMOVED lines=10> */
.L_x_317:
[----:B--2---:R-:W-:Y:S05]  /*13ae0*/  BSYNC B0 ;  /* 0x0000000000007941 */ /* 0x004fea0003800000 */
.L_x_316:
[----:B------:R-:W2:Y:S01]  /*13af0*/  LDL R18, [R1+0x10] ;  /* 0x0000100001127983 */ /* 0x000ea20000100800 */
[----:B------:R-:W-:Y:S01]  /*13b00*/  SHF.R.S32.HI R14, RZ, 0x1f, R17 ;  /* 0x0000001fff0e7819 */ /* 0x000fe20000011411 */
[----:B------:R-:W-:Y:S01]  /*13b10*/  BSSY B1, `(.L_x_318) ;  /* 0x00002d9000017945 */ /* 0x000fe20003800000 */
[----:B------:R-:W-:Y:S01]  /*13b20*/  PRMT R0, R0, 0x9910, RZ ;  /* 0x0000991000007816 */ /* 0x000fe200000000ff */
[----:B-----5:R-:W-:Y:S01]  /*13b30*/  IMAD.MOV.U32 R49, RZ, RZ, R6 ;  /* 0x000000ffff317224 */ /* 0x020fe200078e0006 */
[----:B-1----:R-:W-:Y:S02]  /*13b40*/  LEA.HI R3, R14, R17, RZ, 0x3 ;  /* 0x000000110e037211 */ /* 0x002fe400078f18ff */
[----:B------:R-:W-:Y:S02]  /*13b50*/  ISETP.NE.AND P0, PT, R0, RZ, PT ;  /* 0x000000ff0000720c */ /* 0x000fe40003f05270 */
[----:B------:R-:W-:Y:S02]  /*13b60*/  LOP3.LUT R2, R3, 0xfffffff8, RZ, 0xc0, !PT ;  /* 0xfffffff803027812 */ /* 0x000fe400078ec0ff */
[----:B------:R-:W-:-:S03]  /*13b70*/  SHF.R.S32.HI R48, RZ, 0x3, R3 ;  /* 0x00000003ff307819 */ /* 0x000fc60000011403 */
[----:B------:R-:W-:-:S04]  /*13b80*/  IMAD.IADD R2, R17, 0x1, -R2 ;  /* 0x0000000111027824 */ /* 0x000fc800078e0a02 */
[C---:B------:R-:W-:Y:S02]  /*13b90*/  IMAD.SHL.U32 R0, R2.reuse, 0x8, RZ ;  /* 0x0000000802007824 */ /* 0x040fe400078e00ff */
[----:B------:R-:W-:-:S03]  /*13ba0*/  IMAD R28, R2, 0x10, R48 ;  /* 0x00000010021c7824 */ /* 0x000fc600078e0230 */
[----:B------:R-:W-:Y:S02]  /*13bb0*/  SHF.R.S32.HI R80, RZ, 0x1f, R0 ;  /* 0x0000001fff507819 */ /* 0x000fe40000011400 */
[----:B--2---:R-:W-:Y:S01]  /*13bc0*/  SHF.R.S32.HI R11, RZ, 0x1f, R18 ;  /* 0x0000001fff0b7819 */ /* 0x004fe20000011412 */
[----:B------:R-:W-:Y:S05]  /*13bd0*/  @!P0 BRA `(.L_x_319) ;  /* 0x0000215000008947 */ /* 0x000fea0003800000 */
[----:B------:R-:W2:Y:S04]  /*13be0*/  LDL R7, [R1+0x50] ;  /* 0x0000500001077983 */ /* 0x000ea80000100800 */
[----:B------:R-:W3:Y:S04]  /*13bf0*/  LDL R15, [R1+0x58] ;  /* 0x00005800010f7983 */ /* 0x000ee80000100800 */
[----:B------:R-:W4:Y:S04]  /*13c00*/  LDL R13, [R1+0x60] ;  /* 0x00006000010d7983 */ /* 0x000f280000100800 */
[----:B------:R-:W3:Y:S04]  /*13c10*/  LDL R12, [R1+0x64] ;  /* 0x00006400010c7983 */ /* 0x000ee80000100800 */
[----:B------:R-:W1:Y:S01]  /*13c20*/  S2R R4, SR_TID.X ;  /* 0x0000000000047919 */ /* 0x000e620000002100 */
[----:B------:R-:W-:Y:S01]  /*13c30*/  LEA.HI R10, R14, R17, RZ, 0x2 ;  /* 0x000000110e0a7211 */ /* 0x000fe200078f10ff */
[----:B------:R-:W-:Y:S01]  /*13c40*/  WARPSYNC 0xffffffff ;  /* 0xffffffff00007948 */ /* 0x000fe20003800000 */
[----:B-1----:R-:W-:-:S04]  /*13c50*/  SHF.R.S32.HI R5, RZ, 0x1f, R4 ;  /* 0x0000001fff057819 */ /* 0x002fc80000011404 */
[----:B------:R-:W-:Y:S02]  /*13c60*/  LEA.HI R5, R5, R4, RZ, 0x2 ;  /* 0x0000000405057211 */ /* 0x000fe400078f10ff */
[----:B------:R-:W-:Y:S02]  /*13c70*/  SHF.R.S32.HI R4, RZ, 0x1f, R10 ;  /* 0x0000001fff047819 */ /* 0x000fe4000001140a */
[----:B------:R-:W-:-:S04]  /*13c80*/  SHF.R.S32.HI R5, RZ, 0x2, R5 ;  /* 0x00000002ff057819 */ /* 0x000fc80000011405 */
[----:B------:R-:W-:-:S04]  /*13c90*/  LEA.HI R4, R4, R5, RZ, 0x3 ;  /* 0x0000000504047211 */ /* 0x000fc800078f18ff */
[----:B------:R-:W-:-:S05]  /*13ca0*/  LOP3.LUT R4, R4, 0xfffffff8, RZ, 0xc0, !PT ;  /* 0xfffffff804047812 */ /* 0x000fca00078ec0ff */
[----:B------:R-:W-:Y:S02]  /*13cb0*/  IMAD.IADD R4, R5, 0x1, -R4 ;  /* 0x0000000105047824 */ /* 0x000fe400078e0a04 */
[----:B------:R-:W-:-:S03]  /*13cc0*/  IMAD.MOV.U32 R9, RZ, RZ, -0x10 ;  /* 0xfffffff0ff097424 */ /* 0x000fc600078e00ff */
[----:B------:R-:W-:Y:S01]  /*13cd0*/  LOP3.LUT R2, R4, 0x1, RZ, 0xc0, !PT ;  /* 0x0000000104027812 */ /* 0x000fe200078ec0ff */
[----:B------:R-:W-:Y:S03]  /*13ce0*/  BAR.SYNC.DEFER_BLOCKING 0x1, 0x80 ;  /* 0x0042000000007b1d */ /* 0x000fe60000010000 */
[----:B------:R-:W-:Y:S02]  /*13cf0*/  ISETP.NE.U32.AND P0, PT, R2, 0x1, PT ;  /* 0x000000010200780c */ /* 0x000fe40003f05070 */
[----:B------:R-:W-:Y:S02]  /*13d00*/  F2FP.PACK_AB R3, R77, R76 ;  /* 0x0000004c4d03723e */ /* 0x000fe400000000ff */
[----:B------:R-:W-:Y:S02]  /*13d10*/  SEL R9, R9, 0x10, !P0 ;  /* 0x0000001009097807 */ /* 0x000fe40004000000 */
[----:B------:R-:W-:-:S02]  /*13d20*/  F2FP.PACK_AB R6, R105, R104 ;  /* 0x000000686906723e */ /* 0x000fc400000000ff */
[----:B------:R-:W-:Y:S01]  /*13d30*/  F2FP.PACK_AB R5, R79, R78 ;  /* 0x0000004e4f05723e */ /* 0x000fe200000000ff */
[----:B------:R-:W-:Y:S01]  /*13d40*/  IMAD.MOV.U32 R8, RZ, RZ, 0x20 ;  /* 0x00000020ff087424 */ /* 0x000fe200078e00ff */
[----:B------:R-:W-:Y:S02]  /*13d50*/  LOP3.LUT P0, RZ, R4, 0x2, RZ, 0xc0, !PT ;  /* 0x0000000204ff7812 */ /* 0x000fe4000780c0ff */
[----:B------:R-:W-:Y:S02]  /*13d60*/  F2FP.PACK_AB R4, R41, R40 ;  /* 0x000000282904723e */ /* 0x000fe400000000ff */
[----:B------:R-:W-:Y:S02]  /*13d70*/  SEL R8, R8, 0xffffffe0, !P0 ;  /* 0xffffffe008087807 */ /* 0x000fe40004000000 */
[----:B------:R-:W-:-:S04]  /*13d80*/  ISETP.NE.U32.AND P2, PT, RZ, c[0x0][0x500], PT ;  /* 0x00014000ff007a0c */ /* 0x000fc80003f45070 */
[----:B------:R-:W-:Y:S01]  /*13d90*/  ISETP.NE.AND.EX P2, PT, RZ, c[0x0][0x504], PT, P2 ;  /* 0x00014100ff007a0c */ /* 0x000fe20003f45320 */
[----:B--2---:R-:W-:Y:S01]  /*13da0*/  IMAD.IADD R2, R7, 0x1, R9 ;  /* 0x0000000107027824 */ /* 0x004fe200078e0209 */
[----:B------:R1:W-:Y:S04]  /*13db0*/  STS [R7], R3 ;  /* 0x0000000307007388 */ /* 0x0003e80000000800 */
[----:B------:R-:W-:Y:S04]  /*13dc0*/  STS [R7+0x400], R6 ;  /* 0x0004000607007388 */ /* 0x000fe80000000800 */
[----:B------:R2:W-:Y:S01]  /*13dd0*/  STS [R2], R5 ;  /* 0x0000000502007388 */ /* 0x0005e20000000800 */
[----:B-1----:R-:W-:-:S05]  /*13de0*/  F2FP.PACK_AB R3, R103, R102 ;  /* 0x000000666703723e */ /* 0x002fca00000000ff */
[----:B------:R1:W-:Y:S01]  /*13df0*/  STS [R2+0x400], R3 ;  /* 0x0004000302007388 */ /* 0x0003e20000000800 */
[----:B--2---:R-:W-:-:S05]  /*13e00*/  F2FP.PACK_AB R5, R55, R54 ;  /* 0x000000363705723e */ /* 0x004fca00000000ff */
[----:B------:R2:W-:Y:S01]  /*13e10*/  STS [R7+0x2000], R5 ;  /* 0x0020000507007388 */ /* 0x0005e20000000800 */
[----:B------:R-:W-:-:S03]  /*13e20*/  F2FP.PACK_AB R6, R107, R106 ;  /* 0x0000006a6b06723e */ /* 0x000fc600000000ff */
[----:B------:R3:W-:Y:S01]  /*13e30*/  STS [R7+0x2400], R4 ;  /* 0x0024000407007388 */ /* 0x0007e20000000800 */
[----:B-1----:R-:W-:-:S05]  /*13e40*/  F2FP.PACK_AB R3, R43, R42 ;  /* 0x0000002a2b03723e */ /* 0x002fca00000000ff */
[----:B------:R1:W-:Y:S01]  /*13e50*/  STS [R2+0x2000], R3 ;  /* 0x0020000302007388 */ /* 0x0003e20000000800 */
[----:B--2---:R-:W-:Y:S02]  /*13e60*/  F2FP.PACK_AB R5, R71, R70 ;  /* 0x000000464705723e */ /* 0x004fe400000000ff */
[----:B---3--:R-:W-:-:S03]  /*13e70*/  F2FP.PACK_AB R4, R85, R84 ;  /* 0x000000545504723e */ /* 0x008fc600000000ff */
[----:B------:R2:W-:Y:S01]  /*13e80*/  STS [R2+0x2400], R5 ;  /* 0x0024000502007388 */ /* 0x0005e20000000800 */
[----:B-1----:R-:W-:Y:S01]  /*13e90*/  IMAD.IADD R3, R7, 0x1, R8 ;  /* 0x0000000107037824 */ /* 0x002fe200078e0208 */
[----:B------:R-:W-:-:S04]  /*13ea0*/  F2FP.PACK_AB R7, R45, R44 ;  /* 0x0000002c2d07723e */ /* 0x000fc800000000ff */
[----:B------:R1:W-:Y:S01]  /*13eb0*/  STS [R3], R4 ;  /* 0x0000000403007388 */ /* 0x0003e20000000800 */
[----:B--2---:R-:W-:Y:S01]  /*13ec0*/  F2FP.PACK_AB R5, R87, R86 ;  /* 0x000000565705723e */ /* 0x004fe200000000ff */
[----:B------:R-:W-:Y:S02]  /*13ed0*/  IMAD.IADD R2, R2, 0x1, R8 ;  /* 0x0000000102027824 */ /* 0x000fe400078e0208 */
[----:B------:R2:W-:Y:S04]  /*13ee0*/  STS [R3+0x400], R6 ;  /* 0x0004000603007388 */ /* 0x0005e80000000800 */
[----:B------:R3:W-:Y:S01]  /*13ef0*/  STS [R2], R5 ;  /* 0x0000000502007388 */ /* 0x0007e20000000800 */
[----:B-1----:R-:W-:Y:S02]  /*13f00*/  F2FP.PACK_AB R4, R119, R118 ;  /* 0x000000767704723e */ /* 0x002fe400000000ff */
[----:B--2---:R-:W-:-:S03]  /*13f10*/  F2FP.PACK_AB R6, R69, R68 ;  /* 0x000000444506723e */ /* 0x004fc600000000ff */
[----:B------:R1:W-:Y:S01]  /*13f20*/  STS [R2+0x400], R4 ;  /* 0x0004000402007388 */ /* 0x0003e20000000800 */
[----:B---3--:R-:W-:-:S03]  /*13f30*/  F2FP.PACK_AB R5, R47, R46 ;  /* 0x0000002e2f05723e */ /* 0x008fc600000000ff */
[----:B------:R-:W-:Y:S04]  /*13f40*/  STS [R3+0x2000], R7 ;  /* 0x0020000703007388 */ /* 0x000fe80000000800 */
[----:B------:R2:W-:Y:S04]  /*13f50*/  STS [R3+0x2400], R6 ;  /* 0x0024000603007388 */ /* 0x0005e80000000800 */
[----:B------:R3:W-:Y:S01]  /*13f60*/  STS [R2+0x2000], R5 ;  /* 0x0020000502007388 */ /* 0x0007e20000000800 */
[----:B-1----:R-:W-:Y:S02]  /*13f70*/  F2FP.PACK_AB R4, R65, R64 ;  /* 0x000000404104723e */ /* 0x002fe400000000ff */
[----:B--2---:R-:W-:-:S03]  /*13f80*/  F2FP.PACK_AB R3, R73, R72 ;  /* 0x000000484903723e */ /* 0x004fc600000000ff */
[----:B------:R1:W-:Y:S01]  /*13f90*/  STS [R2+0x2400], R4 ;  /* 0x0024000402007388 */ /* 0x0003e20000000800 */
[----:B------:R-:W-:-:S03]  /*13fa0*/  F2FP.PACK_AB R7, R101, R100 ;  /* 0x000000646507723e */ /* 0x000fc600000000ff */
[----:B------:R2:W-:Y:S01]  /*13fb0*/  STS [R15], R3 ;  /* 0x000000030f007388 */ /* 0x0005e20000000800 */
[----:B------:R-:W-:Y:S02]  /*13fc0*/  F2FP.PACK_AB R6, R61, R60 ;  /* 0x0000003c3d06723e */ /* 0x000fe400000000ff */
[----:B---3--:R-:W-:Y:S02]  /*13fd0*/  F2FP.PACK_AB R5, R63, R62 ;  /* 0x0000003e3f05723e */ /* 0x008fe400000000ff */
[----:B-1----:R-:W-:Y:S01]  /*13fe0*/  F2FP.PACK_AB R4, R123, R122 ;  /* 0x0000007a7b04723e */ /* 0x002fe200000000ff */
[----:B------:R-:W-:Y:S02]  /*13ff0*/  IMAD.IADD R2, R9, 0x1, R15 ;  /* 0x0000000109027824 */ /* 0x000fe400078e020f */
[----:B------:R-:W3:Y:S01]  /*14000*/  LDL.LU R9, [R1+0x48] ;  /* 0x0000480001097983 */ /* 0x000ee20000300800 */
[----:B--2---:R-:W-:-:S03]  /*14010*/  F2FP.PACK_AB R3, R117, R116 ;  /* 0x000000747503723e */ /* 0x004fc600000000ff */
[----:B------:R1:W-:Y:S04]  /*14020*/  STS [R15+0x400], R4 ;  /* 0x000400040f007388 */ /* 0x0003e80000000800 */
[----:B------:R2:W-:Y:S04]  /*14030*/  STS [R2+0x400], R3 ;  /* 0x0004000302007388 */ /* 0x0005e80000000800 */
[----:B------:R-:W-:Y:S04]  /*14040*/  STS [R2], R7 ;  /* 0x0000000702007388 */ /* 0x000fe80000000800 */
[----:B------:R4:W-:Y:S04]  /*14050*/  STS [R15+0x2000], R6 ;  /* 0x002000060f007388 */ /* 0x0009e80000000800 */
[----:B------:R4:W-:Y:S01]  /*14060*/  STS [R15+0x2400], R5 ;  /* 0x002400050f007388 */ /* 0x0009e20000000800 */
[----:B-1----:R-:W-:-:S02]  /*14070*/  F2FP.PACK_AB R4, R57, R56 ;  /* 0x000000383904723e */ /* 0x002fc400000000ff */
[----:B--2---:R-:W-:-:S03]  /*14080*/  F2FP.PACK_AB R3, R59, R58 ;  /* 0x0000003a3b03723e */ /* 0x004fc600000000ff */
[----:B------:R1:W-:Y:S04]  /*14090*/  STS [R2+0x2000], R4 ;  /* 0x0020000402007388 */ /* 0x0003e80000000800 */
[----:B------:R2:W-:Y:S01]  /*140a0*/  STS [R2+0x2400], R3 ;  /* 0x0024000302007388 */ /* 0x0005e20000000800 */
[----:B----4-:R-:W-:Y:S01]  /*140b0*/  IMAD.IADD R6, R8, 0x1, R2 ;  /* 0x0000000108067824 */ /* 0x010fe200078e0202 */
[----:B------:R-:W-:Y:S02]  /*140c0*/  F2FP.PACK_AB R5, R37, R36 ;  /* 0x000000242505723e */ /* 0x000fe400000000ff */
[----:B-1----:R-:W-:Y:S02]  /*140d0*/  F2FP.PACK_AB R4, R93, R92 ;  /* 0x0000005c5d04723e */ /* 0x002fe400000000ff */
[----:B--2---:R-:W-:-:S02]  /*140e0*/  F2FP.PACK_AB R3, R95, R94 ;  /* 0x0000005e5f03723e */ /* 0x004fc400000000ff */
[----:B------:R-:W-:Y:S01]  /*140f0*/  F2FP.PACK_AB R2, R67, R66 ;  /* 0x000000424302723e */ /* 0x000fe200000000ff */
[----:B------:R1:W-:Y:S04]  /*14100*/  STS [R13], R4 ;  /* 0x000000040d007388 */ /* 0x0003e80000000800 */
[----:B------:R2:W-:Y:S04]  /*14110*/  STS [R13+0x400], R3 ;  /* 0x000400030d007388 */ /* 0x0005e80000000800 */
[----:B------:R4:W-:Y:S01]  /*14120*/  STS [R6], R2 ;  /* 0x0000000206007388 */ /* 0x0009e20000000800 */
[----:B-1----:R-:W-:-:S02]  /*14130*/  F2FP.PACK_AB R4, R75, R74 ;  /* 0x0000004a4b04723e */ /* 0x002fc400000000ff */
[----:B--2---:R-:W-:-:S03]  /*14140*/  F2FP.PACK_AB R3, R51, R50 ;  /* 0x000000323303723e */ /* 0x004fc600000000ff */
[----:B------:R-:W-:Y:S01]  /*14150*/  STS [R12+0x400], R4 ;  /* 0x000400040c007388 */ /* 0x000fe20000000800 */
[----:B----4-:R-:W-:-:S03]  /*14160*/  F2FP.PACK_AB R2, R53, R52 ;  /* 0x000000343502723e */ /* 0x010fc600000000ff */
[----:B------:R-:W-:Y:S04]  /*14170*/  STS [R13+0x2000], R3 ;  /* 0x002000030d007388 */ /* 0x000fe80000000800 */
[----:B------:R1:W-:Y:S04]  /*14180*/  STS [R13+0x2400], R2 ;  /* 0x002400020d007388 */ /* 0x0003e80000000800 */
[----:B------:R2:W-:Y:S01]  /*14190*/  STS [R6+0x2000], R5 ;  /* 0x0020000506007388 */ /* 0x0005e20000000800 */
[----:B-1----:R-:W-:-:S05]  /*141a0*/  F2FP.PACK_AB R2, R39, R38 ;  /* 0x000000262702723e */ /* 0x002fca00000000ff */
[----:B------:R1:W-:Y:S01]  /*141b0*/  STS [R12+0x2400], R2 ;  /* 0x002400020c007388 */ /* 0x0003e20000000800 */
[----:B--2---:R-:W-:Y:S02]  /*141c0*/  IMAD.MOV.U32 R6, RZ, RZ, 0x4 ;  /* 0x00000004ff067424 */ /* 0x004fe400078e00ff */
[----:B------:R-:W-:Y:S02]  /*141d0*/  IMAD.MOV.U32 R3, RZ, RZ, RZ ;  /* 0x000000ffff037224 */ /* 0x000fe400078e00ff */
[----:B------:R-:W-:Y:S01]  /*141e0*/  IMAD.WIDE R6, R18, R6, c[0x0][0x500] ;  /* 0x0001400012067625 */ /* 0x000fe200078e0206 */
[----:B------:R-:W-:Y:S06]  /*141f0*/  BAR.SYNC.DEFER_BLOCKING 0x1, 0x80 ;  /* 0x0042000000007b1d */ /* 0x000fec0000010000 */
[----:B------:R1:W5:Y:S01]  /*14200*/  @P2 LDG.E R3, [R6.64] ;  /* 0x0000000806032981 */ /* 0x000362000c1e1900 */
[----:B------:R-:W-:-:S04]  /*14210*/  ISETP.NE.U32.AND P0, PT, RZ, c[0x0][0x508], PT ;  /* 0x00014200ff007a0c */ /* 0x000fc80003f05070 */
[----:B------:R-:W-:Y:S01]  /*14220*/  ISETP.NE.AND.EX P1, PT, RZ, c[0x0][0x50c], PT, P0 ;  /* 0x00014300ff007a0c */ /* 0x000fe20003f25300 */
[----:B------:R-:W-:-:S12]  /*14230*/  IMAD.MOV.U32 R15, RZ, RZ, c[0x0][0x388] ;  /* 0x0000e200ff0f7624 */ /* 0x000fd800078e00ff */
[----:B------:R-:W-:-:S04]  /*14240*/  @P1 LEA R4, P0, R18, c[0x0][0x508], 0x2 ;  /* 0x0001420012041a11 */ /* 0x000fc800078010ff */
[----:B------:R-:W-:-:S05]  /*14250*/  @P1 LEA.HI.X R5, R18, c[0x0][0x50c], R11, 0x2, P0 ;  /* 0x0001430012051a11 */ /* 0x000fca00000f140b */
[----:B------:R2:W5:Y:S01]  /*14260*/  @P1 LDG.E R15, [R4.64] ;  /* 0x00000008040f1981 */ /* 0x000562000c1e1900 */
[----:B---3--:R-:W-:-:S04]  /*14270*/  ISETP.NE.AND P0, PT, R9, RZ, PT ;  /* 0x000000ff0900720c */ /* 0x008fc80003f05270 */
[----:B--2---:R-:W-:Y:S01]  /*14280*/  SEL R4, R9, c[0x0][0x3d4], P0 ;  /* 0x0000f50009047a07 */ /* 0x004fe20000000000 */
[----:B------:R-:W-:Y:S05]  /*14290*/  @P1 BRA `(.L_x_320) ;  /* 0x0000004000001947 */ /* 0x000fea0003800000 */
[----:B-1----:R-:W-:Y:S05]  /*142a0*/  @!P2 BRA `(.L_x_320) ;  /* 0x000000300000a947 */ /* 0x002fea0003800000 */
[----:B------:R1:W2:Y:S04]  /*142b0*/  LDG.E R2, [R6.64] ;  /* 0x0000000806027981 */ /* 0x0002a8000c1e1900 */
[----:B-1----:R-:W2:Y:S02]  /*142c0*/  LDG.E R6, [R6.64+0x4] ;  /* 0x0000040806067981 */ /* 0x002ea4000c1e1900 */
[----:B--2--5:R-:W-:Y:S02]  /*142d0*/  IADD3 R15, -R2, R6, RZ ;  /* 0x00000006020f7210 */ /* 0x024fe40007ffe1ff */
.L_x_320:
[----:B-1----:R-:W2:Y:S04]  /*142e0*/  LDL R29, [R1+0x40] ;  /* 0x00004000011d7983 */ /* 0x002ea80000100800 */
[----:B------:R-:W3:Y:S04]  /*142f0*/  LDL R81, [R1+0x34] ;  /* 0x0000340001517983 */ /* 0x000ee80000100800 */
[----:B------:R-:W4:Y:S01]  /*14300*/  LDL R16, [R1+0x4c] ;  /* 0x00004c0001107983 */ /* 0x000f220000100800 */
[----:B------:R-:W-:Y:S01]  /*14310*/  IMAD.MOV.U32 R9, RZ, RZ, 0x368 ;  /* 0x00000368ff097424 */ /* 0x000fe200078e00ff */
[----:B------:R-:W-:-:S04]  /*14320*/  ISETP.GT.AND P2, PT, R4, 0x1, PT ;  /* 0x000000010400780c */ /* 0x000fc80003f44270 */
[----:B------:R-:W-:-:S04]  /*14330*/  SEL R9, R9, 0x328, P2 ;  /* 0x0000032809097807 */ /* 0x000fc80001000000 */
[----:B------:R-:W2:Y:S01]  /*14340*/  LDC.64 R22, c[0x0][R9+0x168] ;  /* 0x00005a0009167b82 */ /* 0x000ea20000000a00 */
[----:B------:R-:W-:-:S04]  /*14350*/  LEA.HI R8, R14, R17, RZ, 0x5 ;  /* 0x000000110e087211 */ /* 0x000fc800078f28ff */
[--C-:B------:R-:W-:Y:S02]  /*14360*/  SHF.R.S32.HI R5, RZ, 0x5, R8.reuse ;  /* 0x00000005ff057819 */ /* 0x100fe40000011408 */
[----:B------:R-:W-:-:S04]  /*14370*/  SHF.R.S32.HI R6, RZ, 0x1f, R8 ;  /* 0x0000001fff067819 */ /* 0x000fc80000011408 */
[----:B------:R-:W-:-:S04]  /*14380*/  LEA.HI R6, R6, R5, RZ, 0x2 ;  /* 0x0000000506067211 */ /* 0x000fc800078f10ff */
[----:B------:R-:W-:Y:S02]  /*14390*/  LOP3.LUT R6, R6, 0xffffffc, RZ, 0xc0, !PT ;  /* 0x0ffffffc06067812 */ /* 0x000fe400078ec0ff */
[----:B------:R-:W-:-:S03]  /*143a0*/  ISETP.NE.U32.AND P0, PT, RZ, c[0x0][0x500], PT ;  /* 0x00014000ff007a0c */ /* 0x000fc60003f05070 */
[----:B------:R-:W-:Y:S02]  /*143b0*/  IMAD.IADD R6, R5, 0x1, -R6 ;  /* 0x0000000105067824 */ /* 0x000fe400078e0a06 */
[----:B------:R-:W-:Y:S01]  /*143c0*/  IMAD.MOV.U32 R5, RZ, RZ, c[0x0][0x4e8] ;  /* 0x00013a00ff057624 */ /* 0x000fe200078e00ff */
[----:B------:R-:W-:Y:S02]  /*143d0*/  ISETP.NE.AND.EX P0, PT, RZ, c[0x0][0x504], PT, P0 ;  /* 0x00014100ff007a0c */ /* 0x000fe40003f05300 */
[----:B------:R-:W-:Y:S02]  /*143e0*/  LOP3.LUT R4, R10, 0xfffffffc, RZ, 0xc0, !PT ;  /* 0xfffffffc0a047812 */ /* 0x000fe400078ec0ff */
[----:B------:R-:W-:Y:S02]  /*143f0*/  ISETP.NE.AND P5, PT, R5, 0x1, PT ;  /* 0x000000010500780c */ /* 0x000fe40003fa5270 */
[----:B------:R-:W-:Y:S01]  /*14400*/  SEL R5, R11, RZ, !P0 ;  /* 0x000000ff0b057207 */ /* 0x000fe20004000000 */
[----:B------:R-:W1:Y:S01]  /*14410*/  LDC.64 R12, c[0x0][R9+0x170] ;  /* 0x00005c00090c7b82 */ /* 0x000e620000000a00 */
[----:B------:R-:W-:Y:S01]  /*14420*/  LOP3.LUT R8, R8, 0xffffffe0, RZ, 0xc0, !PT ;  /* 0xffffffe008087812 */ /* 0x000fe200078ec0ff */
[----:B------:R-:W-:-:S06]  /*14430*/  IMAD.IADD R4, R17, 0x1, -R4 ;  /* 0x0000000111047824 */ /* 0x000fcc00078e0a04 */
[----:B------:R1:W1:Y:S01]  /*14440*/  LDC.64 R24, c[0x0][R9+0x178] ;  /* 0x00005e0009187b82 */ /* 0x0002620000000a00 */
[----:B------:R-:W-:Y:S01]  /*14450*/  IMAD.IADD R19, R17, 0x1, -R8 ;  /* 0x0000000111137824 */ /* 0x000fe200078e0a08 */
[----:B------:R-:W-:-:S04]  /*14460*/  LEA.HI R2, R4, R4, RZ, 0x1 ;  /* 0x0000000404027211 */ /* 0x000fc800078f08ff */
[----:B------:R-:W-:Y:S02]  /*14470*/  SHF.R.S32.HI R27, RZ, 0x1f, R19 ;  /* 0x0000001fff1b7819 */ /* 0x000fe40000011413 */
[----:B------:R1:W1:Y:S01]  /*14480*/  LDC.64 R20, c[0x0][R9+0x160] ;  /* 0x0000580009147b82 */ /* 0x0002620000000a00 */
[C---:B------:R-:W-:Y:S01]  /*14490*/  LOP3.LUT R7, R2.reuse, 0x1ffffffe, RZ, 0xc0, !PT ;  /* 0x1ffffffe02077812 */ /* 0x040fe200078ec0ff */
[----:B------:R-:W-:Y:S01]  /*144a0*/  IMAD.SHL.U32 R2, R2, 0x20, RZ ;  /* 0x0000002002027824 */ /* 0x000fe200078e00ff */
[----:B------:R-:W-:-:S03]  /*144b0*/  LEA.HI R27, R27, R19, RZ, 0x2 ;  /* 0x000000131b1b7211 */ /* 0x000fc600078f10ff */
[----:B------:R-:W-:Y:S01]  /*144c0*/  IMAD.IADD R7, R4, 0x1, -R7 ;  /* 0x0000000104077824 */ /* 0x000fe200078e0a07 */
[----:B------:R-:W-:Y:S02]  /*144d0*/  LOP3.LUT R2, R2, 0xffffffc0, RZ, 0xc0, !PT ;  /* 0xffffffc002027812 */ /* 0x000fe400078ec0ff */
[----:B------:R-:W-:-:S03]  /*144e0*/  SHF.R.S32.HI R4, RZ, 0x2, R27 ;  /* 0x00000002ff047819 */ /* 0x000fc6000001141b */
[----:B------:R-:W-:Y:S02]  /*144f0*/  IMAD R7, R7, 0x8, R2 ;  /* 0x0000000807077824 */ /* 0x000fe400078e0202 */
[----:B------:R-:W-:Y:S01]  /*14500*/  IMAD R17, R6, 0x10, R4 ;  /* 0x0000001006117824 */ /* 0x000fe200078e0204 */
[----:B------:R-:W-:-:S03]  /*14510*/  SEL R2, R18, RZ, !P0 ;  /* 0x000000ff12027207 */ /* 0x000fc60004000000 */
[----:B------:R-:W-:Y:S02]  /*14520*/  IMAD.IADD R7, R17, 0x1, R7 ;  /* 0x0000000111077824 */ /* 0x000fe400078e0207 */
[----:B--2---:R-:W-:Y:S02]  /*14530*/  IMAD.WIDE.U32 R10, R22, R29, RZ ;  /* 0x0000001d160a7225 */ /* 0x004fe400078e00ff */
[----:B------:R-:W2:Y:S02]  /*14540*/  LDL.LU R22, [R1+0x44] ;  /* 0x0000440001167983 */ /* 0x000ea40000300800 */
[----:B-1----:R-:W-:Y:S02]  /*14550*/  IMAD R4, R13, R2, RZ ;  /* 0x000000020d047224 */ /* 0x002fe400078e02ff */
[----:B---3--:R-:W-:Y:S02]  /*14560*/  IMAD R7, R81, 0x80, R7 ;  /* 0x0000008051077824 */ /* 0x008fe400078e0207 */
[----:B------:R-:W-:-:S02]  /*14570*/  IMAD R6, R12, R5, R4 ;  /* 0x000000050c067224 */ /* 0x000fc400078e0204 */
[----:B------:R-:W-:-:S04]  /*14580*/  @P5 IMAD.HI.U32 R5, R7, c[0x0][0x4ec], RZ ;  /* 0x00013b0007055a27 */ /* 0x000fc800078e00ff */
[----:B------:R-:W-:-:S04]  /*14590*/  IMAD.WIDE.U32 R8, R12, R2, RZ ;  /* 0x000000020c087225 */ /* 0x000fc800078e00ff */
[----:B------:R-:W-:Y:S01]  /*145a0*/  IMAD.MOV.U32 R4, RZ, RZ, R7 ;  /* 0x000000ffff047224 */ /* 0x000fe200078e0007 */
[----:B------:R-:W-:Y:S01]  /*145b0*/  @P5 SHF.R.U32.HI R4, RZ, c[0x0][0x4f0], R5 ;  /* 0x00013c00ff045a19 */ /* 0x000fe20000011605 */
[----:B------:R-:W-:Y:S01]  /*145c0*/  IMAD R12, R23, R29, RZ ;  /* 0x0000001d170c7224 */ /* 0x000fe200078e02ff */
[----:B----4-:R-:W-:Y:S01]  /*145d0*/  SEL R5, R16, RZ, P2 ;  /* 0x000000ff10057207 */ /* 0x010fe20001000000 */
[----:B------:R-:W-:Y:S01]  /*145e0*/  IMAD.IADD R13, R9, 0x1, R6 ;  /* 0x00000001090d7824 */ /* 0x000fe200078e0206 */
[--C-:B-----5:R-:W-:Y:S01]  /*145f0*/  IADD3 R14, P1, P0, R8, R10, R3.reuse ;  /* 0x0000000a080e7210 */ /* 0x120fe2000783e003 */
[----:B------:R-:W-:Y:S01]  /*14600*/  IMAD.IADD R10, R11, 0x1, R12 ;  /* 0x000000010b0a7824 */ /* 0x000fe200078e020c */
[----:B------:R-:W-:Y:S01]  /*14610*/  SHF.R.S32.HI R16, RZ, 0x1f, R3 ;  /* 0x0000001fff107819 */ /* 0x000fe20000011403 */
[-C--:B------:R-:W-:Y:S02]  /*14620*/  IMAD R6, R25, R5.reuse, RZ ;  /* 0x0000000519067224 */ /* 0x080fe400078e02ff */
[----:B------:R-:W-:Y:S01]  /*14630*/  IMAD.WIDE.U32 R8, R24, R5, RZ ;  /* 0x0000000518087225 */ /* 0x000fe200078e00ff */
[----:B------:R-:W-:-:S02]  /*14640*/  IADD3.X R11, R13, R10, R16, P1, P0 ;  /* 0x0000000a0d0b7210 */ /* 0x000fc40000fe0410 */
[--C-:B------:R-:W-:Y:S01]  /*14650*/  SHF.R.S32.HI R5, RZ, 0x1f, R4.reuse ;  /* 0x0000001fff057819 */ /* 0x100fe20000011404 */
[----:B------:R-:W-:Y:S01]  /*14660*/  IMAD.MOV R10, RZ, RZ, -R4 ;  /* 0x000000ffff0a7224 */ /* 0x000fe200078e0a04 */
[----:B------:R-:W-:Y:S01]  /*14670*/  IADD3 R8, P1, P0, R4, R14, R8 ;  /* 0x0000000e04087210 */ /* 0x000fe2000783e008 */
[----:B------:R-:W-:Y:S02]  /*14680*/  IMAD.IADD R6, R9, 0x1, R6 ;  /* 0x0000000109067824 */ /* 0x000fe400078e0206 */
[----:B------:R-:W-:-:S03]  /*14690*/  IMAD R4, R10, c[0x0][0x4e8], R7 ;  /* 0x00013a000a047a24 */ /* 0x000fc600078e0207 */
[----:B------:R-:W-:Y:S01]  /*146a0*/  IADD3.X R9, R5, R11, R6, P1, P0 ;  /* 0x0000000b05097210 */ /* 0x000fe20000fe0406 */
[----:B------:R-:W-:Y:S01]  /*146b0*/  IMAD R6, R21, R4, RZ ;  /* 0x0000000415067224 */ /* 0x000fe200078e02ff */
[----:B------:R-:W-:-:S03]  /*146c0*/  SHF.R.S32.HI R10, RZ, 0x1f, R4 ;  /* 0x0000001fff0a7819 */ /* 0x000fc60000011404 */
[----:B------:R-:W-:-:S04]  /*146d0*/  IMAD.WIDE.U32 R4, R20, R4, R8 ;  /* 0x0000000414047225 */ /* 0x000fc800078e0008 */
[----:B------:R-:W-:Y:S02]  /*146e0*/  IMAD.MOV.U32 R8, RZ, RZ, c[0x0][0x4a8] ;  /* 0x00012a00ff087624 */ /* 0x000fe400078e00ff */
[----:B------:R-:W-:Y:S02]  /*146f0*/  IMAD R6, R20, R10, R6 ;  /* 0x0000000a14067224 */ /* 0x000fe400078e0206 */
[----:B------:R-:W-:Y:S01]  /*14700*/  IMAD.MOV.U32 R9, RZ, RZ, c[0x0][0x4ac] ;  /* 0x00012b00ff097624 */ /* 0x000fe200078e00ff */
[----:B------:R-:W-:Y:S01]  /*14710*/  SEL R8, R8, c[0x0][0x450], P2 ;  /* 0x0001140008087a07 */ /* 0x000fe20001000000 */
[----:B------:R-:W-:-:S03]  /*14720*/  IMAD.IADD R5, R5, 0x1, R6 ;  /* 0x0000000105057824 */ /* 0x000fc600078e0206 */
[----:B------:R-:W-:Y:S02]  /*14730*/  SEL R9, R9, c[0x0][0x454], P2 ;  /* 0x0001150009097a07 */ /* 0x000fe40001000000 */
[----:B------:R-:W-:-:S04]  /*14740*/  LEA R6, P0, R4, R8, 0x2 ;  /* 0x0000000804067211 */ /* 0x000fc800078010ff */
[----:B------:R-:W-:Y:S01]  /*14750*/  LEA.HI.X R5, R4, R9, R5, 0x2, P0 ;  /* 0x0000000904057211 */ /* 0x000fe200000f1405 */
[----:B------:R-:W-:Y:S01]  /*14760*/  IMAD R4, R15, c[0x0][0x4e8], RZ ;  /* 0x00013a000f047a24 */ /* 0x000fe200078e02ff */
[----:B------:R-:W-:Y:S04]  /*14770*/  SHFL.IDX PT, R14, R6, RZ, 0x1c1f ;  /* 0x001c1fff060e7589 */ /* 0x000fe800000e0000 */
[----:B------:R-:W1:Y:S04]  /*14780*/  SHFL.IDX PT, R15, R5, RZ, 0x1c1f ;  /* 0x001c1fff050f7589 */ /* 0x000e6800000e0000 */
[----:B------:R-:W-:Y:S04]  /*14790*/  SHFL.IDX PT, R12, R6, 0x1, 0x1c1f ;  /* 0x003c1f00060c7f89 */ /* 0x000fe800000e0000 */
[----:B------:R-:W3:Y:S04]  /*147a0*/  SHFL.IDX PT, R13, R5, 0x1, 0x1c1f ;  /* 0x003c1f00050d7f89 */ /* 0x000ee800000e0000 */
[----:B------:R-:W-:Y:S04]  /*147b0*/  SHFL.IDX PT, R11, R5, 0x2, 0x1c1f ;  /* 0x005c1f00050b7f89 */ /* 0x000fe800000e0000 */
[----:B------:R4:W-:Y:S01]  /*147c0*/  SHFL.IDX PT, R9, R5, 0x3, 0x1c1f ;  /* 0x007c1f0005097f89 */ /* 0x0009e200000e0000 */
[----:B------:R-:W-:-:S03]  /*147d0*/  LOP3.LUT P0, RZ, R19, 0x3, RZ, 0xc0, !PT ;  /* 0x0000000313ff7812 */ /* 0x000fc6000780c0ff */
[----:B------:R-:W1:Y:S01]  /*147e0*/  SHFL.IDX PT, R10, R6, 0x2, 0x1c1f ;  /* 0x005c1f00060a7f89 */ /* 0x000e6200000e0000 */
[----:B----4-:R-:W-:-:S05]  /*147f0*/  IMAD R5, R81, 0x80, R17 ;  /* 0x0000008051057824 */ /* 0x010fca00078e0211 */
[C---:B------:R-:W-:Y:S02]  /*14800*/  IADD3 R18, R5.reuse, 0x8, RZ ;  /* 0x0000000805127810 */ /* 0x040fe40007ffe0ff */
[CC--:B------:R-:W-:Y:S02]  /*14810*/  ISETP.GE.OR P4, PT, R5.reuse, R4.reuse, P0 ;  /* 0x000000040500720c */ /* 0x0c0fe40000786670 */
[----:B------:R-:W-:Y:S02]  /*14820*/  IADD3 R17, R5, 0x40, RZ ;  /* 0x0000004005117810 */ /* 0x000fe40007ffe0ff */
[-C--:B------:R-:W-:Y:S02]  /*14830*/  ISETP.GE.OR P3, PT, R18, R4.reuse, P0 ;  /* 0x000000041200720c */ /* 0x080fe40000766670 */
[CC--:B------:R-:W-:Y:S01]  /*14840*/  ISETP.GE.OR P1, PT, R17.reuse, R4.reuse, P0 ;  /* 0x000000041100720c */ /* 0x0c0fe20000726670 */
[----:B------:R4:W4:Y:S06]  /*14850*/  SHFL.IDX PT, R8, R6, 0x3, 0x1c1f ;  /* 0x007c1f0006087f89 */ /* 0x00092c00000e0000 */
[----:B-1----:R1:W-:Y:S04]  /*14860*/  @!P4 ST.E [R14.64], R31 ;  /* 0x0000001f0e00c985 */ /* 0x0023e8000c101908 */
[----:B---3--:R1:W-:Y:S01]  /*14870*/  @!P3 ST.E [R12.64], R34 ;  /* 0x000000220c00b985 */ /* 0x0083e2000c101908 */
[----:B------:R-:W-:-:S03]  /*14880*/  ISETP.GE.AND P3, PT, R17, R4, PT ;  /* 0x000000041100720c */ /* 0x000fc60003f66270 */
[----:B------:R1:W-:Y:S01]  /*14890*/  @!P1 ST.E [R10.64], R35 ;  /* 0x000000230a009985 */ /* 0x0003e2000c101908 */
[----:B----4-:R-:W-:-:S04]  /*148a0*/  IADD3 R6, R5, 0x48, RZ ;  /* 0x0000004805067810 */ /* 0x010fc80007ffe0ff */
[CC--:B------:R-:W-:Y:S02]  /*148b0*/  ISETP.GE.AND P1, PT, R6.reuse, R4.reuse, PT ;  /* 0x000000040600720c */ /* 0x0c0fe40003f26270 */
[-C--:B------:R-:W-:Y:S02]  /*148c0*/  ISETP.GE.OR P0, PT, R6, R4.reuse, P0 ;  /* 0x000000040600720c */ /* 0x080fe40000706670 */
[----:B------:R-:W-:-:S11]  /*148d0*/  ISETP.GE.AND P6, PT, R18, R4, PT ;  /* 0x000000041200720c */ /* 0x000fd60003fc6270 */
[----:B------:R1:W-:Y:S01]  /*148e0*/  @!P0 ST.E [R8.64], R26 ;  /* 0x0000001a08008985 */ /* 0x0003e2000c101908 */
[----:B------:R-:W-:Y:S02]  /*148f0*/  ISETP.GE.AND P0, PT, R5, R4, PT ;  /* 0x000000040500720c */ /* 0x000fe40003f06270 */
[----:B--2---:R-:W-:-:S04]  /*14900*/  LOP3.LUT R22, R22, 0xfffffffd, RZ, 0xc0, !PT ;  /* 0xfffffffd16167812 */ /* 0x004fc800078ec0ff */
[----:B------:R-:W-:-:S04]  /*14910*/  LOP3.LUT R22, R22, 0xfffffffe, RZ, 0xc0, !PT ;  /* 0xfffffffe16167812 */ /* 0x000fc800078ec0ff */
[----:B------:R-:W-:-:S04]  /*14920*/  @P3 LOP3.LUT R22, R22, 0x1, RZ, 0xfc, !PT ;  /* 0x0000000116163812 */ /* 0x000fc800078efcff */
[----:B------:R-:W-:-:S05]  /*14930*/  @P1 LOP3.LUT R22, R22, 0x2, RZ, 0xfc, !PT ;  /* 0x0000000216161812 */ /* 0x000fca00078efcff */
[----:B------:R1:W-:Y:S01]  /*14940*/  STL [R1+0x44], R22 ;  /* 0x0000441601007387 */ /* 0x0003e20000100800 */
[----:B------:R-:W-:Y:S05]  /*14950*/  @P2 BRA `(.L_x_321) ;  /* 0x000006c000002947 */ /* 0x000fea0003800000 */
[----:B------:R-:W-:Y:S01]  /*14960*/  IMAD R16, R16, c[0x0][0x3a0], RZ ;  /* 0x0000e80010107a24 */ /* 0x000fe200078e02ff */
[----:B------:R-:W-:Y:S01]  /*14970*/  LEA R5, R81, R28, 0x7 ;  /* 0x0000001c51057211 */ /* 0x000fe200078e38ff */
[C---:B------:R-:W-:Y:S01]  /*14980*/  IMAD.WIDE.U32 R6, R3.reuse, c[0x0][0x3a0], RZ ;  /* 0x0000e80003067a25 */ /* 0x040fe200078e00ff */
[----:B-1----:R-:W-:Y:S01]  /*14990*/  SHF.R.S32.HI R8, RZ, 0x1f, R2 ;  /* 0x0000001fff087819 */ /* 0x002fe20000011402 */
[----:B------:R1:W2:Y:S02]  /*149a0*/  LDS.128 R20, [R216+0x880] ;  /* 0x00088000d8147984 */ /* 0x0002a40000000c00 */
[----:B------:R-:W-:Y:S02]  /*149b0*/  IMAD R3, R3, c[0x0][0x3a4], R16 ;  /* 0x0000e90003037a24 */ /* 0x000fe400078e0210 */
[----:B------:R-:W-:Y:S01]  /*149c0*/  @P5 IMAD.HI.U32 R9, R5, c[0x0][0x4ec], RZ ;  /* 0x00013b0005095a27 */ /* 0x000fe200078e00ff */
[----:B------:R1:W3:Y:S02]  /*149d0*/  LDS.128 R16, [R216+0x80] ;  /* 0x00008000d8107984 */ /* 0x0002e40000000c00 */
[----:B------:R-:W-:Y:S01]  /*149e0*/  IADD3 R7, R7, R3, RZ ;  /* 0x0000000307077210 */ /* 0x000fe20007ffe0ff */
[----:B------:R-:W-:Y:S01]  /*149f0*/  IMAD R8, R8, c[0x0][0x3f0], RZ ;  /* 0x0000fc0008087a24 */ /* 0x000fe200078e02ff */
[----:B------:R1:W4:Y:S01]  /*14a00*/  LDS.128 R24, [R216+0x1080] ;  /* 0x00108000d8187984 */ /* 0x0003220000000c00 */
[----:B------:R-:W-:-:S02]  /*14a10*/  MOV R3, R5 ;  /* 0x0000000500037202 */ /* 0x000fc40000000f00 */
[C---:B------:R-:W-:Y:S01]  /*14a20*/  IMAD.WIDE.U32 R6, R29.reuse, c[0x0][0x3e8], R6 ;  /* 0x0000fa001d067a25 */ /* 0x040fe200078e0006 */
[----:B------:R1:W1:Y:S01]  /*14a30*/  LDS.128 R32, [R216+0x2080] ;  /* 0x00208000d8207984 */ /* 0x0002620000000c00 */
[----:B------:R-:W-:Y:S02]  /*14a40*/  @P5 SHF.R.U32.HI R3, RZ, c[0x0][0x4f0], R9 ;  /* 0x00013c00ff035a19 */ /* 0x000fe40000011609 */
[----:B------:R-:W-:Y:S01]  /*14a50*/  IMAD R7, R29, c[0x0][0x3ec], R7 ;  /* 0x0000fb001d077a24 */ /* 0x000fe200078e0207 */
[----:B------:R1:W1:Y:S01]  /*14a60*/  LDS.128 R36, [R216+0x2880] ;  /* 0x00288000d8247984 */ /* 0x0002620000000c00 */
[C---:B------:R-:W-:Y:S01]  /*14a70*/  IMAD R9, R2.reuse, c[0x0][0x3f4], R8 ;  /* 0x0000fd0002097a24 */ /* 0x040fe200078e0208 */
[----:B------:R-:W-:Y:S01]  /*14a80*/  SHF.R.S32.HI R8, RZ, 0x1f, R3 ;  /* 0x0000001fff087819 */ /* 0x000fe20000011403 */
[----:B------:R-:W-:Y:S01]  /*14a90*/  IMAD.WIDE.U32 R6, R2, c[0x0][0x3f0], R6 ;  /* 0x0000fc0002067a25 */ /* 0x000fe200078e0006 */
[----:B------:R1:W1:Y:S01]  /*14aa0*/  LDS.128 R28, [R216+0x1880] ;  /* 0x00188000d81c7984 */ /* 0x0002620000000c00 */
[----:B------:R-:W-:-:S02]  /*14ab0*/  IADD3 R2, -R3, RZ, RZ ;  /* 0x000000ff03027210 */ /* 0x000fc40007ffe1ff */
[----:B------:R-:W-:Y:S01]  /*14ac0*/  IMAD R8, R8, c[0x0][0x3e0], RZ ;  /* 0x0000f80008087a24 */ /* 0x000fe200078e02ff */
[----:B------:R1:W1:Y:S01]  /*14ad0*/  LDS.128 R40, [R216+0x3080] ;  /* 0x00308000d8287984 */ /* 0x0002620000000c00 */
[----:B------:R-:W-:Y:S01]  /*14ae0*/  IADD3 R7, R7, R9, RZ ;  /* 0x0000000907077210 */ /* 0x000fe20007ffe0ff */
[----:B------:R-:W-:Y:S02]  /*14af0*/  IMAD R5, R2, c[0x0][0x4e8], R5 ;  /* 0x00013a0002057a24 */ /* 0x000fe400078e0205 */
[----:B------:R1:W1:Y:S01]  /*14b00*/  LDS.128 R44, [R216+0x3880] ;  /* 0x00388000d82c7984 */ /* 0x0002620000000c00 */
        /* <DEDUP_REMOVED lines=9> */
[----:B------:R-:W-:Y:S02]  /*14ba0*/  LEA R5, R81, R48, 0x7 ;  /* 0x0000003051057211 */ /* 0x000fe400078e38ff */
[----:B------:R-:W-:Y:S01]  /*14bb0*/  LEA.HI.X R6, R2, c[0x0][0x384], R3, 0x1, P0 ;  /* 0x0000e10002067a11 */ /* 0x000fe200000f0c03 */
[----:B------:R-:W-:Y:S05]  /*14bc0*/  BRA.DIV ~URZ, `(.L_x_322) ;  /* 0x000036b27f007947 */ /* 0x000fea000b800000 */
[----:B--234-:R2:W3:Y:S02]  /*14bd0*/  SHFL.IDX PT, R8, R6, RZ, 0x181f ;  /* 0x00181fff06087589 */ /* 0x01c4e400000e0000 */
.L_x_398:
[----:B------:R-:W-:Y:S05]  /*14be0*/  BRA.DIV ~URZ, `(.L_x_323) ;  /* 0x000037027f007947 */ /* 0x000fea000b800000 */
[----:B------:R4:W2:Y:S02]  /*14bf0*/  SHFL.IDX PT, R2, R7, RZ, 0x181f ;  /* 0x00181fff07027589 */ /* 0x0008a400000e0000 */
.L_x_399:
[----:B------:R-:W-:-:S04]  /*14c00*/  ISETP.GE.AND P2, PT, R0, c[0x0][0x3c8], PT ;  /* 0x0000f20000007a0c */ /* 0x000fc80003f46270 */
[----:B------:R-:W-:-:S13]  /*14c10*/  ISETP.GE.OR P0, PT, R5, R4, P2 ;  /* 0x000000040500720c */ /* 0x000fda0001706670 */
[----:B--2---:R-:W-:-:S04]  /*14c20*/  @!P0 LEA R2, P1, R0, R2, 0x1 ;  /* 0x0000000200028211 */ /* 0x004fc800078208ff */
[----:B---3--:R-:W-:-:S05]  /*14c30*/  @!P0 LEA.HI.X R3, R0, R8, R80, 0x1, P1 ;  /* 0x0000000800038211 */ /* 0x008fca00008f0c50 */
[----:B------:R2:W-:Y:S01]  /*14c40*/  @!P0 ST.E.128 [R2.64], R16 ;  /* 0x0000001002008985 */ /* 0x0005e2000c101d08 */
[----:B------:R-:W-:Y:S05]  /*14c50*/  BRA.DIV ~URZ, `(.L_x_324) ;  /* 0x000037027f007947 */ /* 0x000fea000b800000 */
[----:B------:R3:W2:Y:S04]  /*14c60*/  SHFL.IDX PT, R8, R6, 0x1, 0x181f ;  /* 0x00381f0006087f89 */ /* 0x0006a800000e0000 */
[----:B--2---:R3:W2:Y:S02]  /*14c70*/  SHFL.IDX PT, R2, R7, 0x1, 0x181f ;  /* 0x00381f0007027f89 */ /* 0x0046a400000e0000 */
.L_x_400:
[----:B------:R-:W-:-:S04]  /*14c80*/  IADD3 R3, R5, 0x10, RZ ;  /* 0x0000001005037810 */ /* 0x000fc80007ffe0ff */
[----:B------:R-:W-:-:S13]  /*14c90*/  ISETP.GE.OR P0, PT, R3, R4, P2 ;  /* 0x000000040300720c */ /* 0x000fda0001706670 */
[----:B--2---:R-:W-:-:S04]  /*14ca0*/  @!P0 LEA R2, P1, R0, R2, 0x1 ;  /* 0x0000000200028211 */ /* 0x004fc800078208ff */
[----:B------:R-:W-:-:S05]  /*14cb0*/  @!P0 LEA.HI.X R3, R0, R8, R80, 0x1, P1 ;  /* 0x0000000800038211 */ /* 0x000fca00008f0c50 */
[----:B------:R2:W-:Y:S01]  /*14cc0*/  @!P0 ST.E.128 [R2.64], R20 ;  /* 0x0000001402008985 */ /* 0x0005e2000c101d08 */
[----:B------:R-:W-:Y:S05]  /*14cd0*/  BRA.DIV ~URZ, `(.L_x_325) ;  /* 0x000037527f007947 */ /* 0x000fea000b800000 */
[----:B------:R2:W3:Y:S02]  /*14ce0*/  SHFL.IDX PT, R8, R6, 0x2, 0x181f ;  /* 0x00581f0006087f89 */ /* 0x0004e400000e0000 */
.L_x_401:
[----:B------:R-:W-:Y:S05]  /*14cf0*/  BRA.DIV ~URZ, `(.L_x_326) ;  /* 0x000037a27f007947 */ /* 0x000fea000b800000 */
[----:B--2---:R2:W4:Y:S02]  /*14d00*/  SHFL.IDX PT, R2, R7, 0x2, 0x181f ;  /* 0x00581f0007027f89 */ /* 0x00452400000e0000 */
.L_x_402:
[----:B------:R-:W-:-:S04]  /*14d10*/  IADD3 R3, R5, 0x20, RZ ;  /* 0x0000002005037810 */ /* 0x000fc80007ffe0ff */
[----:B------:R-:W-:-:S13]  /*14d20*/  ISETP.GE.OR P0, PT, R3, R4, P2 ;  /* 0x000000040300720c */ /* 0x000fda0001706670 */
[----:B----4-:R-:W-:-:S04]  /*14d30*/  @!P0 LEA R2, P1, R0, R2, 0x1 ;  /* 0x0000000200028211 */ /* 0x010fc800078208ff */
[----:B---3--:R-:W-:-:S05]  /*14d40*/  @!P0 LEA.HI.X R3, R0, R8, R80, 0x1, P1 ;  /* 0x0000000800038211 */ /* 0x008fca00008f0c50 */
[----:B------:R3:W-:Y:S01]  /*14d50*/  @!P0 ST.E.128 [R2.64], R24 ;  /* 0x0000001802008985 */ /* 0x0007e2000c101d08 */
[----:B------:R-:W-:Y:S05]  /*14d60*/  BRA.DIV ~URZ, `(.L_x_327) ;  /* 0x000037a27f007947 */ /* 0x000fea000b800000 */
[----:B------:R4:W2:Y:S04]  /*14d70*/  SHFL.IDX PT, R8, R6, 0x3, 0x181f ;  /* 0x00781f0006087f89 */ /* 0x0008a800000e0000 */
[----:B---3--:R4:W3:Y:S02]  /*14d80*/  SHFL.IDX PT, R2, R7, 0x3, 0x181f ;  /* 0x00781f0007027f89 */ /* 0x0088e400000e0000 */
.L_x_403:
[----:B------:R-:W-:-:S04]  /*14d90*/  IADD3 R3, R5, 0x30, RZ ;  /* 0x0000003005037810 */ /* 0x000fc80007ffe0ff */
[----:B------:R-:W-:-:S13]  /*14da0*/  ISETP.GE.OR P0, PT, R3, R4, P2 ;  /* 0x000000040300720c */ /* 0x000fda0001706670 */
[----:B---3--:R-:W-:-:S04]  /*14db0*/  @!P0 LEA R2, P1, R0, R2, 0x1 ;  /* 0x0000000200028211 */ /* 0x008fc800078208ff */
[----:B--2---:R-:W-:-:S05]  /*14dc0*/  @!P0 LEA.HI.X R3, R0, R8, R80, 0x1, P1 ;  /* 0x0000000800038211 */ /* 0x004fca00008f0c50 */
[----:B-1----:R1:W-:Y:S01]  /*14dd0*/  @!P0 ST.E.128 [R2.64], R28 ;  /* 0x0000001c02008985 */ /* 0x0023e2000c101d08 */
[----:B------:R-:W-:Y:S05]  /*14de0*/  BRA.DIV ~URZ, `(.L_x_328) ;  /* 0x000037f27f007947 */ /* 0x000fea000b800000 */
[----:B------:R2:W3:Y:S02]  /*14df0*/  SHFL.IDX PT, R8, R6, 0x4, 0x181f ;  /* 0x00981f0006087f89 */ /* 0x0004e400000e0000 */
.L_x_404:
[----:B------:R-:W-:Y:S05]  /*14e00*/  BRA.DIV ~URZ, `(.L_x_329) ;  /* 0x000038427f007947 */ /* 0x000fea000b800000 */
[----:B-1----:R1:W2:Y:S02]  /*14e10*/  SHFL.IDX PT, R2, R7, 0x4, 0x181f ;  /* 0x00981f0007027f89 */ /* 0x0022a400000e0000 */
.L_x_405:
[----:B------:R-:W-:-:S04]  /*14e20*/  IADD3 R3, R5, 0x40, RZ ;  /* 0x0000004005037810 */ /* 0x000fc80007ffe0ff */
[----:B------:R-:W-:-:S13]  /*14e30*/  ISETP.GE.OR P0, PT, R3, R4, P2 ;  /* 0x000000040300720c */ /* 0x000fda0001706670 */
[----:B--2---:R-:W-:-:S04]  /*14e40*/  @!P0 LEA R2, P1, R0, R2, 0x1 ;  /* 0x0000000200028211 */ /* 0x004fc800078208ff */
[----:B---3--:R-:W-:-:S05]  /*14e50*/  @!P0 LEA.HI.X R3, R0, R8, R80, 0x1, P1 ;  /* 0x0000000800038211 */ /* 0x008fca00008f0c50 */
[----:B------:R2:W-:Y:S01]  /*14e60*/  @!P0 ST.E.128 [R2.64], R32 ;  /* 0x0000002002008985 */ /* 0x0005e2000c101d08 */
[----:B------:R-:W-:Y:S05]  /*14e70*/  BRA.DIV ~URZ, `(.L_x_330) ;  /* 0x000038427f007947 */ /* 0x000fea000b800000 */
[----:B------:R3:W1:Y:S04]  /*14e80*/  SHFL.IDX PT, R8, R6, 0x5, 0x181f ;  /* 0x00b81f0006087f89 */ /* 0x00066800000e0000 */
[----:B--2---:R3:W2:Y:S02]  /*14e90*/  SHFL.IDX PT, R2, R7, 0x5, 0x181f ;  /* 0x00b81f0007027f89 */ /* 0x0046a400000e0000 */
.L_x_406:
[----:B------:R-:W-:-:S04]  /*14ea0*/  IADD3 R3, R5, 0x50, RZ ;  /* 0x0000005005037810 */ /* 0x000fc80007ffe0ff */
[----:B------:R-:W-:-:S13]  /*14eb0*/  ISETP.GE.OR P0, PT, R3, R4, P2 ;  /* 0x000000040300720c */ /* 0x000fda0001706670 */
[----:B--2---:R-:W-:-:S04]  /*14ec0*/  @!P0 LEA R2, P1, R0, R2, 0x1 ;  /* 0x0000000200028211 */ /* 0x004fc800078208ff */
[----:B-1----:R-:W-:-:S05]  /*14ed0*/  @!P0 LEA.HI.X R3, R0, R8, R80, 0x1, P1 ;  /* 0x0000000800038211 */ /* 0x002fca00008f0c50 */
[----:B------:R1:W-:Y:S01]  /*14ee0*/  @!P0 ST.E.128 [R2.64], R36 ;  /* 0x0000002402008985 */ /* 0x0003e2000c101d08 */
[----:B------:R-:W-:Y:S05]  /*14ef0*/  BRA.DIV ~URZ, `(.L_x_331) ;  /* 0x000038927f007947 */ /* 0x000fea000b800000 */
[----:B------:R2:W1:Y:S02]  /*14f00*/  SHFL.IDX PT, R8, R6, 0x6, 0x181f ;  /* 0x00d81f0006087f89 */ /* 0x00046400000e0000 */
.L_x_407:
[----:B------:R-:W-:Y:S05]  /*14f10*/  BRA.DIV ~URZ, `(.L_x_332) ;  /* 0x000038e27f007947 */ /* 0x000fea000b800000 */
[----:B-1----:R1:W2:Y:S02]  /*14f20*/  SHFL.IDX PT, R2, R7, 0x6, 0x181f ;  /* 0x00d81f0007027f89 */ /* 0x0022a400000e0000 */
.L_x_408:
[----:B------:R-:W-:-:S04]  /*14f30*/  IADD3 R3, R5, 0x60, RZ ;  /* 0x0000006005037810 */ /* 0x000fc80007ffe0ff */
[----:B------:R-:W-:-:S13]  /*14f40*/  ISETP.GE.OR P0, PT, R3, R4, P2 ;  /* 0x000000040300720c */ /* 0x000fda0001706670 */
[----:B--2---:R-:W-:-:S04]  /*14f50*/  @!P0 LEA R2, P1, R0, R2, 0x1 ;  /* 0x0000000200028211 */ /* 0x004fc800078208ff */
[----:B------:R-:W-:-:S05]  /*14f60*/  @!P0 LEA.HI.X R3, R0, R8, R80, 0x1, P1 ;  /* 0x0000000800038211 */ /* 0x000fca00008f0c50 */
[----:B------:R2:W-:Y:S01]  /*14f70*/  @!P0 ST.E.128 [R2.64], R40 ;  /* 0x0000002802008985 */ /* 0x0005e2000c101d08 */
[----:B------:R-:W-:Y:S05]  /*14f80*/  BRA.DIV ~URZ, `(.L_x_333) ;  /* 0x000038e27f007947 */ /* 0x000fea000b800000 */
[----:B---34-:R-:W3:Y:S04]  /*14f90*/  SHFL.IDX PT, R6, R6, 0x7, 0x181f ;  /* 0x00f81f0006067f89 */ /* 0x018ee800000e0000 */
[----:B--2---:R2:W4:Y:S02]  /*14fa0*/  SHFL.IDX PT, R3, R7, 0x7, 0x181f ;  /* 0x00f81f0007037f89 */ /* 0x00452400000e0000 */
.L_x_409:
[----:B------:R-:W-:-:S04]  /*14fb0*/  IADD3 R2, R5, 0x70, RZ ;  /* 0x0000007005027810 */ /* 0x000fc80007ffe0ff */
[----:B------:R-:W-:-:S13]  /*14fc0*/  ISETP.GE.OR P0, PT, R2, R4, P2 ;  /* 0x000000040200720c */ /* 0x000fda0001706670 */
[----:B------:R-:W-:Y:S05]  /*14fd0*/  @P0 BRA `(.L_x_334) ;  /* 0x000018c000000947 */ /* 0x000fea0003800000 */
[----:B----4-:R-:W-:-:S04]  /*14fe0*/  LEA R2, P0, R0, R3, 0x1 ;  /* 0x0000000300027211 */ /* 0x010fc800078008ff */
[----:B---3--:R-:W-:-:S05]  /*14ff0*/  LEA.HI.X R3, R0, R6, R80, 0x1, P0 ;  /* 0x0000000600037211 */ /* 0x008fca00000f0c50 */
[----:B------:R3:W-:Y:S01]  /*15000*/  ST.E.128 [R2.64], R44 ;  /* 0x0000002c02007985 */ /* 0x0007e2000c101d08 */
[----:B------:R-:W-:Y:S05]  /*15010*/  BRA `(.L_x_334) ;  /* 0x0000188000007947 */ /* 0x000fea0003800000 */
.L_x_321:
        /* <DEDUP_REMOVED lines=34> */
.L_x_410:
[----:B------:R-:W-:Y:S05]  /*15240*/  BRA.DIV ~URZ, `(.L_x_336) ;  /* 0x000037627f007947 */ /* 0x000fea000b800000 */
[----:B------:R3:W4:Y:S02]  /*15250*/  SHFL.IDX PT, R2, R21, RZ, 0x1c1f ;  /* 0x001c1fff15027589 */ /* 0x00072400000e0000 */
.L_x_411:
[----:B------:R-:W-:Y:S01]  /*15260*/  LOP3.LUT R0, R27, 0x7ffffffc, RZ, 0xc0, !PT ;  /* 0x7ffffffc1b007812 */ /* 0x000fe200078ec0ff */
[----:B------:R-:W-:Y:S04]  /*15270*/  BSSY B0, `(.L_x_337) ;  /* 0x0000032000007945 */ /* 0x000fe80003800000 */
[----:B------:R-:W-:-:S04]  /*15280*/  IMAD.IADD R0, R19, 0x1, -R0 ;  /* 0x0000000113007824 */ /* 0x000fc800078e0a00 */
[----:B------:R-:W-:-:S05]  /*15290*/  IMAD.SHL.U32 R0, R0, 0x2, RZ ;  /* 0x0000000200007824 */ /* 0x000fca00078e00ff */
[C---:B------:R-:W-:Y:S02]  /*152a0*/  IADD3 R10, R0.reuse, 0x8, RZ ;  /* 0x00000008000a7810 */ /* 0x040fe40007ffe0ff */
[C---:B------:R-:W-:Y:S02]  /*152b0*/  IADD3 R9, R0.reuse, 0x10, RZ ;  /* 0x0000001000097810 */ /* 0x040fe40007ffe0ff */
[C---:B------:R-:W-:Y:S02]  /*152c0*/  IADD3 R8, R0.reuse, 0x20, RZ ;  /* 0x0000002000087810 */ /* 0x040fe40007ffe0ff */
[C---:B------:R-:W-:Y:S02]  /*152d0*/  IADD3 R7, R0.reuse, 0x28, RZ ;  /* 0x0000002800077810 */ /* 0x040fe40007ffe0ff */
[C---:B------:R-:W-:Y:S02]  /*152e0*/  IADD3 R6, R0.reuse, 0x30, RZ ;  /* 0x0000003000067810 */ /* 0x040fe40007ffe0ff */
[----:B------:R-:W-:-:S02]  /*152f0*/  IADD3 R5, R0, 0x38, RZ ;  /* 0x0000003800057810 */ /* 0x000fc40007ffe0ff */
[----:B------:R-:W-:Y:S02]  /*15300*/  IADD3 R4, R0, 0x18, RZ ;  /* 0x0000001800047810 */ /* 0x000fe40007ffe0ff */
[----:B------:R-:W-:Y:S02]  /*15310*/  SHF.R.S32.HI R24, RZ, 0x1f, R9 ;  /* 0x0000001fff187819 */ /* 0x000fe40000011409 */
[----:B------:R-:W-:Y:S02]  /*15320*/  SHF.R.S32.HI R22, RZ, 0x1f, R10 ;  /* 0x0000001fff167819 */ /* 0x000fe4000001140a */
[----:B------:R-:W-:Y:S02]  /*15330*/  SHF.R.S32.HI R26, RZ, 0x1f, R7 ;  /* 0x0000001fff1a7819 */ /* 0x000fe40000011407 */
[----:B------:R-:W-:Y:S02]  /*15340*/  SHF.R.S32.HI R27, RZ, 0x1f, R6 ;  /* 0x0000001fff1b7819 */ /* 0x000fe40000011406 */
[----:B------:R-:W-:-:S02]  /*15350*/  SHF.R.S32.HI R25, RZ, 0x1f, R8 ;  /* 0x0000001fff197819 */ /* 0x000fc40000011408 */
[----:B------:R-:W-:Y:S02]  /*15360*/  SHF.R.S32.HI R23, RZ, 0x1f, R4 ;  /* 0x0000001fff177819 */ /* 0x000fe40000011404 */
[----:B------:R-:W-:Y:S01]  /*15370*/  SHF.R.S32.HI R28, RZ, 0x1f, R5 ;  /* 0x0000001fff1c7819 */ /* 0x000fe20000011405 */
[----:B------:R-:W-:Y:S05]  /*15380*/  @P0 BRA `(.L_x_338) ;  /* 0x0000020000000947 */ /* 0x000fea0003800000 */
[----:B------:R-:W-:Y:S02]  /*15390*/  ISETP.GE.AND P0, PT, R0, c[0x0][0x3c8], PT ;  /* 0x0000f20000007a0c */ /* 0x000fe40003f06270 */
[----:B------:R-:W-:Y:S02]  /*153a0*/  ISETP.GE.AND P1, PT, R10, c[0x0][0x3c8], PT ;  /* 0x0000f2000a007a0c */ /* 0x000fe40003f26270 */
[----:B------:R-:W-:Y:S02]  /*153b0*/  ISETP.GE.AND P2, PT, R9, c[0x0][0x3c8], PT ;  /* 0x0000f20009007a0c */ /* 0x000fe40003f46270 */
[----:B------:R-:W-:Y:S02]  /*153c0*/  ISETP.GE.AND P5, PT, R4, c[0x0][0x3c8], PT ;  /* 0x0000f20004007a0c */ /* 0x000fe40003fa6270 */
[----:B------:R-:W-:-:S05]  /*153d0*/  ISETP.GE.AND P4, PT, R8, c[0x0][0x3c8], PT ;  /* 0x0000f20008007a0c */ /* 0x000fca0003f86270 */
[----:B--2---:R-:W-:Y:S02]  /*153e0*/  @!P0 IMAD.MOV.U32 R3, RZ, RZ, R13 ;  /* 0x000000ffff038224 */ /* 0x004fe400078e000d */
[-C--:B----4-:R-:W-:Y:S02]  /*153f0*/  @!P1 LEA R14, P3, R10, R2.reuse, 0x2 ;  /* 0x000000020a0e9211 */ /* 0x090fe400078610ff */
[----:B------:R-:W-:Y:S02]  /*15400*/  @!P0 IMAD.WIDE R16, R0, 0x4, R2 ;  /* 0x0000000400108825 */ /* 0x000fe400078e0202 */
[----:B------:R-:W-:Y:S02]  /*15410*/  @!P1 LEA.HI.X R15, R10, R13, R22, 0x2, P3 ;  /* 0x0000000d0a0f9211 */ /* 0x000fe400018f1416 */
[----:B------:R-:W-:Y:S01]  /*15420*/  ISETP.GE.AND P3, PT, R7, c[0x0][0x3c8], PT ;  /* 0x0000f20007007a0c */ /* 0x000fe20003f66270 */
[----:B------:R2:W-:Y:S01]  /*15430*/  @!P0 ST.E.64 [R16.64], R76 ;  /* 0x0000004c10008985 */ /* 0x0005e2000c101b08 */
[----:B------:R-:W-:-:S03]  /*15440*/  @!P2 LEA R18, P0, R9, R2, 0x2 ;  /* 0x000000020912a211 */ /* 0x000fc600078010ff */
[----:B------:R4:W-:Y:S01]  /*15450*/  @!P1 ST.E.64 [R14.64], R78 ;  /* 0x0000004e0e009985 */ /* 0x0009e2000c101b08 */
[----:B------:R-:W-:Y:S02]  /*15460*/  @!P2 LEA.HI.X R19, R9, R13, R24, 0x2, P0 ;  /* 0x0000000d0913a211 */ /* 0x000fe400000f1418 */
[----:B------:R-:W-:-:S03]  /*15470*/  ISETP.GE.AND P1, PT, R5, c[0x0][0x3c8], PT ;  /* 0x0000f20005007a0c */ /* 0x000fc60003f26270 */
[----:B------:R-:W-:Y:S01]  /*15480*/  @!P2 ST.E.64 [R18.64], R84 ;  /* 0x000000541200a985 */ /* 0x000fe2000c101b08 */
[----:B------:R-:W-:Y:S02]  /*15490*/  ISETP.GE.AND P2, PT, R6, c[0x0][0x3c8], PT ;  /* 0x0000f20006007a0c */ /* 0x000fe40003f46270 */
[----:B--2---:R-:W-:-:S04]  /*154a0*/  @!P5 LEA R16, P0, R4, R2, 0x2 ;  /* 0x000000020410d211 */ /* 0x004fc800078010ff */
[----:B------:R-:W-:Y:S02]  /*154b0*/  @!P5 LEA.HI.X R17, R4, R13, R23, 0x2, P0 ;  /* 0x0000000d0411d211 */ /* 0x000fe400000f1417 */
[----:B----4-:R-:W-:-:S03]  /*154c0*/  @!P4 LEA R14, P0, R8, R2, 0x2 ;  /* 0x00000002080ec211 */ /* 0x010fc600078010ff */
[----:B------:R2:W-:Y:S01]  /*154d0*/  @!P5 ST.E.64 [R16.64], R86 ;  /* 0x000000561000d985 */ /* 0x0005e2000c101b08 */
[----:B------:R-:W-:-:S05]  /*154e0*/  @!P4 LEA.HI.X R15, R8, R13, R25, 0x2, P0 ;  /* 0x0000000d080fc211 */ /* 0x000fca00000f1419 */
        /* <DEDUP_REMOVED lines=10> */
.L_x_338:
[----:B------:R-:W-:Y:S05]  /*15590*/  BSYNC B0 ;  /* 0x0000000000007941 */ /* 0x000fea0003800000 */
.L_x_337:
[----:B------:R-:W-:Y:S05]  /*155a0*/  BRA.DIV ~URZ, `(.L_x_339) ;  /* 0x000034727f007947 */ /* 0x000fea000b800000 */
[----:B--2---:R2:W1:Y:S04]  /*155b0*/  SHFL.IDX PT, R13, R20, 0x1, 0x1c1f ;  /* 0x003c1f00140d7f89 */ /* 0x00446800000e0000 */
[----:B----4-:R2:W4:Y:S02]  /*155c0*/  SHFL.IDX PT, R2, R21, 0x1, 0x1c1f ;  /* 0x003c1f0015027f89 */ /* 0x01052400000e0000 */
.L_x_412:
[----:B------:R-:W-:Y:S01]  /*155d0*/  BSSY B0, `(.L_x_340) ;  /* 0x0000022000007945 */ /* 0x000fe20003800000 */
[----:B------:R-:W-:Y:S05]  /*155e0*/  @P6 BRA `(.L_x_341) ;  /* 0x0000020000006947 */ /* 0x000fea0003800000 */
[----:B------:R-:W-:Y:S02]  /*155f0*/  ISETP.GE.AND P1, PT, R0, c[0x0][0x3c8], PT ;  /* 0x0000f20000007a0c */ /* 0x000fe40003f26270 */
[----:B------:R-:W-:Y:S02]  /*15600*/  ISETP.GE.AND P0, PT, R10, c[0x0][0x3c8], PT ;  /* 0x0000f2000a007a0c */ /* 0x000fe40003f06270 */
[----:B------:R-:W-:Y:S02]  /*15610*/  ISETP.GE.AND P2, PT, R9, c[0x0][0x3c8], PT ;  /* 0x0000f20009007a0c */ /* 0x000fe40003f46270 */
[----:B------:R-:W-:-:S02]  /*15620*/  ISETP.GE.AND P4, PT, R4, c[0x0][0x3c8], PT ;  /* 0x0000f20004007a0c */ /* 0x000fc40003f86270 */
[----:B------:R-:W-:-:S05]  /*15630*/  ISETP.GE.AND P5, PT, R8, c[0x0][0x3c8], PT ;  /* 0x0000f20008007a0c */ /* 0x000fca0003fa6270 */
[----:B-1----:R-:W-:Y:S02]  /*15640*/  @!P1 IMAD.MOV.U32 R3, RZ, RZ, R13 ;  /* 0x000000ffff039224 */ /* 0x002fe400078e000d */
[-C--:B----4-:R-:W-:Y:S02]  /*15650*/  @!P0 LEA R14, P3, R10, R2.reuse, 0x2 ;  /* 0x000000020a0e8211 */ /* 0x090fe400078610ff */
[----:B------:R-:W-:Y:S02]  /*15660*/  @!P1 IMAD.WIDE R16, R0, 0x4, R2 ;  /* 0x0000000400109825 */ /* 0x000fe400078e0202 */
[----:B------:R-:W-:Y:S02]  /*15670*/  @!P0 LEA.HI.X R15, R10, R13, R22, 0x2, P3 ;  /* 0x0000000d0a0f8211 */ /* 0x000fe400018f1416 */
[----:B------:R-:W-:Y:S01]  /*15680*/  ISETP.GE.AND P3, PT, R7, c[0x0][0x3c8], PT ;  /* 0x0000f20007007a0c */ /* 0x000fe20003f66270 */
[----:B------:R1:W-:Y:S04]  /*15690*/  @!P1 ST.E.64 [R16.64], R104 ;  /* 0x0000006810009985 */ /* 0x0003e8000c101b08 */
[----:B------:R4:W-:Y:S01]  /*156a0*/  @!P0 ST.E.64 [R14.64], R102 ;  /* 0x000000660e008985 */ /* 0x0009e2000c101b08 */
[----:B-1----:R-:W-:-:S04]  /*156b0*/  @!P2 LEA R16, P1, R9, R2, 0x2 ;  /* 0x000000020910a211 */ /* 0x002fc800078210ff */
[-C--:B------:R-:W-:Y:S02]  /*156c0*/  @!P2 LEA.HI.X R17, R9, R13.reuse, R24, 0x2, P1 ;  /* 0x0000000d0911a211 */ /* 0x080fe400008f1418 */
[-C--:B----4-:R-:W-:Y:S02]  /*156d0*/  @!P4 LEA R14, P0, R4, R2.reuse, 0x2 ;  /* 0x00000002040ec211 */ /* 0x090fe400078010ff */
[----:B------:R-:W-:Y:S01]  /*156e0*/  ISETP.GE.AND P1, PT, R5, c[0x0][0x3c8], PT ;  /* 0x0000f20005007a0c */ /* 0x000fe20003f26270 */
[----:B------:R1:W-:Y:S01]  /*156f0*/  @!P2 ST.E.64 [R16.64], R106 ;  /* 0x0000006a1000a985 */ /* 0x0003e2000c101b08 */
[----:B------:R-:W-:Y:S02]  /*15700*/  ISETP.GE.AND P2, PT, R6, c[0x0][0x3c8], PT ;  /* 0x0000f20006007a0c */ /* 0x000fe40003f46270 */
[----:B------:R-:W-:Y:S02]  /*15710*/  @!P4 LEA.HI.X R15, R4, R13, R23, 0x2, P0 ;  /* 0x0000000d040fc211 */ /* 0x000fe400000f1417 */
[----:B------:R-:W-:-:S03]  /*15720*/  @!P5 LEA R18, P0, R8, R2, 0x2 ;  /* 0x000000020812d211 */ /* 0x000fc600078010ff */
[----:B------:R4:W-:Y:S01]  /*15730*/  @!P4 ST.E.64 [R14.64], R118 ;  /* 0x000000760e00c985 */ /* 0x0009e2000c101b08 */
        /* <DEDUP_REMOVED lines=11> */
.L_x_341:
[----:B------:R-:W-:Y:S05]  /*157f0*/  BSYNC B0 ;  /* 0x0000000000007941 */ /* 0x000fea0003800000 */
.L_x_340:
[----:B------:R-:W-:Y:S05]  /*15800*/  BRA.DIV ~URZ, `(.L_x_342) ;  /* 0x000032e27f007947 */ /* 0x000fea000b800000 */
[----:B-1----:R1:W2:Y:S02]  /*15810*/  SHFL.IDX PT, R13, R20, 0x2, 0x1c1f ;  /* 0x005c1f00140d7f89 */ /* 0x0022a400000e0000 */
.L_x_413:
[----:B------:R-:W-:Y:S05]  /*15820*/  BRA.DIV ~URZ, `(.L_x_343) ;  /* 0x000033327f007947 */ /* 0x000fea000b800000 */
[----:B--2-4-:R2:W4:Y:S02]  /*15830*/  SHFL.IDX PT, R2, R21, 0x2, 0x1c1f ;  /* 0x005c1f0015027f89 */ /* 0x01452400000e0000 */
.L_x_414:
[----:B------:R-:W5:Y:S01]  /*15840*/  LDL R3, [R1+0x44] ;  /* 0x0000440001037983 */ /* 0x000f620000100800 */
[----:B------:R-:W-:Y:S01]  /*15850*/  BSSY B0, `(.L_x_344) ;  /* 0x0000023000007945 */ /* 0x000fe20003800000 */
[----:B-----5:R-:W-:-:S13]  /*15860*/  LOP3.LUT P0, RZ, R3, 0x1, RZ, 0xc0, !PT ;  /* 0x0000000103ff7812 */ /* 0x020fda000780c0ff */
[----:B------:R-:W-:Y:S05]  /*15870*/  @P0 BRA `(.L_x_345) ;  /* 0x0000020000000947 */ /* 0x000fea0003800000 */
[----:B------:R-:W-:Y:S02]  /*15880*/  ISETP.GE.AND P1, PT, R0, c[0x0][0x3c8], PT ;  /* 0x0000f20000007a0c */ /* 0x000fe40003f26270 */
[----:B------:R-:W-:Y:S02]  /*15890*/  ISETP.GE.AND P0, PT, R10, c[0x0][0x3c8], PT ;  /* 0x0000f2000a007a0c */ /* 0x000fe40003f06270 */
[----:B------:R-:W-:Y:S02]  /*158a0*/  ISETP.GE.AND P4, PT, R9, c[0x0][0x3c8], PT ;  /* 0x0000f20009007a0c */ /* 0x000fe40003f86270 */
[----:B------:R-:W-:Y:S02]  /*158b0*/  ISETP.GE.AND P5, PT, R4, c[0x0][0x3c8], PT ;  /* 0x0000f20004007a0c */ /* 0x000fe40003fa6270 */
[----:B------:R-:W-:-:S05]  /*158c0*/  ISETP.GE.AND P3, PT, R8, c[0x0][0x3c8], PT ;  /* 0x0000f20008007a0c */ /* 0x000fca0003f66270 */
[----:B------:R-:W-:Y:S02]  /*158d0*/  @!P1 IMAD.MOV.U32 R3, RZ, RZ, R13 ;  /* 0x000000ffff039224 */ /* 0x000fe400078e000d */
[-C--:B----4-:R-:W-:Y:S02]  /*158e0*/  @!P0 LEA R14, P2, R10, R2.reuse, 0x2 ;  /* 0x000000020a0e8211 */ /* 0x090fe400078410ff */
[----:B------:R-:W-:Y:S01]  /*158f0*/  @!P1 IMAD.WIDE R18, R0, 0x4, R2 ;  /* 0x0000000400129825 */ /* 0x000fe200078e0202 */
[----:B------:R-:W-:Y:S02]  /*15900*/  @!P4 LEA R16, P6, R9, R2, 0x2 ;  /* 0x000000020910c211 */ /* 0x000fe400078c10ff */
[----:B------:R-:W-:Y:S02]  /*15910*/  @!P0 LEA.HI.X R15, R10, R13, R22, 0x2, P2 ;  /* 0x0000000d0a0f8211 */ /* 0x000fe400010f1416 */
[----:B------:R-:W-:Y:S01]  /*15920*/  ISETP.GE.AND P2, PT, R7, c[0x0][0x3c8], PT ;  /* 0x0000f20007007a0c */ /* 0x000fe20003f46270 */
[----:B------:R-:W-:Y:S01]  /*15930*/  @!P1 ST.E.64 [R18.64], R54 ;  /* 0x0000003612009985 */ /* 0x000fe2000c101b08 */
[----:B------:R-:W-:-:S02]  /*15940*/  ISETP.GE.AND P1, PT, R6, c[0x0][0x3c8], PT ;  /* 0x0000f20006007a0c */ /* 0x000fc40003f26270 */
[----:B------:R-:W-:Y:S01]  /*15950*/  @!P4 LEA.HI.X R17, R9, R13, R24, 0x2, P6 ;  /* 0x0000000d0911c211 */ /* 0x000fe200030f1418 */
[----:B------:R4:W-:Y:S01]  /*15960*/  @!P0 ST.E.64 [R14.64], R42 ;  /* 0x0000002a0e008985 */ /* 0x0009e2000c101b08 */
[----:B------:R-:W-:-:S03]  /*15970*/  ISETP.GE.AND P0, PT, R5, c[0x0][0x3c8], PT ;  /* 0x0000f20005007a0c */ /* 0x000fc60003f06270 */
[----:B------:R5:W-:Y:S01]  /*15980*/  @!P4 ST.E.64 [R16.64], R44 ;  /* 0x0000002c1000c985 */ /* 0x000be2000c101b08 */
[----:B----4-:R-:W-:-:S04]  /*15990*/  @!P5 LEA R14, P6, R4, R2, 0x2 ;  /* 0x00000002040ed211 */ /* 0x010fc800078c10ff */
[-C--:B------:R-:W-:Y:S02]  /*159a0*/  @!P5 LEA.HI.X R15, R4, R13.reuse, R23, 0x2, P6 ;  /* 0x0000000d040fd211 */ /* 0x080fe400030f1417 */
[CC--:B-----5:R-:W-:Y:S02]  /*159b0*/  @!P2 LEA R16, P4, R7.reuse, R2.reuse, 0x2 ;  /* 0x000000020710a211 */ /* 0x0e0fe400078810ff */
[C---:B------:R-:W-:Y:S01]  /*159c0*/  @!P3 LEA R18, P6, R8.reuse, R2, 0x2 ;  /* 0x000000020812b211 */ /* 0x040fe200078c10ff */
[----:B------:R4:W-:Y:S01]  /*159d0*/  @!P5 ST.E.64 [R14.64], R46 ;  /* 0x0000002e0e00d985 */ /* 0x0009e2000c101b08 */
[-C--:B------:R-:W-:Y:S02]  /*159e0*/  @!P2 LEA.HI.X R17, R7, R13.reuse, R26, 0x2, P4 ;  /* 0x0000000d0711a211 */ /* 0x080fe400020f141a */
[----:B------:R-:W-:-:S05]  /*159f0*/  @!P3 LEA.HI.X R19, R8, R13, R25, 0x2, P6 ;  /* 0x0000000d0813b211 */ /* 0x000fca00030f1419 */
[----:B------:R1:W-:Y:S04]  /*15a00*/  @!P3 ST.E.64 [R18.64], R60 ;  /* 0x0000003c1200b985 */ /* 0x0003e8000c101b08 */
[----:B------:R1:W-:Y:S01]  /*15a10*/  @!P2 ST.E.64 [R16.64], R56 ;  /* 0x000000381000a985 */ /* 0x0003e2000c101b08 */
[CC--:B----4-:R-:W-:Y:S02]  /*15a20*/  @!P1 LEA R14, P5, R6.reuse, R2.reuse, 0x2 ;  /* 0x00000002060e9211 */ /* 0x0d0fe400078a10ff */
[C---:B------:R-:W-:Y:S02]  /*15a30*/  @!P0 LEA R2, P4, R5.reuse, R2, 0x2 ;  /* 0x0000000205028211 */ /* 0x040fe400078810ff */
[-C--:B------:R-:W-:Y:S02]  /*15a40*/  @!P1 LEA.HI.X R15, R6, R13.reuse, R27, 0x2, P5 ;  /* 0x0000000d060f9211 */ /* 0x080fe400028f141b */
[----:B------:R-:W-:-:S03]  /*15a50*/  @!P0 LEA.HI.X R3, R5, R13, R28, 0x2, P4 ;  /* 0x0000000d05038211 */ /* 0x000fc600020f141c */
[----:B------:R1:W-:Y:S04]  /*15a60*/  @!P1 ST.E.64 [R14.64], R50 ;  /* 0x000000320e009985 */ /* 0x0003e8000c101b08 */
[----:B------:R1:W-:Y:S02]  /*15a70*/  @!P0 ST.E.64 [R2.64], R36 ;  /* 0x0000002402008985 */ /* 0x0003e4000c101b08 */
.L_x_345:
[----:B------:R-:W-:Y:S05]  /*15a80*/  BSYNC B0 ;  /* 0x0000000000007941 */ /* 0x000fea0003800000 */
.L_x_344:
[----:B------:R-:W-:Y:S05]  /*15a90*/  BRA.DIV ~URZ, `(.L_x_346) ;  /* 0x000031327f007947 */ /* 0x000fea000b800000 */
[----:B------:R1:W2:Y:S04]  /*15aa0*/  SHFL.IDX PT, R13, R20, 0x3, 0x1c1f ;  /* 0x007c1f00140d7f89 */ /* 0x0002a800000e0000 */
[----:B-1--4-:R1:W4:Y:S02]  /*15ab0*/  SHFL.IDX PT, R2, R21, 0x3, 0x1c1f ;  /* 0x007c1f0015027f89 */ /* 0x01232400000e0000 */
.L_x_415:
[----:B------:R-:W5:Y:S02]  /*15ac0*/  LDL R3, [R1+0x44] ;  /* 0x0000440001037983 */ /* 0x000f640000100800 */
[----:B-----5:R-:W-:-:S13]  /*15ad0*/  LOP3.LUT P0, RZ, R3, 0x2, RZ, 0xc0, !PT ;  /* 0x0000000203ff7812 */ /* 0x020fda000780c0ff */
[----:B------:R-:W-:Y:S05]  /*15ae0*/  @P0 BRA `(.L_x_334) ;  /* 0x00000db000000947 */ /* 0x000fea0003800000 */
[----:B------:R-:W-:Y:S02]  /*15af0*/  ISETP.GE.AND P4, PT, R9, c[0x0][0x3c8], PT ;  /* 0x0000f20009007a0c */ /* 0x000fe40003f86270 */
[----:B------:R-:W-:Y:S02]  /*15b00*/  ISETP.GE.AND P0, PT, R0, c[0x0][0x3c8], PT ;  /* 0x0000f20000007a0c */ /* 0x000fe40003f06270 */
[----:B------:R-:W-:Y:S02]  /*15b10*/  ISETP.GE.AND P5, PT, R10, c[0x0][0x3c8], PT ;  /* 0x0000f2000a007a0c */ /* 0x000fe40003fa6270 */
[----:B------:R-:W-:Y:S02]  /*15b20*/  ISETP.GE.AND P3, PT, R4, c[0x0][0x3c8], PT ;  /* 0x0000f20004007a0c */ /* 0x000fe40003f66270 */
[----:B------:R-:W-:Y:S02]  /*15b30*/  ISETP.GE.AND P2, PT, R8, c[0x0][0x3c8], PT ;  /* 0x0000f20008007a0c */ /* 0x000fe40003f46270 */
[----:B------:R-:W-:-:S03]  /*15b40*/  ISETP.GE.AND P1, PT, R7, c[0x0][0x3c8], PT ;  /* 0x0000f20007007a0c */ /* 0x000fc60003f26270 */
[----:B----4-:R-:W-:Y:S02]  /*15b50*/  @!P4 LEA R18, P6, R9, R2, 0x2 ;  /* 0x000000020912c211 */ /* 0x010fe400078c10ff */
[----:B--2---:R-:W-:-:S04]  /*15b60*/  @!P0 IMAD.MOV.U32 R3, RZ, RZ, R13 ;  /* 0x000000ffff038224 */ /* 0x004fc800078e000d */
[----:B------:R-:W-:-:S05]  /*15b70*/  @!P0 IMAD.WIDE R14, R0, 0x4, R2 ;  /* 0x00000004000e8825 */ /* 0x000fca00078e0202 */
[----:B------:R2:W-:Y:S01]  /*15b80*/  @!P0 ST.E.64 [R14.64], R40 ;  /* 0x000000280e008985 */ /* 0x0005e2000c101b08 */
[CC--:B------:R-:W-:Y:S02]  /*15b90*/  @!P5 LEA R20, P0, R10.reuse, R2.reuse, 0x2 ;  /* 0x000000020a14d211 */ /* 0x0c0fe400078010ff */
[----:B------:R-:W-:Y:S02]  /*15ba0*/  P2R R0, PR, RZ, 0x40 ;  /* 0x00000040ff007803 */ /* 0x000fe40000000000 */
[-C--:B-1-3--:R-:W-:Y:S02]  /*15bb0*/  @!P5 LEA.HI.X R21, R10, R13.reuse, R22, 0x2, P0 ;  /* 0x0000000d0a15d211 */ /* 0x08afe400000f1416 */
[----:B------:R-:W-:Y:S02]  /*15bc0*/  ISETP.NE.AND P0, PT, R0, RZ, PT ;  /* 0x000000ff0000720c */ /* 0x000fe40003f05270 */
[----:B------:R-:W-:Y:S01]  /*15bd0*/  @!P3 LEA R16, P6, R4, R2, 0x2 ;  /* 0x000000020410b211 */ /* 0x000fe200078c10ff */
[----:B------:R1:W-:Y:S01]  /*15be0*/  @!P5 ST.E.64 [R20.64], R70 ;  /* 0x000000461400d985 */ /* 0x0003e2000c101b08 */
[----:B------:R-:W-:-:S02]  /*15bf0*/  @!P4 LEA.HI.X R19, R9, R13, R24, 0x2, P0 ;  /* 0x0000000d0913c211 */ /* 0x000fc400000f1418 */
[----:B------:R-:W-:Y:S02]  /*15c00*/  ISETP.GE.AND P0, PT, R6, c[0x0][0x3c8], PT ;  /* 0x0000f20006007a0c */ /* 0x000fe40003f06270 */
[----:B------:R-:W-:Y:S01]  /*15c10*/  @!P3 LEA.HI.X R17, R4, R13, R23, 0x2, P6 ;  /* 0x0000000d0411b211 */ /* 0x000fe200030f1417 */
[----:B------:R1:W-:Y:S04]  /*15c20*/  @!P4 ST.E.64 [R18.64], R68 ;  /* 0x000000441200c985 */ /* 0x0003e8000c101b08 */
[----:B------:R1:W-:Y:S01]  /*15c30*/  @!P3 ST.E.64 [R16.64], R64 ;  /* 0x000000401000b985 */ /* 0x0003e2000c101b08 */
[----:B--2---:R-:W-:-:S04]  /*15c40*/  @!P2 LEA R14, P6, R8, R2, 0x2 ;  /* 0x00000002080ea211 */ /* 0x004fc800078c10ff */
        /* <DEDUP_REMOVED lines=14> */
.L_x_319:
[----:B------:R-:W2:Y:S04]  /*15d30*/  LDL.LU R3, [R1+0x48] ;  /* 0x0000480001037983 */ /* 0x000ea80000300800 */
[----:B------:R-:W3:Y:S01]  /*15d40*/  LDL R8, [R1+0x10] ;  /* 0x0000100001087983 */ /* 0x000ee20000100800 */
        /* <DEDUP_REMOVED lines=16> */
[----:B------:R2:W3:Y:S04]  /*15e50*/  LDG.E R3, [R6.64] ;  /* 0x0000000806037981 */ /* 0x0004e8000c1e1900 */
[----:B-12---:R-:W3:Y:S02]  /*15e60*/  LDG.E R6, [R6.64+0x4] ;  /* 0x0000040806067981 */ /* 0x006ee4000c1e1900 */
[----:B---3-5:R-:W-:Y:S02]  /*15e70*/  IADD3 R20, -R3, R6, RZ ;  /* 0x0000000603147210 */ /* 0x028fe40007ffe1ff */
.L_x_347:
        /* <DEDUP_REMOVED lines=23> */
[----:B------:R-:W-:Y:S01]  /*15ff0*/  ISETP.NE.AND P0, PT, R3, 0x1, PT ;  /* 0x000000010300780c */ /* 0x000fe20003f05270 */
[----:B------:R-:W-:Y:S01]  /*16000*/  IMAD R9, R8, R21, R9 ;  /* 0x0000001508097224 */ /* 0x000fe200078e0209 */
[----:B------:R-:W-:-:S11]  /*16010*/  MOV R3, R11 ;  /* 0x0000000b00037202 */ /* 0x000fd60000000f00 */
[----:B------:R-:W-:-:S05]  /*16020*/  @P0 IMAD.HI.U32 R17, R11, c[0x0][0x4ec], RZ ;  /* 0x00013b000b110a27 */ /* 0x000fca00078e00ff */
[----:B------:R-:W-:Y:S01]  /*16030*/  @P0 SHF.R.U32.HI R3, RZ, c[0x0][0x4f0], R17 ;  /* 0x00013c00ff030a19 */ /* 0x000fe20000011611 */
[-C--:B--2---:R-:W-:Y:S02]  /*16040*/  IMAD R16, R7, R4.reuse, RZ ;  /* 0x0000000407107224 */ /* 0x084fe400078e02ff */
[----:B------:R-:W-:-:S04]  /*16050*/  IMAD.WIDE.U32 R6, R6, R4, RZ ;  /* 0x0000000406067225 */ /* 0x000fc800078e00ff */
[----:B------:R-:W-:Y:S01]  /*16060*/  IMAD.WIDE.U32 R4, R8, R10, RZ ;  /* 0x0000000a08047225 */ /* 0x000fe200078e00ff */
[----:B---3--:R-:W-:-:S03]  /*16070*/  SEL R8, R22, RZ, P2 ;  /* 0x000000ff16087207 */ /* 0x008fc60001000000 */
[----:B------:R-:W-:Y:S01]  /*16080*/  IMAD.IADD R16, R7, 0x1, R16 ;  /* 0x0000000107107824 */ /* 0x000fe200078e0210 */
[----:B------:R-:W-:Y:S01]  /*16090*/  IADD3 R17, P1, P0, R4, R6, R2 ;  /* 0x0000000604117210 */ /* 0x000fe2000783e002 */
[----:B------:R-:W-:Y:S01]  /*160a0*/  IMAD.MOV R4, RZ, RZ, -R3 ;  /* 0x000000ffff047224 */ /* 0x000fe200078e0a03 */
[----:B------:R-:W-:Y:S01]  /*160b0*/  IADD3 R5, R5, R9, RZ ;  /* 0x0000000905057210 */ /* 0x000fe20007ffe0ff */
[-C--:B-----5:R-:W-:Y:S02]  /*160c0*/  IMAD R9, R15, R8.reuse, RZ ;  /* 0x000000080f097224 */ /* 0x0a0fe400078e02ff */
[----:B------:R-:W-:-:S04]  /*160d0*/  IMAD.WIDE.U32 R6, R14, R8, RZ ;  /* 0x000000080e067225 */ /* 0x000fc800078e00ff */
[----:B------:R-:W-:Y:S01]  /*160e0*/  IMAD R4, R4, c[0x0][0x4e8], R11 ;  /* 0x00013a0004047a24 */ /* 0x000fe200078e020b */
[----:B------:R-:W-:Y:S02]  /*160f0*/  IADD3.X R11, R5, R16, R18, P1, P0 ;  /* 0x00000010050b7210 */ /* 0x000fe40000fe0412 */
[----:B------:R-:W-:Y:S01]  /*16100*/  IADD3 R7, R7, R9, RZ ;  /* 0x0000000907077210 */ /* 0x000fe20007ffe0ff */
[----:B------:R-:W-:Y:S01]  /*16110*/  IMAD.MOV.U32 R9, RZ, RZ, c[0x0][0x4a8] ;  /* 0x00012a00ff097624 */ /* 0x000fe200078e00ff */
[----:B------:R-:W-:Y:S02]  /*16120*/  IADD3 R6, P1, P0, R3, R17, R6 ;  /* 0x0000001103067210 */ /* 0x000fe4000783e006 */
[----:B------:R-:W-:Y:S01]  /*16130*/  SHF.R.S32.HI R5, RZ, 0x1f, R3 ;  /* 0x0000001fff057819 */ /* 0x000fe20000011403 */
[----:B------:R-:W-:Y:S01]  /*16140*/  IMAD R3, R13, R4, RZ ;  /* 0x000000040d037224 */ /* 0x000fe200078e02ff */
[----:B------:R-:W-:Y:S02]  /*16150*/  SHF.R.S32.HI R8, RZ, 0x1f, R4 ;  /* 0x0000001fff087819 */ /* 0x000fe40000011404 */
[----:B------:R-:W-:-:S03]  /*16160*/  IADD3.X R7, R5, R11, R7, P1, P0 ;  /* 0x0000000b05077210 */ /* 0x000fc60000fe0407 */
        /* <DEDUP_REMOVED lines=10> */
.L_x_349:
[----:B------:R-:W-:Y:S05]  /*16210*/  BSYNC B0 ;  /* 0x0000000000007941 */ /* 0x000fea0003800000 */
.L_x_348:
[----:B------:R-:W-:-:S13]  /*16220*/  ISETP.GT.AND P0, PT, R19, 0x1, PT ;  /* 0x000000011300780c */ /* 0x000fda0003f04270 */
[----:B------:R-:W-:Y:S05]  /*16230*/  @P0 BRA `(.L_x_334) ;  /* 0x0000066000000947 */ /* 0x000fea0003800000 */
[----:B------:R-:W2:Y:S04]  /*16240*/  LDL.LU R8, [R1+0x40] ;  /* 0x0000400001087983 */ /* 0x000ea80000300800 */
[----:B------:R-:W3:Y:S01]  /*16250*/  LDL.LU R9, [R1+0x34] ;  /* 0x0000340001097983 */ /* 0x000ee20000300800 */
[----:B------:R-:W-:Y:S01]  /*16260*/  MOV R4, c[0x0][0x4e8] ;  /* 0x00013a0000047a02 */ /* 0x000fe20000000f00 */
[----:B-1----:R-:W-:Y:S01]  /*16270*/  IMAD R3, R18, c[0x0][0x3a0], RZ ;  /* 0x0000e80012037a24 */ /* 0x002fe200078e02ff */
[----:B------:R-:W-:Y:S01]  /*16280*/  ISETP.GE.AND P2, PT, R0, c[0x0][0x3c8], PT ;  /* 0x0000f20000007a0c */ /* 0x000fe20003f46270 */
[----:B------:R-:W-:Y:S01]  /*16290*/  IMAD R6, R21, c[0x0][0x3f0], RZ ;  /* 0x0000fc0015067a24 */ /* 0x000fe200078e02ff */
[----:B------:R-:W-:Y:S01]  /*162a0*/  ISETP.NE.AND P0, PT, R4, 0x1, PT ;  /* 0x000000010400780c */ /* 0x000fe20003f05270 */
[----:B------:R-:W-:-:S04]  /*162b0*/  IMAD.WIDE.U32 R4, R2, c[0x0][0x3a0], RZ ;  /* 0x0000e80002047a25 */ /* 0x000fc800078e00ff */
[----:B------:R-:W-:-:S05]  /*162c0*/  IMAD R2, R2, c[0x0][0x3a4], R3 ;  /* 0x0000e90002027a24 */ /* 0x000fca00078e0203 */
[----:B------:R-:W-:-:S05]  /*162d0*/  IADD3 R5, R5, R2, RZ ;  /* 0x0000000205057210 */ /* 0x000fca0007ffe0ff */
[----:B--2---:R-:W-:Y:S01]  /*162e0*/  IMAD.WIDE.U32 R4, R8, c[0x0][0x3e8], R4 ;  /* 0x0000fa0008047a25 */ /* 0x004fe200078e0004 */
[----:B---3--:R-:W-:-:S03]  /*162f0*/  LEA R3, R9, R28, 0x7 ;  /* 0x0000001c09037211 */ /* 0x008fc600078e38ff */
[----:B------:R-:W-:Y:S02]  /*16300*/  IMAD R5, R8, c[0x0][0x3ec], R5 ;  /* 0x0000fb0008057a24 */ /* 0x000fe400078e0205 */
[----:B------:R-:W-:Y:S01]  /*16310*/  IMAD R8, R10, c[0x0][0x3f4], R6 ;  /* 0x0000fd000a087a24 */ /* 0x000fe200078e0206 */
[----:B------:R-:W-:Y:S01]  /*16320*/  MOV R2, R3 ;  /* 0x0000000300027202 */ /* 0x000fe20000000f00 */
[----:B------:R-:W-:-:S04]  /*16330*/  @P0 IMAD.HI.U32 R7, R3, c[0x0][0x4ec], RZ ;  /* 0x00013b0003070a27 */ /* 0x000fc800078e00ff */
[----:B------:R-:W-:Y:S01]  /*16340*/  IMAD.WIDE.U32 R4, R10, c[0x0][0x3f0], R4 ;  /* 0x0000fc000a047a25 */ /* 0x000fe200078e0004 */
[----:B------:R-:W-:-:S04]  /*16350*/  @P0 SHF.R.U32.HI R2, RZ, c[0x0][0x4f0], R7 ;  /* 0x00013c00ff020a19 */ /* 0x000fc80000011607 */
        /* <DEDUP_REMOVED lines=17> */
[----:B------:R1:W2:Y:S02]  /*16470*/  SHFL.IDX PT, R8, R6, RZ, 0x181f ;  /* 0x00181fff06087589 */ /* 0x0002a400000e0000 */
.L_x_416:
[----:B------:R-:W-:Y:S05]  /*16480*/  BRA.DIV ~URZ, `(.L_x_351) ;  /* 0x000028827f007947 */ /* 0x000fea000b800000 */
[----:B------:R3:W4:Y:S02]  /*16490*/  SHFL.IDX PT, R2, R7, RZ, 0x181f ;  /* 0x00181fff07027589 */ /* 0x00072400000e0000 */
.L_x_417:
[----:B------:R-:W-:-:S05]  /*164a0*/  IMAD R5, R20, c[0x0][0x4e8], RZ ;  /* 0x00013a0014057a24 */ /* 0x000fca00078e02ff */
[----:B------:R-:W-:-:S13]  /*164b0*/  ISETP.GE.OR P0, PT, R4, R5, P2 ;  /* 0x000000050400720c */ /* 0x000fda0001706670 */
[----:B----4-:R-:W-:-:S04]  /*164c0*/  @!P0 LEA R2, P1, R0, R2, 0x1 ;  /* 0x0000000200028211 */ /* 0x010fc800078208ff */
[----:B--2---:R-:W-:-:S05]  /*164d0*/  @!P0 LEA.HI.X R3, R0, R8, R80, 0x1, P1 ;  /* 0x0000000800038211 */ /* 0x004fca00008f0c50 */
[----:B------:R2:W-:Y:S01]  /*164e0*/  @!P0 ST.E.128 [R2.64], RZ ;  /* 0x000000ff02008985 */ /* 0x0005e2000c101d08 */
[----:B------:R-:W-:Y:S05]  /*164f0*/  BRA.DIV ~URZ, `(.L_x_352) ;  /* 0x000028827f007947 */ /* 0x000fea000b800000 */
[----:B------:R4:W1:Y:S04]  /*16500*/  SHFL.IDX PT, R8, R6, 0x1, 0x181f ;  /* 0x00381f0006087f89 */ /* 0x00086800000e0000 */
[----:B--2---:R4:W2:Y:S02]  /*16510*/  SHFL.IDX PT, R2, R7, 0x1, 0x181f ;  /* 0x00381f0007027f89 */ /* 0x0048a400000e0000 */
.L_x_418:
[----:B------:R-:W-:-:S04]  /*16520*/  IADD3 R3, R4, 0x10, RZ ;  /* 0x0000001004037810 */ /* 0x000fc80007ffe0ff */
[----:B------:R-:W-:-:S13]  /*16530*/  ISETP.GE.OR P0, PT, R3, R5, P2 ;  /* 0x000000050300720c */ /* 0x000fda0001706670 */
[----:B--2---:R-:W-:-:S04]  /*16540*/  @!P0 LEA R2, P1, R0, R2, 0x1 ;  /* 0x0000000200028211 */ /* 0x004fc800078208ff */
[----:B-1----:R-:W-:-:S05]  /*16550*/  @!P0 LEA.HI.X R3, R0, R8, R80, 0x1, P1 ;  /* 0x0000000800038211 */ /* 0x002fca00008f0c50 */
[----:B------:R1:W-:Y:S01]  /*16560*/  @!P0 ST.E.128 [R2.64], RZ ;  /* 0x000000ff02008985 */ /* 0x0003e2000c101d08 */
[----:B------:R-:W-:Y:S05]  /*16570*/  BRA.DIV ~URZ, `(.L_x_353) ;  /* 0x000028d27f007947 */ /* 0x000fea000b800000 */
[----:B------:R2:W1:Y:S02]  /*16580*/  SHFL.IDX PT, R8, R6, 0x2, 0x181f ;  /* 0x00581f0006087f89 */ /* 0x00046400000e0000 */
.L_x_419:
[----:B------:R-:W-:Y:S05]  /*16590*/  BRA.DIV ~URZ, `(.L_x_354) ;  /* 0x000029227f007947 */ /* 0x000fea000b800000 */
[----:B-1----:R1:W2:Y:S02]  /*165a0*/  SHFL.IDX PT, R2, R7, 0x2, 0x181f ;  /* 0x00581f0007027f89 */ /* 0x0022a400000e0000 */
.L_x_420:
[----:B------:R-:W-:-:S04]  /*165b0*/  IADD3 R3, R4, 0x20, RZ ;  /* 0x0000002004037810 */ /* 0x000fc80007ffe0ff */
[----:B------:R-:W-:-:S13]  /*165c0*/  ISETP.GE.OR P0, PT, R3, R5, P2 ;  /* 0x000000050300720c */ /* 0x000fda0001706670 */
[----:B--2---:R-:W-:-:S04]  /*165d0*/  @!P0 LEA R2, P1, R0, R2, 0x1 ;  /* 0x0000000200028211 */ /* 0x004fc800078208ff */
[----:B------:R-:W-:-:S05]  /*165e0*/  @!P0 LEA.HI.X R3, R0, R8, R80, 0x1, P1 ;  /* 0x0000000800038211 */ /* 0x000fca00008f0c50 */
[----:B------:R2:W-:Y:S01]  /*165f0*/  @!P0 ST.E.128 [R2.64], RZ ;  /* 0x000000ff02008985 */ /* 0x0005e2000c101d08 */
[----:B------:R-:W-:Y:S05]  /*16600*/  BRA.DIV ~URZ, `(.L_x_355) ;  /* 0x000029227f007947 */ /* 0x000fea000b800000 */
[----:B------:R1:W2:Y:S04]  /*16610*/  SHFL.IDX PT, R8, R6, 0x3, 0x181f ;  /* 0x00781f0006087f89 */ /* 0x0002a800000e0000 */
[----:B--2---:R1:W2:Y:S02]  /*16620*/  SHFL.IDX PT, R2, R7, 0x3, 0x181f ;  /* 0x00781f0007027f89 */ /* 0x0042a400000e0000 */
.L_x_421:
[----:B------:R-:W-:-:S04]  /*16630*/  IADD3 R3, R4, 0x30, RZ ;  /* 0x0000003004037810 */ /* 0x000fc80007ffe0ff */
[----:B------:R-:W-:-:S13]  /*16640*/  ISETP.GE.OR P0, PT, R3, R5, P2 ;  /* 0x000000050300720c */ /* 0x000fda0001706670 */
[----:B--2---:R-:W-:-:S04]  /*16650*/  @!P0 LEA R2, P1, R0, R2, 0x1 ;  /* 0x0000000200028211 */ /* 0x004fc800078208ff */
[----:B------:R-:W-:-:S05]  /*16660*/  @!P0 LEA.HI.X R3, R0, R8, R80, 0x1, P1 ;  /* 0x0000000800038211 */ /* 0x000fca00008f0c50 */
[----:B------:R2:W-:Y:S01]  /*16670*/  @!P0 ST.E.128 [R2.64], RZ ;  /* 0x000000ff02008985 */ /* 0x0005e2000c101d08 */
[----:B------:R-:W-:Y:S05]  /*16680*/  BRA.DIV ~URZ, `(.L_x_356) ;  /* 0x000029727f007947 */ /* 0x000fea000b800000 */
[----:B------:R1:W2:Y:S02]  /*16690*/  SHFL.IDX PT, R8, R6, 0x4, 0x181f ;  /* 0x00981f0006087f89 */ /* 0x0002a400000e0000 */
.L_x_422:
[----:B------:R-:W-:Y:S05]  /*166a0*/  BRA.DIV ~URZ, `(.L_x_357) ;  /* 0x000029c27f007947 */ /* 0x000fea000b800000 */
[----:B--2---:R2:W1:Y:S02]  /*166b0*/  SHFL.IDX PT, R2, R7, 0x4, 0x181f ;  /* 0x00981f0007027f89 */ /* 0x00446400000e0000 */
.L_x_423:
[----:B------:R-:W-:-:S04]  /*166c0*/  IADD3 R3, R4, 0x40, RZ ;  /* 0x0000004004037810 */ /* 0x000fc80007ffe0ff */
[----:B------:R-:W-:-:S13]  /*166d0*/  ISETP.GE.OR P0, PT, R3, R5, P2 ;  /* 0x000000050300720c */ /* 0x000fda0001706670 */
[----:B-1----:R-:W-:-:S04]  /*166e0*/  @!P0 LEA R2, P1, R0, R2, 0x1 ;  /* 0x0000000200028211 */ /* 0x002fc800078208ff */
[----:B------:R-:W-:-:S05]  /*166f0*/  @!P0 LEA.HI.X R3, R0, R8, R80, 0x1, P1 ;  /* 0x0000000800038211 */ /* 0x000fca00008f0c50 */
[----:B------:R1:W-:Y:S01]  /*16700*/  @!P0 ST.E.128 [R2.64], RZ ;  /* 0x000000ff02008985 */ /* 0x0003e2000c101d08 */
[----:B------:R-:W-:Y:S05]  /*16710*/  BRA.DIV ~URZ, `(.L_x_358) ;  /* 0x000029c27f007947 */ /* 0x000fea000b800000 */
[----:B------:R1:W2:Y:S04]  /*16720*/  SHFL.IDX PT, R8, R6, 0x5, 0x181f ;  /* 0x00b81f0006087f89 */ /* 0x0002a800000e0000 */
[----:B-1----:R1:W3:Y:S02]  /*16730*/  SHFL.IDX PT, R2, R7, 0x5, 0x181f ;  /* 0x00b81f0007027f89 */ /* 0x0022e400000e0000 */
.L_x_424:
[----:B------:R-:W-:-:S04]  /*16740*/  IADD3 R3, R4, 0x50, RZ ;  /* 0x0000005004037810 */ /* 0x000fc80007ffe0ff */
[----:B------:R-:W-:-:S13]  /*16750*/  ISETP.GE.OR P0, PT, R3, R5, P2 ;  /* 0x000000050300720c */ /* 0x000fda0001706670 */
[----:B---3--:R-:W-:-:S04]  /*16760*/  @!P0 LEA R2, P1, R0, R2, 0x1 ;  /* 0x0000000200028211 */ /* 0x008fc800078208ff */
[----:B--2---:R-:W-:-:S05]  /*16770*/  @!P0 LEA.HI.X R3, R0, R8, R80, 0x1, P1 ;  /* 0x0000000800038211 */ /* 0x004fca00008f0c50 */
[----:B------:R2:W-:Y:S01]  /*16780*/  @!P0 ST.E.128 [R2.64], RZ ;  /* 0x000000ff02008985 */ /* 0x0005e2000c101d08 */
[----:B------:R-:W-:Y:S05]  /*16790*/  BRA.DIV ~URZ, `(.L_x_359) ;  /* 0x00002a127f007947 */ /* 0x000fea000b800000 */
[----:B------:R3:W1:Y:S02]  /*167a0*/  SHFL.IDX PT, R8, R6, 0x6, 0x181f ;  /* 0x00d81f0006087f89 */ /* 0x00066400000e0000 */
.L_x_425:
[----:B------:R-:W-:Y:S05]  /*167b0*/  BRA.DIV ~URZ, `(.L_x_360) ;  /* 0x00002a627f007947 */ /* 0x000fea000b800000 */
[----:B--2---:R2:W3:Y:S02]  /*167c0*/  SHFL.IDX PT, R2, R7, 0x6, 0x181f ;  /* 0x00d81f0007027f89 */ /* 0x0044e400000e0000 */
.L_x_426:
[----:B------:R-:W-:-:S04]  /*167d0*/  IADD3 R3, R4, 0x60, RZ ;  /* 0x0000006004037810 */ /* 0x000fc80007ffe0ff */
[----:B------:R-:W-:-:S13]  /*167e0*/  ISETP.GE.OR P0, PT, R3, R5, P2 ;  /* 0x000000050300720c */ /* 0x000fda0001706670 */
[----:B---3--:R-:W-:-:S04]  /*167f0*/  @!P0 LEA R2, P1, R0, R2, 0x1 ;  /* 0x0000000200028211 */ /* 0x008fc800078208ff */
[----:B-1----:R-:W-:-:S05]  /*16800*/  @!P0 LEA.HI.X R3, R0, R8, R80, 0x1, P1 ;  /* 0x0000000800038211 */ /* 0x002fca00008f0c50 */
[----:B------:R1:W-:Y:S01]  /*16810*/  @!P0 ST.E.128 [R2.64], RZ ;  /* 0x000000ff02008985 */ /* 0x0003e2000c101d08 */
[----:B------:R-:W-:Y:S05]  /*16820*/  BRA.DIV ~URZ, `(.L_x_361) ;  /* 0x00002a627f007947 */ /* 0x000fea000b800000 */
[----:B----4-:R-:W3:Y:S04]  /*16830*/  SHFL.IDX PT, R6, R6, 0x7, 0x181f ;  /* 0x00f81f0006067f89 */ /* 0x010ee800000e0000 */
[----:B-1----:R1:W4:Y:S02]  /*16840*/  SHFL.IDX PT, R2, R7, 0x7, 0x181f ;  /* 0x00f81f0007027f89 */ /* 0x00232400000e0000 */
.L_x_427:
[----:B------:R-:W-:-:S04]  /*16850*/  IADD3 R4, R4, 0x70, RZ ;  /* 0x0000007004047810 */ /* 0x000fc80007ffe0ff */
[----:B------:R-:W-:-:S13]  /*16860*/  ISETP.GE.OR P0, PT, R4, R5, P2 ;  /* 0x000000050400720c */ /* 0x000fda0001706670 */
[----:B----4-:R-:W-:-:S04]  /*16870*/  @!P0 LEA R2, P1, R0, R2, 0x1 ;  /* 0x0000000200028211 */ /* 0x010fc800078208ff */
[----:B---3--:R-:W-:-:S05]  /*16880*/  @!P0 LEA.HI.X R3, R0, R6, R80, 0x1, P1 ;  /* 0x0000000600038211 */ /* 0x008fca00008f0c50 */
[----:B------:R3:W-:Y:S04]  /*16890*/  @!P0 ST.E.128 [R2.64], RZ ;  /* 0x000000ff02008985 */ /* 0x0007e8000c101d08 */
.L_x_334:
[----:B------:R-:W-:Y:S05]  /*168a0*/  BSYNC B1 ;  /* 0x0000000000017941 */ /* 0x000fea0003800000 */
.L_x_318:
        /* <DEDUP_REMOVED lines=15> */
.L_x_428:
[----:B------:R-:W-:Y:S05]  /*169a0*/  BRA.DIV ~URZ, `(.L_x_364) ;  /* 0x00002a227f007947 */ /* 0x000fea000b800000 */
[----:B------:R3:W1:Y:S02]  /*169b0*/  SHFL.IDX PT, R8, R49, 0x1, 0x1f ;  /* 0x00201f0031087f89 */ /* 0x00066400000e0000 */
.L_x_429:
        /* <DEDUP_REMOVED lines=19> */
.L_x_430:
        /* <DEDUP_REMOVED lines=16> */
.L_x_431:
[----:B----4-:R-:W-:Y:S01]  /*16bf0*/  IMAD R0, R0, c[0x0][0x538], RZ ;  /* 0x00014e0000007a24 */ /* 0x010fe200078e02ff */
[----:B------:R-:W-:Y:S04]  /*16c00*/  BSSY B1, `(.L_x_367) ;  /* 0x0000084000017945 */ /* 0x000fe80003800000 */
[----:B-1----:R-:W-:-:S04]  /*16c10*/  IADD3 R8, R0, R8, RZ ;  /* 0x0000000800087210 */ /* 0x002fc80007ffe0ff */
[----:B--2---:R-:W-:-:S13]  /*16c20*/  ISETP.GT.AND P0, PT, R8, R9, PT ;  /* 0x000000090800720c */ /* 0x004fda0003f04270 */
[----:B------:R-:W-:Y:S05]  /*16c30*/  @P0 BRA `(.L_x_368) ;  /* 0x0000025000000947 */ /* 0x000fea0003800000 */
.L_x_372:
        /* <DEDUP_REMOVED lines=17> */
.L_x_432:
        /* <DEDUP_REMOVED lines=16> */
.L_x_433:
[----:B--2---:R-:W-:-:S05]  /*16e50*/  IMAD R0, R0, c[0x0][0x538], RZ ;  /* 0x00014e0000007a24 */ /* 0x004fca00078e02ff */
[----:B------:R-:W-:-:S04]  /*16e60*/  IADD3 R8, R0, R8, RZ ;  /* 0x0000000800087210 */ /* 0x000fc80007ffe0ff */
[----:B------:R-:W-:-:S13]  /*16e70*/  ISETP.GT.AND P0, PT, R8, R9, PT ;  /* 0x000000090800720c */ /* 0x000fda0003f04270 */
[----:B-1----:R-:W-:Y:S05]  /*16e80*/  @!P0 BRA `(.L_x_372) ;  /* 0xfffffdb000008947 */ /* 0x002fea000383ffff */
.L_x_368:
[----:B------:R-:W-:-:S05]  /*16e90*/  IADD3 R10, -R0, R8, RZ ;  /* 0x00000008000a7210 */ /* 0x000fca0007ffe1ff */
[----:B------:R-:W-:-:S05]  /*16ea0*/  IMAD R0, R4, c[0x0][0x538], R10 ;  /* 0x00014e0004007a24 */ /* 0x000fca00078e020a */
[----:B------:R-:W-:Y:S01]  /*16eb0*/  ISETP.GT.AND P0, PT, R0, R9, PT ;  /* 0x000000090000720c */ /* 0x000fe20003f04270 */
[----:B------:R-:W-:-:S12]  /*16ec0*/  BRA.DIV ~URZ, `(.L_x_373) ;  /* 0x000029627f007947 */ /* 0x000fd8000b800000 */
[----:B------:R-:W-:-:S04]  /*16ed0*/  VOTE.ANY R0, PT, !P0 ;  /* 0x0000000000007806 */ /* 0x000fc800040e0100 */
.L_x_434:
[----:B------:R1:W2:Y:S01]  /*16ee0*/  POPC R13, R0 ;  /* 0x00000000000d7309 */ /* 0x0002a20000000000 */
[----:B------:R-:W-:Y:S05]  /*16ef0*/  BRA.DIV ~URZ, `(.L_x_374) ;  /* 0x000029727f007947 */ /* 0x000fea000b800000 */
[----:B--2---:R2:W4:Y:S04]  /*16f00*/  SHFL.IDX PT, R8, R6, R13, 0x1f ;  /* 0x00001f0d06087589 */ /* 0x00452800000e0000 */
[----:B------:R2:W1:Y:S02]  /*16f10*/  SHFL.IDX PT, R7, R7, R13, 0x1f ;  /* 0x00001f0d07077589 */ /* 0x00046400000e0000 */
.L_x_435:
[----:B------:R-:W-:Y:S01]  /*16f20*/  ISETP.NE.AND P0, PT, R0, RZ, PT ;  /* 0x000000ff0000720c */ /* 0x000fe20003f05270 */
[----:B------:R-:W-:-:S12]  /*16f30*/  BSSY B0, `(.L_x_375) ;  /* 0x0000005000007945 */ /* 0x000fd80003800000 */
[----:B------:R-:W-:Y:S05]  /*16f40*/  @!P0 BRA `(.L_x_376) ;  /* 0x0000003000008947 */ /* 0x000fea0003800000 */
[----:B------:R-:W-:Y:S01]  /*16f50*/  IADD3 R11, R13, -0x1, RZ ;  /* 0xffffffff0d0b7810 */ /* 0x000fe20007ffe0ff */
[----:B------:R-:W-:Y:S05]  /*16f60*/  BRA.DIV ~URZ, `(.L_x_377) ;  /* 0x000029d27f007947 */ /* 0x000fea000b800000 */
[----:B------:R2:W3:Y:S02]  /*16f70*/  SHFL.IDX PT, R14, R4, R11, 0x1f ;  /* 0x00001f0b040e7589 */ /* 0x0004e400000e0000 */
.L_x_376:
[----:B------:R-:W-:Y:S05]  /*16f80*/  BSYNC B0 ;  /* 0x0000000000007941 */ /* 0x000fea0003800000 */
.L_x_375:
        /* <DEDUP_REMOVED lines=70> */
.L_x_369:
[----:B------:R-:W-:Y:S01]  /*173f0*/  MOV R0, c[0x0][0x53c] ;  /* 0x00014f0000007a02 */ /* 0x000fe20000000f00 */
[----:B------:R1:W-:Y:S04]  /*17400*/  STL [R1+0x30], R9 ;  /* 0x0000300901007387 */ /* 0x0003e80000100800 */
[----:B------:R1:W-:Y:S04]  /*17410*/  STL [R1+0x34], RZ ;  /* 0x000034ff01007387 */ /* 0x0003e80000100800 */
[----:B------:R1:W-:Y:S04]  /*17420*/  STL [R1+0x38], RZ ;  /* 0x000038ff01007387 */ /* 0x0003e80000100800 */
[----:B------:R1:W-:Y:S02]  /*17430*/  STL [R1+0x3c], R0 ;  /* 0x00003c0001007387 */ /* 0x0003e40000100800 */
.L_x_378:
[----:B------:R-:W-:Y:S05]  /*17440*/  BSYNC B1 ;  /* 0x0000000000017941 */ /* 0x000fea0003800000 */
.L_x_367:
        /* <DEDUP_REMOVED lines=9> */
.L_x_362:
[----:B-1----:R-:W3:Y:S02]  /*174e0*/  LDL R0, [R1+0x3c] ;  /* 0x00003c0001007983 */ /* 0x002ee40000100800 */
[----:B---3--:R-:W-:-:S13]  /*174f0*/  ISETP.GE.AND P0, PT, R0, c[0x0][0x53c], PT ;  /* 0x00014f0000007a0c */ /* 0x008fda0003f06270 */
[----:B--2-4-:R-:W-:Y:S01]  /*17500*/  @P0 CALL.REL.NOINC `(.L_x_379) ;  /* 0x0000001000000944 */ /* 0x014fe20003c00000 */
[----:B------:R-:W-:Y:S05]  /*17510*/  BRA `(.L_x_380) ;  /* 0xfffe9d8000007947 */ /* 0x000fea000383ffff */
.L_x_379:
[----:B------:R-:W-:Y:S05]  /*17520*/  EXIT ;  /* 0x000000000000794d */ /* 0x000fea0003800000 */
.L_x_202:
[----:B------:R-:W-:Y:S01]  /*17530*/  IMAD.MOV.U32 R0, RZ, RZ, R5 ;  /* 0x000000ffff007224 */ /* 0x000fe200078e0005 */
[----:B------:R-:W-:Y:S02]  /*17540*/  MOV R2, 0x1 ;  /* 0x0000000100027802 */ /* 0x000fe40000000f00 */
[----:B------:R-:W-:Y:S02]  /*17550*/  MOV R3, 0x17570 ;  /* 0x0001757000037802 */ /* 0x000fe40000000f00 */
[----:B------:R-:W-:Y:S05]  /*17560*/  CALL.REL.NOINC `($__internal_6_$__cuda_sm70_shflsync_up_p) ;  /* 0x000024d000007944 */ /* 0x000fea0003c00000 */
[----:B------:R-:W-:Y:S01]  /*17570*/  MOV R0, R4 ;  /* 0x0000000400007202 */ /* 0x000fe20000000f00 */
[----:B------:R-:W-:Y:S05]  /*17580*/  BRA `(.L_x_381) ;  /* 0xfffe8ee000007947 */ /* 0x000fea000383ffff */
.L_x_203:
[----:B------:R-:W-:Y:S01]  /*17590*/  IMAD.MOV.U32 R0, RZ, RZ, R5 ;  /* 0x000000ffff007224 */ /* 0x000fe200078e0005 */
[----:B------:R-:W-:Y:S02]  /*175a0*/  MOV R2, 0x2 ;  /* 0x0000000200027802 */ /* 0x000fe40000000f00 */
[----:B------:R-:W-:Y:S02]  /*175b0*/  MOV R3, 0x175d0 ;  /* 0x000175d000037802 */ /* 0x000fe40000000f00 */
[----:B------:R-:W-:Y:S05]  /*175c0*/  CALL.REL.NOINC `($__internal_6_$__cuda_sm70_shflsync_up_p) ;  /* 0x0000247000007944 */ /* 0x000fea0003c00000 */
[----:B------:R-:W-:Y:S01]  /*175d0*/  SEL R0, R4, RZ, P4 ;  /* 0x000000ff04007207 */ /* 0x000fe20002000000 */
[----:B------:R-:W-:Y:S01]  /*175e0*/  IMAD.MOV.U32 R2, RZ, RZ, 0x4 ;  /* 0x00000004ff027424 */ /* 0x000fe200078e00ff */
[----:B------:R-:W-:-:S03]  /*175f0*/  MOV R3, 0x17620 ;  /* 0x0001762000037802 */ /* 0x000fc60000000f00 */
[----:B------:R-:W-:Y:S02]  /*17600*/  IMAD.IADD R0, R5, 0x1, R0 ;  /* 0x0000000105007824 */ /* 0x000fe400078e0200 */
        /* <DEDUP_REMOVED lines=13> */
[----:B------:R-:W-:Y:S02]  /*176e0*/  MOV R3, 0x1f ;  /* 0x0000001f00037802 */ /* 0x000fe40000000f00 */
[----:B------:R-:W-:Y:S01]  /*176f0*/  MOV R2, 0x17730 ;  /* 0x0001773000027802 */ /* 0x000fe20000000f00 */
[----:B------:R-:W-:-:S04]  /*17700*/  IMAD.IADD R4, R0, 0x1, R4 ;  /* 0x0000000100047824 */ /* 0x000fc800078e0204 */
[----:B------:R-:W-:Y:S02]  /*17710*/  IMAD.MOV.U32 R12, RZ, RZ, R4 ;  /* 0x000000ffff0c7224 */ /* 0x000fe400078e0004 */
[----:B------:R-:W-:Y:S05]  /*17720*/  CALL.REL.NOINC `($__internal_5_$__cuda_sm70_shflsync_idx_p) ;  /* 0x000022c000007944 */ /* 0x000fea0003c00000 */
[----:B------:R-:W-:Y:S01]  /*17730*/  MOV R0, R11 ;  /* 0x0000000b00007202 */ /* 0x000fe20000000f00 */
[----:B------:R-:W-:Y:S05]  /*17740*/  BRA `(.L_x_382) ;  /* 0xfffe8e2000007947 */ /* 0x000fea000383ffff */
.L_x_205:
[----:B------:R-:W-:Y:S02]  /*17750*/  SEL R0, RZ, 0x1, P0 ;  /* 0x00000001ff007807 */ /* 0x000fe40000000000 */
[----:B------:R-:W-:Y:S02]  /*17760*/  MOV R2, 0x17780 ;  /* 0x0001778000027802 */ /* 0x000fe40000000f00 */
[----:B------:R-:W-:Y:S05]  /*17770*/  CALL.REL.NOINC `($__internal_7_$__cuda_sm70_votesync_ballot) ;  /* 0x0000233000007944 */ /* 0x000fea0003c00000 */
[----:B------:R-:W-:Y:S05]  /*17780*/  BRA `(.L_x_383) ;  /* 0xfffe8e7000007947 */ /* 0x000fea000383ffff */
.L_x_206:
[----:B------:R-:W-:Y:S01]  /*17790*/  IMAD.MOV.U32 R12, RZ, RZ, R8 ;  /* 0x000000ffff0c7224 */ /* 0x000fe200078e0008 */
[----:B--2---:R-:W-:Y:S01]  /*177a0*/  MOV R11, R15 ;  /* 0x0000000f000b7202 */ /* 0x004fe20000000f00 */
[----:B------:R-:W-:Y:S01]  /*177b0*/  IMAD.MOV.U32 R3, RZ, RZ, 0x1f ;  /* 0x0000001fff037424 */ /* 0x000fe200078e00ff */
[----:B------:R-:W-:Y:S02]  /*177c0*/  MOV R2, 0x177e0 ;  /* 0x000177e000027802 */ /* 0x000fe40000000f00 */
[----:B-1----:R-:W-:Y:S05]  /*177d0*/  CALL.REL.NOINC `($__internal_5_$__cuda_sm70_shflsync_idx_p) ;  /* 0x0000221000007944 */ /* 0x002fea0003c00000 */
[----:B------:R-:W-:Y:S01]  /*177e0*/  IMAD.MOV.U32 R13, RZ, RZ, R11 ;  /* 0x000000ffff0d7224 */ /* 0x000fe200078e000b */
[----:B------:R-:W-:Y:S01]  /*177f0*/  MOV R12, R7 ;  /* 0x00000007000c7202 */ /* 0x000fe20000000f00 */
[----:B------:R-:W-:Y:S01]  /*17800*/  IMAD.MOV.U32 R6, RZ, RZ, RZ ;  /* 0x000000ffff067224 */ /* 0x000fe200078e00ff */
[----:B------:R-:W-:Y:S01]  /*17810*/  MOV R11, R15 ;  /* 0x0000000f000b7202 */ /* 0x000fe20000000f00 */
[----:B------:R-:W-:Y:S01]  /*17820*/  IMAD.MOV.U32 R3, RZ, RZ, 0x1f ;  /* 0x0000001fff037424 */ /* 0x000fe200078e00ff */
[----:B------:R-:W-:-:S02]  /*17830*/  MOV R2, 0x17850 ;  /* 0x0001785000027802 */ /* 0x000fc40000000f00 */
[----:B------:R-:W-:Y:S05]  /*17840*/  CALL.REL.NOINC `($__internal_5_$__cuda_sm70_shflsync_idx_p) ;  /* 0x000021a000007944 */ /* 0x000fea0003c00000 */
[----:B------:R-:W-:Y:S01]  /*17850*/  MOV R10, R11 ;  /* 0x0000000b000a7202 */ /* 0x000fe20000000f00 */
[----:B------:R-:W-:Y:S05]  /*17860*/  BRA `(.L_x_384) ;  /* 0xfffe8de000007947 */ /* 0x000fea000383ffff */
.L_x_209:
[----:B------:R-:W-:Y:S01]  /*17870*/  IMAD.MOV.U32 R12, RZ, RZ, R4 ;  /* 0x000000ffff0c7224 */ /* 0x000fe200078e0004 */
[----:B------:R-:W-:-:S02]  /*17880*/  MOV R3, 0x1f ;  /* 0x0000001f00037802 */ /* 0x000fc40000000f00 */
[----:B------:R-:W-:Y:S02]  /*17890*/  MOV R2, 0x178b0 ;  /* 0x000178b000027802 */ /* 0x000fe40000000f00 */
[----:B-1234-:R-:W-:Y:S05]  /*178a0*/  CALL.REL.NOINC `($__internal_5_$__cuda_sm70_shflsync_idx_p) ;  /* 0x0000214000007944 */ /* 0x01efea0003c00000 */
[----:B------:R-:W-:Y:S01]  /*178b0*/  MOV R6, R11 ;  /* 0x0000000b00067202 */ /* 0x000fe20000000f00 */
[----:B------:R-:W-:Y:S05]  /*178c0*/  BRA `(.L_x_208) ;  /* 0xfffe8de000007947 */ /* 0x000fea000383ffff */
.L_x_255:
[----:B------:R-:W-:Y:S01]  /*178d0*/  IMAD.MOV.U32 R12, RZ, RZ, R4 ;  /* 0x000000ffff0c7224 */ /* 0x000fe200078e0004 */
[----:B------:R-:W-:Y:S01]  /*178e0*/  MOV R11, RZ ;  /* 0x000000ff000b7202 */ /* 0x000fe20000000f00 */
[----:B-1----:R-:W-:Y:S01]  /*178f0*/  IMAD.MOV.U32 R3, RZ, RZ, 0x181f ;  /* 0x0000181fff037424 */ /* 0x002fe200078e00ff */
[----:B------:R-:W-:Y:S02]  /*17900*/  MOV R2, 0x17920 ;  /* 0x0001792000027802 */ /* 0x000fe40000000f00 */
[----:B-----5:R-:W-:Y:S05]  /*17910*/  CALL.REL.NOINC `($__internal_5_$__cuda_sm70_shflsync_idx_p) ;  /* 0x000020d000007944 */ /* 0x020fea0003c00000 */
[----:B------:R-:W-:Y:S01]  /*17920*/  MOV R6, R11 ;  /* 0x0000000b00067202 */ /* 0x000fe20000000f00 */
[----:B------:R-:W-:Y:S05]  /*17930*/  BRA `(.L_x_385) ;  /* 0xffff040000007947 */ /* 0x000fea000383ffff */
.L_x_256:
[----:B------:R-:W-:Y:S01]  /*17940*/  IMAD.MOV.U32 R12, RZ, RZ, R5 ;  /* 0x000000ffff0c7224 */ /* 0x000fe200078e0005 */
[----:B------:R-:W-:Y:S01]  /*17950*/  MOV R11, RZ ;  /* 0x000000ff000b7202 */ /* 0x000fe20000000f00 */
[----:B-1----:R-:W-:Y:S01]  /*17960*/  IMAD.MOV.U32 R3, RZ, RZ, 0x181f ;  /* 0x0000181fff037424 */ /* 0x002fe200078e00ff */
[----:B------:R-:W-:Y:S02]  /*17970*/  MOV R2, 0x17990 ;  /* 0x0001799000027802 */ /* 0x000fe40000000f00 */
[----:B--23-5:R-:W-:Y:S05]  /*17980*/  CALL.REL.NOINC `($__internal_5_$__cuda_sm70_shflsync_idx_p) ;  /* 0x0000206000007944 */ /* 0x02cfea0003c00000 */
[----:B------:R-:W-:Y:S01]  /*17990*/  MOV R2, R11 ;  /* 0x0000000b00027202 */ /* 0x000fe20000000f00 */
[----:B------:R-:W-:Y:S05]  /*179a0*/  BRA `(.L_x_386) ;  /* 0xffff03b000007947 */ /* 0x000fea000383ffff */
.L_x_259:
[----:B------:R-:W-:Y:S01]  /*179b0*/  IMAD.MOV.U32 R12, RZ, RZ, R4 ;  /* 0x000000ffff0c7224 */ /* 0x000fe200078e0004 */
[----:B------:R-:W-:Y:S01]  /*179c0*/  MOV R11, 0x1 ;  /* 0x00000001000b7802 */ /* 0x000fe20000000f00 */
[----:B---3--:R-:W-:Y:S01]  /*179d0*/  IMAD.MOV.U32 R3, RZ, RZ, 0x181f ;  /* 0x0000181fff037424 */ /* 0x008fe200078e00ff */
[----:B----4-:R-:W-:-:S02]  /*179e0*/  MOV R2, 0x17a00 ;  /* 0x00017a0000027802 */ /* 0x010fc40000000f00 */
[----:B-12--5:R-:W-:Y:S05]  /*179f0*/  CALL.REL.NOINC `($__internal_5_$__cuda_sm70_shflsync_idx_p) ;  /* 0x00001ff000007944 */ /* 0x026fea0003c00000 */
[----:B------:R-:W-:Y:S01]  /*17a00*/  IMAD.MOV.U32 R6, RZ, RZ, R11 ;  /* 0x000000ffff067224 */ /* 0x000fe200078e000b */
[----:B------:R-:W-:Y:S01]  /*17a10*/  MOV R11, 0x1 ;  /* 0x00000001000b7802 */ /* 0x000fe20000000f00 */
[----:B------:R-:W-:Y:S01]  /*17a20*/  IMAD.MOV.U32 R12, RZ, RZ, R5 ;  /* 0x000000ffff0c7224 */ /* 0x000fe200078e0005 */
[----:B------:R-:W-:-:S02]  /*17a30*/  MOV R3, 0x181f ;  /* 0x0000181f00037802 */ /* 0x000fc40000000f00 */
[----:B------:R-:W-:Y:S02]  /*17a40*/  MOV R2, 0x17a60 ;  /* 0x00017a6000027802 */ /* 0x000fe40000000f00 */
[----:B------:R-:W-:Y:S05]  /*17a50*/  CALL.REL.NOINC `($__internal_5_$__cuda_sm70_shflsync_idx_p) ;  /* 0x00001f9000007944 */ /* 0x000fea0003c00000 */
[----:B------:R-:W-:Y:S01]  /*17a60*/  MOV R2, R11 ;  /* 0x0000000b00027202 */ /* 0x000fe20000000f00 */
[----:B------:R-:W-:Y:S05]  /*17a70*/  BRA `(.L_x_387) ;  /* 0xffff03c000007947 */ /* 0x000fea000383ffff */
.L_x_262:
[----:B------:R-:W-:Y:S01]  /*17a80*/  IMAD.MOV.U32 R12, RZ, RZ, R4 ;  /* 0x000000ffff0c7224 */ /* 0x000fe200078e0004 */
[----:B------:R-:W-:Y:S01]  /*17a90*/  MOV R11, 0x2 ;  /* 0x00000002000b7802 */ /* 0x000fe20000000f00 */
[----:B-1----:R-:W-:Y:S01]  /*17aa0*/  IMAD.MOV.U32 R3, RZ, RZ, 0x181f ;  /* 0x0000181fff037424 */ /* 0x002fe200078e00ff */
[----:B----4-:R-:W-:Y:S02]  /*17ab0*/  MOV R2, 0x17ad0 ;  /* 0x00017ad000027802 */ /* 0x010fe40000000f00 */
[----:B--23-5:R-:W-:Y:S05]  /*17ac0*/  CALL.REL.NOINC `($__internal_5_$__cuda_sm70_shflsync_idx_p) ;  /* 0x00001f2000007944 */ /* 0x02cfea0003c00000 */
[----:B------:R-:W-:Y:S01]  /*17ad0*/  MOV R6, R11 ;  /* 0x0000000b00067202 */ /* 0x000fe20000000f00 */
[----:B------:R-:W-:Y:S05]  /*17ae0*/  BRA `(.L_x_388) ;  /* 0xffff042000007947 */ /* 0x000fea000383ffff */
.L_x_263:
[----:B------:R-:W-:Y:S01]  /*17af0*/  IMAD.MOV.U32 R12, RZ, RZ, R5 ;  /* 0x000000ffff0c7224 */ /* 0x000fe200078e0005 */
[----:B------:R-:W-:Y:S01]  /*17b00*/  MOV R11, 0x2 ;  /* 0x00000002000b7802 */ /* 0x000fe20000000f00 */
[----:B------:R-:W-:Y:S01]  /*17b10*/  IMAD.MOV.U32 R3, RZ, RZ, 0x181f ;  /* 0x0000181fff037424 */ /* 0x000fe200078e00ff */
[----:B----4-:R-:W-:Y:S02]  /*17b20*/  MOV R2, 0x17b40 ;  /* 0x00017b4000027802 */ /* 0x010fe40000000f00 */
[----:B-123-5:R-:W-:Y:S05]  /*17b30*/  CALL.REL.NOINC `($__internal_5_$__cuda_sm70_shflsync_idx_p) ;  /* 0x00001eb000007944 */ /* 0x02efea0003c00000 */
[----:B------:R-:W-:Y:S01]  /*17b40*/  MOV R2, R11 ;  /* 0x0000000b00027202 */ /* 0x000fe20000000f00 */
[----:B------:R-:W-:Y:S05]  /*17b50*/  BRA `(.L_x_389) ;  /* 0xffff03d000007947 */ /* 0x000fea000383ffff */
.L_x_266:
[----:B------:R-:W-:Y:S01]  /*17b60*/  IMAD.MOV.U32 R12, RZ, RZ, R4 ;  /* 0x000000ffff0c7224 */ /* 0x000fe200078e0004 */
[----:B------:R-:W-:Y:S01]  /*17b70*/  MOV R11, 0x3 ;  /* 0x00000003000b7802 */ /* 0x000fe20000000f00 */
[----:B-1----:R-:W-:Y:S01]  /*17b80*/  IMAD.MOV.U32 R3, RZ, RZ, 0x181f ;  /* 0x0000181fff037424 */ /* 0x002fe200078e00ff */
[----:B------:R-:W-:-:S02]  /*17b90*/  MOV R2, 0x17bb0 ;  /* 0x00017bb000027802 */ /* 0x000fc40000000f00 */
[----:B--2345:R-:W-:Y:S05]  /*17ba0*/  CALL.REL.NOINC `($__internal_5_$__cuda_sm70_shflsync_idx_p) ;  /* 0x00001e4000007944 */ /* 0x03cfea0003c00000 */
        /* <DEDUP_REMOVED lines=8> */
.L_x_269:
[----:B------:R-:W-:Y:S01]  /*17c30*/  IMAD.MOV.U32 R12, RZ, RZ, R4 ;  /* 0x000000ffff0c7224 */ /* 0x000fe200078e0004 */
[----:B------:R-:W-:Y:S01]  /*17c40*/  MOV R11, 0x4 ;  /* 0x00000004000b7802 */ /* 0x000fe20000000f00 */
[----:B-1----:R-:W-:Y:S01]  /*17c50*/  IMAD.MOV.U32 R3, RZ, RZ, 0x181f ;  /* 0x0000181fff037424 */ /* 0x002fe200078e00ff */
[----:B------:R-:W-:Y:S02]  /*17c60*/  MOV R2, 0x17c80 ;  /* 0x00017c8000027802 */ /* 0x000fe40000000f00 */
[----:B--2345:R-:W-:Y:S05]  /*17c70*/  CALL.REL.NOINC `($__internal_5_$__cuda_sm70_shflsync_idx_p) ;  /* 0x00001d7000007944 */ /* 0x03cfea0003c00000 */
[----:B------:R-:W-:Y:S01]  /*17c80*/  MOV R6, R11 ;  /* 0x0000000b00067202 */ /* 0x000fe20000000f00 */
[----:B------:R-:W-:Y:S05]  /*17c90*/  BRA `(.L_x_391) ;  /* 0xffff044000007947 */ /* 0x000fea000383ffff */
.L_x_270:
[----:B------:R-:W-:Y:S01]  /*17ca0*/  IMAD.MOV.U32 R12, RZ, RZ, R5 ;  /* 0x000000ffff0c7224 */ /* 0x000fe200078e0005 */
[----:B------:R-:W-:Y:S01]  /*17cb0*/  MOV R11, 0x4 ;  /* 0x00000004000b7802 */ /* 0x000fe20000000f00 */
[----:B-1----:R-:W-:Y:S01]  /*17cc0*/  IMAD.MOV.U32 R3, RZ, RZ, 0x181f ;  /* 0x0000181fff037424 */ /* 0x002fe200078e00ff */
[----:B------:R-:W-:Y:S02]  /*17cd0*/  MOV R2, 0x17cf0 ;  /* 0x00017cf000027802 */ /* 0x000fe40000000f00 */
[----:B--2345:R-:W-:Y:S05]  /*17ce0*/  CALL.REL.NOINC `($__internal_5_$__cuda_sm70_shflsync_idx_p) ;  /* 0x00001d0000007944 */ /* 0x03cfea0003c00000 */
[----:B------:R-:W-:Y:S01]  /*17cf0*/  MOV R2, R11 ;  /* 0x0000000b00027202 */ /* 0x000fe20000000f00 */
[----:B------:R-:W-:Y:S05]  /*17d00*/  BRA `(.L_x_392) ;  /* 0xffff03f000007947 */ /* 0x000fea000383ffff */
.L_x_273:
[----:B------:R-:W-:Y:S01]  /*17d10*/  IMAD.MOV.U32 R12, RZ, RZ, R4 ;  /* 0x000000ffff0c7224 */ /* 0x000fe200078e0004 */
[----:B------:R-:W-:Y:S01]  /*17d20*/  MOV R11, 0x5 ;  /* 0x00000005000b7802 */ /* 0x000fe20000000f00 */
[----:B--2---:R-:W-:Y:S01]  /*17d30*/  IMAD.MOV.U32 R3, RZ, RZ, 0x181f ;  /* 0x0000181fff037424 */ /* 0x004fe200078e00ff */
[----:B---3--:R-:W-:-:S02]  /*17d40*/  MOV R2, 0x17d60 ;  /* 0x00017d6000027802 */ /* 0x008fc40000000f00 */
        /* <DEDUP_REMOVED lines=9> */
.L_x_276:
[----:B------:R-:W-:Y:S01]  /*17de0*/  IMAD.MOV.U32 R12, RZ, RZ, R4 ;  /* 0x000000ffff0c7224 */ /* 0x000fe200078e0004 */
[----:B------:R-:W-:Y:S01]  /*17df0*/  MOV R11, 0x6 ;  /* 0x00000006000b7802 */ /* 0x000fe20000000f00 */
[----:B-1----:R-:W-:Y:S01]  /*17e00*/  IMAD.MOV.U32 R3, RZ, RZ, 0x181f ;  /* 0x0000181fff037424 */ /* 0x002fe200078e00ff */
[----:B---3--:R-:W-:Y:S02]  /*17e10*/  MOV R2, 0x17e30 ;  /* 0x00017e3000027802 */ /* 0x008fe40000000f00 */
[----:B--2-45:R-:W-:Y:S05]  /*17e20*/  CALL.REL.NOINC `($__internal_5_$__cuda_sm70_shflsync_idx_p) ;  /* 0x00001bc000007944 */ /* 0x034fea0003c00000 */
[----:B------:R-:W-:Y:S01]  /*17e30*/  MOV R6, R11 ;  /* 0x0000000b00067202 */ /* 0x000fe20000000f00 */
[----:B------:R-:W-:Y:S05]  /*17e40*/  BRA `(.L_x_394) ;  /* 0xffff046000007947 */ /* 0x000fea000383ffff */
.L_x_277:
[----:B------:R-:W-:Y:S01]  /*17e50*/  IMAD.MOV.U32 R12, RZ, RZ, R5 ;  /* 0x000000ffff0c7224 */ /* 0x000fe200078e0005 */
[----:B------:R-:W-:Y:S01]  /*17e60*/  MOV R11, 0x6 ;  /* 0x00000006000b7802 */ /* 0x000fe20000000f00 */
[----:B------:R-:W-:Y:S01]  /*17e70*/  IMAD.MOV.U32 R3, RZ, RZ, 0x181f ;  /* 0x0000181fff037424 */ /* 0x000fe200078e00ff */
[----:B---3--:R-:W-:Y:S02]  /*17e80*/  MOV R2, 0x17ea0 ;  /* 0x00017ea000027802 */ /* 0x008fe40000000f00 */
[----:B-12-45:R-:W-:Y:S05]  /*17e90*/  CALL.REL.NOINC `($__internal_5_$__cuda_sm70_shflsync_idx_p) ;  /* 0x00001b5000007944 */ /* 0x036fea0003c00000 */
[----:B------:R-:W-:Y:S01]  /*17ea0*/  MOV R2, R11 ;  /* 0x0000000b00027202 */ /* 0x000fe20000000f00 */
[----:B------:R-:W-:Y:S05]  /*17eb0*/  BRA `(.L_x_395) ;  /* 0xffff041000007947 */ /* 0x000fea000383ffff */
.L_x_280:
        /* <DEDUP_REMOVED lines=13> */
.L_x_315:
[----:B--2---:R2:W5:Y:S01]  /*17f90*/  LDL R0, [R1] ;  /* 0x0000000001007983 */ /* 0x0045620000100800 */
[----:B------:R-:W-:Y:S01]  /*17fa0*/  IMAD.MOV.U32 R8, RZ, RZ, 0x2 ;  /* 0x00000002ff087424 */ /* 0x000fe200078e00ff */
[----:B------:R-:W-:Y:S01]  /*17fb0*/  MOV R11, 0x1f ;  /* 0x0000001f000b7802 */ /* 0x000fe20000000f00 */
[----:B------:R-:W-:Y:S01]  /*17fc0*/  IMAD.MOV.U32 R10, RZ, RZ, -0x1 ;  /* 0xffffffffff0a7424 */ /* 0x000fe200078e00ff */
[----:B-1----:R-:W-:Y:S02]  /*17fd0*/  MOV R4, 0x17ff0 ;  /* 0x00017ff000047802 */ /* 0x002fe40000000f00 */
[----:B--2--5:R-:W-:Y:S05]  /*17fe0*/  CALL.REL.NOINC `($__internal_4_$__cuda_sm70_shflsync_bfly_p) ;  /* 0x000019b000007944 */ /* 0x024fea0003c00000 */
[----:B------:R-:W2:Y:S01]  /*17ff0*/  LDL.LU R3, [R1] ;  /* 0x0000000001037983 */ /* 0x000ea20000300800 */
[----:B------:R-:W-:Y:S02]  /*18000*/  MOV R8, 0x1 ;  /* 0x0000000100087802 */ /* 0x000fe40000000f00 */
[----:B------:R-:W-:Y:S01]  /*18010*/  MOV R4, 0x18050 ;  /* 0x0001805000047802 */ /* 0x000fe20000000f00 */
[----:B--2---:R-:W-:-:S05]  /*18020*/  FADD.FTZ R3, R3, R0 ;  /* 0x0000000003037221 */ /* 0x004fca0000010000 */
[----:B------:R-:W-:Y:S02]  /*18030*/  MOV R0, R3 ;  /* 0x0000000300007202 */ /* 0x000fe40000000f00 */
[----:B------:R-:W-:Y:S05]  /*18040*/  CALL.REL.NOINC `($__internal_4_$__cuda_sm70_shflsync_bfly_p) ;  /* 0x0000195000007944 */ /* 0x000fea0003c00000 */
[----:B------:R-:W-:Y:S02]  /*18050*/  FADD.FTZ R3, R3, R0 ;  /* 0x0000000003037221 */ /* 0x000fe40000010000 */
[----:B------:R1:W5:Y:S01]  /*18060*/  LDL R0, [R1+0x4] ;  /* 0x0000040001007983 */ /* 0x0003620000100800 */
[----:B------:R-:W-:Y:S02]  /*18070*/  MOV R8, 0x2 ;  /* 0x0000000200087802 */ /* 0x000fe40000000f00 */
[----:B------:R-:W-:Y:S02]  /*18080*/  MOV R4, 0x180a0 ;  /* 0x000180a000047802 */ /* 0x000fe40000000f00 */
[----:B-1---5:R-:W-:Y:S05]  /*18090*/  CALL.REL.NOINC `($__internal_4_$__cuda_sm70_shflsync_bfly_p) ;  /* 0x0000190000007944 */ /* 0x022fea0003c00000 */
[----:B------:R-:W2:Y:S01]  /*180a0*/  LDL.LU R4, [R1+0x4] ;  /* 0x0000040001047983 */ /* 0x000ea20000300800 */
[----:B------:R-:W-:Y:S01]  /*180b0*/  MOV R8, 0x1 ;  /* 0x0000000100087802 */ /* 0x000fe20000000f00 */
[----:B--2---:R-:W-:Y:S01]  /*180c0*/  FADD.FTZ R5, R4, R0 ;  /* 0x0000000004057221 */ /* 0x004fe20000010000 */
[----:B------:R-:W-:-:S04]  /*180d0*/  MOV R4, 0x18100 ;  /* 0x0001810000047802 */ /* 0x000fc80000000f00 */
        /* <DEDUP_REMOVED lines=24> */
[----:B------:R-:W-:Y:S01]  /*18260*/  MOV R9, R0 ;  /* 0x0000000000097202 */ /* 0x000fe20000000f00 */
[----:B------:R-:W-:Y:S05]  /*18270*/  BRA `(.L_x_397) ;  /* 0xffffb0c000007947 */ /* 0x000fea000383ffff */
.L_x_322:
[----:B--234-:R-:W-:Y:S01]  /*18280*/  IMAD.MOV.U32 R12, RZ, RZ, R6 ;  /* 0x000000ffff0c7224 */ /* 0x01cfe200078e0006 */
[----:B------:R-:W-:Y:S01]  /*18290*/  MOV R11, RZ ;  /* 0x000000ff000b7202 */ /* 0x000fe20000000f00 */
[----:B------:R-:W-:Y:S01]  /*182a0*/  IMAD.MOV.U32 R3, RZ, RZ, 0x181f ;  /* 0x0000181fff037424 */ /* 0x000fe200078e00ff */
[----:B------:R-:W-:Y:S02]  /*182b0*/  MOV R2, 0x182d0 ;  /* 0x000182d000027802 */ /* 0x000fe40000000f00 */
[----:B-1----:R-:W-:Y:S05]  /*182c0*/  CALL.REL.NOINC `($__internal_5_$__cuda_sm70_shflsync_idx_p) ;  /* 0x0000172000007944 */ /* 0x002fea0003c00000 */
[----:B------:R-:W-:Y:S01]  /*182d0*/  MOV R8, R11 ;  /* 0x0000000b00087202 */ /* 0x000fe20000000f00 */
[----:B------:R-:W-:Y:S05]  /*182e0*/  BRA `(.L_x_398) ;  /* 0xffffc8f000007947 */ /* 0x000fea000383ffff */
.L_x_323:
[----:B------:R-:W-:Y:S01]  /*182f0*/  IMAD.MOV.U32 R12, RZ, RZ, R7 ;  /* 0x000000ffff0c7224 */ /* 0x000fe200078e0007 */
[----:B------:R-:W-:Y:S01]  /*18300*/  MOV R11, RZ ;  /* 0x000000ff000b7202 */ /* 0x000fe20000000f00 */
[----:B------:R-:W-:Y:S01]  /*18310*/  IMAD.MOV.U32 R3, RZ, RZ, 0x181f ;  /* 0x0000181fff037424 */ /* 0x000fe200078e00ff */
[----:B------:R-:W-:Y:S02]  /*18320*/  MOV R2, 0x18340 ;  /* 0x0001834000027802 */ /* 0x000fe40000000f00 */
[----:B-123--:R-:W-:Y:S05]  /*18330*/  CALL.REL.NOINC `($__internal_5_$__cuda_sm70_shflsync_idx_p) ;  /* 0x000016b000007944 */ /* 0x00efea0003c00000 */
[----:B------:R-:W-:Y:S01]  /*18340*/  MOV R2, R11 ;  /* 0x0000000b00027202 */ /* 0x000fe20000000f00 */
[----:B------:R-:W-:Y:S05]  /*18350*/  BRA `(.L_x_399) ;  /* 0xffffc8a000007947 */ /* 0x000fea000383ffff */
.L_x_324:
[----:B------:R-:W-:Y:S01]  /*18360*/  IMAD.MOV.U32 R12, RZ, RZ, R6 ;  /* 0x000000ffff0c7224 */ /* 0x000fe200078e0006 */
[----:B------:R-:W-:Y:S01]  /*18370*/  MOV R11, 0x1 ;  /* 0x00000001000b7802 */ /* 0x000fe20000000f00 */
[----:B--2---:R-:W-:Y:S01]  /*18380*/  IMAD.MOV.U32 R3, RZ, RZ, 0x181f ;  /* 0x0000181fff037424 */ /* 0x004fe200078e00ff */
[----:B------:R-:W-:-:S02]  /*18390*/  MOV R2, 0x183b0 ;  /* 0x000183b000027802 */ /* 0x000fc40000000f00 */
[----:B-1--4-:R-:W-:Y:S05]  /*183a0*/  CALL.REL.NOINC `($__internal_5_$__cuda_sm70_shflsync_idx_p) ;  /* 0x0000164000007944 */ /* 0x012fea0003c00000 */
        /* <DEDUP_REMOVED lines=8> */
.L_x_325:
[----:B------:R-:W-:Y:S01]  /*18430*/  IMAD.MOV.U32 R12, RZ, RZ, R6 ;  /* 0x000000ffff0c7224 */ /* 0x000fe200078e0006 */
[----:B------:R-:W-:Y:S01]  /*18440*/  MOV R11, 0x2 ;  /* 0x00000002000b7802 */ /* 0x000fe20000000f00 */
[----:B--2---:R-:W-:Y:S01]  /*18450*/  IMAD.MOV.U32 R3, RZ, RZ, 0x181f ;  /* 0x0000181fff037424 */ /* 0x004fe200078e00ff */
[----:B------:R-:W-:Y:S02]  /*18460*/  MOV R2, 0x18480 ;  /* 0x0001848000027802 */ /* 0x000fe40000000f00 */
[----:B-1-34-:R-:W-:Y:S05]  /*18470*/  CALL.REL.NOINC `($__internal_5_$__cuda_sm70_shflsync_idx_p) ;  /* 0x0000157000007944 */ /* 0x01afea0003c00000 */
[----:B------:R-:W-:Y:S01]  /*18480*/  MOV R8, R11 ;  /* 0x0000000b00087202 */ /* 0x000fe20000000f00 */
[----:B------:R-:W-:Y:S05]  /*18490*/  BRA `(.L_x_401) ;  /* 0xffffc85000007947 */ /* 0x000fea000383ffff */
.L_x_326:
[----:B------:R-:W-:Y:S01]  /*184a0*/  IMAD.MOV.U32 R12, RZ, RZ, R7 ;  /* 0x000000ffff0c7224 */ /* 0x000fe200078e0007 */
[----:B------:R-:W-:Y:S01]  /*184b0*/  MOV R11, 0x2 ;  /* 0x00000002000b7802 */ /* 0x000fe20000000f00 */
[----:B--2---:R-:W-:Y:S01]  /*184c0*/  IMAD.MOV.U32 R3, RZ, RZ, 0x181f ;  /* 0x0000181fff037424 */ /* 0x004fe200078e00ff */
[----:B------:R-:W-:Y:S02]  /*184d0*/  MOV R2, 0x184f0 ;  /* 0x000184f000027802 */ /* 0x000fe40000000f00 */
[----:B-1-34-:R-:W-:Y:S05]  /*184e0*/  CALL.REL.NOINC `($__internal_5_$__cuda_sm70_shflsync_idx_p) ;  /* 0x0000150000007944 */ /* 0x01afea0003c00000 */
[----:B------:R-:W-:Y:S01]  /*184f0*/  MOV R2, R11 ;  /* 0x0000000b00027202 */ /* 0x000fe20000000f00 */
[----:B------:R-:W-:Y:S05]  /*18500*/  BRA `(.L_x_402) ;  /* 0xffffc80000007947 */ /* 0x000fea000383ffff */
.L_x_327:
[----:B------:R-:W-:Y:S01]  /*18510*/  IMAD.MOV.U32 R12, RZ, RZ, R6 ;  /* 0x000000ffff0c7224 */ /* 0x000fe200078e0006 */
[----:B------:R-:W-:Y:S01]  /*18520*/  MOV R11, 0x3 ;  /* 0x00000003000b7802 */ /* 0x000fe20000000f00 */
[----:B---3--:R-:W-:Y:S01]  /*18530*/  IMAD.MOV.U32 R3, RZ, RZ, 0x181f ;  /* 0x0000181fff037424 */ /* 0x008fe200078e00ff */
[----:B------:R-:W-:-:S02]  /*18540*/  MOV R2, 0x18560 ;  /* 0x0001856000027802 */ /* 0x000fc40000000f00 */
[----:B-12---:R-:W-:Y:S05]  /*18550*/  CALL.REL.NOINC `($__internal_5_$__cuda_sm70_shflsync_idx_p) ;  /* 0x0000149000007944 */ /* 0x006fea0003c00000 */
        /* <DEDUP_REMOVED lines=8> */
.L_x_328:
[----:B------:R-:W-:Y:S01]  /*185e0*/  IMAD.MOV.U32 R12, RZ, RZ, R6 ;  /* 0x000000ffff0c7224 */ /* 0x000fe200078e0006 */
[----:B------:R-:W-:Y:S01]  /*185f0*/  MOV R11, 0x4 ;  /* 0x00000004000b7802 */ /* 0x000fe20000000f00 */
[----:B-1----:R-:W-:Y:S01]  /*18600*/  IMAD.MOV.U32 R3, RZ, RZ, 0x181f ;  /* 0x0000181fff037424 */ /* 0x002fe200078e00ff */
[----:B------:R-:W-:Y:S02]  /*18610*/  MOV R2, 0x18630 ;  /* 0x0001863000027802 */ /* 0x000fe40000000f00 */
[----:B----4-:R-:W-:Y:S05]  /*18620*/  CALL.REL.NOINC `($__internal_5_$__cuda_sm70_shflsync_idx_p) ;  /* 0x000013c000007944 */ /* 0x010fea0003c00000 */
[----:B------:R-:W-:Y:S01]  /*18630*/  MOV R8, R11 ;  /* 0x0000000b00087202 */ /* 0x000fe20000000f00 */
[----:B------:R-:W-:Y:S05]  /*18640*/  BRA `(.L_x_404) ;  /* 0xffffc7b000007947 */ /* 0x000fea000383ffff */
.L_x_329:
[----:B------:R-:W-:Y:S01]  /*18650*/  IMAD.MOV.U32 R12, RZ, RZ, R7 ;  /* 0x000000ffff0c7224 */ /* 0x000fe200078e0007 */
[----:B------:R-:W-:Y:S01]  /*18660*/  MOV R11, 0x4 ;  /* 0x00000004000b7802 */ /* 0x000fe20000000f00 */
[----:B-1----:R-:W-:Y:S01]  /*18670*/  IMAD.MOV.U32 R3, RZ, RZ, 0x181f ;  /* 0x0000181fff037424 */ /* 0x002fe200078e00ff */
[----:B------:R-:W-:Y:S02]  /*18680*/  MOV R2, 0x186a0 ;  /* 0x000186a000027802 */ /* 0x000fe40000000f00 */
[----:B--234-:R-:W-:Y:S05]  /*18690*/  CALL.REL.NOINC `($__internal_5_$__cuda_sm70_shflsync_idx_p) ;  /* 0x0000135000007944 */ /* 0x01cfea0003c00000 */
[----:B------:R-:W-:Y:S01]  /*186a0*/  MOV R2, R11 ;  /* 0x0000000b00027202 */ /* 0x000fe20000000f00 */
[----:B------:R-:W-:Y:S05]  /*186b0*/  BRA `(.L_x_405) ;  /* 0xffffc76000007947 */ /* 0x000fea000383ffff */
.L_x_330:
        /* <DEDUP_REMOVED lines=13> */
.L_x_331:
[----:B------:R-:W-:Y:S01]  /*18790*/  IMAD.MOV.U32 R12, RZ, RZ, R6 ;  /* 0x000000ffff0c7224 */ /* 0x000fe200078e0006 */
[----:B------:R-:W-:Y:S01]  /*187a0*/  MOV R11, 0x6 ;  /* 0x00000006000b7802 */ /* 0x000fe20000000f00 */
[----:B-1----:R-:W-:Y:S01]  /*187b0*/  IMAD.MOV.U32 R3, RZ, RZ, 0x181f ;  /* 0x0000181fff037424 */ /* 0x002fe200078e00ff */
[----:B------:R-:W-:Y:S02]  /*187c0*/  MOV R2, 0x187e0 ;  /* 0x000187e000027802 */ /* 0x000fe40000000f00 */
[----:B---34-:R-:W-:Y:S05]  /*187d0*/  CALL.REL.NOINC `($__internal_5_$__cuda_sm70_shflsync_idx_p) ;  /* 0x0000121000007944 */ /* 0x018fea0003c00000 */
[----:B------:R-:W-:Y:S01]  /*187e0*/  MOV R8, R11 ;  /* 0x0000000b00087202 */ /* 0x000fe20000000f00 */
[----:B------:R-:W-:Y:S05]  /*187f0*/  BRA `(.L_x_407) ;  /* 0xffffc71000007947 */ /* 0x000fea000383ffff */
.L_x_332:
[----:B------:R-:W-:Y:S01]  /*18800*/  IMAD.MOV.U32 R12, RZ, RZ, R7 ;  /* 0x000000ffff0c7224 */ /* 0x000fe200078e0007 */
[----:B------:R-:W-:Y:S01]  /*18810*/  MOV R11, 0x6 ;  /* 0x00000006000b7802 */ /* 0x000fe20000000f00 */
[----:B-1----:R-:W-:Y:S01]  /*18820*/  IMAD.MOV.U32 R3, RZ, RZ, 0x181f ;  /* 0x0000181fff037424 */ /* 0x002fe200078e00ff */
[----:B------:R-:W-:Y:S02]  /*18830*/  MOV R2, 0x18850 ;  /* 0x0001885000027802 */ /* 0x000fe40000000f00 */
[----:B--234-:R-:W-:Y:S05]  /*18840*/  CALL.REL.NOINC `($__internal_5_$__cuda_sm70_shflsync_idx_p) ;  /* 0x000011a000007944 */ /* 0x01cfea0003c00000 */
[----:B------:R-:W-:Y:S01]  /*18850*/  MOV R2, R11 ;  /* 0x0000000b00027202 */ /* 0x000fe20000000f00 */
[----:B------:R-:W-:Y:S05]  /*18860*/  BRA `(.L_x_408) ;  /* 0xffffc6c000007947 */ /* 0x000fea000383ffff */
.L_x_333:
[----:B------:R-:W-:Y:S01]  /*18870*/  IMAD.MOV.U32 R12, RZ, RZ, R6 ;  /* 0x000000ffff0c7224 */ /* 0x000fe200078e0006 */
[----:B------:R-:W-:Y:S01]  /*18880*/  MOV R11, 0x7 ;  /* 0x00000007000b7802 */ /* 0x000fe20000000f00 */
[----:B--2---:R-:W-:Y:S01]  /*18890*/  IMAD.MOV.U32 R3, RZ, RZ, 0x181f ;  /* 0x0000181fff037424 */ /* 0x004fe200078e00ff */
[----:B------:R-:W-:-:S02]  /*188a0*/  MOV R2, 0x188c0 ;  /* 0x000188c000027802 */ /* 0x000fc40000000f00 */
[----:B-1-34-:R-:W-:Y:S05]  /*188b0*/  CALL.REL.NOINC `($__internal_5_$__cuda_sm70_shflsync_idx_p) ;  /* 0x0000113000007944 */ /* 0x01afea0003c00000 */
        /* <DEDUP_REMOVED lines=8> */
.L_x_335:
[----:B------:R-:W-:Y:S01]  /*18940*/  IMAD.MOV.U32 R12, RZ, RZ, R20 ;  /* 0x000000ffff0c7224 */ /* 0x000fe200078e0014 */
[----:B------:R-:W-:Y:S01]  /*18950*/  MOV R11, RZ ;  /* 0x000000ff000b7202 */ /* 0x000fe20000000f00 */
[----:B------:R-:W-:Y:S01]  /*18960*/  IMAD.MOV.U32 R3, RZ, RZ, 0x1c1f ;  /* 0x00001c1fff037424 */ /* 0x000fe200078e00ff */
[----:B------:R-:W-:Y:S02]  /*18970*/  MOV R2, 0x18990 ;  /* 0x0001899000027802 */ /* 0x000fe40000000f00 */
[----:B------:R-:W-:Y:S05]  /*18980*/  CALL.REL.NOINC `($__internal_5_$__cuda_sm70_shflsync_idx_p) ;  /* 0x0000106000007944 */ /* 0x000fea0003c00000 */
[----:B------:R-:W-:Y:S01]  /*18990*/  MOV R13, R11 ;  /* 0x0000000b000d7202 */ /* 0x000fe20000000f00 */
[----:B------:R-:W-:Y:S05]  /*189a0*/  BRA `(.L_x_410) ;  /* 0xffffc89000007947 */ /* 0x000fea000383ffff */
.L_x_336:
[----:B------:R-:W-:Y:S01]  /*189b0*/  IMAD.MOV.U32 R12, RZ, RZ, R21 ;  /* 0x000000ffff0c7224 */ /* 0x000fe200078e0015 */
[----:B------:R-:W-:Y:S01]  /*189c0*/  MOV R11, RZ ;  /* 0x000000ff000b7202 */ /* 0x000fe20000000f00 */
[----:B------:R-:W-:Y:S01]  /*189d0*/  IMAD.MOV.U32 R3, RZ, RZ, 0x1c1f ;  /* 0x00001c1fff037424 */ /* 0x000fe200078e00ff */
[----:B------:R-:W-:Y:S02]  /*189e0*/  MOV R2, 0x18a00 ;  /* 0x00018a0000027802 */ /* 0x000fe40000000f00 */
[----:B-12---:R-:W-:Y:S05]  /*189f0*/  CALL.REL.NOINC `($__internal_5_$__cuda_sm70_shflsync_idx_p) ;  /* 0x00000ff000007944 */ /* 0x006fea0003c00000 */
[----:B------:R-:W-:Y:S01]  /*18a00*/  MOV R2, R11 ;  /* 0x0000000b00027202 */ /* 0x000fe20000000f00 */
[----:B------:R-:W-:Y:S05]  /*18a10*/  BRA `(.L_x_411) ;  /* 0xffffc84000007947 */ /* 0x000fea000383ffff */
.L_x_339:
[----:B------:R-:W-:Y:S01]  /*18a20*/  IMAD.MOV.U32 R12, RZ, RZ, R20 ;  /* 0x000000ffff0c7224 */ /* 0x000fe200078e0014 */
[----:B------:R-:W-:Y:S01]  /*18a30*/  MOV R11, 0x1 ;  /* 0x00000001000b7802 */ /* 0x000fe20000000f00 */
[----:B--2---:R-:W-:Y:S01]  /*18a40*/  IMAD.MOV.U32 R3, RZ, RZ, 0x1c1f ;  /* 0x00001c1fff037424 */ /* 0x004fe200078e00ff */
[----:B----4-:R-:W-:-:S02]  /*18a50*/  MOV R2, 0x18a70 ;  /* 0x00018a7000027802 */ /* 0x010fc40000000f00 */
[----:B-1-3--:R-:W-:Y:S05]  /*18a60*/  CALL.REL.NOINC `($__internal_5_$__cuda_sm70_shflsync_idx_p) ;  /* 0x00000f8000007944 */ /* 0x00afea0003c00000 */
        /* <DEDUP_REMOVED lines=8> */
.L_x_342:
[----:B------:R-:W-:Y:S01]  /*18af0*/  IMAD.MOV.U32 R12, RZ, RZ, R20 ;  /* 0x000000ffff0c7224 */ /* 0x000fe200078e0014 */
[----:B------:R-:W-:Y:S01]  /*18b00*/  MOV R11, 0x2 ;  /* 0x00000002000b7802 */ /* 0x000fe20000000f00 */
[----:B--2---:R-:W-:Y:S01]  /*18b10*/  IMAD.MOV.U32 R3, RZ, RZ, 0x1c1f ;  /* 0x00001c1fff037424 */ /* 0x004fe200078e00ff */
[----:B----4-:R-:W-:Y:S02]  /*18b20*/  MOV R2, 0x18b40 ;  /* 0x00018b4000027802 */ /* 0x010fe40000000f00 */
[----:B-1-3--:R-:W-:Y:S05]  /*18b30*/  CALL.REL.NOINC `($__internal_5_$__cuda_sm70_shflsync_idx_p) ;  /* 0x00000eb000007944 */ /* 0x00afea0003c00000 */
[----:B------:R-:W-:Y:S01]  /*18b40*/  MOV R13, R11 ;  /* 0x0000000b000d7202 */ /* 0x000fe20000000f00 */
[----:B------:R-:W-:Y:S05]  /*18b50*/  BRA `(.L_x_413) ;  /* 0xffffccc000007947 */ /* 0x000fea000383ffff */
.L_x_343:
[----:B------:R-:W-:Y:S01]  /*18b60*/  IMAD.MOV.U32 R12, RZ, RZ, R21 ;  /* 0x000000ffff0c7224 */ /* 0x000fe200078e0015 */
[----:B------:R-:W-:Y:S01]  /*18b70*/  MOV R11, 0x2 ;  /* 0x00000002000b7802 */ /* 0x000fe20000000f00 */
[----:B--2---:R-:W-:Y:S01]  /*18b80*/  IMAD.MOV.U32 R3, RZ, RZ, 0x1c1f ;  /* 0x00001c1fff037424 */ /* 0x004fe200078e00ff */
[----:B----4-:R-:W-:Y:S02]  /*18b90*/  MOV R2, 0x18bb0 ;  /* 0x00018bb000027802 */ /* 0x010fe40000000f00 */
[----:B-1-3--:R-:W-:Y:S05]  /*18ba0*/  CALL.REL.NOINC `($__internal_5_$__cuda_sm70_shflsync_idx_p) ;  /* 0x00000e4000007944 */ /* 0x00afea0003c00000 */
[----:B------:R-:W-:Y:S01]  /*18bb0*/  MOV R2, R11 ;  /* 0x0000000b00027202 */ /* 0x000fe20000000f00 */
[----:B------:R-:W-:Y:S05]  /*18bc0*/  BRA `(.L_x_414) ;  /* 0xffffcc7000007947 */ /* 0x000fea000383ffff */
.L_x_346:
[----:B------:R-:W-:Y:S01]  /*18bd0*/  IMAD.MOV.U32 R12, RZ, RZ, R20 ;  /* 0x000000ffff0c7224 */ /* 0x000fe200078e0014 */
[----:B------:R-:W-:Y:S01]  /*18be0*/  MOV R11, 0x3 ;  /* 0x00000003000b7802 */ /* 0x000fe20000000f00 */
[----:B-1----:R-:W-:Y:S01]  /*18bf0*/  IMAD.MOV.U32 R3, RZ, RZ, 0x1c1f ;  /* 0x00001c1fff037424 */ /* 0x002fe200078e00ff */
[----:B----4-:R-:W-:-:S02]  /*18c00*/  MOV R2, 0x18c20 ;  /* 0x00018c2000027802 */ /* 0x010fc40000000f00 */
[----:B--23--:R-:W-:Y:S05]  /*18c10*/  CALL.REL.NOINC `($__internal_5_$__cuda_sm70_shflsync_idx_p) ;  /* 0x00000dd000007944 */ /* 0x00cfea0003c00000 */
        /* <DEDUP_REMOVED lines=8> */
.L_x_350:
[----:B------:R-:W-:Y:S01]  /*18ca0*/  IMAD.MOV.U32 R12, RZ, RZ, R6 ;  /* 0x000000ffff0c7224 */ /* 0x000fe200078e0006 */
[----:B------:R-:W-:Y:S01]  /*18cb0*/  MOV R11, RZ ;  /* 0x000000ff000b7202 */ /* 0x000fe20000000f00 */
[----:B------:R-:W-:Y:S01]  /*18cc0*/  IMAD.MOV.U32 R3, RZ, RZ, 0x181f ;  /* 0x0000181fff037424 */ /* 0x000fe200078e00ff */
[----:B------:R-:W-:Y:S02]  /*18cd0*/  MOV R2, 0x18cf0 ;  /* 0x00018cf000027802 */ /* 0x000fe40000000f00 */
[----:B------:R-:W-:Y:S05]  /*18ce0*/  CALL.REL.NOINC `($__internal_5_$__cuda_sm70_shflsync_idx_p) ;  /* 0x00000d0000007944 */ /* 0x000fea0003c00000 */
[----:B------:R-:W-:Y:S01]  /*18cf0*/  MOV R8, R11 ;  /* 0x0000000b00087202 */ /* 0x000fe20000000f00 */
[----:B------:R-:W-:Y:S05]  /*18d00*/  BRA `(.L_x_416) ;  /* 0xffffd77000007947 */ /* 0x000fea000383ffff */
.L_x_351:
[----:B------:R-:W-:Y:S01]  /*18d10*/  IMAD.MOV.U32 R12, RZ, RZ, R7 ;  /* 0x000000ffff0c7224 */ /* 0x000fe200078e0007 */
[----:B------:R-:W-:Y:S01]  /*18d20*/  MOV R11, RZ ;  /* 0x000000ff000b7202 */ /* 0x000fe20000000f00 */
[----:B------:R-:W-:Y:S01]  /*18d30*/  IMAD.MOV.U32 R3, RZ, RZ, 0x181f ;  /* 0x0000181fff037424 */ /* 0x000fe200078e00ff */
[----:B------:R-:W-:Y:S02]  /*18d40*/  MOV R2, 0x18d60 ;  /* 0x00018d6000027802 */ /* 0x000fe40000000f00 */
[----:B-12---:R-:W-:Y:S05]  /*18d50*/  CALL.REL.NOINC `($__internal_5_$__cuda_sm70_shflsync_idx_p) ;  /* 0x00000c9000007944 */ /* 0x006fea0003c00000 */
[----:B------:R-:W-:Y:S01]  /*18d60*/  MOV R2, R11 ;  /* 0x0000000b00027202 */ /* 0x000fe20000000f00 */
[----:B------:R-:W-:Y:S05]  /*18d70*/  BRA `(.L_x_417) ;  /* 0xffffd72000007947 */ /* 0x000fea000383ffff */
.L_x_352:
[----:B------:R-:W-:Y:S01]  /*18d80*/  IMAD.MOV.U32 R12, RZ, RZ, R6 ;  /* 0x000000ffff0c7224 */ /* 0x000fe200078e0006 */
[----:B------:R-:W-:Y:S01]  /*18d90*/  MOV R11, 0x1 ;  /* 0x00000001000b7802 */ /* 0x000fe20000000f00 */
[----:B--2---:R-:W-:Y:S01]  /*18da0*/  IMAD.MOV.U32 R3, RZ, RZ, 0x181f ;  /* 0x0000181fff037424 */ /* 0x004fe200078e00ff */
[----:B------:R-:W-:-:S02]  /*18db0*/  MOV R2, 0x18dd0 ;  /* 0x00018dd000027802 */ /* 0x000fc40000000f00 */
        /* <DEDUP_REMOVED lines=9> */
.L_x_353:
[----:B------:R-:W-:Y:S01]  /*18e50*/  IMAD.MOV.U32 R12, RZ, RZ, R6 ;  /* 0x000000ffff0c7224 */ /* 0x000fe200078e0006 */
[----:B------:R-:W-:Y:S01]  /*18e60*/  MOV R11, 0x2 ;  /* 0x00000002000b7802 */ /* 0x000fe20000000f00 */
[----:B-1----:R-:W-:Y:S01]  /*18e70*/  IMAD.MOV.U32 R3, RZ, RZ, 0x181f ;  /* 0x0000181fff037424 */ /* 0x002fe200078e00ff */
[----:B------:R-:W-:Y:S02]  /*18e80*/  MOV R2, 0x18ea0 ;  /* 0x00018ea000027802 */ /* 0x000fe40000000f00 */
[----:B---34-:R-:W-:Y:S05]  /*18e90*/  CALL.REL.NOINC `($__internal_5_$__cuda_sm70_shflsync_idx_p) ;  /* 0x00000b5000007944 */ /* 0x018fea0003c00000 */
[----:B------:R-:W-:Y:S01]  /*18ea0*/  MOV R8, R11 ;  /* 0x0000000b00087202 */ /* 0x000fe20000000f00 */
[----:B------:R-:W-:Y:S05]  /*18eb0*/  BRA `(.L_x_419) ;  /* 0xffffd6d000007947 */ /* 0x000fea000383ffff */
.L_x_354:
[----:B------:R-:W-:Y:S01]  /*18ec0*/  IMAD.MOV.U32 R12, RZ, RZ, R7 ;  /* 0x000000ffff0c7224 */ /* 0x000fe200078e0007 */
[----:B------:R-:W-:Y:S01]  /*18ed0*/  MOV R11, 0x2 ;  /* 0x00000002000b7802 */ /* 0x000fe20000000f00 */
[----:B-1----:R-:W-:Y:S01]  /*18ee0*/  IMAD.MOV.U32 R3, RZ, RZ, 0x181f ;  /* 0x0000181fff037424 */ /* 0x002fe200078e00ff */
[----:B------:R-:W-:Y:S02]  /*18ef0*/  MOV R2, 0x18f10 ;  /* 0x00018f1000027802 */ /* 0x000fe40000000f00 */
[----:B--234-:R-:W-:Y:S05]  /*18f00*/  CALL.REL.NOINC `($__internal_5_$__cuda_sm70_shflsync_idx_p) ;  /* 0x00000ae000007944 */ /* 0x01cfea0003c00000 */
[----:B------:R-:W-:Y:S01]  /*18f10*/  MOV R2, R11 ;  /* 0x0000000b00027202 */ /* 0x000fe20000000f00 */
[----:B------:R-:W-:Y:S05]  /*18f20*/  BRA `(.L_x_420) ;  /* 0xffffd68000007947 */ /* 0x000fea000383ffff */
.L_x_355:
        /* <DEDUP_REMOVED lines=13> */
.L_x_356:
[----:B------:R-:W-:Y:S01]  /*19000*/  IMAD.MOV.U32 R12, RZ, RZ, R6 ;  /* 0x000000ffff0c7224 */ /* 0x000fe200078e0006 */
[----:B------:R-:W-:Y:S01]  /*19010*/  MOV R11, 0x4 ;  /* 0x00000004000b7802 */ /* 0x000fe20000000f00 */
[----:B--2---:R-:W-:Y:S01]  /*19020*/  IMAD.MOV.U32 R3, RZ, RZ, 0x181f ;  /* 0x0000181fff037424 */ /* 0x004fe200078e00ff */
[----:B------:R-:W-:Y:S02]  /*19030*/  MOV R2, 0x19050 ;  /* 0x0001905000027802 */ /* 0x000fe40000000f00 */
[----:B-1-34-:R-:W-:Y:S05]  /*19040*/  CALL.REL.NOINC `($__internal_5_$__cuda_sm70_shflsync_idx_p) ;  /* 0x000009a000007944 */ /* 0x01afea0003c00000 */
[----:B------:R-:W-:Y:S01]  /*19050*/  MOV R8, R11 ;  /* 0x0000000b00087202 */ /* 0x000fe20000000f00 */
[----:B------:R-:W-:Y:S05]  /*19060*/  BRA `(.L_x_422) ;  /* 0xffffd63000007947 */ /* 0x000fea000383ffff */
.L_x_357:
[----:B------:R-:W-:Y:S01]  /*19070*/  IMAD.MOV.U32 R12, RZ, RZ, R7 ;  /* 0x000000ffff0c7224 */ /* 0x000fe200078e0007 */
[----:B------:R-:W-:Y:S01]  /*19080*/  MOV R11, 0x4 ;  /* 0x00000004000b7802 */ /* 0x000fe20000000f00 */
[----:B--2---:R-:W-:Y:S01]  /*19090*/  IMAD.MOV.U32 R3, RZ, RZ, 0x181f ;  /* 0x0000181fff037424 */ /* 0x004fe200078e00ff */
[----:B------:R-:W-:Y:S02]  /*190a0*/  MOV R2, 0x190c0 ;  /* 0x000190c000027802 */ /* 0x000fe40000000f00 */
[----:B-1-34-:R-:W-:Y:S05]  /*190b0*/  CALL.REL.NOINC `($__internal_5_$__cuda_sm70_shflsync_idx_p) ;  /* 0x0000093000007944 */ /* 0x01afea0003c00000 */
[----:B------:R-:W-:Y:S01]  /*190c0*/  MOV R2, R11 ;  /* 0x0000000b00027202 */ /* 0x000fe20000000f00 */
[----:B------:R-:W-:Y:S05]  /*190d0*/  BRA `(.L_x_423) ;  /* 0xffffd5e000007947 */ /* 0x000fea000383ffff */
.L_x_358:
[----:B------:R-:W-:Y:S01]  /*190e0*/  IMAD.MOV.U32 R12, RZ, RZ, R6 ;  /* 0x000000ffff0c7224 */ /* 0x000fe200078e0006 */
[----:B------:R-:W-:Y:S01]  /*190f0*/  MOV R11, 0x5 ;  /* 0x00000005000b7802 */ /* 0x000fe20000000f00 */
[----:B-1----:R-:W-:Y:S01]  /*19100*/  IMAD.MOV.U32 R3, RZ, RZ, 0x181f ;  /* 0x0000181fff037424 */ /* 0x002fe200078e00ff */
[----:B------:R-:W-:-:S02]  /*19110*/  MOV R2, 0x19130 ;  /* 0x0001913000027802 */ /* 0x000fc40000000f00 */
[----:B--234-:R-:W-:Y:S05]  /*19120*/  CALL.REL.NOINC `($__internal_5_$__cuda_sm70_shflsync_idx_p) ;  /* 0x000008c000007944 */ /* 0x01cfea0003c00000 */
        /* <DEDUP_REMOVED lines=8> */
.L_x_359:
[----:B------:R-:W-:Y:S01]  /*191b0*/  IMAD.MOV.U32 R12, RZ, RZ, R6 ;  /* 0x000000ffff0c7224 */ /* 0x000fe200078e0006 */
[----:B------:R-:W-:Y:S01]  /*191c0*/  MOV R11, 0x6 ;  /* 0x00000006000b7802 */ /* 0x000fe20000000f00 */
[----:B--2---:R-:W-:Y:S01]  /*191d0*/  IMAD.MOV.U32 R3, RZ, RZ, 0x181f ;  /* 0x0000181fff037424 */ /* 0x004fe200078e00ff */
[----:B------:R-:W-:Y:S02]  /*191e0*/  MOV R2, 0x19200 ;  /* 0x0001920000027802 */ /* 0x000fe40000000f00 */
[----:B-1--4-:R-:W-:Y:S05]  /*191f0*/  CALL.REL.NOINC `($__internal_5_$__cuda_sm70_shflsync_idx_p) ;  /* 0x000007f000007944 */ /* 0x012fea0003c00000 */
[----:B------:R-:W-:Y:S01]  /*19200*/  MOV R8, R11 ;  /* 0x0000000b00087202 */ /* 0x000fe20000000f00 */
[----:B------:R-:W-:Y:S05]  /*19210*/  BRA `(.L_x_425) ;  /* 0xffffd59000007947 */ /* 0x000fea000383ffff */
.L_x_360:
[----:B------:R-:W-:Y:S01]  /*19220*/  IMAD.MOV.U32 R12, RZ, RZ, R7 ;  /* 0x000000ffff0c7224 */ /* 0x000fe200078e0007 */
[----:B------:R-:W-:Y:S01]  /*19230*/  MOV R11, 0x6 ;  /* 0x00000006000b7802 */ /* 0x000fe20000000f00 */
[----:B--2---:R-:W-:Y:S01]  /*19240*/  IMAD.MOV.U32 R3, RZ, RZ, 0x181f ;  /* 0x0000181fff037424 */ /* 0x004fe200078e00ff */
[----:B------:R-:W-:Y:S02]  /*19250*/  MOV R2, 0x19270 ;  /* 0x0001927000027802 */ /* 0x000fe40000000f00 */
[----:B-1-34-:R-:W-:Y:S05]  /*19260*/  CALL.REL.NOINC `($__internal_5_$__cuda_sm70_shflsync_idx_p) ;  /* 0x0000078000007944 */ /* 0x01afea0003c00000 */
[----:B------:R-:W-:Y:S01]  /*19270*/  MOV R2, R11 ;  /* 0x0000000b00027202 */ /* 0x000fe20000000f00 */
[----:B------:R-:W-:Y:S05]  /*19280*/  BRA `(.L_x_426) ;  /* 0xffffd54000007947 */ /* 0x000fea000383ffff */
.L_x_361:
[----:B------:R-:W-:Y:S01]  /*19290*/  IMAD.MOV.U32 R12, RZ, RZ, R6 ;  /* 0x000000ffff0c7224 */ /* 0x000fe200078e0006 */
[----:B------:R-:W-:Y:S01]  /*192a0*/  MOV R11, 0x7 ;  /* 0x00000007000b7802 */ /* 0x000fe20000000f00 */
[----:B-1----:R-:W-:Y:S01]  /*192b0*/  IMAD.MOV.U32 R3, RZ, RZ, 0x181f ;  /* 0x0000181fff037424 */ /* 0x002fe200078e00ff */
[----:B------:R-:W-:-:S02]  /*192c0*/  MOV R2, 0x192e0 ;  /* 0x000192e000027802 */ /* 0x000fc40000000f00 */
[----:B--2-4-:R-:W-:Y:S05]  /*192d0*/  CALL.REL.NOINC `($__internal_5_$__cuda_sm70_shflsync_idx_p) ;  /* 0x0000071000007944 */ /* 0x014fea0003c00000 */
        /* <DEDUP_REMOVED lines=8> */
.L_x_363:
[----:B------:R-:W-:Y:S01]  /*19360*/  IMAD.MOV.U32 R12, RZ, RZ, R49 ;  /* 0x000000ffff0c7224 */ /* 0x000fe200078e0031 */
[----:B------:R-:W-:Y:S01]  /*19370*/  MOV R11, RZ ;  /* 0x000000ff000b7202 */ /* 0x000fe20000000f00 */
[----:B----4-:R-:W-:Y:S01]  /*19380*/  IMAD.MOV.U32 R3, RZ, RZ, 0x1f ;  /* 0x0000001fff037424 */ /* 0x010fe200078e00ff */
[----:B------:R-:W-:Y:S02]  /*19390*/  MOV R2, 0x193b0 ;  /* 0x000193b000027802 */ /* 0x000fe40000000f00 */
[----:B------:R-:W-:Y:S05]  /*193a0*/  CALL.REL.NOINC `($__internal_5_$__cuda_sm70_shflsync_idx_p) ;  /* 0x0000064000007944 */ /* 0x000fea0003c00000 */
[----:B------:R-:W-:Y:S01]  /*193b0*/  MOV R9, R11 ;  /* 0x0000000b00097202 */ /* 0x000fe20000000f00 */
[----:B------:R-:W-:Y:S05]  /*193c0*/  BRA `(.L_x_428) ;  /* 0xffffd5d000007947 */ /* 0x000fea000383ffff */
.L_x_364:
[----:B------:R-:W-:Y:S01]  /*193d0*/  IMAD.MOV.U32 R12, RZ, RZ, R49 ;  /* 0x000000ffff0c7224 */ /* 0x000fe200078e0031 */
[----:B------:R-:W-:Y:S01]  /*193e0*/  MOV R11, 0x1 ;  /* 0x00000001000b7802 */ /* 0x000fe20000000f00 */
[----:B----4-:R-:W-:Y:S01]  /*193f0*/  IMAD.MOV.U32 R3, RZ, RZ, 0x1f ;  /* 0x0000001fff037424 */ /* 0x010fe200078e00ff */
[----:B------:R-:W-:Y:S02]  /*19400*/  MOV R2, 0x19420 ;  /* 0x0001942000027802 */ /* 0x000fe40000000f00 */
[----:B-12---:R-:W-:Y:S05]  /*19410*/  CALL.REL.NOINC `($__internal_5_$__cuda_sm70_shflsync_idx_p) ;  /* 0x000005d000007944 */ /* 0x006fea0003c00000 */
[----:B------:R-:W-:Y:S01]  /*19420*/  MOV R8, R11 ;  /* 0x0000000b00087202 */ /* 0x000fe20000000f00 */
[----:B------:R-:W-:Y:S05]  /*19430*/  BRA `(.L_x_429) ;  /* 0xffffd58000007947 */ /* 0x000fea000383ffff */
.L_x_365:
[----:B------:R-:W-:Y:S02]  /*19440*/  MOV R2, 0x1 ;  /* 0x0000000100027802 */ /* 0x000fe40000000f00 */
[----:B------:R-:W-:-:S02]  /*19450*/  MOV R3, 0x19470 ;  /* 0x0001947000037802 */ /* 0x000fc40000000f00 */
[----:B-123--:R-:W-:Y:S05]  /*19460*/  CALL.REL.NOINC `($__internal_6_$__cuda_sm70_shflsync_up_p) ;  /* 0x000005d000007944 */ /* 0x00efea0003c00000 */
[----:B------:R-:W-:Y:S05]  /*19470*/  BRA `(.L_x_430) ;  /* 0xffffd67000007947 */ /* 0x000fea000383ffff */
.L_x_366:
[----:B------:R-:W-:Y:S02]  /*19480*/  MOV R2, 0x2 ;  /* 0x0000000200027802 */ /* 0x000fe40000000f00 */
[----:B------:R-:W-:-:S02]  /*19490*/  MOV R3, 0x194b0 ;  /* 0x000194b000037802 */ /* 0x000fc40000000f00 */
[----:B-12---:R-:W-:Y:S05]  /*194a0*/  CALL.REL.NOINC `($__internal_6_$__cuda_sm70_shflsync_up_p) ;  /* 0x0000059000007944 */ /* 0x006fea0003c00000 */
        /* <DEDUP_REMOVED lines=24> */
.L_x_370:
[----:B------:R-:W-:Y:S02]  /*19630*/  MOV R2, 0x1 ;  /* 0x0000000100027802 */ /* 0x000fe40000000f00 */
[----:B------:R-:W-:Y:S02]  /*19640*/  MOV R3, 0x19660 ;  /* 0x0001966000037802 */ /* 0x000fe40000000f00 */
[----:B------:R-:W-:Y:S05]  /*19650*/  CALL.REL.NOINC `($__internal_6_$__cuda_sm70_shflsync_up_p) ;  /* 0x000003e000007944 */ /* 0x000fea0003c00000 */
[----:B------:R-:W-:Y:S01]  /*19660*/  MOV R2, R4 ;  /* 0x0000000400027202 */ /* 0x000fe20000000f00 */
[----:B------:R-:W-:Y:S05]  /*19670*/  BRA `(.L_x_432) ;  /* 0xffffd6d000007947 */ /* 0x000fea000383ffff */
.L_x_371:
        /* <DEDUP_REMOVED lines=27> */
.L_x_373:
[----:B------:R-:W-:Y:S02]  /*19830*/  SEL R0, RZ, 0x1, P0 ;  /* 0x00000001ff007807 */ /* 0x000fe40000000000 */
[----:B------:R-:W-:Y:S02]  /*19840*/  MOV R2, 0x19860 ;  /* 0x0001986000027802 */ /* 0x000fe40000000f00 */
[----:B---3--:R-:W-:Y:S05]  /*19850*/  CALL.REL.NOINC `($__internal_7_$__cuda_sm70_votesync_ballot) ;  /* 0x0000025000007944 */ /* 0x008fea0003c00000 */
[----:B------:R-:W-:Y:S05]  /*19860*/  BRA `(.L_x_434) ;  /* 0xffffd67000007947 */ /* 0x000fea000383ffff */
.L_x_374:
[----:B------:R-:W-:Y:S01]  /*19870*/  IMAD.MOV.U32 R12, RZ, RZ, R6 ;  /* 0x000000ffff0c7224 */ /* 0x000fe200078e0006 */
[----:B--2---:R-:W-:Y:S01]  /*19880*/  MOV R11, R13 ;  /* 0x0000000d000b7202 */ /* 0x004fe20000000f00 */
[----:B------:R-:W-:Y:S01]  /*19890*/  IMAD.MOV.U32 R3, RZ, RZ, 0x1f ;  /* 0x0000001fff037424 */ /* 0x000fe200078e00ff */
[----:B------:R-:W-:Y:S02]  /*198a0*/  MOV R2, 0x198c0 ;  /* 0x000198c000027802 */ /* 0x000fe40000000f00 */
[----:B-1-3--:R-:W-:Y:S05]  /*198b0*/  CALL.REL.NOINC `($__internal_5_$__cuda_sm70_shflsync_idx_p) ;  /* 0x0000013000007944 */ /* 0x00afea0003c00000 */
[----:B------:R-:W-:Y:S01]  /*198c0*/  IMAD.MOV.U32 R8, RZ, RZ, R11 ;  /* 0x000000ffff087224 */ /* 0x000fe200078e000b */
[----:B------:R-:W-:Y:S01]  /*198d0*/  MOV R11, R13 ;  /* 0x0000000d000b7202 */ /* 0x000fe20000000f00 */
[----:B------:R-:W-:Y:S01]  /*198e0*/  IMAD.MOV.U32 R12, RZ, RZ, R7 ;  /* 0x000000ffff0c7224 */ /* 0x000fe200078e0007 */
[----:B------:R-:W-:Y:S02]  /*198f0*/  MOV R3, 0x1f ;  /* 0x0000001f00037802 */ /* 0x000fe40000000f00 */
[----:B------:R-:W-:-:S02]  /*19900*/  MOV R2, 0x19920 ;  /* 0x0001992000027802 */ /* 0x000fc40000000f00 */
[----:B------:R-:W-:Y:S05]  /*19910*/  CALL.REL.NOINC `($__internal_5_$__cuda_sm70_shflsync_idx_p) ;  /* 0x000000d000007944 */ /* 0x000fea0003c00000 */
[----:B------:R-:W-:Y:S01]  /*19920*/  MOV R7, R11 ;  /* 0x0000000b00077202 */ /* 0x000fe20000000f00 */
[----:B------:R-:W-:Y:S05]  /*19930*/  BRA `(.L_x_435) ;  /* 0xffffd5e000007947 */ /* 0x000fea000383ffff */
.L_x_377:
[----:B------:R-:W-:Y:S01]  /*19940*/  IMAD.MOV.U32 R12, RZ, RZ, R4 ;  /* 0x000000ffff0c7224 */ /* 0x000fe200078e0004 */
[----:B------:R-:W-:-:S02]  /*19950*/  MOV R3, 0x1f ;  /* 0x0000001f00037802 */ /* 0x000fc40000000f00 */
[----:B------:R-:W-:Y:S02]  /*19960*/  MOV R2, 0x19980 ;  /* 0x0001998000027802 */ /* 0x000fe40000000f00 */
[----:B-1234-:R-:W-:Y:S05]  /*19970*/  CALL.REL.NOINC `($__internal_5_$__cuda_sm70_shflsync_idx_p) ;  /* 0x0000007000007944 */ /* 0x01efea0003c00000 */
[----:B------:R-:W-:Y:S01]  /*19980*/  MOV R14, R11 ;  /* 0x0000000b000e7202 */ /* 0x000fe20000000f00 */
[----:B------:R-:W-:Y:S05]  /*19990*/  BRA `(.L_x_376) ;  /* 0xffffd5e000007947 */ /* 0x000fea000383ffff */
        .weak           $__internal_4_$__cuda_sm70_shflsync_bfly_p
        .type           $__internal_4_$__cuda_sm70_shflsync_bfly_p,@function
        .size           $__internal_4_$__cuda_sm70_shflsync_bfly_p,($__internal_5_$__cuda_sm70_shflsync_idx_p - $__internal_4_$__cuda_sm70_shflsync_bfly_p)
$__internal_4_$__cuda_sm70_shflsync_bfly_p:
[----:B------:R-:W-:Y:S04]  /*199a0*/  WARPSYNC R10 ;  /* 0x0000000a00007348 */ /* 0x000fe80003800000 */
[----:B------:R1:W2:Y:S01]  /*199b0*/  SHFL.BFLY PT, R0, R0, R8, R11 ;  /* 0x0c00000800007389 */ /* 0x0002a200000e000b */
[----:B------:R-:W-:Y:S02]  /*199c0*/  MOV R9, 0x0 ;  /* 0x0000000000097802 */ /* 0x000fe40000000f00 */
[----:B-1----:R-:W-:-:S04]  /*199d0*/  MOV R8, R4 ;  /* 0x0000000400087202 */ /* 0x002fc80000000f00 */
[----:B--2---:R-:W-:Y:S05]  /*199e0*/  RET.REL.NODEC R8 `(_ZN7cutlass13device_kernelIN5flash19enable_sm80_to_sm89INS1_16FlashAttnFwdSm80INS1_25CollectiveMainloopFwdSm80ILi4ELi1ELb0EN4cute5tupleIJNS5_1CILi128EEENS7_ILi80EEENS7_ILi64EEEEEELi64ENS_6half_tEfNS_4arch4Sm80ELb0ELb0ELb1ELb1ELb0ELb1ELb1ELb1EEENS1_21CollectiveEpilogueFwdINS6_IJS8_SA_S9_EEENS6_IJNS7_ILi1EEESI_SI_EEESC_SE_Li128ELb1ELb1ELb1ELb0EEENS1_36VarlenDynamicPersistentTileSchedulerILi128ELi80ELi128ELi128ELb1ELb1ELb0ELb0ELb1ELb1EEEEEEEEEvNT_6ParamsE) ;  /* 0xfffe661008007950 */ /* 0x004fea0003c3ffff */
        .weak           $__internal_5_$__cuda_sm70_shflsync_idx_p
        .type           $__internal_5_$__cuda_sm70_shflsync_idx_p,@function
        .size           $__internal_5_$__cuda_sm70_shflsync_idx_p,($__internal_6_$__cuda_sm70_shflsync_up_p - $__internal_5_$__cuda_sm70_shflsync_idx_p)
$__internal_5_$__cuda_sm70_shflsync_idx_p:
[----:B------:R-:W-:-:S04]  /*199f0*/  MOV R48, 0xffffffff ;  /* 0xffffffff00307802 */ /* 0x000fc80000000f00 */
[----:B------:R-:W-:Y:S04]  /*19a00*/  WARPSYNC R48 ;  /* 0x0000003000007348 */ /* 0x000fe80003800000 */
[----:B------:R1:W2:Y:S02]  /*19a10*/  SHFL.IDX PT, R11, R12, R11, R3 ;  /* 0x0000000b0c0b7389 */ /* 0x0002a400000e0003 */
[----:B-1----:R-:W-:-:S04]  /*19a20*/  MOV R3, 0x0 ;  /* 0x0000000000037802 */ /* 0x002fc80000000f00 */
[----:B--2---:R-:W-:Y:S05]  /*19a30*/  RET.REL.NODEC R2 `(_ZN7cutlass13device_kernelIN5flash19enable_sm80_to_sm89INS1_16FlashAttnFwdSm80INS1_25CollectiveMainloopFwdSm80ILi4ELi1ELb0EN4cute5tupleIJNS5_1CILi128EEENS7_ILi80EEENS7_ILi64EEEEEELi64ENS_6half_tEfNS_4arch4Sm80ELb0ELb0ELb1ELb1ELb0ELb1ELb1ELb1EEENS1_21CollectiveEpilogueFwdINS6_IJS8_SA_S9_EEENS6_IJNS7_ILi1EEESI_SI_EEESC_SE_Li128ELb1ELb1ELb1ELb0EEENS1_36VarlenDynamicPersistentTileSchedulerILi128ELi80ELi128ELi128ELb1ELb1ELb0ELb0ELb1ELb1EEEEEEEEEvNT_6ParamsE) ;  /* 0xfffe65c002007950 */ /* 0x004fea0003c3ffff */
        .weak           $__internal_6_$__cuda_sm70_shflsync_up_p
        .type           $__internal_6_$__cuda_sm70_shflsync_up_p,@function
        .size           $__internal_6_$__cuda_sm70_shflsync_up_p,($__internal_7_$__cuda_sm70_votesync_ballot - $__internal_6_$__cuda_sm70_shflsync_up_p)
$__internal_6_$__cuda_sm70_shflsync_up_p:
[----:B------:R-:W-:Y:S02]  /*19a40*/  IMAD.MOV.U32 R4, RZ, RZ, RZ ;  /* 0x000000ffff047224 */ /* 0x000fe400078e00ff */
[----:B------:R-:W-:-:S04]  /*19a50*/  IMAD.MOV.U32 R10, RZ, RZ, -0x1 ;  /* 0xffffffffff0a7424 */ /* 0x000fc800078e00ff */
[----:B------:R-:W-:Y:S04]  /*19a60*/  WARPSYNC R10 ;  /* 0x0000000a00007348 */ /* 0x000fe80003800000 */
[----:B------:R1:W2:Y:S02]  /*19a70*/  SHFL.UP PT, R4, R0, R2, R4 ;  /* 0x0400000200047389 */ /* 0x0002a400000e0004 */
[----:B-1----:R-:W-:Y:S02]  /*19a80*/  MOV R2, R3 ;  /* 0x0000000300027202 */ /* 0x002fe40000000f00 */
[----:B------:R-:W-:-:S04]  /*19a90*/  MOV R3, 0x0 ;  /* 0x0000000000037802 */ /* 0x000fc80000000f00 */
[----:B--2---:R-:W-:Y:S05]  /*19aa0*/  RET.REL.NODEC R2 `(_ZN7cutlass13device_kernelIN5flash19enable_sm80_to_sm89INS1_16FlashAttnFwdSm80INS1_25CollectiveMainloopFwdSm80ILi4ELi1ELb0EN4cute5tupleIJNS5_1CILi128EEENS7_ILi80EEENS7_ILi64EEEEEELi64ENS_6half_tEfNS_4arch4Sm80ELb0ELb0ELb1ELb1ELb0ELb1ELb1ELb1EEENS1_21CollectiveEpilogueFwdINS6_IJS8_SA_S9_EEENS6_IJNS7_ILi1EEESI_SI_EEESC_SE_Li128ELb1ELb1ELb1ELb0EEENS1_36VarlenDynamicPersistentTileSchedulerILi128ELi80ELi128ELi128ELb1ELb1ELb0ELb0ELb1ELb1EEEEEEEEEvNT_6ParamsE) ;  /* 0xfffe655002007950 */ /* 0x004fea0003c3ffff */
        .weak           $__internal_7_$__cuda_sm70_votesync_ballot
        .type           $__internal_7_$__cuda_sm70_votesync_ballot,@function
        .size           $__internal_7_$__cuda_sm70_votesync_ballot,(.L_x_1620 - $__internal_7_$__cuda_sm70_votesync_ballot)
$__internal_7_$__cuda_sm70_votesync_ballot:
[----:B------:R-:W-:Y:S01]  /*19ab0*/  ISETP.NE.U32.AND P0, PT, R0, 0x1, PT ;  /* 0x000000010000780c */ /* 0x000fe20003f05070 */
[----:B------:R-:W-:-:S04]  /*19ac0*/  IMAD.MOV.U32 R3, RZ, RZ, -0x1 ;  /* 0xffffffffff037424 */ /* 0x000fc800078e00ff */
[----:B------:R-:W-:Y:S08]  /*19ad0*/  WARPSYNC R3 ;  /* 0x0000000300007348 */ /* 0x000ff00003800000 */
[----:B------:R-:W-:-:S04]  /*19ae0*/  VOTE.ANY R0, PT, !P0 ;  /* 0x0000000000007806 */ /* 0x000fc800040e0100 */
[----:B------:R-:W-:Y:S01]  /*19af0*/  LOP3.LUT R0, R0, R3, RZ, 0xc0, !PT ;  /* 0x0000000300007212 */ /* 0x000fe200078ec0ff */
[----:B------:R-:W-:-:S04]  /*19b00*/  IMAD.MOV.U32 R3, RZ, RZ, 0x0 ;  /* 0x00000000ff037424 */ /* 0x000fc800078e00ff */
[----:B------:R-:W-:Y:S05]  /*19b10*/  RET.REL.NODEC R2 `(_ZN7cutlass13device_kernelIN5flash19enable_sm80_to_sm89INS1_16FlashAttnFwdSm80INS1_25CollectiveMainloopFwdSm80ILi4ELi1ELb0EN4cute5tupleIJNS5_1CILi128EEENS7_ILi80EEENS7_ILi64EEEEEELi64ENS_6half_tEfNS_4arch4Sm80ELb0ELb0ELb1ELb1ELb0ELb1ELb1ELb1EEENS1_21CollectiveEpilogueFwdINS6_IJS8_SA_S9_EEENS6_IJNS7_ILi1EEESI_SI_EEESC_SE_Li128ELb1ELb1ELb1ELb0EEENS1_36VarlenDynamicPersistentTileSchedulerILi128ELi80ELi128ELi128ELb1ELb1ELb0ELb0ELb1ELb1EEEEEEEEEvNT_6ParamsE) ;  /* 0xfffe64e002007950 */ /* 0x000fea0003c3ffff */
.L_x_436:
        /* <DEDUP_REMOVED lines=14> */
.L_x_1620:


//--------------------- .text._ZN7cutlass13device_kernelIN5flash19enable_sm80_to_sm89INS1_16FlashAttnFwdSm80INS1_25CollectiveMainloopFwdSm80ILi4ELi1ELb0EN4cute5tupleIJNS5_1CILi128EEENS7_ILi96EEENS7_ILi64EEEEEELi64ENS_6half_tEfNS_4arch4Sm80ELb0ELb1ELb1ELb0ELb0ELb0ELb1ELb1EEENS1_21CollectiveEpilogueFwdINS6_IJS8_SA_S9_EEENS6_IJNS7_ILi1EEESI_SI_EEESC_SE_Li128ELb0ELb1ELb1ELb0EEENS1_19SingleTileSchedulerILb0ELb1ELb1ELi128EEEEEEEEEvNT_6ParamsE --------------------------
	.section	.text._ZN7cutlass13device_kernelIN5flash19enable_sm80_to_sm89INS1_16FlashAttnFwdSm80INS1_25CollectiveMainloopFwdSm80ILi4ELi1ELb0EN4cute5tupleIJNS5_1CILi128EEENS7_ILi96EEENS7_ILi64EEEEEELi64ENS_6half_tEfNS_4arch4Sm80ELb0ELb1ELb1ELb0ELb0ELb0ELb1ELb1EEENS1_21CollectiveEpilogueFwdINS6_IJS8_SA_S9_EEENS6_IJNS7_ILi1EEESI_SI_EEESC_SE_Li128ELb0ELb1ELb1ELb0EEENS1_19SingleTileSchedulerILb0ELb1ELb1ELi128EEEEEEEEEvNT_6ParamsE,"ax",@progbits
	.sectioninfo	@"SHI_REGISTERS=255"
	.align	128
.text._ZN7cutlass13device_kernelIN5flash19enable_sm80_to_sm89INS1_16FlashAttnFwdSm80INS1_25CollectiveMainloopFwdSm80ILi4ELi1ELb0EN4cute5tupleIJNS5_1CILi128EEENS7_ILi96EEENS7_ILi64EEEEEELi64ENS_6half_tEfNS_4arch4Sm80ELb0ELb1ELb1ELb0ELb0ELb0ELb1ELb1EEENS1_21CollectiveEpilogueFwdINS6_IJS8_SA_S9_EEENS6_IJNS7_ILi1EEESI_SI_EEESC_SE_Li128ELb0ELb1ELb1ELb0EEENS1_19SingleTileSchedulerILb0ELb1ELb1ELi128EEEEEEEEEvNT_6ParamsE:
        .type           _ZN7cutlass13device_kernelIN5flash19enable_sm80_to_sm89INS1_16FlashAttnFwdSm80INS1_25CollectiveMainloopFwdSm80ILi4ELi1ELb0EN4cute5tupleIJNS5_1CILi128EEENS7_ILi96EEENS7_ILi64EEEEEELi64ENS_6half_tEfNS_4arch4Sm80ELb0ELb1ELb1ELb0ELb0ELb0ELb1ELb1EEENS1_21CollectiveEpilogueFwdINS6_IJS8_SA_S9_EEENS6_IJNS7_ILi1EEESI_SI_EEESC_SE_Li128ELb0ELb1ELb1ELb0EEENS1_19SingleTileSchedulerILb0ELb1ELb1ELi128EEEEEEEEEvNT_6ParamsE,@function
        .size           _ZN7cutlass13device_kernelIN5flash19enable_sm80_to_sm89INS1_16FlashAttnFwdSm80INS1_25CollectiveMainloopFwdSm80ILi4ELi1ELb0EN4cute5tupleIJNS5_1CILi128EEENS7_ILi96EEENS7_ILi64EEEEEELi64ENS_6half_tEfNS_4arch4Sm80ELb0ELb1ELb1ELb0ELb0ELb0ELb1ELb1EEENS1_21CollectiveEpilogueFwdINS6_IJS8_SA_S9_EEENS6_IJNS7_ILi1EEESI_SI_EEESC_SE_Li128ELb0ELb1ELb1ELb0EEENS1_19SingleTileSchedulerILb0ELb1ELb1ELi128EEEEEEEEEvNT_6ParamsE,(.L_x_1625 - _ZN7cutlass13device_kernelIN5flash19enable_sm80_to_sm89INS1_16FlashAttnFwdSm80INS1_25CollectiveMainloopFwdSm80ILi4ELi1ELb0EN4cute5tupleIJNS5_1CILi128EEENS7_ILi96EEENS7_ILi64EEEEEELi64ENS_6half_tEfNS_4arch4Sm80ELb0ELb1ELb1ELb0ELb0ELb0ELb1ELb1EEENS1_21CollectiveEpilogueFwdINS6_IJS8_SA_S9_EEENS6_IJNS7_ILi1EEESI_SI_EEESC_SE_Li128ELb0ELb1ELb1ELb0EEENS1_19SingleTileSchedulerILb0ELb1ELb1ELi128EEEEEEEEEvNT_6ParamsE)
        .other          _ZN7cutlass13device_kernelIN5flash19enable_sm80_to_sm89INS1_16FlashAttnFwdSm80INS1_25CollectiveMainloopFwdSm80ILi4ELi1ELb0EN4cute5tupleIJNS5_1CILi128EEENS7_ILi96EEENS7_ILi64EEEEEELi64ENS_6half_tEfNS_4arch4Sm80ELb0ELb1ELb1ELb0ELb0ELb0ELb1ELb1EEENS1_21CollectiveEpilogueFwdINS6_IJS8_SA_S9_EEENS6_IJNS7_ILi1EEESI_SI_EEESC_SE_Li128ELb0ELb1ELb1ELb0EEENS1_19SingleTileSchedulerILb0ELb1ELb1ELi128EEEEEEEEEvNT_6ParamsE,@"STO_CUDA_ENTRY STV_DEFAULT"
_ZN7cutlass13device_kernelIN5flash19enable_sm80_to_sm89INS1_16FlashAttnFwdSm80INS1_25CollectiveMainloopFwdSm80ILi4ELi1ELb0EN4cute5tupleIJNS5_1CILi128EEENS7_ILi96EEENS7_ILi64EEEEEELi64ENS_6half_tEfNS_4arch4Sm80ELb0ELb1ELb1ELb0ELb0ELb0ELb1ELb1EEENS1_21CollectiveEpilogueFwdINS6_IJS8_SA_S9_EEENS6_IJNS7_ILi1EEESI_SI_EEESC_SE_Li128ELb0ELb1ELb1ELb0EEENS1_19SingleTileSchedulerILb0ELb1ELb1ELi128EEEEEEEEEvNT_6ParamsE:
[----:B------:R-:W-:Y:S02]  /*0000*/  MOV R1, c[0x0][0x28] ;  /* 0x00000a0000017a02 */ /* 0x000fe40000000f00 */
[----:B------:R-:W1:Y:S01]  /*0010*/  S2R R210, SR_TID.X ;  /* 0x0000000000d27919 */ /* 0x000e620000002100 */
[----:B------:R-:W2:Y:S01]  /*0020*/  S2UR UR6, SR_CTAID.Y ;  /* 0x00000000000679c3 */ /* 0x000ea20000002600 */
[----:B------:R-:W-:Y:S02]  /*0030*/  IADD3 R1, R1, -0x78, RZ ;  /* 0xffffff8801017810 */ /* 0x000fe40007ffe0ff */
[----:B------:R-:W3:Y:S01]  /*0040*/  S2R R19, SR_CTAID.Z ;  /* 0x0000000000137919 */ /* 0x000ee20000002700 */
[----:B-1----:R-:W-:-:S06]  /*0050*/  SHF.R.U32.HI R0, RZ, 0x5, R210 ;  /* 0x00000005ff007819 */ /* 0x002fcc00000116d2 */
[----:B------:R-:W1:Y:S02]  /*0060*/  SHFL.IDX PT, R0, R0, RZ, 0x1f ;  /* 0x00001fff00007589 */ /* 0x000e6400000e0000 */
[----:B-1----:R-:W-:-:S13]  /*0070*/  ISETP.NE.AND P0, PT, R0, RZ, PT ;  /* 0x000000ff0000720c */ /* 0x002fda0003f05270 */
[----:B--2---:R-:W-:Y:S05]  /*0080*/  @!P0 BRA `(.L_x_437) ;  /* 0x0000009000008947 */ /* 0x004fea0003800000 */
[----:B---3--:R-:W-:Y:S01]  /*0090*/  MOV R0, c[0x0][0x550] ;  /* 0x0001540000007a02 */ /* 0x008fe20000000f00 */
[----:B------:R-:W-:-:S03]  /*00a0*/  UMOV UR11, UR6 ;  /* 0x00000006000b7c82 */ /* 0x000fc60008000000 */
[----:B------:R-:W-:-:S13]  /*00b0*/  ISETP.NE.AND P0, PT, R0, 0x1, PT ;  /* 0x000000010000780c */ /* 0x000fda0003f05270 */
[----:B------:R-:W-:Y:S05]  /*00c0*/  @!P0 BRA `(.L_x_438) ;  /* 0x000000b000008947 */ /* 0x000fea0003800000 */
[----:B------:R-:W-:Y:S02]  /*00d0*/  ULDC UR4, c[0x0][0x554] ;  /* 0x0001550000047ab9 */ /* 0x000fe40000000800 */
[----:B------:R-:W-:Y:S02]  /*00e0*/  UIMAD.WIDE.U32 UR4, UR6, UR4, URZ ;  /* 0x00000004060472a5 */ /* 0x000fe4000f8e003f */
[----:B------:R-:W-:Y:S02]  /*00f0*/  ULDC UR11, c[0x0][0x558] ;  /* 0x00015600000b7ab9 */ /* 0x000fe40000000800 */
[----:B------:R-:W-:Y:S01]  /*0100*/  USHF.R.U32.HI UR11, URZ, UR11, UR5 ;  /* 0x0000000b3f0b7299 */ /* 0x000fe20008011605 */
[----:B------:R-:W-:Y:S05]  /*0110*/  BRA `(.L_x_438) ;  /* 0x0000006000007947 */ /* 0x000fea0003800000 */
.L_x_437:
[----:B---3--:R-:W-:Y:S02]  /*0120*/  ULDC.64 UR4, c[0x0][0x550] ;  /* 0x0001540000047ab9 */ /* 0x008fe40000000a00 */
[----:B------:R-:W-:Y:S02]  /*0130*/  UISETP.NE.AND UP0, UPT, UR4, 0x1, UPT ;  /* 0x000000010400788c */ /* 0x000fe4000bf05270 */
[----:B------:R-:W-:-:S02]  /*0140*/  UIMAD.WIDE.U32 UR8, UR6, UR5, URZ ;  /* 0x00000005060872a5 */ /* 0x000fc4000f8e003f */
[----:B------:R-:W-:Y:S02]  /*0150*/  ULDC UR4, c[0x0][0x558] ;  /* 0x0001560000047ab9 */ /* 0x000fe40000000800 */
[----:B------:R-:W-:-:S05]  /*0160*/  UMOV UR11, UR6 ;  /* 0x00000006000b7c82 */ /* 0x000fca0008000000 */
[----:B------:R-:W-:-:S03]  /*0170*/  @UP0 USHF.R.U32.HI UR11, URZ, UR4, UR9 ;  /* 0x000000043f0b0299 */ /* 0x000fc60008011609 */
.L_x_438:
[----:B------:R-:W-:Y:S01]  /*0180*/  ISETP.GE.AND P0, PT, R19, RZ, PT ;  /* 0x000000ff1300720c */ /* 0x000fe20003f06270 */
[----:B------:R-:W-:Y:S02]  /*0190*/  UIADD3 UR4, -UR11, URZ, URZ ;  /* 0x0000003f0b047290 */ /* 0x000fe4000fffe13f */
[----:B------:R-:W-:Y:S02]  /*01a0*/  ULDC UR10, c[0x0][0x550] ;  /* 0x00015400000a7ab9 */ /* 0x000fe40000000800 */
[----:B------:R-:W-:-:S08]  /*01b0*/  UIMAD UR10, UR4, UR10, UR6 ;  /* 0x0000000a040a72a4 */ /* 0x000fd0000f8e0206 */
[----:B------:R-:W-:Y:S05]  /*01c0*/  @!P0 EXIT ;  /* 0x000000000000894d */ /* 0x000fea0003800000 */
[----:B------:R-:W1:Y:S01]  /*01d0*/  S2UR UR7, SR_CTAID.X ;  /* 0x00000000000779c3 */ /* 0x000e620000002500 */
[----:B------:R-:W-:Y:S02]  /*01e0*/  ULDC UR4, c[0x0][0x2c4] ;  /* 0x0000b10000047ab9 */ /* 0x000fe40000000800 */
[----:B------:R-:W-:Y:S02]  /*01f0*/  UISETP.NE.AND UP2, UPT, UR4, 0x1, UPT ;  /* 0x000000010400788c */ /* 0x000fe4000bf45270 */
[----:B------:R-:W-:Y:S02]  /*0200*/  UMOV UR6, 0x1 ;  /* 0x0000000100067882 */ /* 0x000fe40000000000 */
[----:B------:R-:W-:Y:S02]  /*0210*/  ULDC.64 UR4, c[0x0][0x328] ;  /* 0x0000ca0000047ab9 */ /* 0x000fe40000000a00 */
[----:B------:R-:W-:Y:S02]  /*0220*/  UISETP.LE.AND UP1, UPT, UR6, UR5, UPT ;  /* 0x000000050600728c */ /* 0x000fe4000bf23270 */
[----:B------:R-:W-:-:S02]  /*0230*/  ULDC.64 UR8, c[0x0][0x2c8] ;  /* 0x0000b20000087ab9 */ /* 0x000fc40000000a00 */
[----:B------:R-:W-:Y:S02]  /*0240*/  ULDC UR12, c[0x0][0x168] ;  /* 0x00005a00000c7ab9 */ /* 0x000fe40000000800 */
[----:B------:R-:W-:Y:S01]  /*0250*/  PLOP3.LUT P0, PT, PT, PT, UP1, 0x40, 0x0 ;  /* 0x000000000000781c */ /* 0x000fe20003f0e818 */
[----:B------:R-:W-:Y:S02]  /*0260*/  UIADD3 UR12, UR6, -UR12, URZ ;  /* 0x8000000c060c7290 */ /* 0x000fe4000fffe03f */
[----:B------:R-:W-:Y:S02]  /*0270*/  ULDC UR5, c[0x0][0x1d0] ;  /* 0x0000740000057ab9 */ /* 0x000fe40000000800 */
[----:B-1----:R-:W-:-:S04]  /*0280*/  USHF.L.U32 UR7, UR7, 0x7, URZ ;  /* 0x0000000707077899 */ /* 0x002fc8000800063f */
[----:B------:R-:W-:-:S04]  /*0290*/  @UP2 UIADD3 UR14, UR7, 0x7f, URZ ;  /* 0x0000007f070e2890 */ /* 0x000fc8000fffe03f */
[----:B------:R-:W-:Y:S02]  /*02a0*/  UIMAD.WIDE.U32 UR14, UR14, UR8, URZ ;  /* 0x000000080e0e72a5 */ /* 0x000fe4000f8e003f */
[----:B------:R-:W-:Y:S02]  /*02b0*/  UIADD3 UR8, UR7, 0x7f, URZ ;  /* 0x0000007f07087890 */ /* 0x000fe4000fffe03f */
[----:B------:R-:W-:-:S04]  /*02c0*/  @UP2 USHF.R.U32.HI UR8, URZ, UR9, UR15 ;  /* 0x000000093f082299 */ /* 0x000fc8000801160f */
[----:B------:R-:W-:-:S04]  /*02d0*/  UIADD3 UR5, UR8, UR5, UR12 ;  /* 0x0000000508057290 */ /* 0x000fc8000fffe00c */
[----:B------:R-:W-:Y:S01]  /*02e0*/  UIADD3 UR8, UR5, UR4, URZ ;  /* 0x0000000405087290 */ /* 0x000fe2000fffe03f */
[----:B------:R-:W-:Y:S05]  /*02f0*/  @P0 BRA `(.L_x_439) ;  /* 0x0000014000000947 */ /* 0x000fea0003800000 */
[----:B------:R-:W-:Y:S01]  /*0300*/  ISETP.LT.AND P0, PT, RZ, UR5, PT ;  /* 0x00000005ff007c0c */ /* 0x000fe2000bf01270 */
[----:B------:R-:W-:-:S12]  /*0310*/  UIADD3 UR9, UR5, -0x1, URZ ;  /* 0xffffffff05097890 */ /* 0x000fd8000fffe03f */
[----:B------:R-:W-:Y:S05]  /*0320*/  @P0 BRA `(.L_x_440) ;  /* 0x0000008000000947 */ /* 0x000fea0003800000 */
[----:B------:R-:W-:Y:S02]  /*0330*/  ULDC UR4, c[0x0][0x32c] ;  /* 0x0000cb0000047ab9 */ /* 0x000fe40000000800 */
[----:B------:R-:W-:Y:S02]  /*0340*/  UISETP.NE.AND UP0, UPT, UR6, UR4, UPT ;  /* 0x000000040600728c */ /* 0x000fe4000bf05270 */
[----:B------:R-:W-:-:S03]  /*0350*/  UIADD3 UR9, -UR5, URZ, URZ ;  /* 0x0000003f05097290 */ /* 0x000fc6000fffe13f */
[----:B------:R-:W-:Y:S02]  /*0360*/  ULDC.64 UR4, c[0x0][0x330] ;  /* 0x0000cc0000047ab9 */ /* 0x000fe40000000a00 */
[----:B------:R-:W-:-:S04]  /*0370*/  UIMAD.WIDE.U32 UR12, UR9, UR4, URZ ;  /* 0x00000004090c72a5 */ /* 0x000fc8000f8e003f */
[----:B------:R-:W-:-:S04]  /*0380*/  @UP0 USHF.R.U32.HI UR9, URZ, UR5, UR13 ;  /* 0x000000053f090299 */ /* 0x000fc8000801160d */
[----:B------:R-:W-:Y:S01]  /*0390*/  ULOP3.LUT UR9, URZ, UR9, URZ, 0x33, !UPT ;  /* 0x000000093f097292 */ /* 0x000fe2000f8e333f */
[----:B------:R-:W-:Y:S05]  /*03a0*/  BRA `(.L_x_441) ;  /* 0x0000005000007947 */ /* 0x000fea0003800000 */
.L_x_440:
[----:B------:R-:W-:Y:S02]  /*03b0*/  ULDC UR4, c[0x0][0x32c] ;  /* 0x0000cb0000047ab9 */ /* 0x000fe40000000800 */
[----:B------:R-:W-:-:S03]  /*03c0*/  UISETP.NE.AND UP0, UPT, UR6, UR4, UPT ;  /* 0x000000040600728c */ /* 0x000fc6000bf05270 */
[----:B------:R-:W-:Y:S02]  /*03d0*/  ULDC.64 UR4, c[0x0][0x330] ;  /* 0x0000cc0000047ab9 */ /* 0x000fe40000000a00 */
[----:B------:R-:W-:-:S06]  /*03e0*/  UIMAD.WIDE.U32 UR12, UR9, UR4, URZ ;  /* 0x00000004090c72a5 */ /* 0x000fcc000f8e003f */
[----:B------:R-:W-:Y:S02]  /*03f0*/  @UP0 USHF.R.U32.HI UR9, URZ, UR5, UR13 ;  /* 0x000000053f090299 */ /* 0x000fe4000801160d */
.L_x_441:
[----:B------:R-:W-:Y:S02]  /*0400*/  ULDC UR4, c[0x0][0x32c] ;  /* 0x0000cb0000047ab9 */ /* 0x000fe40000000800 */
[----:B------:R-:W-:-:S04]  /*0410*/  UIMAD UR4, UR9, UR4, UR4 ;  /* 0x00000004090472a4 */ /* 0x000fc8000f8e0204 */
[----:B------:R-:W-:-:S04]  /*0420*/  UISETP.LT.AND UP0, UPT, UR8, UR4, UPT ;  /* 0x000000040800728c */ /* 0x000fc8000bf01270 */
[----:B------:R-:W-:-:S03]  /*0430*/  USEL UR8, UR8, UR4, UP0 ;  /* 0x0000000408087287 */ /* 0x000fc60008000000 */
.L_x_439:
[----:B------:R-:W-:Y:S01]  /*0440*/  ULDC.64 UR4, c[0x0][0x2c8] ;  /* 0x0000b20000047ab9 */ /* 0x000fe20000000a00 */
[----:B------:R-:W-:Y:S01]  /*0450*/  PLOP3.LUT P0, PT, PT, PT, UP1, 0x40, 0x0 ;  /* 0x000000000000781c */ /* 0x000fe20003f0e818 */
[----:B------:R-:W-:Y:S02]  /*0460*/  UIMAD.WIDE.U32 UR14, UR7, UR4, URZ ;  /* 0x00000004070e72a5 */ /* 0x000fe4000f8e003f */
[----:B------:R-:W-:Y:S02]  /*0470*/  UMOV UR12, 0x5f ;  /* 0x0000005f000c7882 */ /* 0x000fe40000000000 */
[----:B------:R-:W-:Y:S02]  /*0480*/  ULDC UR6, c[0x0][0x1d0] ;  /* 0x0000740000067ab9 */ /* 0x000fe40000000800 */
[----:B------:R-:W-:Y:S02]  /*0490*/  UIADD3 UR8, UR8, 0x5f, URZ ;  /* 0x0000005f08087890 */ /* 0x000fe4000fffe03f */
[----:B------:R-:W-:-:S02]  /*04a0*/  UIADD3 UR12, UR12, UR6, URZ ;  /* 0x000000060c0c7290 */ /* 0x000fc4000fffe03f */
[----:B------:R-:W-:Y:S02]  /*04b0*/  UIMAD.WIDE UR8, UR8, 0x2aaaaaab, URZ ;  /* 0x2aaaaaab080878a5 */ /* 0x000fe4000f8e023f */
[----:B------:R-:W-:Y:S02]  /*04c0*/  UIMAD.WIDE UR12, UR12, 0x2aaaaaab, URZ ;  /* 0x2aaaaaab0c0c78a5 */ /* 0x000fe4000f8e023f */
[----:B------:R-:W-:Y:S02]  /*04d0*/  ULDC UR14, c[0x0][0x168] ;  /* 0x00005a00000e7ab9 */ /* 0x000fe40000000800 */
[----:B------:R-:W-:Y:S02]  /*04e0*/  UMOV UR4, UR7 ;  /* 0x0000000700047c82 */ /* 0x000fe40008000000 */
[----:B------:R-:W-:Y:S02]  /*04f0*/  @UP2 USHF.R.U32.HI UR4, URZ, UR5, UR15 ;  /* 0x000000053f042299 */ /* 0x000fe4000801160f */
[----:B------:R-:W-:-:S02]  /*0500*/  UIADD3 UR6, UR6, -UR14, URZ ;  /* 0x8000000e06067290 */ /* 0x000fc4000fffe03f */
[----:B------:R-:W-:Y:S02]  /*0510*/  USHF.R.U32.HI UR8, URZ, 0x1f, UR9 ;  /* 0x0000001f3f087899 */ /* 0x000fe40008011609 */
[----:B------:R-:W-:Y:S02]  /*0520*/  USHF.R.U32.HI UR12, URZ, 0x1f, UR13 ;  /* 0x0000001f3f0c7899 */ /* 0x000fe4000801160d */
[----:B------:R-:W-:Y:S02]  /*0530*/  UIADD3 UR4, UR6, UR4, URZ ;  /* 0x0000000406047290 */ /* 0x000fe4000fffe03f */
[----:B------:R-:W-:Y:S02]  /*0540*/  ULDC UR5, c[0x0][0x324] ;  /* 0x0000c90000057ab9 */ /* 0x000fe40000000800 */
[----:B------:R-:W-:Y:S02]  /*0550*/  ULEA.HI.SX32 UR8, UR9, UR8, 0x1c ;  /* 0x0000000809087291 */ /* 0x000fe4000f8fe23f */
[----:B------:R-:W-:-:S02]  /*0560*/  ULEA.HI.SX32 UR12, UR13, UR12, 0x1c ;  /* 0x0000000c0d0c7291 */ /* 0x000fc4000f8fe23f */
[----:B------:R-:W-:Y:S02]  /*0570*/  UIADD3 UR5, UR4, -UR5, URZ ;  /* 0x8000000504057290 */ /* 0x000fe4000fffe03f */
[----:B------:R-:W-:-:S04]  /*0580*/  UISETP.LT.AND UP0, UPT, UR12, UR8, UPT ;  /* 0x000000080c00728c */ /* 0x000fc8000bf01270 */
[----:B------:R-:W-:Y:S01]  /*0590*/  USEL UR8, UR12, UR8, UP0 ;  /* 0x000000080c087287 */ /* 0x000fe20008000000 */
[----:B------:R-:W-:Y:S01]  /*05a0*/  MOV R3, UR5 ;  /* 0x0000000500037c02 */ /* 0x000fe20008000f00 */
[----:B------:R-:W-:Y:S05]  /*05b0*/  @P0 BRA `(.L_x_442) ;  /* 0x0000010000000947 */ /* 0x000fea0003800000 */
[----:B------:R-:W-:-:S04]  /*05c0*/  MOV R0, UR4 ;  /* 0x0000000400007c02 */ /* 0x000fc80008000f00 */
[----:B------:R-:W-:-:S13]  /*05d0*/  ISETP.GT.AND P0, PT, R0, -0x1, PT ;  /* 0xffffffff0000780c */ /* 0x000fda0003f04270 */
[----:B------:R-:W-:Y:S05]  /*05e0*/  @P0 BRA `(.L_x_443) ;  /* 0x0000007000000947 */ /* 0x000fea0003800000 */
[----:B------:R-:W-:Y:S01]  /*05f0*/  IMAD.MOV.U32 R2, RZ, RZ, c[0x0][0x32c] ;  /* 0x0000cb00ff027624 */ /* 0x000fe200078e00ff */
[----:B------:R-:W-:-:S04]  /*0600*/  LOP3.LUT R0, RZ, R0, RZ, 0x33, !PT ;  /* 0x00000000ff007212 */ /* 0x000fc800078e33ff */
[----:B------:R-:W-:-:S13]  /*0610*/  ISETP.NE.AND P0, PT, R2, 0x1, PT ;  /* 0x000000010200780c */ /* 0x000fda0003f05270 */
[----:B------:R-:W-:-:S05]  /*0620*/  @P0 IMAD.HI.U32 R2, R0, c[0x0][0x330], RZ ;  /* 0x0000cc0000020a27 */ /* 0x000fca00078e00ff */
[----:B------:R-:W-:-:S04]  /*0630*/  @P0 SHF.R.U32.HI R0, RZ, c[0x0][0x334], R2 ;  /* 0x0000cd00ff000a19 */ /* 0x000fc80000011602 */
[----:B------:R-:W-:Y:S01]  /*0640*/  LOP3.LUT R0, RZ, R0, RZ, 0x33, !PT ;  /* 0x00000000ff007212 */ /* 0x000fe200078e33ff */
[----:B------:R-:W-:Y:S05]  /*0650*/  BRA `(.L_x_444) ;  /* 0x0000004000007947 */ /* 0x000fea0003800000 */
.L_x_443:
[----:B------:R-:W-:-:S04]  /*0660*/  MOV R2, c[0x0][0x32c] ;  /* 0x0000cb0000027a02 */ /* 0x000fc80000000f00 */
[----:B------:R-:W-:-:S13]  /*0670*/  ISETP.NE.AND P0, PT, R2, 0x1, PT ;  /* 0x000000010200780c */ /* 0x000fda0003f05270 */
[----:B------:R-:W-:-:S05]  /*0680*/  @P0 IMAD.HI.U32 R2, R0, c[0x0][0x330], RZ ;  /* 0x0000cc0000020a27 */ /* 0x000fca00078e00ff */
[----:B------:R-:W-:-:S05]  /*0690*/  @P0 SHF.R.U32.HI R0, RZ, c[0x0][0x334], R2 ;  /* 0x0000cd00ff000a19 */ /* 0x000fca0000011602 */
.L_x_444:
[----:B------:R-:W-:-:S05]  /*06a0*/  IMAD R0, R0, c[0x0][0x32c], RZ ;  /* 0x0000cb0000007a24 */ /* 0x000fca00078e02ff */
[----:B------:R-:W-:-:S05]  /*06b0*/  IMNMX R3, R3, R0, !PT ;  /* 0x0000000003037217 */ /* 0x000fca0007800200 */
.L_x_442:
[----:B------:R-:W-:Y:S01]  /*06c0*/  IMAD.HI R0, R3, 0x2aaaaaab, RZ ;  /* 0x2aaaaaab03007827 */ /* 0x000fe200078e02ff */
[----:B------:R-:W-:Y:S02]  /*06d0*/  USHF.R.U32.HI UR5, URZ, 0x10, UR10 ;  /* 0x000000103f057899 */ /* 0x000fe4000801160a */
[----:B------:R-:W-:Y:S02]  /*06e0*/  ULDC UR4, c[0x0][0x338] ;  /* 0x0000ce0000047ab9 */ /* 0x000fe40000000800 */
[----:B------:R-:W-:Y:S01]  /*06f0*/  SHF.R.U32.HI R2, RZ, 0x1f, R0 ;  /* 0x0000001fff027819 */ /* 0x000fe20000011600 */
[----:B------:R-:W-:-:S03]  /*0700*/  UISETP.NE.AND UP0, UPT, UR5, URZ, UPT ;  /* 0x0000003f0500728c */ /* 0x000fc6000bf05270 */
[----:B------:R-:W-:Y:S01]  /*0710*/  LEA.HI.SX32 R0, R0, R2, 0x1c ;  /* 0x0000000200007211 */ /* 0x000fe200078fe2ff */
[----:B------:R-:W-:-:S03]  /*0720*/  USEL UR4, UR5, UR4, UP0 ;  /* 0x0000000405047287 */ /* 0x000fc60008000000 */
[----:B------:R-:W-:Y:S01]  /*0730*/  IMNMX R9, RZ, R0, !PT ;  /* 0x00000000ff097217 */ /* 0x000fe20007800200 */
[----:B------:R-:W-:-:S03]  /*0740*/  IMAD.MOV.U32 R0, RZ, RZ, RZ ;  /* 0x000000ffff007224 */ /* 0x000fc600078e00ff */
[----:B------:R-:W-:-:S13]  /*0750*/  ISETP.LT.AND P0, PT, R9, UR8, PT ;  /* 0x0000000809007c0c */ /* 0x000fda000bf01270 */
[----:B------:R-:W-:Y:S05]  /*0760*/  @!P0 BRA `(.L_x_445) ;  /* 0x000001f000008947 */ /* 0x000fea0003800000 */
[----:B------:R-:W-:Y:S01]  /*0770*/  IMAD.U32 R5, RZ, RZ, UR4 ;  /* 0x00000004ff057e24 */ /* 0x000fe2000f8e00ff */
[----:B------:R-:W-:-:S04]  /*0780*/  UIADD3 UR5, UR4, -0x1, UR8 ;  /* 0xffffffff04057890 */ /* 0x000fc8000fffe008 */
[----:B------:R-:W-:Y:S02]  /*0790*/  IABS R0, R5 ;  /* 0x0000000500007213 */ /* 0x000fe40000000000 */
[----:B------:R-:W-:-:S03]  /*07a0*/  IADD3 R8, -R9, UR5, RZ ;  /* 0x0000000509087c10 */ /* 0x000fc6000fffe1ff */
[----:B------:R-:W-:Y:S01]  /*07b0*/  IMAD.MOV.U32 R4, RZ, RZ, R0 ;  /* 0x000000ffff047224 */ /* 0x000fe200078e0000 */
[----:B------:R-:W-:-:S03]  /*07c0*/  IABS R7, R8 ;  /* 0x0000000800077213 */ /* 0x000fc60000000000 */
[----:B------:R-:W1:Y:S08]  /*07d0*/  I2F.RP R2, R4 ;  /* 0x0000000400027306 */ /* 0x000e700000209400 */
[----:B-1----:R-:W1:Y:S02]  /*07e0*/  MUFU.RCP R2, R2 ;  /* 0x0000000200027308 */ /* 0x002e640000001000 */
[----:B-1----:R-:W-:-:S06]  /*07f0*/  IADD3 R2, R2, 0xffffffe, RZ ;  /* 0x0ffffffe02027810 */ /* 0x002fcc0007ffe0ff */
[----:B------:R-:W1:Y:S02]  /*0800*/  F2I.FTZ.U32.TRUNC.NTZ R3, R2 ;  /* 0x0000000200037305 */ /* 0x000e64000021f000 */
[----:B-1----:R-:W-:-:S04]  /*0810*/  IMAD.MOV R0, RZ, RZ, -R3 ;  /* 0x000000ffff007224 */ /* 0x002fc800078e0a03 */
[----:B------:R-:W-:Y:S01]  /*0820*/  IMAD.MOV.U32 R2, RZ, RZ, R0 ;  /* 0x000000ffff027224 */ /* 0x000fe200078e0000 */
[----:B------:R-:W-:-:S03]  /*0830*/  IABS R0, R5 ;  /* 0x0000000500007213 */ /* 0x000fc60000000000 */
[----:B------:R-:W-:Y:S01]  /*0840*/  IMAD R5, R2, R4, RZ ;  /* 0x0000000402057224 */ /* 0x000fe200078e02ff */
[----:B------:R-:W-:Y:S01]  /*0850*/  MOV R2, RZ ;  /* 0x000000ff00027202 */ /* 0x000fe20000000f00 */
[----:B------:R-:W-:-:S04]  /*0860*/  IMAD.MOV R6, RZ, RZ, -R0 ;  /* 0x000000ffff067224 */ /* 0x000fc800078e0a00 */
[----:B------:R-:W-:-:S04]  /*0870*/  IMAD.HI.U32 R0, R3, R5, R2 ;  /* 0x0000000503007227 */ /* 0x000fc800078e0002 */
[----:B------:R-:W-:Y:S02]  /*0880*/  IMAD.MOV.U32 R2, RZ, RZ, R7 ;  /* 0x000000ffff027224 */ /* 0x000fe400078e0007 */
[----:B------:R-:W-:Y:S02]  /*0890*/  IMAD.MOV.U32 R3, RZ, RZ, R6 ;  /* 0x000000ffff037224 */ /* 0x000fe400078e0006 */
[----:B------:R-:W-:-:S04]  /*08a0*/  IMAD.HI.U32 R0, R0, R2, RZ ;  /* 0x0000000200007227 */ /* 0x000fc800078e00ff */
[----:B------:R-:W-:-:S05]  /*08b0*/  IMAD R2, R0, R3, R2 ;  /* 0x0000000300027224 */ /* 0x000fca00078e0202 */
[----:B------:R-:W-:-:S13]  /*08c0*/  ISETP.GT.U32.AND P0, PT, R4, R2, PT ;  /* 0x000000020400720c */ /* 0x000fda0003f04070 */
[-C--:B------:R-:W-:Y:S02]  /*08d0*/  @!P0 IADD3 R2, R2, -R4.reuse, RZ ;  /* 0x8000000402028210 */ /* 0x080fe40007ffe0ff */
[----:B------:R-:W-:Y:S02]  /*08e0*/  @!P0 IADD3 R0, R0, 0x1, RZ ;  /* 0x0000000100008810 */ /* 0x000fe40007ffe0ff */
[----:B------:R-:W-:Y:S02]  /*08f0*/  ISETP.GE.U32.AND P2, PT, R2, R4, PT ;  /* 0x000000040200720c */ /* 0x000fe40003f46070 */
[----:B------:R-:W-:Y:S02]  /*0900*/  LOP3.LUT R2, R8, UR4, RZ, 0x3c, !PT ;  /* 0x0000000408027c12 */ /* 0x000fe4000f8e3cff */
[----:B------:R-:W-:Y:S02]  /*0910*/  ISETP.NE.AND P0, PT, RZ, UR4, PT ;  /* 0x00000004ff007c0c */ /* 0x000fe4000bf05270 */
[----:B------:R-:W-:-:S07]  /*0920*/  ISETP.GE.AND P1, PT, R2, RZ, PT ;  /* 0x000000ff0200720c */ /* 0x000fce0003f26270 */
[----:B------:R-:W-:-:S06]  /*0930*/  @P2 IADD3 R0, R0, 0x1, RZ ;  /* 0x0000000100002810 */ /* 0x000fcc0007ffe0ff */
[----:B------:R-:W-:Y:S01]  /*0940*/  @!P1 IMAD.MOV R0, RZ, RZ, -R0 ;  /* 0x000000ffff009224 */ /* 0x000fe200078e0a00 */
[----:B------:R-:W-:Y:S02]  /*0950*/  @!P0 LOP3.LUT R0, RZ, UR4, RZ, 0x33, !PT ;  /* 0x00000004ff008c12 */ /* 0x000fe4000f8e33ff */
.L_x_445:
[----:B------:R-:W-:Y:S01]  /*0960*/  ULOP3.LUT UR10, UR10, 0xffff, URZ, 0xc0, !UPT ;  /* 0x0000ffff0a0a7892 */ /* 0x000fe2000f8ec03f */
[----:B------:R-:W-:Y:S01]  /*0970*/  PLOP3.LUT P4, PT, PT, PT, PT, 0x80, 0x0 ;  /* 0x000000000000781c */ /* 0x000fe20003f8f070 */
[----:B------:R-:W-:Y:S01]  /*0980*/  ULDC.64 UR12, c[0x0][0x118] ;  /* 0x00004600000c7ab9 */ /* 0x000fe20000000a00 */
[----:B------:R-:W-:Y:S01]  /*0990*/  CS2R R22, SRZ ;  /* 0x0000000000167805 */ /* 0x000fe2000001ff00 */
[----:B------:R-:W-:Y:S01]  /*09a0*/  CS2R R20, SRZ ;  /* 0x0000000000147805 */ /* 0x000fe2000001ff00 */
[----:B------:R-:W-:Y:S01]  /*09b0*/  CS2R R162, SRZ ;  /* 0x0000000000a27805 */ /* 0x000fe2000001ff00 */
[----:B------:R-:W-:Y:S01]  /*09c0*/  IMAD R220, R0, UR10, R9 ;  /* 0x0000000a00dc7c24 */ /* 0x000fe2000f8e0209 */
[----:B------:R-:W-:Y:S01]  /*09d0*/  CS2R R160, SRZ ;  /* 0x0000000000a07805 */ /* 0x000fe2000001ff00 */
[----:B------:R-:W-:Y:S01]  /*09e0*/  CS2R R166, SRZ ;  /* 0x0000000000a67805 */ /* 0x000fe2000001ff00 */
[----:B------:R-:W-:Y:S01]  /*09f0*/  CS2R R164, SRZ ;  /* 0x0000000000a47805 */ /* 0x000fe2000001ff00 */
[----:B------:R-:W-:Y:S01]  /*0a00*/  IMAD.IADD R0, R220, 0x1, R0 ;  /* 0x00000001dc007824 */ /* 0x000fe200078e0200 */
[----:B------:R1:W-:Y:S01]  /*0a10*/  STL [R1], R220 ;  /* 0x000000dc01007387 */ /* 0x0003e20000100800 */
[----:B------:R-:W-:Y:S01]  /*0a20*/  CS2R R158, SRZ ;  /* 0x00000000009e7805 */ /* 0x000fe2000001ff00 */
[----:B------:R-:W-:Y:S01]  /*0a30*/  CS2R R156, SRZ ;  /* 0x00000000009c7805 */ /* 0x000fe2000001ff00 */
[----:B------:R-:W-:Y:S01]  /*0a40*/  CS2R R154, SRZ ;  /* 0x00000000009a7805 */ /* 0x000fe2000001ff00 */
[----:B------:R-:W-:Y:S01]  /*0a50*/  IMNMX R225, R0, UR8, PT ;  /* 0x0000000800e17c17 */ /* 0x000fe2000b800200 */
        /* <DEDUP_REMOVED lines=27> */
[----:B-1----:R-:W-:Y:S02]  /*0c10*/  ISETP.NE.U32.AND P0, PT, RZ, c[0x0][0x340], PT ;  /* 0x0000d000ff007a0c */ /* 0x002fe40003f05070 */
[----:B------:R-:W-:Y:S01]  /*0c20*/  SHF.R.S32.HI R209, RZ, 0x1f, R210 ;  /* 0x0000001fffd17819 */ /* 0x000fe200000114d2 */
[----:B------:R-:W-:Y:S01]  /*0c30*/  USHF.R.S32.HI UR8, URZ, 0x1f, UR11 ;  /* 0x0000001f3f087899 */ /* 0x000fe2000801140b */
[----:B------:R-:W-:Y:S01]  /*0c40*/  ISETP.NE.AND.EX P2, PT, RZ, c[0x0][0x344], PT, P0 ;  /* 0x0000d100ff007a0c */ /* 0x000fe20003f45300 */
[----:B------:R-:W-:-:S12]  /*0c50*/  ULDC.64 UR4, c[0x0][0x1b8] ;  /* 0x00006e0000047ab9 */ /* 0x000fd80000000a00 */
[----:B------:R-:W-:-:S04]  /*0c60*/  @P2 IMAD.MOV.U32 R2, RZ, RZ, 0x4 ;  /* 0x00000004ff022424 */ /* 0x000fc800078e00ff */
[----:B------:R-:W-:-:S05]  /*0c70*/  @P2 IMAD.WIDE R2, R19, R2, c[0x0][0x340] ;  /* 0x0000d00013022625 */ /* 0x000fca00078e0202 */
[----:B------:R1:W2:Y:S01]  /*0c80*/  @P2 LDG.E R13, [R2.64] ;  /* 0x0000000c020d2981 */ /* 0x0002a2000c1e1900 */
[----:B------:R-:W-:Y:S01]  /*0c90*/  PLOP3.LUT P1, PT, PT, PT, UP2, 0x80, 0x0 ;  /* 0x000000000000781c */ /* 0x000fe20003f2f028 */
[----:B------:R-:W-:Y:S01]  /*0ca0*/  UIMAD UR9, UR8, UR4, URZ ;  /* 0x00000004080972a4 */ /* 0x000fe2000f8e023f */
[----:B------:R-:W-:Y:S01]  /*0cb0*/  PLOP3.LUT P0, PT, PT, PT, UP2, 0x80, 0x0 ;  /* 0x000000000000781c */ /* 0x000fe20003f0f028 */
[----:B------:R-:W-:Y:S01]  /*0cc0*/  UIMAD.WIDE.U32 UR14, UR11, UR4, URZ ;  /* 0x000000040b0e72a5 */ /* 0x000fe2000f8e003f */
[----:B------:R-:W-:Y:S01]  /*0cd0*/  SHF.R.S32.HI R14, RZ, 0x1f, R19 ;  /* 0x0000001fff0e7819 */ /* 0x000fe20000011413 */
[----:B------:R-:W-:Y:S01]  /*0ce0*/  UIMAD UR4, UR11, UR5, UR9 ;  /* 0x000000050b0472a4 */ /* 0x000fe2000f8e0209 */
[----:B------:R-:W-:Y:S01]  /*0cf0*/  LEA.HI R20, R209, R210, RZ, 0x4 ;  /* 0x000000d2d1147211 */ /* 0x000fe200078f20ff */
[----:B------:R-:W-:Y:S01]  /*0d00*/  IMAD.MOV.U32 R23, RZ, RZ, 0x20 ;  /* 0x00000020ff177424 */ /* 0x000fe200078e00ff */
[----:B------:R-:W-:Y:S01]  /*0d10*/  BSSY B0, `(.L_x_447) ;  /* 0x0000067000007945 */ /* 0x000fe20003800000 */
[----:B------:R-:W-:Y:S01]  /*0d20*/  UIADD3 UR4, UR15, UR4, URZ ;  /* 0x000000040f047290 */ /* 0x000fe2000fffe03f */
[----:B------:R-:W-:-:S04]  /*0d30*/  IMAD R10, R14, c[0x0][0x1c0], RZ ;  /* 0x000070000e0a7a24 */ /* 0x000fc800078e02ff */
[----:B------:R-:W-:Y:S01]  /*0d40*/  IMAD R10, R19, c[0x0][0x1c4], R10 ;  /* 0x00007100130a7a24 */ /* 0x000fe200078e020a */
[----:B-1----:R-:W-:Y:S01]  /*0d50*/  LEA.HI R2, R209, R210, RZ, 0x3 ;  /* 0x000000d2d1027211 */ /* 0x002fe200078f18ff */
[----:B------:R-:W-:Y:S02]  /*0d60*/  IMAD.U32 R3, RZ, RZ, UR15 ;  /* 0x0000000fff037e24 */ /* 0x000fe4000f8e00ff */
[----:B------:R-:W-:Y:S01]  /*0d70*/  IMAD.U32 R3, RZ, RZ, UR4 ;  /* 0x00000004ff037e24 */ /* 0x000fe2000f8e00ff */
[----:B------:R-:W-:Y:S01]  /*0d80*/  LOP3.LUT R0, R2, 0xfffffff8, RZ, 0xc0, !PT ;  /* 0xfffffff802007812 */ /* 0x000fe200078ec0ff */
[----:B------:R-:W-:Y:S01]  /*0d90*/  ULDC.64 UR4, c[0x0][0x1e8] ;  /* 0x00007a0000047ab9 */ /* 0x000fe20000000a00 */
[----:B------:R-:W-:Y:S01]  /*0da0*/  SHF.R.S32.HI R18, RZ, 0x3, R2 ;  /* 0x00000003ff127819 */ /* 0x000fe20000011402 */
[----:B------:R-:W-:Y:S01]  /*0db0*/  UIMAD UR4, UR8, UR4, URZ ;  /* 0x00000004080472a4 */ /* 0x000fe2000f8e023f */
[----:B------:R-:W-:Y:S01]  /*0dc0*/  MOV R2, UR14 ;  /* 0x0000000e00027c02 */ /* 0x000fe20008000f00 */
[----:B------:R-:W-:Y:S01]  /*0dd0*/  IMAD.IADD R25, R210, 0x1, -R0 ;  /* 0x00000001d2197824 */ /* 0x000fe200078e0a00 */
[----:B------:R-:W-:Y:S01]  /*0de0*/  SHF.R.S32.HI R4, RZ, 0x1f, R18 ;  /* 0x0000001fff047819 */ /* 0x000fe20000011412 */
[----:B------:R-:W-:-:S02]  /*0df0*/  UIMAD UR9, UR11, UR5, UR4 ;  /* 0x000000050b0972a4 */ /* 0x000fc4000f8e0204 */
[C---:B------:R-:W-:Y:S01]  /*0e00*/  IMAD R0, R25.reuse, 0x10, R18 ;  /* 0x0000001019007824 */ /* 0x040fe200078e0212 */
[----:B------:R-:W-:Y:S01]  /*0e10*/  ULDC.64 UR4, c[0x0][0x210] ;  /* 0x0000840000047ab9 */ /* 0x000fe20000000a00 */
[----:B------:R-:W-:Y:S01]  /*0e20*/  IMAD.SHL.U32 R16, R25, 0x8, RZ ;  /* 0x0000000819107824 */ /* 0x000fe200078e00ff */
[----:B------:R-:W-:Y:S01]  /*0e30*/  UIMAD UR4, UR8, UR4, URZ ;  /* 0x00000004080472a4 */ /* 0x000fe2000f8e023f */
[----:B------:R-:W-:Y:S01]  /*0e40*/  IMAD.WIDE.U32 R2, R19, c[0x0][0x1c0], R2 ;  /* 0x0000700013027a25 */ /* 0x000fe200078e0002 */
[----:B------:R-:W-:Y:S02]  /*0e50*/  IADD3 R9, R0, UR7, RZ ;  /* 0x0000000700097c10 */ /* 0x000fe4000fffe0ff */
[----:B------:R-:W-:Y:S01]  /*0e60*/  SHF.R.S32.HI R17, RZ, 0x1f, R16 ;  /* 0x0000001fff117819 */ /* 0x000fe20000011410 */
[----:B------:R-:W-:Y:S01]  /*0e70*/  IMAD.IADD R3, R3, 0x1, R10 ;  /* 0x0000000103037824 */ /* 0x000fe200078e020a */
[----:B------:R-:W-:Y:S01]  /*0e80*/  MOV R8, R9 ;  /* 0x0000000900087202 */ /* 0x000fe20000000f00 */
[----:B------:R-:W-:Y:S01]  /*0e90*/  @P1 IMAD.HI.U32 R0, R9, c[0x0][0x2c8], RZ ;  /* 0x0000b20009001a27 */ /* 0x000fe200078e00ff */
[----:B------:R-:W-:Y:S01]  /*0ea0*/  UIMAD UR4, UR11, UR5, UR4 ;  /* 0x000000050b0472a4 */ /* 0x000fe2000f8e0204 */
[----:B------:R-:W-:-:S02]  /*0eb0*/  ISETP.GE.AND P3, PT, R16, c[0x0][0x198], PT ;  /* 0x0000660010007a0c */ /* 0x000fc40003f66270 */
[----:B------:R-:W-:Y:S01]  /*0ec0*/  IMAD.WIDE.U32 R6, R18, c[0x0][0x1e0], R16 ;  /* 0x0000780012067a25 */ /* 0x000fe200078e0010 */
[----:B------:R-:W-:Y:S01]  /*0ed0*/  @P0 SHF.R.U32.HI R8, RZ, c[0x0][0x2cc], R0 ;  /* 0x0000b300ff080a19 */ /* 0x000fe20000011600 */
[----:B------:R-:W-:Y:S02]  /*0ee0*/  ULDC UR5, c[0x0][0x2c4] ;  /* 0x0000b10000057ab9 */ /* 0x000fe40000000800 */
[----:B------:R-:W-:Y:S01]  /*0ef0*/  IMAD R0, R4, c[0x0][0x1e0], RZ ;  /* 0x0000780004007a24 */ /* 0x000fe200078e02ff */
[----:B------:R-:W-:Y:S01]  /*0f00*/  IADD3 R11, -R8, RZ, RZ ;  /* 0x000000ff080b7210 */ /* 0x000fe20007ffe1ff */
[----:B------:R-:W-:Y:S02]  /*0f10*/  IMAD R4, R4, c[0x0][0x208], RZ ;  /* 0x0000820004047a24 */ /* 0x000fe400078e02ff */
[C---:B------:R-:W-:Y:S02]  /*0f20*/  IMAD R12, R18.reuse, c[0x0][0x1e4], R0 ;  /* 0x00007900120c7a24 */ /* 0x040fe400078e0200 */
[----:B------:R-:W-:-:S02]  /*0f30*/  IMAD R0, R18, c[0x0][0x20c], R4 ;  /* 0x0000830012007a24 */ /* 0x000fc400078e0204 */
[----:B------:R-:W-:-:S04]  /*0f40*/  IMAD.WIDE.U32 R4, R18, c[0x0][0x208], R16 ;  /* 0x0000820012047a25 */ /* 0x000fc800078e0010 */
[----:B------:R-:W-:Y:S01]  /*0f50*/  IMAD.IADD R5, R5, 0x1, R0 ;  /* 0x0000000105057824 */ /* 0x000fe200078e0200 */
[----:B------:R-:W-:Y:S01]  /*0f60*/  SHF.R.S32.HI R0, RZ, 0x1f, R8 ;  /* 0x0000001fff007819 */ /* 0x000fe20000011408 */
[----:B------:R-:W-:Y:S01]  /*0f70*/  IMAD R11, R11, c[0x0][0x2c4], R9 ;  /* 0x0000b1000b0b7a24 */ /* 0x000fe200078e0209 */
[----:B------:R-:W-:Y:S01]  /*0f80*/  MOV R9, UR11 ;  /* 0x0000000b00097c02 */ /* 0x000fe20008000f00 */
[----:B------:R-:W-:Y:S02]  /*0f90*/  IMAD.IADD R7, R7, 0x1, R12 ;  /* 0x0000000107077824 */ /* 0x000fe400078e020c */
[----:B------:R-:W-:Y:S02]  /*0fa0*/  IMAD R0, R0, c[0x0][0x1b0], RZ ;  /* 0x00006c0000007a24 */ /* 0x000fe400078e02ff */
[----:B------:R-:W-:-:S04]  /*0fb0*/  IMAD.WIDE.U32 R2, R8, c[0x0][0x1b0], R2 ;  /* 0x00006c0008027a25 */ /* 0x000fc800078e0002 */
[----:B------:R-:W-:-:S04]  /*0fc0*/  IMAD.WIDE.U32 R6, R9, c[0x0][0x1e8], R6 ;  /* 0x00007a0009067a25 */ /* 0x000fc800078e0006 */
[----:B------:R-:W-:Y:S01]  /*0fd0*/  IMAD R8, R8, c[0x0][0x1b4], R0 ;  /* 0x00006d0008087a24 */ /* 0x000fe200078e0200 */
[----:B------:R-:W-:Y:S01]  /*0fe0*/  LOP3.LUT R0, R20, 0xfffffff0, RZ, 0xc0, !PT ;  /* 0xfffffff014007812 */ /* 0x000fe200078ec0ff */
[----:B------:R-:W-:Y:S01]  /*0ff0*/  IMAD.SHL.U32 R9, R18, 0x40, RZ ;  /* 0x0000004012097824 */ /* 0x000fe200078e00ff */
[----:B------:R-:W-:Y:S01]  /*1000*/  IADD3 R7, R7, UR9, RZ ;  /* 0x0000000907077c10 */ /* 0x000fe2000fffe0ff */
[----:B------:R-:W-:Y:S01]  /*1010*/  IMAD.IADD R3, R3, 0x1, R8 ;  /* 0x0000000103037824 */ /* 0x000fe200078e0208 */
[----:B------:R-:W-:Y:S01]  /*1020*/  IADD3 R0, -R0, R210, RZ ;  /* 0x000000d200007210 */ /* 0x000fe20007ffe1ff */
[----:B------:R-:W-:Y:S01]  /*1030*/  IMAD.U32 R10, RZ, RZ, UR11 ;  /* 0x0000000bff0a7e24 */ /* 0x000fe2000f8e00ff */
[----:B------:R-:W-:Y:S01]  /*1040*/  LOP3.LUT R8, R9, 0x1c0, RZ, 0xc0, !PT ;  /* 0x000001c009087812 */ /* 0x000fe200078ec0ff */
[----:B------:R-:W-:Y:S01]  /*1050*/  IMAD.WIDE.U32 R2, R11, c[0x0][0x1a8], R2 ;  /* 0x00006a000b027a25 */ /* 0x000fe200078e0002 */
[----:B------:R-:W-:Y:S02]  /*1060*/  SHF.R.S32.HI R9, RZ, 0x1f, R11 ;  /* 0x0000001fff097819 */ /* 0x000fe4000001140b */
[----:B------:R-:W-:Y:S01]  /*1070*/  LOP3.LUT R12, R8, 0x38, R16, 0xf8, !PT ;  /* 0x00000038080c7812 */ /* 0x000fe200078ef810 */
[----:B------:R-:W-:Y:S01]  /*1080*/  IMAD.WIDE.U32 R4, R10, c[0x0][0x210], R4 ;  /* 0x000084000a047a25 */ /* 0x000fe200078e0004 */
[----:B------:R-:W-:-:S03]  /*1090*/  SHF.R.S32.HI R10, RZ, 0x1f, R0 ;  /* 0x0000001fff0a7819 */ /* 0x000fc60000011400 */
[----:B------:R-:W-:Y:S01]  /*10a0*/  IMAD R9, R9, c[0x0][0x1a8], RZ ;  /* 0x00006a0009097a24 */ /* 0x000fe200078e02ff */
[----:B------:R-:W-:Y:S02]  /*10b0*/  LEA.HI R22, R10, R0, RZ, 0x3 ;  /* 0x000000000a167211 */ /* 0x000fe400078f18ff */
[----:B------:R-:W-:Y:S01]  /*10c0*/  SHF.R.U32.HI R10, RZ, 0x3, R8 ;  /* 0x00000003ff0a7819 */ /* 0x000fe20000011608 */
[----:B------:R-:W-:Y:S01]  /*10d0*/  IMAD R9, R11, c[0x0][0x1ac], R9 ;  /* 0x00006b000b097a24 */ /* 0x000fe200078e0209 */
[----:B------:R-:W-:Y:S02]  /*10e0*/  LOP3.LUT R8, R22, 0xfffffff8, RZ, 0xc0, !PT ;  /* 0xfffffff816087812 */ /* 0x000fe400078ec0ff */
[----:B------:R-:W-:Y:S02]  /*10f0*/  LOP3.LUT R15, R12, R10, RZ, 0x3c, !PT ;  /* 0x0000000a0c0f7212 */ /* 0x000fe400078e3cff */
[----:B------:R-:W-:Y:S01]  /*1100*/  IADD3 R10, R3, R9, RZ ;  /* 0x00000009030a7210 */ /* 0x000fe20007ffe0ff */
[----:B------:R-:W-:Y:S01]  /*1110*/  IMAD.IADD R21, R0, 0x1, -R8 ;  /* 0x0000000100157824 */ /* 0x000fe200078e0a08 */
[----:B------:R-:W-:-:S02]  /*1120*/  LEA R11, P0, R2, c[0x0][0x160], 0x1 ;  /* 0x00005800020b7a11 */ /* 0x000fc400078008ff */
[----:B------:R-:W-:Y:S01]  /*1130*/  IADD3 R5, R5, UR4, RZ ;  /* 0x0000000405057c10 */ /* 0x000fe2000fffe0ff */
[----:B------:R-:W-:Y:S01]  /*1140*/  ULDC UR4, c[0x0][0x168] ;  /* 0x00005a0000047ab9 */ /* 0x000fe20000000800 */
[----:B------:R-:W-:Y:S01]  /*1150*/  LEA.HI.X R10, R2, c[0x0][0x164], R10, 0x1, P0 ;  /* 0x00005900020a7a11 */ /* 0x000fe200000f0c0a */
[----:B------:R-:W-:Y:S01]  /*1160*/  UIMAD UR4, UR5, UR4, URZ ;  /* 0x00000004050472a4 */ /* 0x000fe2000f8e023f */
[----:B------:R-:W-:Y:S02]  /*1170*/  IADD3 R9, R18, UR7, RZ ;  /* 0x0000000712097c10 */ /* 0x000fe4000fffe0ff */
[----:B------:R-:W-:-:S03]  /*1180*/  LEA.HI R12, R209, R210, RZ, 0x6 ;  /* 0x000000d2d10c7211 */ /* 0x000fc600078f30ff */
[----:B------:R-:W-:Y:S02]  /*1190*/  ISETP.GE.AND P0, PT, R9, UR4, PT ;  /* 0x0000000409007c0c */ /* 0x000fe4000bf06270 */
[----:B------:R-:W-:Y:S02]  /*11a0*/  SHF.L.U32 R12, R12, 0x3, RZ ;  /* 0x000000030c0c7819 */ /* 0x000fe400000006ff */
[--C-:B--2---:R-:W-:Y:S01]  /*11b0*/  @P2 SHF.R.S32.HI R3, RZ, 0x1f, R13.reuse ;  /* 0x0000001fff032819 */ /* 0x104fe2000001140d */
[----:B------:R-:W-:Y:S01]  /*11c0*/  @P2 IMAD.MOV.U32 R2, RZ, RZ, R13 ;  /* 0x000000ffff022224 */ /* 0x000fe200078e000d */
[----:B------:R-:W-:Y:S01]  /*11d0*/  @!P2 MOV R3, R14 ;  /* 0x0000000e0003a202 */ /* 0x000fe20000000f00 */
[----:B------:R-:W-:Y:S01]  /*11e0*/  @!P2 IMAD.MOV.U32 R2, RZ, RZ, R19 ;  /* 0x000000ffff02a224 */ /* 0x000fe200078e0013 */
[----:B------:R-:W-:Y:S01]  /*11f0*/  R2P PR, R21, 0x6 ;  /* 0x0000000615007804 */ /* 0x000fe20000000000 */
[----:B------:R-:W-:Y:S01]  /*1200*/  IMAD.MOV.U32 R19, RZ, RZ, 0x10 ;  /* 0x00000010ff137424 */ /* 0x000fe200078e00ff */
[----:B------:R1:W2:Y:S01]  /*1210*/  SHFL.IDX PT, R13, R11, RZ, 0x181f ;  /* 0x00181fff0b0d7589 */ /* 0x0002a200000e0000 */
[----:B------:R-:W-:-:S02]  /*1220*/  IMAD R0, R3, c[0x0][0x218], RZ ;  /* 0x0000860003007a24 */ /* 0x000fc400078e02ff */
[----:B------:R-:W-:Y:S01]  /*1230*/  IMAD R8, R3, c[0x0][0x1f0], RZ ;  /* 0x00007c0003087a24 */ /* 0x000fe200078e02ff */
[----:B------:R1:W3:Y:S01]  /*1240*/  SHFL.IDX PT, R14, R10, RZ, 0x181f ;  /* 0x00181fff0a0e7589 */ /* 0x0002e200000e0000 */
[C---:B------:R-:W-:Y:S02]  /*1250*/  IMAD R0, R2.reuse, c[0x0][0x21c], R0 ;  /* 0x0000870002007a24 */ /* 0x040fe400078e0200 */
[C---:B------:R-:W-:Y:S01]  /*1260*/  IMAD.WIDE.U32 R74, R2.reuse, c[0x0][0x218], R4 ;  /* 0x00008600024a7a25 */ /* 0x040fe200078e0004 */
[----:B------:R-:W-:Y:S02]  /*1270*/  LOP3.LUT R5, R15, 0xfffffe00, R12, 0xf8, !PT ;  /* 0xfffffe000f057812 */ /* 0x000fe400078ef80c */
[----:B------:R-:W-:Y:S01]  /*1280*/  SEL R4, R23, 0xffffffe0, !P2 ;  /* 0xffffffe017047807 */ /* 0x000fe20005000000 */
[C---:B------:R-:W-:Y:S01]  /*1290*/  IMAD R8, R2.reuse, c[0x0][0x1f4], R8 ;  /* 0x00007d0002087a24 */ /* 0x040fe200078e0208 */
[----:B------:R-:W-:Y:S01]  /*12a0*/  IADD3 R29, R75, R0, RZ ;  /* 0x000000004b1d7210 */ /* 0x000fe20007ffe0ff */
[----:B------:R-:W-:Y:S01]  /*12b0*/  IMAD.WIDE.U32 R30, R2, c[0x0][0x1f0], R6 ;  /* 0x00007c00021e7a25 */ /* 0x000fe200078e0006 */
[----:B------:R-:W-:-:S03]  /*12c0*/  SEL R2, R19, 0xfffffff0, !P1 ;  /* 0xfffffff013027807 */ /* 0x000fc60004800000 */
[----:B------:R-:W-:Y:S01]  /*12d0*/  IMAD.IADD R27, R31, 0x1, R8 ;  /* 0x000000011f1b7824 */ /* 0x000fe200078e0208 */
[----:B------:R1:W-:Y:S04]  /*12e0*/  STL.64 [R1+0x38], R30 ;  /* 0x0000381e01007387 */ /* 0x0003e80000100a00 */
[----:B------:R1:W-:Y:S04]  /*12f0*/  STL.64 [R1+0x48], R74 ;  /* 0x0000484a01007387 */ /* 0x0003e80000100a00 */
[----:B------:R1:W-:Y:S04]  /*1300*/  STL [R1+0x44], R29 ;  /* 0x0000441d01007387 */ /* 0x0003e80000100800 */
[----:B------:R1:W-:Y:S01]  /*1310*/  STL [R1+0x34], R27 ;  /* 0x0000341b01007387 */ /* 0x0003e20000100800 */
[----:B------:R-:W-:Y:S05]  /*1320*/  @P0 BRA `(.L_x_448) ;  /* 0x0000005000000947 */ /* 0x000fea0003800000 */
[----:B--23--:R-:W-:Y:S01]  /*1330*/  LEA R6, P0, R16, R13, 0x1 ;  /* 0x0000000d10067211 */ /* 0x00cfe200078008ff */
[----:B------:R-:W-:-:S03]  /*1340*/  IMAD.SHL.U32 R0, R5, 0x2, RZ ;  /* 0x0000000205007824 */ /* 0x000fc600078e00ff */
[----:B------:R-:W-:-:S05]  /*1350*/  LEA.HI.X R7, R16, R14, R17, 0x1, P0 ;  /* 0x0000000e10077211 */ /* 0x000fca00000f0c11 */
[----:B------:R-:W-:Y:S01]  /*1360*/  @!PT LDS RZ, [RZ] ;  /* 0x00000000fffff984 */ /* 0x000fe20000000800 */
[----:B------:R2:W-:Y:S04]  /*1370*/  LDGSTS.E.BYPASS.LTC128B.128 [R0+0x6100], [R6.64], !P3 ;  /* 0x0610000006007fae */ /* 0x0005e8000d901d4c */
.L_x_448:
[----:B--23--:R-:W-:Y:S05]  /*1380*/  BSYNC B0 ;  /* 0x0000000000007941 */ /* 0x00cfea0003800000 */
.L_x_447:
[----:B------:R-:W-:Y:S01]  /*1390*/  IADD3 R0, R9, 0x10, RZ ;  /* 0x0000001009007810 */ /* 0x000fe20007ffe0ff */
[----:B------:R2:W3:Y:S01]  /*13a0*/  SHFL.IDX PT, R3, R10, 0x1, 0x181f ;  /* 0x00381f000a037f89 */ /* 0x0004e200000e0000 */
[----:B------:R-:W-:Y:S02]  /*13b0*/  BSSY B0, `(.L_x_449) ;  /* 0x0000009000007945 */ /* 0x000fe40003800000 */
[----:B------:R-:W-:Y:S01]  /*13c0*/  ISETP.GE.AND P0, PT, R0, UR4, PT ;  /* 0x0000000400007c0c */ /* 0x000fe2000bf06270 */
[----:B------:R2:W4:-:S12]  /*13d0*/  SHFL.IDX PT, R6, R11, 0x1, 0x181f ;  /* 0x00381f000b067f89 */ /* 0x00051800000e0000 */
[----:B------:R-:W-:Y:S05]  /*13e0*/  @P0 BRA `(.L_x_450) ;  /* 0x0000005000000947 */ /* 0x000fea0003800000 */
[----:B----4-:R-:W-:Y:S01]  /*13f0*/  LEA R6, P0, R16, R6, 0x1 ;  /* 0x0000000610067211 */ /* 0x010fe200078008ff */
[----:B------:R-:W-:-:S03]  /*1400*/  IMAD.SHL.U32 R0, R5, 0x2, RZ ;  /* 0x0000000205007824 */ /* 0x000fc600078e00ff */
[----:B---3--:R-:W-:-:S05]  /*1410*/  LEA.HI.X R7, R16, R3, R17, 0x1, P0 ;  /* 0x0000000310077211 */ /* 0x008fca00000f0c11 */
[----:B------:R-:W-:Y:S01]  /*1420*/  @!PT LDS RZ, [RZ] ;  /* 0x00000000fffff984 */ /* 0x000fe20000000800 */
[----:B------:R3:W-:Y:S04]  /*1430*/  LDGSTS.E.BYPASS.LTC128B.128 [R0+0x6900], [R6.64], !P3 ;  /* 0x0690000006007fae */ /* 0x0007e8000d901d4c */
.L_x_450:
[----:B------:R-:W-:Y:S05]  /*1440*/  BSYNC B0 ;  /* 0x0000000000007941 */ /* 0x000fea0003800000 */
.L_x_449:
[----:B---3--:R-:W-:Y:S01]  /*1450*/  IADD3 R0, R9, 0x20, RZ ;  /* 0x0000002009007810 */ /* 0x008fe20007ffe0ff */
[----:B------:R3:W1:Y:S01]  /*1460*/  SHFL.IDX PT, R3, R10, 0x2, 0x181f ;  /* 0x00581f000a037f89 */ /* 0x00066200000e0000 */
[----:B------:R-:W-:Y:S02]  /*1470*/  BSSY B0, `(.L_x_451) ;  /* 0x0000009000007945 */ /* 0x000fe40003800000 */
[----:B------:R-:W-:Y:S01]  /*1480*/  ISETP.GE.AND P0, PT, R0, UR4, PT ;  /* 0x0000000400007c0c */ /* 0x000fe2000bf06270 */
[----:B----4-:R3:W4:-:S12]  /*1490*/  SHFL.IDX PT, R6, R11, 0x2, 0x181f ;  /* 0x00581f000b067f89 */ /* 0x01071800000e0000 */
[----:B------:R-:W-:Y:S05]  /*14a0*/  @P0 BRA `(.L_x_452) ;  /* 0x0000005000000947 */ /* 0x000fea0003800000 */
[----:B----4-:R-:W-:Y:S01]  /*14b0*/  LEA R6, P0, R16, R6, 0x1 ;  /* 0x0000000610067211 */ /* 0x010fe200078008ff */
[----:B------:R-:W-:-:S03]  /*14c0*/  IMAD.SHL.U32 R0, R5, 0x2, RZ ;  /* 0x0000000205007824 */ /* 0x000fc600078e00ff */
[----:B-1----:R-:W-:-:S05]  /*14d0*/  LEA.HI.X R7, R16, R3, R17, 0x1, P0 ;  /* 0x0000000310077211 */ /* 0x002fca00000f0c11 */
[----:B------:R-:W-:Y:S01]  /*14e0*/  @!PT LDS RZ, [RZ] ;  /* 0x00000000fffff984 */ /* 0x000fe20000000800 */
[----:B------:R1:W-:Y:S04]  /*14f0*/  LDGSTS.E.BYPASS.LTC128B.128 [R0+0x7100], [R6.64], !P3 ;  /* 0x0710000006007fae */ /* 0x0003e8000d901d4c */
.L_x_452:
[----:B------:R-:W-:Y:S05]  /*1500*/  BSYNC B0 ;  /* 0x0000000000007941 */ /* 0x000fea0003800000 */
.L_x_451:
[----:B-1----:R-:W-:Y:S01]  /*1510*/  IADD3 R0, R9, 0x30, RZ ;  /* 0x0000003009007810 */ /* 0x002fe20007ffe0ff */
[----:B------:R1:W2:Y:S01]  /*1520*/  SHFL.IDX PT, R3, R10, 0x3, 0x181f ;  /* 0x00781f000a037f89 */ /* 0x0002a200000e0000 */
[----:B------:R-:W-:Y:S02]  /*1530*/  BSSY B0, `(.L_x_453) ;  /* 0x0000009000007945 */ /* 0x000fe40003800000 */
[----:B------:R-:W-:Y:S01]  /*1540*/  ISETP.GE.AND P0, PT, R0, UR4, PT ;  /* 0x0000000400007c0c */ /* 0x000fe2000bf06270 */
[----:B----4-:R1:W4:-:S12]  /*1550*/  SHFL.IDX PT, R6, R11, 0x3, 0x181f ;  /* 0x00781f000b067f89 */ /* 0x01031800000e0000 */
[----:B------:R-:W-:Y:S05]  /*1560*/  @P0 BRA `(.L_x_454) ;  /* 0x0000005000000947 */ /* 0x000fea0003800000 */
[----:B----4-:R-:W-:Y:S01]  /*1570*/  LEA R6, P0, R16, R6, 0x1 ;  /* 0x0000000610067211 */ /* 0x010fe200078008ff */
[----:B------:R-:W-:-:S03]  /*1580*/  IMAD.SHL.U32 R0, R5, 0x2, RZ ;  /* 0x0000000205007824 */ /* 0x000fc600078e00ff */
[----:B--2---:R-:W-:-:S05]  /*1590*/  LEA.HI.X R7, R16, R3, R17, 0x1, P0 ;  /* 0x0000000310077211 */ /* 0x004fca00000f0c11 */
[----:B------:R-:W-:Y:S01]  /*15a0*/  @!PT LDS RZ, [RZ] ;  /* 0x00000000fffff984 */ /* 0x000fe20000000800 */
[----:B------:R2:W-:Y:S04]  /*15b0*/  LDGSTS.E.BYPASS.LTC128B.128 [R0+0x7900], [R6.64], !P3 ;  /* 0x0790000006007fae */ /* 0x0005e8000d901d4c */
.L_x_454:
[----:B------:R-:W-:Y:S05]  /*15c0*/  BSYNC B0 ;  /* 0x0000000000007941 */ /* 0x000fea0003800000 */
.L_x_453:
[----:B--2---:R-:W-:Y:S01]  /*15d0*/  IADD3 R0, R9, 0x40, RZ ;  /* 0x0000004009007810 */ /* 0x004fe20007ffe0ff */
        /* <DEDUP_REMOVED lines=10> */
.L_x_456:
[----:B------:R-:W-:Y:S05]  /*1680*/  BSYNC B0 ;  /* 0x0000000000007941 */ /* 0x000fea0003800000 */
.L_x_455:
        /* <DEDUP_REMOVED lines=11> */
.L_x_458:
[----:B------:R-:W-:Y:S05]  /*1740*/  BSYNC B0 ;  /* 0x0000000000007941 */ /* 0x000fea0003800000 */
.L_x_457:
        /* <DEDUP_REMOVED lines=11> */
.L_x_460:
[----:B------:R-:W-:Y:S05]  /*1800*/  BSYNC B0 ;  /* 0x0000000000007941 */ /* 0x000fea0003800000 */
.L_x_459:
[----:B-1--4-:R-:W1:Y:S01]  /*1810*/  SHFL.IDX PT, R6, R11, 0x7, 0x181f ;  /* 0x00f81f000b067f89 */ /* 0x012e6200000e0000 */
[----:B------:R-:W-:Y:S01]  /*1820*/  IADD3 R0, R9, 0x70, RZ ;  /* 0x0000007009007810 */ /* 0x000fe20007ffe0ff */
[----:B------:R-:W-:Y:S01]  /*1830*/  IMAD.SHL.U32 R227, R5, 0x2, RZ ;  /* 0x0000000205e37824 */ /* 0x000fe200078e00ff */
[C---:B------:R-:W-:Y:S01]  /*1840*/  IADD3 R204, R225.reuse, -0x1, RZ ;  /* 0xffffffffe1cc7810 */ /* 0x040fe20007ffe0ff */
[----:B------:R-:W4:Y:S01]  /*1850*/  SHFL.IDX PT, R3, R10, 0x7, 0x181f ;  /* 0x00f81f000a037f89 */ /* 0x000f2200000e0000 */
[----:B------:R-:W-:Y:S01]  /*1860*/  ISETP.GE.AND P0, PT, R0, UR4, PT ;  /* 0x0000000400007c0c */ /* 0x000fe2000bf06270 */
[----:B------:R-:W-:Y:S01]  /*1870*/  IMAD.MOV.U32 R0, RZ, RZ, 0x60 ;  /* 0x00000060ff007424 */ /* 0x000fe200078e00ff */
[----:B------:R-:W-:Y:S01]  /*1880*/  ISETP.GE.AND P6, PT, R16, c[0x0][0x1d4], PT ;  /* 0x0000750010007a0c */ /* 0x000fe20003fc6270 */
[----:B------:R-:W-:Y:S01]  /*1890*/  IMAD.MOV.U32 R230, RZ, RZ, R26 ;  /* 0x000000ffffe67224 */ /* 0x000fe200078e001a */
[----:B------:R-:W-:Y:S01]  /*18a0*/  SHF.R.S32.HI R26, RZ, 0x1f, R204 ;  /* 0x0000001fff1a7819 */ /* 0x000fe200000114cc */
[----:B------:R-:W-:Y:S01]  /*18b0*/  IMAD R24, R225, -0x60, R0 ;  /* 0xffffffa0e1187824 */ /* 0x000fe200078e0200 */
[----:B------:R-:W-:Y:S01]  /*18c0*/  LEA.HI R206, R209, R210, RZ, 0x5 ;  /* 0x000000d2d1ce7211 */ /* 0x000fe200078f28ff */
[C---:B------:R-:W-:Y:S01]  /*18d0*/  IMAD R8, R0.reuse, c[0x0][0x1e4], RZ ;  /* 0x0000790000087a24 */ /* 0x040fe200078e02ff */
[----:B------:R-:W-:Y:S01]  /*18e0*/  ULDC.64 UR4, c[0x0][0x208] ;  /* 0x0000820000047ab9 */ /* 0x000fe20000000a00 */
[----:B------:R-:W-:Y:S01]  /*18f0*/  IMAD.WIDE.U32 R228, R0, c[0x0][0x1e0], RZ ;  /* 0x0000780000e47a25 */ /* 0x000fe200078e00ff */
[----:B------:R-:W-:Y:S01]  /*1900*/  IADD3 R19, R24, c[0x0][0x1d0], -R18 ;  /* 0x0000740018137a10 */ /* 0x000fe20007ffe812 */
[----:B------:R-:W-:Y:S01]  /*1910*/  USHF.L.U32 UR9, UR4, 0x5, URZ ;  /* 0x0000000504097899 */ /* 0x000fe2000800063f */
[----:B------:R-:W-:Y:S01]  /*1920*/  SHF.R.S32.HI R205, RZ, 0x5, R206 ;  /* 0x00000005ffcd7819 */ /* 0x000fe200000114ce */
[----:B------:R-:W-:Y:S01]  /*1930*/  IMAD.IADD R207, R229, 0x1, R8 ;  /* 0x00000001e5cf7824 */ /* 0x000fe200078e0208 */
[----:B------:R-:W-:Y:S01]  /*1940*/  ISETP.GE.AND P4, PT, R19, 0x11, PT ;  /* 0x000000111300780c */ /* 0x000fe20003f86270 */
[----:B------:R-:W-:Y:S01]  /*1950*/  IMAD.MOV.U32 R231, RZ, RZ, R27 ;  /* 0x000000ffffe77224 */ /* 0x000fe200078e001b */
[----:B------:R-:W-:Y:S01]  /*1960*/  UMOV UR8, 0x5 ;  /* 0x0000000500087882 */ /* 0x000fe20000000000 */
[----:B------:R-:W-:Y:S01]  /*1970*/  IMAD R0, R207, R204, RZ ;  /* 0x000000cccf007224 */ /* 0x000fe200078e02ff */
[----:B------:R-:W-:Y:S01]  /*1980*/  USHF.L.U64.HI UR8, UR4, UR8, UR5 ;  /* 0x0000000804087299 */ /* 0x000fe20008010205 */
[----:B-1----:R-:W-:Y:S01]  /*1990*/  @!P0 LEA R6, P1, R16, R6, 0x1 ;  /* 0x0000000610068211 */ /* 0x002fe200078208ff */
[----:B------:R-:W-:-:S02]  /*19a0*/  IMAD.MOV.U32 R211, RZ, RZ, c[0x0][0x1e0] ;  /* 0x00007800ffd37624 */ /* 0x000fc400078e00ff */
[----:B------:R-:W-:Y:S01]  /*19b0*/  IMAD.MOV.U32 R230, RZ, RZ, R30 ;  /* 0x000000ffffe67224 */ /* 0x000fe200078e001e */
[----:B----4-:R-:W-:Y:S01]  /*19c0*/  @!P0 LEA.HI.X R7, R16, R3, R17, 0x1, P1 ;  /* 0x0000000310078211 */ /* 0x010fe200008f0c11 */
[----:B------:R-:W-:Y:S01]  /*19d0*/  IMAD R0, R26, R228, R0 ;  /* 0x000000e41a007224 */ /* 0x000fe200078e0200 */
[----:B------:R-:W-:Y:S01]  /*19e0*/  SHF.R.S32.HI R17, RZ, 0x4, R20 ;  /* 0x00000004ff117819 */ /* 0x000fe20000011414 */
[----:B------:R-:W-:Y:S01]  /*19f0*/  IMAD.WIDE.U32 R8, R211, 0x20, RZ ;  /* 0x00000020d3087825 */ /* 0x000fe200078e00ff */
[----:B------:R-:W-:Y:S02]  /*1a00*/  STL.64 [R1+0x30], R230 ;  /* 0x000030e601007387 */ /* 0x000fe40000100a00 */
[----:B------:R-:W-:Y:S01]  /*1a10*/  LEA.HI R20, R20, R17, RZ, 0x1 ;  /* 0x0000001114147211 */ /* 0x000fe200078f08ff */
[----:B------:R-:W-:Y:S01]  /*1a20*/  IMAD.MOV.U32 R212, RZ, RZ, c[0x0][0x1e4] ;  /* 0x00007900ffd47624 */ /* 0x000fe200078e00ff */
[----:B------:R-:W-:Y:S01]  /*1a30*/  @!PT LDS RZ, [RZ] ;  /* 0x00000000fffff984 */ /* 0x000fe20000000800 */
[----:B------:R1:W-:Y:S01]  /*1a40*/  @!P0 LDGSTS.E.BYPASS.LTC128B.128 [R227+0x9900], [R6.64], !P3 ;  /* 0x0990000006e38fae */ /* 0x0003e2000d901d4c */
[C---:B------:R-:W-:Y:S01]  /*1a50*/  ISETP.GE.AND P3, PT, R19.reuse, 0x21, PT ;  /* 0x000000211300780c */ /* 0x040fe20003f66270 */
[----:B------:R-:W-:Y:S01]  /*1a60*/  IMAD.MOV.U32 R72, RZ, RZ, R28 ;  /* 0x000000ffff487224 */ /* 0x000fe200078e001c */
[----:B------:R-:W-:Y:S01]  /*1a70*/  ISETP.GE.AND P0, PT, R19, 0x1, PT ;  /* 0x000000011300780c */ /* 0x000fe20003f06270 */
[----:B------:R-:W0:Y:S01]  /*1a80*/  LDGDEPBAR ;  /* 0x00000000000079af */ /* 0x000e220000000000 */
[----:B--23--:R-:W-:-:S02]  /*1a90*/  IMAD.SHL.U32 R11, R212, 0x20, RZ ;  /* 0x00000020d40b7824 */ /* 0x00cfc400078e00ff */
[----:B------:R-:W-:Y:S02]  /*1aa0*/  IMAD.MOV.U32 R73, RZ, RZ, R29 ;  /* 0x000000ffff497224 */ /* 0x000fe400078e001d */
[----:B------:R-:W-:-:S05]  /*1ab0*/  IMAD.MOV.U32 R72, RZ, RZ, R74 ;  /* 0x000000ffff487224 */ /* 0x000fca00078e004a */
[----:B------:R-:W-:Y:S01]  /*1ac0*/  STL.64 [R1+0x40], R72 ;  /* 0x0000404801007387 */ /* 0x000fe20000100a00 */
[----:B-1----:R-:W-:-:S04]  /*1ad0*/  IMAD.WIDE.U32 R6, R204, R228, R230 ;  /* 0x000000e4cc067225 */ /* 0x002fc800078e00e6 */
[----:B------:R-:W-:Y:S01]  /*1ae0*/  IMAD.IADD R7, R7, 0x1, R0 ;  /* 0x0000000107077824 */ /* 0x000fe200078e0200 */
[----:B------:R-:W-:Y:S01]  /*1af0*/  BAR.SYNC.DEFER_BLOCKING 0x0 ;  /* 0x0000000000007b1d */ /* 0x000fe20000010000 */
[C---:B------:R-:W-:Y:S02]  /*1b00*/  @P3 IADD3 R0, P1, R6.reuse, R8, RZ ;  /* 0x0000000806003210 */ /* 0x040fe40007f3e0ff */
[----:B------:R-:W-:Y:S02]  /*1b10*/  @P0 LEA R8, P5, R6, c[0x0][0x1c8], 0x1 ;  /* 0x0000720006080a11 */ /* 0x000fe400078a08ff */
[----:B------:R-:W-:-:S04]  /*1b20*/  @P4 LEA R3, P2, R211, R6, 0x4 ;  /* 0x00000006d3034211 */ /* 0x000fc800078420ff */
[----:B------:R-:W-:-:S07]  /*1b30*/  @P4 LEA.HI.X R10, R211, R7, R212, 0x4, P2 ;  /* 0x00000007d30a4211 */ /* 0x000fce00010f24d4 */
[----:B------:R-:W-:Y:S02]  /*1b40*/  P2R R5, PR, RZ, 0x20 ;  /* 0x00000020ff057803 */ /* 0x000fe40000000000 */
[----:B------:R-:W-:Y:S02]  /*1b50*/  @P4 LEA R12, P5, R3, c[0x0][0x1c8], 0x1 ;  /* 0x00007200030c4a11 */ /* 0x000fe400078a08ff */
[----:B------:R-:W-:Y:S02]  /*1b60*/  ISETP.NE.AND P2, PT, R5, RZ, PT ;  /* 0x000000ff0500720c */ /* 0x000fe40003f45270 */
[----:B------:R-:W-:Y:S02]  /*1b70*/  @P3 IADD3.X R5, R7, R9, R11, P1, !PT ;  /* 0x0000000907053210 */ /* 0x000fe40000ffe40b */
[----:B------:R-:W-:Y:S02]  /*1b80*/  ISETP.GE.AND P1, PT, R19, 0x41, PT ;  /* 0x000000411300780c */ /* 0x000fe40003f26270 */
[----:B------:R-:W-:-:S02]  /*1b90*/  @P0 LEA.HI.X R9, R6, c[0x0][0x1cc], R7, 0x1, P2 ;  /* 0x0000730006090a11 */ /* 0x000fc400010f0c07 */
[----:B------:R-:W-:Y:S02]  /*1ba0*/  ISETP.GE.AND P2, PT, R19, 0x31, PT ;  /* 0x000000311300780c */ /* 0x000fe40003f46270 */
[----:B------:R-:W-:Y:S01]  /*1bb0*/  @P4 LEA.HI.X R13, R3, c[0x0][0x1cc], R10, 0x1, P5 ;  /* 0x00007300030d4a11 */ /* 0x000fe200028f0c0a */
[----:B------:R-:W-:Y:S01]  /*1bc0*/  @!PT LDS RZ, [RZ] ;  /* 0x00000000fffff984 */ /* 0x000fe20000000800 */
[----:B------:R-:W-:Y:S01]  /*1bd0*/  @!PT LDS RZ, [RZ] ;  /* 0x00000000fffff984 */ /* 0x000fe20000000800 */
[----:B------:R-:W-:Y:S01]  /*1be0*/  @!PT LDS RZ, [RZ] ;  /* 0x00000000fffff984 */ /* 0x000fe20000000800 */
[----:B------:R1:W-:Y:S01]  /*1bf0*/  @P0 LDGSTS.E.BYPASS.LTC128B.128 [R227+0x3100], [R8.64], !P6 ;  /* 0x0310000008e30fae */ /* 0x0003e2000f101d4c */
[C---:B------:R-:W-:Y:S02]  /*1c00*/  @P3 LEA R14, P5, R0.reuse, c[0x0][0x1c8], 0x1 ;  /* 0x00007200000e3a11 */ /* 0x040fe400078a08ff */
[----:B------:R-:W-:Y:S01]  /*1c10*/  ISETP.GE.AND P0, PT, R19, 0x51, PT ;  /* 0x000000511300780c */ /* 0x000fe20003f06270 */
[----:B------:R2:W-:Y:S01]  /*1c20*/  @P4 LDGSTS.E.BYPASS.LTC128B.128 [R227+0x3900], [R12.64], !P6 ;  /* 0x039000000ce34fae */ /* 0x0005e2000f101d4c */
[----:B------:R-:W-:Y:S02]  /*1c30*/  @P3 LEA.HI.X R15, R0, c[0x0][0x1cc], R5, 0x1, P5 ;  /* 0x00007300000f3a11 */ /* 0x000fe400028f0c05 */
[----:B------:R-:W-:-:S03]  /*1c40*/  @P1 LEA R0, P5, R211, R6, 0x6 ;  /* 0x00000006d3001211 */ /* 0x000fc600078a30ff */
[----:B------:R-:W-:Y:S01]  /*1c50*/  @P2 IMAD R3, R212, 0x30, RZ ;  /* 0x00000030d4032824 */ /* 0x000fe200078e02ff */
[----:B------:R3:W-:Y:S01]  /*1c60*/  @P3 LDGSTS.E.BYPASS.LTC128B.128 [R227+0x4100], [R14.64], !P6 ;  /* 0x041000000ee33fae */ /* 0x0007e2000f101d4c */
[----:B------:R-:W-:-:S04]  /*1c70*/  @P2 IMAD.WIDE.U32 R10, R211, 0x30, R6 ;  /* 0x00000030d30a2825 */ /* 0x000fc800078e0006 */
[----:B------:R-:W-:Y:S02]  /*1c80*/  @P2 IMAD.IADD R3, R11, 0x1, R3 ;  /* 0x000000010b032824 */ /* 0x000fe400078e0203 */
[----:B------:R-:W-:Y:S02]  /*1c90*/  @P0 IMAD R11, R212, 0x50, RZ ;  /* 0x00000050d40b0824 */ /* 0x000fe400078e02ff */
[----:B------:R-:W-:Y:S01]  /*1ca0*/  P2R R5, PR, RZ, 0x20 ;  /* 0x00000020ff057803 */ /* 0x000fe20000000000 */
[----:B-1----:R-:W-:Y:S02]  /*1cb0*/  @P0 IMAD.MOV.U32 R8, RZ, RZ, R6 ;  /* 0x000000ffff080224 */ /* 0x002fe400078e0006 */
[----:B------:R-:W-:Y:S01]  /*1cc0*/  @P0 IMAD.MOV.U32 R9, RZ, RZ, R7 ;  /* 0x000000ffff090224 */ /* 0x000fe200078e0007 */
[----:B--2---:R-:W-:-:S03]  /*1cd0*/  @P2 LEA R12, P4, R10, c[0x0][0x1c8], 0x1 ;  /* 0x000072000a0c2a11 */ /* 0x004fc600078808ff */
[----:B------:R-:W-:Y:S01]  /*1ce0*/  @P0 IMAD.WIDE.U32 R8, R211, 0x50, R8 ;  /* 0x00000050d3080825 */ /* 0x000fe200078e0008 */
[----:B------:R-:W-:Y:S02]  /*1cf0*/  @P2 LEA.HI.X R13, R10, c[0x0][0x1cc], R3, 0x1, P4 ;  /* 0x000073000a0d2a11 */ /* 0x000fe400020f0c03 */
[----:B------:R-:W-:Y:S01]  /*1d00*/  ISETP.NE.AND P4, PT, R5, RZ, PT ;  /* 0x000000ff0500720c */ /* 0x000fe20003f85270 */
[----:B------:R-:W-:Y:S01]  /*1d10*/  @P0 IMAD.IADD R3, R9, 0x1, R11 ;  /* 0x0000000109030824 */ /* 0x000fe200078e020b */
[----:B------:R-:W-:Y:S01]  /*1d20*/  @P1 LEA R10, P5, R0, c[0x0][0x1c8], 0x1 ;  /* 0x00007200000a1a11 */ /* 0x000fe200078a08ff */
[----:B------:R3:W-:Y:S01]  /*1d30*/  @P2 LDGSTS.E.BYPASS.LTC128B.128 [R227+0x4900], [R12.64], !P6 ;  /* 0x049000000ce32fae */ /* 0x0007e2000f101d4c */
[----:B------:R-:W-:Y:S02]  /*1d40*/  @P1 LEA.HI.X R7, R211, R7, R212, 0x6, P4 ;  /* 0x00000007d3071211 */ /* 0x000fe400020f34d4 */
[----:B------:R-:W-:Y:S02]  /*1d50*/  @P0 LEA R6, P4, R8, c[0x0][0x1c8], 0x1 ;  /* 0x0000720008060a11 */ /* 0x000fe400078808ff */
[----:B------:R-:W-:Y:S01]  /*1d60*/  @P1 LEA.HI.X R11, R0, c[0x0][0x1cc], R7, 0x1, P5 ;  /* 0x00007300000b1a11 */ /* 0x000fe200028f0c07 */
[----:B------:R-:W-:Y:S01]  /*1d70*/  IMAD.SHL.U32 R0, R25, 0x40, RZ ;  /* 0x0000004019007824 */ /* 0x000fe200078e00ff */
[----:B------:R-:W-:Y:S01]  /*1d80*/  @P0 LEA.HI.X R7, R8, c[0x0][0x1cc], R3, 0x1, P4 ;  /* 0x0000730008070a11 */ /* 0x000fe200020f0c03 */
[----:B------:R-:W-:Y:S01]  /*1d90*/  IMAD.SHL.U32 R3, R21, 0x40, RZ ;  /* 0x0000004015037824 */ /* 0x000fe200078e00ff */
[----:B------:R-:W-:Y:S01]  /*1da0*/  LOP3.LUT R5, R20, 0xfffffffe, RZ, 0xc0, !PT ;  /* 0xfffffffe14057812 */ /* 0x000fe200078ec0ff */
[----:B------:R1:W-:Y:S01]  /*1db0*/  @P1 LDGSTS.E.BYPASS.LTC128B.128 [R227+0x5100], [R10.64], !P6 ;  /* 0x051000000ae31fae */ /* 0x0003e2000f101d4c */
[----:B------:R-:W-:-:S02]  /*1dc0*/  LOP3.LUT R0, R0, 0x1c0, RZ, 0xc0, !PT ;  /* 0x000001c000007812 */ /* 0x000fc400078ec0ff */
[----:B------:R-:W-:Y:S01]  /*1dd0*/  LOP3.LUT R3, R3, 0x1c0, RZ, 0xc0, !PT ;  /* 0x000001c003037812 */ /* 0x000fe200078ec0ff */
[----:B------:R2:W-:Y:S01]  /*1de0*/  @P0 LDGSTS.E.BYPASS.LTC128B.128 [R227+0x5900], [R6.64], !P6 ;  /* 0x0590000006e30fae */ /* 0x0005e2000f101d4c */
[----:B------:R-:W-:Y:S01]  /*1df0*/  IMAD.IADD R9, R17, 0x1, -R5 ;  /* 0x0000000111097824 */ /* 0x000fe200078e0a05 */
[----:B------:R-:W-:Y:S01]  /*1e00*/  LOP3.LUT P0, RZ, R25, 0x2, RZ, 0xc0, !PT ;  /* 0x0000000219ff7812 */ /* 0x000fe2000780c0ff */
[----:B------:R-:W-:Y:S01]  /*1e10*/  IMAD.SHL.U32 R5, R22, 0x40, RZ ;  /* 0x0000004016057824 */ /* 0x000fe200078e00ff */
[----:B------:R-:W0:Y:S01]  /*1e20*/  LDGDEPBAR ;  /* 0x00000000000079af */ /* 0x000e220000000000 */
[----:B------:R-:W-:-:S03]  /*1e30*/  ISETP.GE.AND P1, PT, R16, c[0x0][0x1d4], PT ;  /* 0x0000750010007a0c */ /* 0x000fc60003f26270 */
[----:B------:R-:W-:Y:S02]  /*1e40*/  LOP3.LUT R27, R5, 0xfffffe00, RZ, 0xc0, !PT ;  /* 0xfffffe00051b7812 */ /* 0x000fe400078ec0ff */
[C---:B------:R-:W-:Y:S02]  /*1e50*/  ISETP.LT.OR P3, PT, R19.reuse, 0x1, P1 ;  /* 0x000000011300780c */ /* 0x040fe40000f61670 */
[C---:B------:R-:W-:Y:S02]  /*1e60*/  ISETP.LT.OR P5, PT, R19.reuse, 0x11, P1 ;  /* 0x000000111300780c */ /* 0x040fe40000fa1670 */
[----:B------:R-:W-:Y:S01]  /*1e70*/  ISETP.LT.OR P4, PT, R19, 0x21, P1 ;  /* 0x000000211300780c */ /* 0x000fe20000f81670 */
[----:B--2---:R-:W-:Y:S01]  /*1e80*/  IMAD.SHL.U32 R7, R18, 0x8, RZ ;  /* 0x0000000812077824 */ /* 0x004fe200078e00ff */
[----:B------:R-:W-:-:S04]  /*1e90*/  DEPBAR.LE SB0, 0x1 ;  /* 0x000080400000791a */ /* 0x000fc80000000000 */
[----:B------:R-:W-:-:S04]  /*1ea0*/  DEPBAR.LE SB0, 0x0 ;  /* 0x000080000000791a */ /* 0x000fc80000000000 */
[----:B------:R-:W-:Y:S01]  /*1eb0*/  IMAD.SHL.U32 R6, R9, 0x8, RZ ;  /* 0x0000000809067824 */ /* 0x000fe200078e00ff */
[----:B------:R-:W-:Y:S02]  /*1ec0*/  LOP3.LUT R7, R0, 0x8, R7, 0xf8, !PT ;  /* 0x0000000800077812 */ /* 0x000fe400078ef807 */
[----:B------:R-:W-:Y:S02]  /*1ed0*/  SHF.R.U32.HI R0, RZ, 0x3, R0 ;  /* 0x00000003ff007819 */ /* 0x000fe40000011600 */
[----:B------:R-:W-:Y:S02]  /*1ee0*/  LOP3.LUT R5, R3, 0x8, R6, 0xf8, !PT ;  /* 0x0000000803057812 */ /* 0x000fe400078ef806 */
[----:B------:R-:W-:Y:S02]  /*1ef0*/  SHF.R.U32.HI R3, RZ, 0x3, R3 ;  /* 0x00000003ff037819 */ /* 0x000fe40000011603 */
[----:B------:R-:W-:Y:S01]  /*1f00*/  LOP3.LUT R0, R7, R0, RZ, 0x3c, !PT ;  /* 0x0000000007007212 */ /* 0x000fe200078e3cff */
[----:B------:R-:W-:Y:S01]  /*1f10*/  IMAD.WIDE.U32 R6, R204, c[0x0][0x208], RZ ;  /* 0x00008200cc067a25 */ /* 0x000fe200078e00ff */
[----:B------:R-:W-:-:S03]  /*1f20*/  LOP3.LUT R5, R5, R3, RZ, 0x3c, !PT ;  /* 0x0000000305057212 */ /* 0x000fc600078e3cff */
[----:B------:R-:W-:Y:S02]  /*1f30*/  IMAD R3, R205, 0x400, R27 ;  /* 0x00000400cd037824 */ /* 0x000fe400078e021b */
[----:B------:R-:W-:Y:S02]  /*1f40*/  IMAD R0, R9, 0x200, R0 ;  /* 0x0000020009007824 */ /* 0x000fe400078e0200 */
[----:B------:R-:W-:Y:S02]  /*1f50*/  IMAD.IADD R3, R5, 0x1, R3 ;  /* 0x0000000105037824 */ /* 0x000fe400078e0203 */
[----:B------:R-:W-:Y:S01]  /*1f60*/  IMAD.SHL.U32 R208, R0, 0x2, RZ ;  /* 0x0000000200d07824 */ /* 0x000fe200078e00ff */
[----:B------:R-:W-:Y:S01]  /*1f70*/  BAR.SYNC.DEFER_BLOCKING 0x0 ;  /* 0x0000000000007b1d */ /* 0x000fe20000010000 */
[----:B------:R-:W-:-:S03]  /*1f80*/  IMAD.SHL.U32 R215, R3, 0x2, RZ ;  /* 0x0000000203d77824 */ /* 0x000fc600078e00ff */
[----:B------:R-:W-:Y:S01]  /*1f90*/  IADD3 R0, R208, 0x3100, RZ ;  /* 0x00003100d0007810 */ /* 0x000fe20007ffe0ff */
[--C-:B------:R-:W-:Y:S01]  /*1fa0*/  IMAD R218, R2, 0x2, R215.reuse ;  /* 0x0000000202da7824 */ /* 0x100fe200078e02d7 */
[----:B------:R-:W-:Y:S01]  /*1fb0*/  IADD3 R219, R208, 0x3120, RZ ;  /* 0x00003120d0db7810 */ /* 0x000fe20007ffe0ff */
[----:B------:R-:W-:Y:S01]  /*1fc0*/  IMAD R216, R4, 0x2, R215 ;  /* 0x0000000204d87824 */ /* 0x000fe200078e02d7 */
[----:B------:R-:W-:Y:S01]  /*1fd0*/  @P0 IADD3 R219, R0, -0x20, RZ ;  /* 0xffffffe000db0810 */ /* 0x000fe20007ffe0ff */
[----:B------:R-:W-:Y:S02]  /*1fe0*/  IMAD R0, R26, c[0x0][0x208], RZ ;  /* 0x000082001a007a24 */ /* 0x000fe400078e02ff */
[----:B------:R-:W-:Y:S01]  /*1ff0*/  IMAD R217, R2, 0x2, R216 ;  /* 0x0000000202d97824 */ /* 0x000fe200078e02d8 */
[C---:B------:R-:W-:Y:S01]  /*2000*/  IADD3 R224, R219.reuse, 0x800, RZ ;  /* 0x00000800dbe07810 */ /* 0x040fe20007ffe0ff */
[----:B------:R-:W-:Y:S01]  /*2010*/  IMAD R0, R204, c[0x0][0x20c], R0 ;  /* 0x00008300cc007a24 */ /* 0x000fe200078e0200 */
[----:B------:R-:W-:-:S02]  /*2020*/  IADD3 R223, R219, 0x1000, RZ ;  /* 0x00001000dbdf7810 */ /* 0x000fc40007ffe0ff */
[----:B------:R-:W-:Y:S01]  /*2030*/  IADD3 R222, R219, 0x1800, RZ ;  /* 0x00001800dbde7810 */ /* 0x000fe20007ffe0ff */
[----:B------:R-:W-:Y:S01]  /*2040*/  IMAD.IADD R0, R7, 0x1, R0 ;  /* 0x0000000107007824 */ /* 0x000fe200078e0200 */
[----:B------:R-:W-:-:S03]  /*2050*/  IADD3 R221, R219, 0x2000, RZ ;  /* 0x00002000dbdd7810 */ /* 0x000fc60007ffe0ff */
[----:B------:R-:W-:Y:S01]  /*2060*/  IMAD R0, R0, 0x60, RZ ;  /* 0x0000006000007824 */ /* 0x000fe200078e02ff */
[----:B------:R-:W-:Y:S04]  /*2070*/  LDSM.16.M88.4 R28, [R208+0x3100] ;  /* 0x00310000d01c783b */ /* 0x000fe80000000200 */
[----:B---3--:R-:W2:Y:S04]  /*2080*/  LDSM.16.M88.4 R12, [R215+0x6100] ;  /* 0x00610000d70c783b */ /* 0x008ea80000000200 */
[----:B-1----:R-:W1:Y:S04]  /*2090*/  LDSM.16.M88.4 R8, [R215+0x8100] ;  /* 0x00810000d708783b */ /* 0x002e680000000200 */
[----:B------:R-:W3:Y:S04]  /*20a0*/  LDSM.16.M88.4 R20, [R208+0x3900] ;  /* 0x00390000d014783b */ /* 0x000ee80000000200 */
[----:B------:R-:W4:Y:S04]  /*20b0*/  LDSM.16.M88.4 R32, [R208+0x4100] ;  /* 0x00410000d020783b */ /* 0x000f280000000200 */
[----:B------:R-:W5:Y:S04]  /*20c0*/  LDSM.16.M88.4 R36, [R208+0x4900] ;  /* 0x00490000d024783b */ /* 0x000f680000000200 */
[----:B------:R-:W3:Y:S04]  /*20d0*/  LDSM.16.M88.4 R40, [R208+0x5100] ;  /* 0x00510000d028783b */ /* 0x000ee80000000200 */
[----:B------:R-:W-:Y:S04]  /*20e0*/  LDSM.16.M88.4 R68, [R219] ;  /* 0x00000000db44783b */ /* 0x000fe80000000200 */
[----:B------:R-:W-:Y:S04]  /*20f0*/  LDSM.16.M88.4 R48, [R219+0x800] ;  /* 0x00080000db30783b */ /* 0x000fe80000000200 */
[----:B------:R-:W-:Y:S01]  /*2100*/  LDSM.16.M88.4 R44, [R219+0x1000] ;  /* 0x00100000db2c783b */ /* 0x000fe20000000200 */
[-C--:B--2---:R-:W-:Y:S08]  /*2110*/  HMMA.16816.F32 R176, R12, R28.reuse, RZ ;  /* 0x0000001c0cb0723c */ /* 0x084ff000000018ff */
[C---:B-1----:R-:W-:Y:S08]  /*2120*/  HMMA.16816.F32 R52, R8.reuse, R28, RZ ;  /* 0x0000001c0834723c */ /* 0x042ff000000018ff */
[-C--:B------:R-:W-:Y:S08]  /*2130*/  HMMA.16816.F32 R92, R8, R30.reuse, RZ ;  /* 0x0000001e085c723c */ /* 0x080ff000000018ff */
[C---:B------:R-:W-:Y:S01]  /*2140*/  HMMA.16816.F32 R156, R12.reuse, R30, RZ ;  /* 0x0000001e0c9c723c */ /* 0x040fe200000018ff */
[----:B------:R-:W1:Y:S07]  /*2150*/  LDSM.16.M88.4 R28, [R208+0x5900] ;  /* 0x00590000d01c783b */ /* 0x000e6e0000000200 */
[-C--:B---3--:R-:W-:Y:S08]  /*2160*/  HMMA.16816.F32 R144, R12, R20.reuse, RZ ;  /* 0x000000140c90723c */ /* 0x088ff000000018ff */
[C---:B------:R-:W-:Y:S08]  /*2170*/  HMMA.16816.F32 R56, R8.reuse, R20, RZ ;  /* 0x000000140838723c */ /* 0x040ff000000018ff */
[-C--:B------:R-:W-:Y:S08]  /*2180*/  HMMA.16816.F32 R100, R8, R22.reuse, RZ ;  /* 0x000000160864723c */ /* 0x080ff000000018ff */
[----:B------:R-:W-:Y:S01]  /*2190*/  HMMA.16816.F32 R152, R12, R22, RZ ;  /* 0x000000160c98723c */ /* 0x000fe200000018ff */
[----:B------:R-:W2:Y:S07]  /*21a0*/  LDSM.16.M88.4 R20, [R218+0x8100] ;  /* 0x00810000da14783b */ /* 0x000eae0000000200 */
[C---:B----4-:R-:W-:Y:S08]  /*21b0*/  HMMA.16816.F32 R76, R8.reuse, R32, RZ ;  /* 0x00000020084c723c */ /* 0x050ff000000018ff */
[C---:B------:R-:W-:Y:S08]  /*21c0*/  HMMA.16816.F32 R96, R8.reuse, R34, RZ ;  /* 0x000000220860723c */ /* 0x040ff000000018ff */
[C---:B-----5:R-:W-:Y:S08]  /*21d0*/  HMMA.16816.F32 R60, R8.reuse, R36, RZ ;  /* 0x00000024083c723c */ /* 0x060ff000000018ff */
[C---:B------:R-:W-:Y:S08]  /*21e0*/  HMMA.16816.F32 R128, R8.reuse, R38, RZ ;  /* 0x000000260880723c */ /* 0x040ff000000018ff */
[C---:B------:R-:W-:Y:S08]  /*21f0*/  HMMA.16816.F32 R64, R8.reuse, R40, RZ ;  /* 0x000000280840723c */ /* 0x040ff000000018ff */
[C---:B------:R-:W-:Y:S08]  /*2200*/  HMMA.16816.F32 R116, R8.reuse, R42, RZ ;  /* 0x0000002a0874723c */ /* 0x040ff000000018ff */
[C---:B-1----:R-:W-:Y:S08]  /*2210*/  HMMA.16816.F32 R80, R8.reuse, R28, RZ ;  /* 0x0000001c0850723c */ /* 0x042ff000000018ff */
[----:B------:R-:W-:Y:S07]  /*2220*/  HMMA.16816.F32 R112, R8, R30, RZ ;  /* 0x0000001e0870723c */ /* 0x000fee00000018ff */
[----:B------:R-:W-:Y:S01]  /*2230*/  IMAD.WIDE.U32 R8, R6, 0x60, R72 ;  /* 0x0000006006087825 */ /* 0x000fe200078e0048 */
[----:B------:R-:W-:Y:S03]  /*2240*/  HMMA.16816.F32 R140, R12, R32, RZ ;  /* 0x000000200c8c723c */ /* 0x000fe600000018ff */
[----:B------:R-:W-:-:S05]  /*2250*/  IMAD.IADD R0, R9, 0x1, R0 ;  /* 0x0000000109007824 */ /* 0x000fca00078e0200 */
[C---:B------:R-:W-:Y:S01]  /*2260*/  HMMA.16816.F32 R148, R12.reuse, R34, RZ ;  /* 0x000000220c94723c */ /* 0x040fe200000018ff */
[----:B------:R-:W1:Y:S07]  /*2270*/  LDSM.16.M88.4 R32, [R219+0x2800] ;  /* 0x00280000db20783b */ /* 0x000e6e0000000200 */
[C---:B------:R-:W-:Y:S08]  /*2280*/  HMMA.16816.F32 R132, R12.reuse, R36, RZ ;  /* 0x000000240c84723c */ /* 0x040ff000000018ff */
[C---:B------:R-:W-:Y:S01]  /*2290*/  HMMA.16816.F32 R160, R12.reuse, R38, RZ ;  /* 0x000000260ca0723c */ /* 0x040fe200000018ff */
[----:B------:R-:W-:Y:S07]  /*22a0*/  LDSM.16.M88.4 R36, [R219+0x2000] ;  /* 0x00200000db24783b */ /* 0x000fee0000000200 */
[C---:B------:R-:W-:Y:S08]  /*22b0*/  HMMA.16816.F32 R124, R12.reuse, R40, RZ ;  /* 0x000000280c7c723c */ /* 0x040ff000000018ff */
[C---:B------:R-:W-:Y:S01]  /*22c0*/  HMMA.16816.F32 R172, R12.reuse, R42, RZ ;  /* 0x0000002a0cac723c */ /* 0x040fe200000018ff */
[----:B------:R-:W3:Y:S07]  /*22d0*/  LDSM.16.M88.4 R40, [R219+0x1800] ;  /* 0x00180000db28783b */ /* 0x000eee0000000200 */
[C---:B------:R-:W-:Y:S08]  /*22e0*/  HMMA.16816.F32 R120, R12.reuse, R28, RZ ;  /* 0x0000001c0c78723c */ /* 0x040ff000000018ff */
[----:B------:R-:W-:Y:S07]  /*22f0*/  HMMA.16816.F32 R108, R12, R30, RZ ;  /* 0x0000001e0c6c723c */ /* 0x000fee00000018ff */
[----:B------:R-:W-:Y:S01]  /*2300*/  LEA R12, P0, R8, c[0x0][0x1f8], 0x1 ;  /* 0x00007e00080c7a11 */ /* 0x000fe200078008ff */
[----:B--2---:R-:W-:Y:S03]  /*2310*/  HMMA.16816.F32 R104, R20, R68, R52 ;  /* 0x000000441468723c */ /* 0x004fe60000001834 */
[----:B------:R-:W-:-:S02]  /*2320*/  IADD3 R6, P2, R12, UR9, RZ ;  /* 0x000000090c067c10 */ /* 0x000fc4000ff5e0ff */
[----:B------:R-:W-:Y:S01]  /*2330*/  LEA.HI.X R13, R8, c[0x0][0x1fc], R0, 0x1, P0 ;  /* 0x00007f00080d7a11 */ /* 0x000fe200000f0c00 */
[----:B------:R-:W-:Y:S01]  /*2340*/  IMAD.MOV.U32 R0, RZ, RZ, 0x40 ;  /* 0x00000040ff007424 */ /* 0x000fe200078e00ff */
[----:B------:R-:W-:Y:S01]  /*2350*/  IADD3 R16, P0, R6, UR9, RZ ;  /* 0x0000000906107c10 */ /* 0x000fe2000ff1e0ff */
[----:B------:R-:W2:Y:S01]  /*2360*/  LDSM.16.M88.4 R8, [R218+0x6100] ;  /* 0x00610000da08783b */ /* 0x000ea20000000200 */
[----:B------:R-:W-:Y:S01]  /*2370*/  IADD3.X R7, R13, UR8, RZ, P2, !PT ;  /* 0x000000080d077c10 */ /* 0x000fe200097fe4ff */
[C---:B------:R-:W-:Y:S01]  /*2380*/  HMMA.16816.F32 R88, R20.reuse, R48, R56 ;  /* 0x000000301458723c */ /* 0x040fe20000001838 */
[----:B------:R-:W-:Y:S01]  /*2390*/  ISETP.LT.OR P2, PT, R19, 0x41, P1 ;  /* 0x000000411300780c */ /* 0x000fe20000f41670 */
[----:B------:R-:W-:Y:S01]  /*23a0*/  @!PT LDS RZ, [RZ] ;  /* 0x00000000fffff984 */ /* 0x000fe20000000800 */
[----:B------:R-:W-:Y:S01]  /*23b0*/  @!PT LDS RZ, [RZ] ;  /* 0x00000000fffff984 */ /* 0x000fe20000000800 */
[----:B------:R-:W-:Y:S01]  /*23c0*/  @!PT LDS RZ, [RZ] ;  /* 0x00000000fffff984 */ /* 0x000fe20000000800 */
[----:B------:R4:W-:Y:S01]  /*23d0*/  LDGSTS.E.BYPASS.LTC128B.128 [R227+0x100], [R12.64], !P3 ;  /* 0x001000000ce37fae */ /* 0x0009e2000d901d4c */
[----:B------:R-:W-:Y:S02]  /*23e0*/  IADD3.X R17, R7, UR8, RZ, P0, !PT ;  /* 0x0000000807117c10 */ /* 0x000fe400087fe4ff */
[----:B------:R-:W-:Y:S01]  /*23f0*/  IADD3 R14, P0, R16, UR9, RZ ;  /* 0x00000009100e7c10 */ /* 0x000fe2000ff1e0ff */
[----:B------:R5:W-:Y:S01]  /*2400*/  LDGSTS.E.BYPASS.LTC128B.128 [R227+0x900], [R6.64], !P5 ;  /* 0x0090000006e37fae */ /* 0x000be2000e901d4c */
[----:B------:R-:W-:Y:S01]  /*2410*/  ISETP.LT.OR P3, PT, R19, 0x31, P1 ;  /* 0x000000311300780c */ /* 0x000fe20000f61670 */
[----:B-1----:R-:W-:Y:S01]  /*2420*/  HMMA.16816.F32 R80, R20, R32, R80 ;  /* 0x000000201450723c */ /* 0x002fe20000001850 */
[----:B------:R-:W-:Y:S01]  /*2430*/  IADD3.X R15, R17, UR8, RZ, P0, !PT ;  /* 0x00000008110f7c10 */ /* 0x000fe200087fe4ff */
[----:B------:R3:W-:Y:S01]  /*2440*/  LDGSTS.E.BYPASS.LTC128B.128 [R227+0x1100], [R16.64], !P4 ;  /* 0x0110000010e37fae */ /* 0x0007e2000e101d4c */
[----:B------:R-:W-:-:S02]  /*2450*/  ISETP.LT.OR P1, PT, R19, 0x51, P1 ;  /* 0x000000511300780c */ /* 0x000fc40000f21670 */
[----:B------:R-:W-:-:S03]  /*2460*/  LOP3.LUT P5, RZ, R25, 0x4, RZ, 0xc0, !PT ;  /* 0x0000000419ff7812 */ /* 0x000fc600078ac0ff */
[----:B------:R-:W-:Y:S01]  /*2470*/  HMMA.16816.F32 R76, R20, R44, R76 ;  /* 0x0000002c144c723c */ /* 0x000fe2000000184c */
[----:B------:R-:W-:-:S03]  /*2480*/  SEL R0, R0, 0xffffffc0, !P5 ;  /* 0xffffffc000007807 */ /* 0x000fc60006800000 */
[----:B------:R1:W-:Y:S02]  /*2490*/  LDGSTS.E.BYPASS.LTC128B.128 [R227+0x1900], [R14.64], !P3 ;  /* 0x019000000ee37fae */ /* 0x0003e4000d901d4c */
[----:B------:R-:W-:Y:S02]  /*24a0*/  IMAD.IADD R214, R208, 0x1, R0 ;  /* 0x00000001d0d67824 */ /* 0x000fe400078e0200 */
[----:B------:R-:W-:Y:S01]  /*24b0*/  HMMA.16816.F32 R92, R20, R70, R92 ;  /* 0x00000046145c723c */ /* 0x000fe2000000185c */
[----:B------:R-:W-:Y:S01]  /*24c0*/  IMAD.IADD R213, R0, 0x1, R219 ;  /* 0x0000000100d57824 */ /* 0x000fe200078e02db */
[----:B------:R-:W-:-:S06]  /*24d0*/  LOP3.LUT R0, R5, R27, RZ, 0xfc, !PT ;  /* 0x0000001b05007212 */ /* 0x000fcc00078efcff */
[----:B------:R-:W-:Y:S01]  /*24e0*/  HMMA.16816.F32 R96, R20, R46, R96 ;  /* 0x0000002e1460723c */ /* 0x000fe20000001860 */
[----:B-----5:R-:W-:-:S04]  /*24f0*/  IADD3 R6, P0, R14, UR9, RZ ;  /* 0x000000090e067c10 */ /* 0x020fc8000ff1e0ff */
[----:B------:R-:W-:Y:S02]  /*2500*/  IADD3.X R7, R15, UR8, RZ, P0, !PT ;  /* 0x000000080f077c10 */ /* 0x000fe400087fe4ff */
[----:B----4-:R-:W-:Y:S01]  /*2510*/  IADD3 R12, P0, R6, UR9, RZ ;  /* 0x00000009060c7c10 */ /* 0x010fe2000ff1e0ff */
[----:B---3--:R-:W-:Y:S02]  /*2520*/  HMMA.16816.F32 R16, R20, R40, R60 ;  /* 0x000000281410723c */ /* 0x008fe4000000183c */
[----:B------:R3:W-:Y:S01]  /*2530*/  LDGSTS.E.BYPASS.LTC128B.128 [R227+0x2100], [R6.64], !P2 ;  /* 0x0210000006e37fae */ /* 0x0007e2000d101d4c */
[----:B------:R-:W-:Y:S02]  /*2540*/  IADD3.X R13, R7, UR8, RZ, P0, !PT ;  /* 0x00000008070d7c10 */ /* 0x000fe400087fe4ff */
[----:B------:R-:W-:Y:S02]  /*2550*/  ISETP.GT.AND P0, PT, R204, R220, PT ;  /* 0x000000dccc00720c */ /* 0x000fe40003f04270 */
[----:B------:R-:W-:Y:S01]  /*2560*/  IADD3 R220, R219, 0x2800, RZ ;  /* 0x00002800dbdc7810 */ /* 0x000fe20007ffe0ff */
[----:B------:R1:W-:Y:S01]  /*2570*/  LDGSTS.E.BYPASS.LTC128B.128 [R227+0x2900], [R12.64], !P1 ;  /* 0x029000000ce37fae */ /* 0x0003e2000c901d4c */
[C---:B--2---:R-:W-:Y:S03]  /*2580*/  HMMA.16816.F32 R180, R8.reuse, R48, R144 ;  /* 0x0000003008b4723c */ /* 0x044fe60000001890 */
[----:B------:R-:W-:Y:S04]  /*2590*/  LDSM.16.M88.4 R28, [R216+0x8100] ;  /* 0x00810000d81c783b */ /* 0x000fe80000000200 */
[----:B------:R-:W2:Y:S01]  /*25a0*/  LDSM.16.M88.4 R52, [R214+0x4900] ;  /* 0x00490000d634783b */ /* 0x000ea20000000200 */
[C---:B------:R-:W-:Y:S03]  /*25b0*/  HMMA.16816.F32 R184, R8.reuse, R44, R140 ;  /* 0x0000002c08b8723c */ /* 0x040fe6000000188c */
[----:B------:R-:W4:Y:S04]  /*25c0*/  LDSM.16.M88.4 R72, [R214+0x5100] ;  /* 0x00510000d648783b */ /* 0x000f280000000200 */
[----:B------:R-:W5:Y:S01]  /*25d0*/  LDSM.16.M88.4 R84, [R214+0x5900] ;  /* 0x00590000d654783b */ /* 0x000f620000000200 */
[C---:B------:R-:W-:Y:S03]  /*25e0*/  HMMA.16816.F32 R176, R8.reuse, R68, R176 ;  /* 0x0000004408b0723c */ /* 0x040fe600000018b0 */
[----:B------:R-:W3:Y:S04]  /*25f0*/  LDSM.16.M88.4 R60, [R214+0x3900] ;  /* 0x00390000d63c783b */ /* 0x000ee80000000200 */
[----:B------:R-:W3:Y:S01]  /*2600*/  LDSM.16.M88.4 R56, [R214+0x4100] ;  /* 0x00410000d638783b */ /* 0x000ee20000000200 */
[----:B------:R-:W-:Y:S03]  /*2610*/  HMMA.16816.F32 R140, R8, R50, R152 ;  /* 0x00000032088c723c */ /* 0x000fe60000001898 */
[----:B------:R-:W0:Y:S05]  /*2620*/  LDGDEPBAR ;  /* 0x00000000000079af */ /* 0x000e2a0000000000 */
[C---:B-1----:R-:W-:Y:S01]  /*2630*/  HMMA.16816.F32 R12, R20.reuse, R36, R64 ;  /* 0x00000024140c723c */ /* 0x042fe20000001840 */
[----:B------:R-:W1:Y:S07]  /*2640*/  LDSM.16.M88.4 R64, [R214+0x3100] ;  /* 0x00310000d640783b */ /* 0x000e6e0000000200 */
[----:B------:R-:W-:Y:S01]  /*2650*/  HMMA.16816.F32 R100, R20, R50, R100 ;  /* 0x000000321464723c */ /* 0x000fe20000001864 */
[----:B------:R-:W-:Y:S07]  /*2660*/  LDSM.16.M88.4 R48, [R213] ;  /* 0x00000000d530783b */ /* 0x000fee0000000200 */
[----:B--2---:R-:W-:Y:S01]  /*2670*/  HMMA.16816.F32 R144, R28, R52, R16 ;  /* 0x000000341c90723c */ /* 0x004fe20000001810 */
[----:B------:R-:W2:Y:S07]  /*2680*/  LDSM.16.M88.4 R16, [R216+0x6100] ;  /* 0x00610000d810783b */ /* 0x000eae0000000200 */
[----:B------:R-:W-:Y:S08]  /*2690*/  HMMA.16816.F32 R68, R8, R70, R156 ;  /* 0x000000460844723c */ /* 0x000ff0000000189c */
[C---:B------:R-:W-:Y:S08]  /*26a0*/  HMMA.16816.F32 R128, R20.reuse, R42, R128 ;  /* 0x0000002a1480723c */ /* 0x040ff00000001880 */
[C---:B------:R-:W-:Y:S08]  /*26b0*/  HMMA.16816.F32 R188, R20.reuse, R38, R116 ;  /* 0x0000002614bc723c */ /* 0x040ff00000001874 */
[----:B------:R-:W-:Y:S01]  /*26c0*/  HMMA.16816.F32 R136, R20, R34, R112 ;  /* 0x000000221488723c */ /* 0x000fe20000001870 */
[----:B------:R-:W-:Y:S07]  /*26d0*/  LDSM.16.M88.4 R20, [R213+0x2800] ;  /* 0x00280000d514783b */ /* 0x000fee0000000200 */
[C---:B------:R-:W-:Y:S08]  /*26e0*/  HMMA.16816.F32 R192, R8.reuse, R40, R132 ;  /* 0x0000002808c0723c */ /* 0x040ff00000001884 */
[C---:B------:R-:W-:Y:S01]  /*26f0*/  HMMA.16816.F32 R148, R8.reuse, R46, R148 ;  /* 0x0000002e0894723c */ /* 0x040fe20000001894 */
[----:B------:R-:W-:Y:S07]  /*2700*/  LDSM.16.M88.4 R44, [R213+0x800] ;  /* 0x00080000d52c783b */ /* 0x000fee0000000200 */
[C---:B------:R-:W-:Y:S01]  /*2710*/  HMMA.16816.F32 R160, R8.reuse, R42, R160 ;  /* 0x0000002a08a0723c */ /* 0x040fe200000018a0 */
[----:B------:R-:W-:Y:S07]  /*2720*/  LDSM.16.M88.4 R40, [R213+0x1000] ;  /* 0x00100000d528783b */ /* 0x000fee0000000200 */
[C---:B------:R-:W-:Y:S08]  /*2730*/  HMMA.16816.F32 R196, R8.reuse, R36, R124 ;  /* 0x0000002408c4723c */ /* 0x040ff0000000187c */
[C---:B------:R-:W-:Y:S08]  /*2740*/  HMMA.16816.F32 R200, R8.reuse, R32, R120 ;  /* 0x0000002008c8723c */ /* 0x040ff00000001878 */
[C---:B------:R-:W-:Y:S01]  /*2750*/  HMMA.16816.F32 R172, R8.reuse, R38, R172 ;  /* 0x0000002608ac723c */ /* 0x040fe200000018ac */
[----:B------:R-:W-:Y:S07]  /*2760*/  LDSM.16.M88.4 R36, [R213+0x1800] ;  /* 0x00180000d524783b */ /* 0x000fee0000000200 */
[----:B------:R-:W-:Y:S01]  /*2770*/  HMMA.16816.F32 R168, R8, R34, R108 ;  /* 0x0000002208a8723c */ /* 0x000fe2000000186c */
[----:B------:R-:W-:Y:S04]  /*2780*/  LDSM.16.M88.4 R8, [R217+0x8100] ;  /* 0x00810000d908783b */ /* 0x000fe80000000200 */
[----:B------:R-:W-:Y:S03]  /*2790*/  LDSM.16.M88.4 R32, [R213+0x2000] ;  /* 0x00200000d520783b */ /* 0x000fe60000000200 */
[----:B----4-:R-:W-:Y:S01]  /*27a0*/  HMMA.16816.F32 R132, R28, R72, R12 ;  /* 0x000000481c84723c */ /* 0x010fe2000000180c */
[----:B------:R-:W4:Y:S01]  /*27b0*/  LDSM.16.M88.4 R12, [R217+0x6100] ;  /* 0x00610000d90c783b */ /* 0x000f220000000200 */
[----:B------:R-:W-:-:S06]  /*27c0*/  DEPBAR.LE SB0, 0x0 ;  /* 0x000080000000791a */ /* 0x000fcc0000000000 */
[C---:B-----5:R-:W-:Y:S08]  /*27d0*/  HMMA.16816.F32 R124, R28.reuse, R84, R80 ;  /* 0x000000541c7c723c */ /* 0x060ff00000001850 */
[C---:B---3--:R-:W-:Y:S08]  /*27e0*/  HMMA.16816.F32 R156, R28.reuse, R60, R88 ;  /* 0x0000003c1c9c723c */ /* 0x048ff00000001858 */
[C---:B------:R-:W-:Y:S08]  /*27f0*/  HMMA.16816.F32 R152, R28.reuse, R56, R76 ;  /* 0x000000381c98723c */ /* 0x040ff0000000184c */
[C---:B-1----:R-:W-:Y:S08]  /*2800*/  HMMA.16816.F32 R120, R28.reuse, R66, R92 ;  /* 0x000000421c78723c */ /* 0x042ff0000000185c */
[----:B------:R-:W-:Y:S08]  /*2810*/  HMMA.16816.F32 R112, R28, R58, R96 ;  /* 0x0000003a1c70723c */ /* 0x000ff00000001860 */
[----:B--2---:R-:W-:Y:S08]  /*2820*/  HMMA.16816.F32 R80, R16, R62, R140 ;  /* 0x0000003e1050723c */ /* 0x004ff0000000188c */
[C---:B------:R-:W-:Y:S08]  /*2830*/  HMMA.16816.F32 R164, R28.reuse, R64, R104 ;  /* 0x000000401ca4723c */ /* 0x040ff00000001868 */
[----:B------:R-:W-:Y:S08]  /*2840*/  HMMA.16816.F32 R116, R28, R62, R100 ;  /* 0x0000003e1c74723c */ /* 0x000ff00000001864 */
[C---:B------:R-:W-:Y:S08]  /*2850*/  HMMA.16816.F32 R96, R16.reuse, R64, R176 ;  /* 0x000000401060723c */ /* 0x040ff000000018b0 */
[C---:B------:R-:W-:Y:S08]  /*2860*/  HMMA.16816.F32 R92, R16.reuse, R66, R68 ;  /* 0x00000042105c723c */ /* 0x040ff00000001844 */
[C---:B------:R-:W-:Y:S08]  /*2870*/  HMMA.16816.F32 R88, R16.reuse, R60, R180 ;  /* 0x0000003c1058723c */ /* 0x040ff000000018b4 */
[----:B------:R-:W-:Y:S08]  /*2880*/  HMMA.16816.F32 R76, R16, R56, R184 ;  /* 0x00000038104c723c */ /* 0x000ff000000018b8 */
[C---:B------:R-:W-:Y:S08]  /*2890*/  HMMA.16816.F32 R108, R28.reuse, R54, R128 ;  /* 0x000000361c6c723c */ /* 0x040ff00000001880 */
[C---:B------:R-:W-:Y:S08]  /*28a0*/  HMMA.16816.F32 R104, R28.reuse, R74, R188 ;  /* 0x0000004a1c68723c */ /* 0x040ff000000018bc */
[----:B------:R-:W-:Y:S08]  /*28b0*/  HMMA.16816.F32 R100, R28, R86, R136 ;  /* 0x000000561c64723c */ /* 0x000ff00000001888 */
[C---:B------:R-:W-:Y:S08]  /*28c0*/  HMMA.16816.F32 R68, R16.reuse, R58, R148 ;  /* 0x0000003a1044723c */ /* 0x040ff00000001894 */
[C---:B------:R-:W-:Y:S08]  /*28d0*/  HMMA.16816.F32 R64, R16.reuse, R52, R192 ;  /* 0x000000341040723c */ /* 0x040ff000000018c0 */
[C---:B------:R-:W-:Y:S08]  /*28e0*/  HMMA.16816.F32 R60, R16.reuse, R54, R160 ;  /* 0x00000036103c723c */ /* 0x040ff000000018a0 */
[C---:B------:R-:W-:Y:S08]  /*28f0*/  HMMA.16816.F32 R56, R16.reuse, R72, R196 ;  /* 0x000000481038723c */ /* 0x040ff000000018c4 */
[C---:B------:R-:W-:Y:S08]  /*2900*/  HMMA.16816.F32 R52, R16.reuse, R74, R172 ;  /* 0x0000004a1034723c */ /* 0x040ff000000018ac */
[C---:B------:R-:W-:Y:S08]  /*2910*/  HMMA.16816.F32 R28, R16.reuse, R84, R200 ;  /* 0x00000054101c723c */ /* 0x040ff000000018c8 */
[----:B------:R-:W-:Y:S08]  /*2920*/  HMMA.16816.F32 R16, R16, R86, R168 ;  /* 0x000000561010723c */ /* 0x000ff000000018a8 */
[----:B----4-:R-:W-:Y:S08]  /*2930*/  HMMA.16816.F32 R84, R12, R46, R80 ;  /* 0x0000002e0c54723c */ /* 0x010ff00000001850 */
[----:B------:R-:W-:Y:S08]  /*2940*/  HMMA.16816.F32 R160, R8, R50, R120 ;  /* 0x0000003208a0723c */ /* 0x000ff00000001878 */
[----:B------:R-:W-:Y:S08]  /*2950*/  HMMA.16816.F32 R80, R12, R40, R76 ;  /* 0x000000280c50723c */ /* 0x000ff0000000184c */
[C---:B------:R-:W-:Y:S08]  /*2960*/  HMMA.16816.F32 R136, R8.reuse, R46, R116 ;  /* 0x0000002e0888723c */ /* 0x040ff00000001874 */
[----:B------:R-:W-:Y:S08]  /*2970*/  HMMA.16816.F32 R120, R8, R22, R100 ;  /* 0x000000160878723c */ /* 0x000ff00000001864 */
[-C--:B------:R-:W-:Y:S08]  /*2980*/  HMMA.16816.F32 R76, R12, R42.reuse, R68 ;  /* 0x0000002a0c4c723c */ /* 0x080ff00000001844 */
[----:B------:R-:W-:Y:S08]  /*2990*/  HMMA.16816.F32 R116, R8, R42, R112 ;  /* 0x0000002a0874723c */ /* 0x000ff00000001870 */
        /* <DEDUP_REMOVED lines=16> */
[----:B------:R-:W-:Y:S01]  /*2aa0*/  HMMA.16816.F32 R56, R12, R22, R16 ;  /* 0x000000160c38723c */ /* 0x000fe20000001810 */
[----:B------:R-:W-:Y:S06]  /*2ab0*/  BAR.SYNC.DEFER_BLOCKING 0x0 ;  /* 0x0000000000007b1d */ /* 0x000fec0000010000 */
[----:B------:R-:W-:Y:S05]  /*2ac0*/  @!P0 BRA `(.L_x_461) ;  /* 0x000001d000008947 */ /* 0x000fea0003800000 */
[----:B------:R-:W-:Y:S01]  /*2ad0*/  IADD3 R3, R225, -0x2, RZ ;  /* 0xfffffffee1037810 */ /* 0x000fe20007ffe0ff */
        /* <DEDUP_REMOVED lines=25> */
[----:B-1----:R-:W-:-:S05]  /*2c70*/  IADD3 R14, P0, R6, R16, RZ ;  /* 0x00000010060e7210 */ /* 0x002fca0007f1e0ff */
[----:B------:R-:W-:-:S05]  /*2c80*/  IMAD.X R15, R7, 0x1, R5, P0 ;  /* 0x00000001070f7824 */ /* 0x000fca00000e0605 */
[----:B------:R2:W-:Y:S03]  /*2c90*/  LDGSTS.E.BYPASS.LTC128B.128 [R227+0x5900], [R14.64], !P6 ;  /* 0x059000000ee37fae */ /* 0x0005e6000f101d4c */
.L_x_461:
[----:B------:R-:W-:Y:S01]  /*2ca0*/  FMUL.FTZ R3, R65, c[0x0][0x320] ;  /* 0x0000c80041037a20 */ /* 0x000fe20000410000 */
[----:B--2---:R-:W-:Y:S01]  /*2cb0*/  SHF.R.S32.HI R7, RZ, 0x1f, R205 ;  /* 0x0000001fff077819 */ /* 0x004fe200000114cd */
[----:B------:R-:W-:Y:S01]  /*2cc0*/  FMUL.FTZ R5, R61, c[0x0][0x320] ;  /* 0x0000c8003d057a20 */ /* 0x000fe20000410000 */
[----:B------:R-:W-:Y:S01]  /*2cd0*/  LEA.HI R6, R209, R210, RZ, 0x2 ;  /* 0x000000d2d1067211 */ /* 0x000fe200078f10ff */
[----:B------:R1:W2:Y:S01]  /*2ce0*/  MUFU.TANH R32, R3 ;  /* 0x0000000300207308 */ /* 0x0002a20000002400 */
[----:B------:R-:W-:Y:S01]  /*2cf0*/  PLOP3.LUT P1, PT, PT, PT, UP2, 0x80, 0x0 ;  /* 0x000000000000781c */ /* 0x000fe20003f2f028 */
[----:B------:R-:W-:Y:S01]  /*2d00*/  FMUL.FTZ R10, R69, c[0x0][0x320] ;  /* 0x0000c800450a7a20 */ /* 0x000fe20000410000 */
[----:B------:R-:W-:Y:S01]  /*2d10*/  LOP3.LUT R6, R6, 0xfffffffc, RZ, 0xc0, !PT ;  /* 0xfffffffc06067812 */ /* 0x000fe200078ec0ff */
[----:B------:R-:W-:Y:S01]  /*2d20*/  ULDC UR10, c[0x0][0x324] ;  /* 0x0000c900000a7ab9 */ /* 0x000fe20000000800 */
[----:B------:R-:W-:Y:S01]  /*2d30*/  PLOP3.LUT P0, PT, PT, PT, UP2, 0x80, 0x0 ;  /* 0x000000000000781c */ /* 0x000fe20003f0f028 */
[----:B------:R-:W-:Y:S01]  /*2d40*/  ULOP3.LUT UR10, URZ, UR10, URZ, 0x33, !UPT ;  /* 0x0000000a3f0a7292 */ /* 0x000fe2000f8e333f */
[----:B------:R-:W0:Y:S01]  /*2d50*/  LDGDEPBAR ;  /* 0x00000000000079af */ /* 0x000e220000000000 */
[----:B------:R3:W4:Y:S01]  /*2d60*/  MUFU.TANH R16, R5 ;  /* 0x0000000500107308 */ /* 0x0007220000002400 */
[----:B------:R-:W-:-:S02]  /*2d70*/  IMAD.IADD R6, R210, 0x1, -R6 ;  /* 0x00000001d2067824 */ /* 0x000fc400078e0a06 */
[----:B-1----:R-:W-:-:S05]  /*2d80*/  FMUL.FTZ R3, R96, c[0x0][0x320] ;  /* 0x0000c80060037a20 */ /* 0x002fca0000410000 */
[----:B------:R1:W1:Y:S01]  /*2d90*/  MUFU.TANH R14, R10 ;  /* 0x0000000a000e7308 */ /* 0x0002620000002400 */
[----:B---3--:R-:W-:-:S07]  /*2da0*/  LEA.HI R5, R7, R205, RZ, 0x2 ;  /* 0x000000cd07057211 */ /* 0x008fce00078f10ff */
[----:B------:R3:W2:Y:S01]  /*2db0*/  MUFU.TANH R37, R3 ;  /* 0x0000000300257308 */ /* 0x0006a20000002400 */
[----:B------:R-:W-:Y:S01]  /*2dc0*/  FMUL.FTZ R7, R68, c[0x0][0x320] ;  /* 0x0000c80044077a20 */ /* 0x000fe20000410000 */
[----:B------:R-:W-:-:S04]  /*2dd0*/  LOP3.LUT R5, R5, 0xffffffc, RZ, 0xc0, !PT ;  /* 0x0ffffffc05057812 */ /* 0x000fc800078ec0ff */
[----:B------:R-:W-:Y:S02]  /*2de0*/  IADD3 R8, -R5, R205, RZ ;  /* 0x000000cd05087210 */ /* 0x000fe40007ffe1ff */
[----:B------:R-:W2:Y:S01]  /*2df0*/  MUFU.TANH R15, R7 ;  /* 0x00000007000f7308 */ /* 0x000ea20000002400 */
[----:B------:R-:W-:Y:S01]  /*2e00*/  LEA.HI R5, R6, R6, RZ, 0x1 ;  /* 0x0000000606057211 */ /* 0x000fe200078f08ff */
[----:B-1----:R-:W-:Y:S02]  /*2e10*/  FMUL.FTZ R10, R72, c[0x0][0x320] ;  /* 0x0000c800480a7a20 */ /* 0x002fe40000410000 */
[----:B---3--:R-:W-:-:S04]  /*2e20*/  FMUL.FTZ R3, R97, c[0x0][0x320] ;  /* 0x0000c80061037a20 */ /* 0x008fc80000410000 */
[----:B------:R-:W1:Y:S08]  /*2e30*/  MUFU.TANH R13, R10 ;  /* 0x0000000a000d7308 */ /* 0x000e700000002400 */
[----:B------:R3:W1:Y:S02]  /*2e40*/  MUFU.TANH R31, R3 ;  /* 0x00000003001f7308 */ /* 0x0006640000002400 */
[----:B---3--:R-:W-:-:S06]  /*2e50*/  FMUL.FTZ R3, R92, c[0x0][0x320] ;  /* 0x0000c8005c037a20 */ /* 0x008fcc0000410000 */
        /* <DEDUP_REMOVED lines=23> */
[----:B---3--:R-:W-:-:S04]  /*2fd0*/  LOP3.LUT R3, R206, 0xffffffe0, RZ, 0xc0, !PT ;  /* 0xffffffe0ce037812 */ /* 0x008fc800078ec0ff */
[----:B------:R-:W-:-:S04]  /*2fe0*/  IADD3 R3, -R3, R210, RZ ;  /* 0x000000d203037210 */ /* 0x000fc80007ffe1ff */
[----:B------:R-:W-:-:S04]  /*2ff0*/  SHF.R.S32.HI R9, RZ, 0x1f, R3 ;  /* 0x0000001fff097819 */ /* 0x000fc80000011403 */
[----:B------:R-:W-:-:S04]  /*3000*/  LEA.HI R9, R9, R3, RZ, 0x2 ;  /* 0x0000000309097211 */ /* 0x000fc800078f10ff */
[----:B------:R-:W-:-:S05]  /*3010*/  LEA.HI.SX32 R7, R9, UR7, 0x1e ;  /* 0x0000000709077c11 */ /* 0x000fca000f8ff2ff */
[----:B------:R-:W-:Y:S01]  /*3020*/  IMAD R11, R8, 0x10, R7 ;  /* 0x00000010080b7824 */ /* 0x000fe200078e0207 */
[C---:B------:R-:W-:Y:S02]  /*3030*/  SHF.L.U32 R7, R5.reuse, 0x5, RZ ;  /* 0x0000000505077819 */ /* 0x040fe400000006ff */
[----:B------:R-:W-:Y:S02]  /*3040*/  LOP3.LUT R8, R5, 0x1ffffffe, RZ, 0xc0, !PT ;  /* 0x1ffffffe05087812 */ /* 0x000fe400078ec0ff */
[----:B------:R-:W-:Y:S02]  /*3050*/  LOP3.LUT R5, R7, 0xffffffc0, RZ, 0xc0, !PT ;  /* 0xffffffc007057812 */ /* 0x000fe400078ec0ff */
[----:B------:R-:W-:Y:S01]  /*3060*/  IADD3.X R7, R24, c[0x0][0x1d0], RZ, PT, !PT ;  /* 0x0000740018077a10 */ /* 0x000fe20003ffe4ff */
[----:B------:R-:W-:Y:S01]  /*3070*/  IMAD.IADD R6, R6, 0x1, -R8 ;  /* 0x0000000106067824 */ /* 0x000fe200078e0a08 */
[----:B------:R-:W-:Y:S01]  /*3080*/  IADD3 R5, R5, R11, RZ ;  /* 0x0000000b05057210 */ /* 0x000fe20007ffe0ff */
[----:B------:R-:W-:-:S04]  /*3090*/  FMUL.FTZ R8, R56, c[0x0][0x320] ;  /* 0x0000c80038087a20 */ /* 0x000fc80000410000 */
[----:B------:R-:W-:Y:S02]  /*30a0*/  IMAD R25, R6, 0x8, R5 ;  /* 0x0000000806197824 */ /* 0x000fe400078e0205 */
[----:B------:R-:W-:Y:S02]  /*30b0*/  FMUL.FTZ R5, R73, c[0x0][0x320] ;  /* 0x0000c80049057a20 */ /* 0x000fe40000410000 */
[----:B------:R-:W-:Y:S01]  /*30c0*/  @P1 IMAD.HI.U32 R6, R25, c[0x0][0x2c8], RZ ;  /* 0x0000b20019061a27 */ /* 0x000fe200078e00ff */
[----:B------:R3:W-:Y:S01]  /*30d0*/  STL [R1+0x28], R25 ;  /* 0x0000281901007387 */ /* 0x0007e20000100800 */
[----:B------:R5:W1:Y:S02]  /*30e0*/  MUFU.TANH R12, R5 ;  /* 0x00000005000c7308 */ /* 0x000a640000002400 */
[----:B-----5:R-:W-:-:S06]  /*30f0*/  FMUL.FTZ R5, R88, c[0x0][0x320] ;  /* 0x0000c80058057a20 */ /* 0x020fcc0000410000 */
[----:B------:R5:W1:Y:S01]  /*3100*/  MUFU.TANH R11, R5 ;  /* 0x00000005000b7308 */ /* 0x000a620000002400 */
[----:B---3--:R-:W-:Y:S02]  /*3110*/  @P0 SHF.R.U32.HI R25, RZ, c[0x0][0x2cc], R6 ;  /* 0x0000b300ff190a19 */ /* 0x008fe40000011606 */
[----:B------:R-:W-:-:S03]  /*3120*/  PLOP3.LUT P0, PT, PT, PT, UP1, 0x40, 0x0 ;  /* 0x000000000000781c */ /* 0x000fc60003f0e818 */
[----:B------:R-:W3:Y:S01]  /*3130*/  SHFL.IDX PT, R6, R25, RZ, 0x1c1f ;  /* 0x001c1fff19067589 */ /* 0x000ee200000e0000 */
[----:B-----5:R-:W-:-:S04]  /*3140*/  FMUL.FTZ R5, R89, c[0x0][0x320] ;  /* 0x0000c80059057a20 */ /* 0x020fc80000410000 */
[----:B------:R5:W1:Y:S02]  /*3150*/  MUFU.TANH R10, R5 ;  /* 0x00000005000a7308 */ /* 0x000a640000002400 */
[----:B-----5:R-:W-:-:S06]  /*3160*/  LOP3.LUT R5, R9, 0x7ffffffc, RZ, 0xc0, !PT ;  /* 0x7ffffffc09057812 */ /* 0x020fcc00078ec0ff */
[----:B------:R-:W1:Y:S01]  /*3170*/  MUFU.TANH R9, R8 ;  /* 0x0000000800097308 */ /* 0x000e620000002400 */
[----:B------:R-:W-:Y:S01]  /*3180*/  IADD3 R3, R3, -R5, RZ ;  /* 0x8000000503037210 */ /* 0x000fe20007ffe0ff */
[----:B------:R-:W-:-:S03]  /*3190*/  FMUL.FTZ R5, R57, c[0x0][0x320] ;  /* 0x0000c80039057a20 */ /* 0x000fc60000410000 */
[----:B------:R-:W-:-:S03]  /*31a0*/  SHF.L.U32 R36, R3, 0x1, RZ ;  /* 0x0000000103247819 */ /* 0x000fc600000006ff */
[----:B------:R5:W1:Y:S01]  /*31b0*/  MUFU.TANH R8, R5 ;  /* 0x0000000500087308 */ /* 0x000a620000002400 */
[----:B------:R-:W-:Y:S01]  /*31c0*/  IADD3 R3, R7, -c[0x0][0x168], -R36 ;  /* 0x80005a0007037a10 */ /* 0x000fe20007ffe824 */
[----:B------:R1:W-:Y:S01]  /*31d0*/  STL [R1+0x20], R36 ;  /* 0x0000202401007387 */ /* 0x0003e20000100800 */
[----:B------:R-:W-:Y:S02]  /*31e0*/  IADD3 R34, -R36, c[0x0][0x1d0], R24 ;  /* 0x0000740024227a10 */ /* 0x000fe40007ffe118 */
[C---:B------:R-:W-:Y:S02]  /*31f0*/  IADD3 R33, R3.reuse, c[0x0][0x328], RZ ;  /* 0x0000ca0003217a10 */ /* 0x040fe40007ffe0ff */
[----:B------:R-:W-:-:S04]  /*3200*/  IADD3 R35, R3, UR10, RZ ;  /* 0x0000000a03237c10 */ /* 0x000fc8000fffe0ff */
[----:B---3--:R-:W-:Y:S01]  /*3210*/  IADD3 R3, R35, R6, RZ ;  /* 0x0000000623037210 */ /* 0x008fe20007ffe0ff */
[----:B-----5:R-:W-:-:S05]  /*3220*/  IMAD.IADD R5, R33, 0x1, R6 ;  /* 0x0000000121057824 */ /* 0x020fca00078e0206 */
[----:B------:R-:W-:Y:S02]  /*3230*/  IMNMX R5, R5, R34, PT ;  /* 0x0000002205057217 */ /* 0x000fe40003800200 */
[----:B-1----:R-:W-:Y:S01]  /*3240*/  IADD3 R36, R24, -R36, RZ ;  /* 0x8000002418247210 */ /* 0x002fe20007ffe0ff */
[----:B------:R-:W-:Y:S05]  /*3250*/  @P0 BRA `(.L_x_462) ;  /* 0x0000015000000947 */ /* 0x000fea0003800000 */
[----:B--2-4-:R-:W-:Y:S01]  /*3260*/  IADD3 R6, R6, c[0x0][0x1d0], RZ ;  /* 0x0000740006067a10 */ /* 0x014fe20007ffe0ff */
[----:B------:R-:W-:Y:S03]  /*3270*/  BSSY B0, `(.L_x_463) ;  /* 0x000000f000007945 */ /* 0x000fe60003800000 */
[----:B------:R-:W-:-:S04]  /*3280*/  IADD3 R6, R6, -c[0x0][0x168], RZ ;  /* 0x80005a0006067a10 */ /* 0x000fc80007ffe0ff */
        /* <DEDUP_REMOVED lines=9> */
.L_x_464:
[----:B------:R-:W-:-:S04]  /*3320*/  MOV R7, c[0x0][0x32c] ;  /* 0x0000cb0000077a02 */ /* 0x000fc80000000f00 */
[----:B------:R-:W-:-:S13]  /*3330*/  ISETP.NE.AND P0, PT, R7, 0x1, PT ;  /* 0x000000010700780c */ /* 0x000fda0003f05270 */
[----:B------:R-:W-:-:S05]  /*3340*/  @P0 IMAD.HI.U32 R7, R6, c[0x0][0x330], RZ ;  /* 0x0000cc0006070a27 */ /* 0x000fca00078e00ff */
[----:B------:R-:W-:Y:S02]  /*3350*/  @P0 SHF.R.U32.HI R6, RZ, c[0x0][0x334], R7 ;  /* 0x0000cd00ff060a19 */ /* 0x000fe40000011607 */
.L_x_465:
[----:B------:R-:W-:Y:S05]  /*3360*/  BSYNC B0 ;  /* 0x0000000000007941 */ /* 0x000fea0003800000 */
.L_x_463:
[----:B------:R-:W-:-:S05]  /*3370*/  IMAD R6, R6, c[0x0][0x32c], R36 ;  /* 0x0000cb0006067a24 */ /* 0x000fca00078e0224 */
[----:B------:R-:W-:Y:S02]  /*3380*/  IADD3 R7, R6, c[0x0][0x32c], RZ ;  /* 0x0000cb0006077a10 */ /* 0x000fe40007ffe0ff */
[----:B------:R-:W-:Y:S02]  /*3390*/  IMNMX R3, R3, R6, !PT ;  /* 0x0000000603037217 */ /* 0x000fe40007800200 */
[----:B------:R-:W-:Y:S02]  /*33a0*/  IMNMX R5, R5, R7, PT ;  /* 0x0000000705057217 */ /* 0x000fe40003800200 */
.L_x_462:
[C---:B--2-4-:R-:W-:Y:S01]  /*33b0*/  ISETP.GE.AND P0, PT, R24.reuse, 0x9, PT ;  /* 0x000000091800780c */ /* 0x054fe20003f06270 */
[----:B------:R-:W1:Y:S01]  /*33c0*/  SHFL.IDX PT, R6, R25, 0x1, 0x1c1f ;  /* 0x003c1f0019067f89 */ /* 0x000e6200000e0000 */
[----:B------:R-:W-:Y:S02]  /*33d0*/  ISETP.GE.AND P1, PT, R24, 0x2, PT ;  /* 0x000000021800780c */ /* 0x000fe40003f26270 */
[----:B------:R-:W-:Y:S02]  /*33e0*/  P2R R54, PR, RZ, 0x1 ;  /* 0x00000001ff367803 */ /* 0x000fe40000000000 */
[----:B------:R-:W-:-:S02]  /*33f0*/  ISETP.GT.AND P0, PT, R3, 0x8, !P0 ;  /* 0x000000080300780c */ /* 0x000fc40004704270 */
[----:B------:R-:W-:Y:S02]  /*3400*/  P2R R55, PR, RZ, 0x2 ;  /* 0x00000002ff377803 */ /* 0x000fe40000000000 */
[----:B------:R-:W-:Y:S02]  /*3410*/  ISETP.LT.OR P0, PT, R5, 0x9, P0 ;  /* 0x000000090500780c */ /* 0x000fe40000701670 */
[----:B------:R-:W-:Y:S02]  /*3420*/  ISETP.GT.AND P1, PT, R3, 0x1, !P1 ;  /* 0x000000010300780c */ /* 0x000fe40004f24270 */
[----:B------:R-:W-:Y:S02]  /*3430*/  ISETP.GE.AND P2, PT, R24, 0x11, PT ;  /* 0x000000111800780c */ /* 0x000fe40003f46270 */
[----:B------:R-:W-:Y:S02]  /*3440*/  FSEL R73, R30, -INF , !P0 ;  /* 0xff8000001e497808 */ /* 0x000fe40004000000 */
[----:B------:R-:W-:-:S02]  /*3450*/  ISETP.LT.OR P1, PT, R5, 0x2, P1 ;  /* 0x000000020500780c */ /* 0x000fc40000f21670 */
[----:B------:R-:W-:Y:S02]  /*3460*/  ISETP.GT.AND P0, PT, R3, 0x10, !P2 ;  /* 0x000000100300780c */ /* 0x000fe40005704270 */
[----:B------:R-:W-:Y:S02]  /*3470*/  ISETP.GE.AND P3, PT, R24, 0xa, PT ;  /* 0x0000000a1800780c */ /* 0x000fe40003f66270 */
[----:B------:R-:W-:Y:S02]  /*3480*/  FSEL R64, R31, -INF , !P1 ;  /* 0xff8000001f407808 */ /* 0x000fe40004800000 */
[----:B------:R-:W-:Y:S02]  /*3490*/  P2R R52, PR, RZ, 0x4 ;  /* 0x00000004ff347803 */ /* 0x000fe40000000000 */
[----:B------:R-:W-:Y:S02]  /*34a0*/  ISETP.LT.OR P0, PT, R5, 0x11, P0 ;  /* 0x000000110500780c */ /* 0x000fe40000701670 */
[----:B------:R-:W-:-:S02]  /*34b0*/  ISETP.GT.AND P1, PT, R3, 0x9, !P3 ;  /* 0x000000090300780c */ /* 0x000fc40005f24270 */
[----:B------:R-:W-:Y:S02]  /*34c0*/  ISETP.GE.AND P2, PT, R24, 0x12, PT ;  /* 0x000000121800780c */ /* 0x000fe40003f46270 */
[----:B------:R-:W-:Y:S02]  /*34d0*/  FSEL R77, R28, -INF , !P0 ;  /* 0xff8000001c4d7808 */ /* 0x000fe40004000000 */
[----:B------:R-:W-:Y:S02]  /*34e0*/  ISETP.LT.OR P1, PT, R5, 0xa, P1 ;  /* 0x0000000a0500780c */ /* 0x000fe40000f21670 */
[----:B------:R-:W-:Y:S02]  /*34f0*/  ISETP.GT.AND P0, PT, R3, 0x11, !P2 ;  /* 0x000000110300780c */ /* 0x000fe40005704270 */
[----:B------:R-:W-:Y:S02]  /*3500*/  FSEL R76, R29, -INF , !P1 ;  /* 0xff8000001d4c7808 */ /* 0x000fe40004800000 */
[----:B------:R-:W-:-:S02]  /*3510*/  ISETP.LT.OR P0, PT, R5, 0x12, P0 ;  /* 0x000000120500780c */ /* 0x000fc40000701670 */
[C---:B------:R-:W-:Y:S02]  /*3520*/  ISETP.GE.AND P1, PT, R24.reuse, 0x19, PT ;  /* 0x000000191800780c */ /* 0x040fe40003f26270 */
[----:B------:R-:W-:Y:S02]  /*3530*/  FSEL R81, R27, -INF , !P0 ;  /* 0xff8000001b517808 */ /* 0x000fe40004000000 */
[----:B------:R-:W-:Y:S02]  /*3540*/  ISETP.GT.AND P0, PT, R3, 0x18, !P1 ;  /* 0x000000180300780c */ /* 0x000fe40004f04270 */
[----:B------:R-:W-:Y:S02]  /*3550*/  P2R R50, PR, RZ, 0x2 ;  /* 0x00000002ff327803 */ /* 0x000fe40000000000 */
[----:B------:R-:W-:Y:S02]  /*3560*/  ISETP.LT.OR P0, PT, R5, 0x19, P0 ;  /* 0x000000190500780c */ /* 0x000fe40000701670 */
[----:B------:R-:W-:-:S02]  /*3570*/  ISETP.GE.AND P1, PT, R24, 0x1a, PT ;  /* 0x0000001a1800780c */ /* 0x000fc40003f26270 */
[----:B------:R-:W-:Y:S02]  /*3580*/  FSEL R84, R26, -INF , !P0 ;  /* 0xff8000001a547808 */ /* 0x000fe40004000000 */
[----:B------:R-:W-:Y:S02]  /*3590*/  ISETP.GT.AND P0, PT, R3, 0x19, !P1 ;  /* 0x000000190300780c */ /* 0x000fe40004f04270 */
[----:B------:R-:W-:Y:S02]  /*35a0*/  P2R R49, PR, RZ, 0x2 ;  /* 0x00000002ff317803 */ /* 0x000fe40000000000 */
[----:B------:R-:W-:Y:S02]  /*35b0*/  ISETP.LT.OR P0, PT, R5, 0x1a, P0 ;  /* 0x0000001a0500780c */ /* 0x000fe40000701670 */
[----:B------:R-:W-:Y:S02]  /*35c0*/  ISETP.GE.AND P1, PT, R24, 0x21, PT ;  /* 0x000000211800780c */ /* 0x000fe40003f26270 */
[----:B------:R-:W-:-:S02]  /*35d0*/  FSEL R85, R23, -INF , !P0 ;  /* 0xff80000017557808 */ /* 0x000fc40004000000 */
[----:B------:R-:W-:Y:S02]  /*35e0*/  ISETP.GT.AND P0, PT, R3, 0x20, !P1 ;  /* 0x000000200300780c */ /* 0x000fe40004f04270 */
[----:B------:R-:W-:Y:S02]  /*35f0*/  P2R R48, PR, RZ, 0x2 ;  /* 0x00000002ff307803 */ /* 0x000fe40000000000 */
[----:B------:R-:W-:Y:S02]  /*3600*/  ISETP.LT.OR P0, PT, R5, 0x21, P0 ;  /* 0x000000210500780c */ /* 0x000fe40000701670 */
[----:B------:R-:W-:Y:S02]  /*3610*/  ISETP.GE.AND P1, PT, R24, 0x22, PT ;  /* 0x000000221800780c */ /* 0x000fe40003f26270 */
[----:B------:R-:W-:Y:S02]  /*3620*/  FSEL R97, R22, -INF , !P0 ;  /* 0xff80000016617808 */ /* 0x000fe40004000000 */
[----:B------:R-:W-:-:S02]  /*3630*/  ISETP.GT.AND P0, PT, R3, 0x21, !P1 ;  /* 0x000000210300780c */ /* 0x000fc40004f04270 */
[----:B------:R-:W-:Y:S02]  /*3640*/  P2R R47, PR, RZ, 0x2 ;  /* 0x00000002ff2f7803 */ /* 0x000fe40000000000 */
[----:B------:R-:W-:Y:S02]  /*3650*/  ISETP.LT.OR P0, PT, R5, 0x22, P0 ;  /* 0x000000220500780c */ /* 0x000fe40000701670 */
[----:B------:R-:W-:Y:S02]  /*3660*/  ISETP.GE.AND P1, PT, R24, 0x29, PT ;  /* 0x000000291800780c */ /* 0x000fe40003f26270 */
[----:B------:R-:W-:Y:S02]  /*3670*/  FSEL R100, R21, -INF , !P0 ;  /* 0xff80000015647808 */ /* 0x000fe40004000000 */
[----:B------:R-:W-:Y:S02]  /*3680*/  ISETP.GT.AND P0, PT, R3, 0x28, !P1 ;  /* 0x000000280300780c */ /* 0x000fe40004f04270 */
[----:B------:R-:W-:-:S02]  /*3690*/  P2R R46, PR, RZ, 0x2 ;  /* 0x00000002ff2e7803 */ /* 0x000fc40000000000 */
[----:B------:R-:W-:Y:S02]  /*36a0*/  ISETP.LT.OR P0, PT, R5, 0x29, P0 ;  /* 0x000000290500780c */ /* 0x000fe40000701670 */
[----:B------:R-:W-:Y:S02]  /*36b0*/  ISETP.GE.AND P1, PT, R24, 0x2a, PT ;  /* 0x0000002a1800780c */ /* 0x000fe40003f26270 */
[----:B------:R-:W-:Y:S02]  /*36c0*/  FSEL R101, R20, -INF , !P0 ;  /* 0xff80000014657808 */ /* 0x000fe40004000000 */
[----:B------:R-:W-:Y:S02]  /*36d0*/  ISETP.GT.AND P0, PT, R3, 0x29, !P1 ;  /* 0x000000290300780c */ /* 0x000fe40004f04270 */
[----:B------:R-:W-:Y:S02]  /*36e0*/  P2R R45, PR, RZ, 0x2 ;  /* 0x00000002ff2d7803 */ /* 0x000fe40000000000 */
        /* <DEDUP_REMOVED lines=14> */
[----:B------:R-:W-:Y:S02]  /*37d0*/  ISETP.GE.AND P5, PT, R24, 0x3a, PT ;  /* 0x0000003a1800780c */ /* 0x000fe40003fa6270 */
[----:B------:R-:W-:Y:S02]  /*37e0*/  ISETP.LT.OR P0, PT, R5, 0x39, P0 ;  /* 0x000000390500780c */ /* 0x000fe40000701670 */
[----:B------:R-:W-:Y:S02]  /*37f0*/  P2R R53, PR, RZ, 0x8 ;  /* 0x00000008ff357803 */ /* 0x000fe40000000000 */
[----:B------:R-:W-:Y:S02]  /*3800*/  FSEL R170, R17, -INF , !P0 ;  /* 0xff80000011aa7808 */ /* 0x000fe40004000000 */
[----:B------:R-:W-:-:S02]  /*3810*/  ISETP.GT.AND P0, PT, R3, 0x39, !P5 ;  /* 0x000000390300780c */ /* 0x000fc40006f04270 */
[----:B------:R-:W-:Y:S02]  /*3820*/  ISETP.GE.AND P3, PT, R24, 0x41, PT ;  /* 0x000000411800780c */ /* 0x000fe40003f66270 */
[----:B------:R-:W-:Y:S02]  /*3830*/  ISETP.LT.OR P0, PT, R5, 0x3a, P0 ;  /* 0x0000003a0500780c */ /* 0x000fe40000701670 */
[----:B------:R-:W-:Y:S02]  /*3840*/  P2R R51, PR, RZ, 0x4 ;  /* 0x00000004ff337803 */ /* 0x000fe40000000000 */
[----:B------:R-:W-:Y:S02]  /*3850*/  FSEL R171, R16, -INF , !P0 ;  /* 0xff80000010ab7808 */ /* 0x000fe40004000000 */
[----:B------:R-:W-:Y:S02]  /*3860*/  ISETP.GT.AND P0, PT, R3, 0x40, !P3 ;  /* 0x000000400300780c */ /* 0x000fe40005f04270 */
[----:B------:R-:W-:-:S02]  /*3870*/  ISETP.GE.AND P2, PT, R24, 0x42, PT ;  /* 0x000000421800780c */ /* 0x000fc40003f46270 */
[----:B------:R-:W-:Y:S02]  /*3880*/  ISETP.LT.OR P0, PT, R5, 0x41, P0 ;  /* 0x000000410500780c */ /* 0x000fe40000701670 */
[----:B------:R-:W-:Y:S02]  /*3890*/  P2R R42, PR, RZ, 0x2 ;  /* 0x00000002ff2a7803 */ /* 0x000fe40000000000 */
[----:B------:R-:W-:Y:S02]  /*38a0*/  FSEL R172, R15, -INF , !P0 ;  /* 0xff8000000fac7808 */ /* 0x000fe40004000000 */
[----:B------:R-:W-:Y:S02]  /*38b0*/  ISETP.GT.AND P0, PT, R3, 0x41, !P2 ;  /* 0x000000410300780c */ /* 0x000fe40005704270 */
[----:B------:R-:W-:Y:S02]  /*38c0*/  ISETP.GE.AND P1, PT, R24, 0x49, PT ;  /* 0x000000491800780c */ /* 0x000fe40003f26270 */
[----:B------:R-:W-:-:S02]  /*38d0*/  ISETP.LT.OR P0, PT, R5, 0x42, P0 ;  /* 0x000000420500780c */ /* 0x000fc40000701670 */
[----:B------:R-:W-:Y:S02]  /*38e0*/  P2R R41, PR, RZ, 0x2 ;  /* 0x00000002ff297803 */ /* 0x000fe40000000000 */
[----:B------:R-:W-:Y:S02]  /*38f0*/  FSEL R191, R14, -INF , !P0 ;  /* 0xff8000000ebf7808 */ /* 0x000fe40004000000 */
[----:B------:R-:W-:Y:S02]  /*3900*/  ISETP.GT.AND P0, PT, R3, 0x48, !P1 ;  /* 0x000000480300780c */ /* 0x000fe40004f04270 */
[----:B------:R-:W-:Y:S02]  /*3910*/  ISETP.GE.AND P1, PT, R24, 0x4a, PT ;  /* 0x0000004a1800780c */ /* 0x000fe40003f26270 */
[----:B------:R-:W-:Y:S02]  /*3920*/  ISETP.LT.OR P0, PT, R5, 0x49, P0 ;  /* 0x000000490500780c */ /* 0x000fe40000701670 */
[----:B------:R-:W-:-:S02]  /*3930*/  P2R R40, PR, RZ, 0x2 ;  /* 0x00000002ff287803 */ /* 0x000fc40000000000 */
[----:B------:R-:W-:Y:S02]  /*3940*/  FSEL R192, R13, -INF , !P0 ;  /* 0xff8000000dc07808 */ /* 0x000fe40004000000 */
[----:B------:R-:W-:Y:S02]  /*3950*/  ISETP.GT.AND P0, PT, R3, 0x49, !P1 ;  /* 0x000000490300780c */ /* 0x000fe40004f04270 */
[----:B------:R-:W-:Y:S02]  /*3960*/  ISETP.GE.AND P1, PT, R24, 0x51, PT ;  /* 0x000000511800780c */ /* 0x000fe40003f26270 */
[----:B------:R-:W-:Y:S02]  /*3970*/  ISETP.LT.OR P0, PT, R5, 0x4a, P0 ;  /* 0x0000004a0500780c */ /* 0x000fe40000701670 */
[----:B------:R-:W-:Y:S02]  /*3980*/  P2R R39, PR, RZ, 0x2 ;  /* 0x00000002ff277803 */ /* 0x000fe40000000000 */
[----:B------:R-:W-:-:S02]  /*3990*/  FSEL R193, R12, -INF , !P0 ;  /* 0xff8000000cc17808 */ /* 0x000fc40004000000 */
[----:B------:R-:W-:Y:S02]  /*39a0*/  ISETP.GT.AND P0, PT, R3, 0x50, !P1 ;  /* 0x000000500300780c */ /* 0x000fe40004f04270 */
[C---:B------:R-:W-:Y:S02]  /*39b0*/  ISETP.GE.AND P1, PT, R24.reuse, 0x52, PT ;  /* 0x000000521800780c */ /* 0x040fe40003f26270 */
        /* <DEDUP_REMOVED lines=8> */
[----:B------:R-:W-:-:S04]  /*3a40*/  ISETP.GT.AND P0, PT, R3, 0x58, !P4 ;  /* 0x000000580300780c */ /* 0x000fc80006704270 */
[----:B------:R-:W-:-:S04]  /*3a50*/  ISETP.LT.OR P0, PT, R5, 0x59, P0 ;  /* 0x000000590500780c */ /* 0x000fc80000701670 */
[----:B------:R-:W-:Y:S02]  /*3a60*/  FSEL R200, R9, -INF , !P0 ;  /* 0xff80000009c87808 */ /* 0x000fe40004000000 */
[----:B------:R-:W-:-:S04]  /*3a70*/  ISETP.GT.AND P0, PT, R3, RZ, !P1 ;  /* 0x000000ff0300720c */ /* 0x000fc80004f04270 */
[----:B------:R-:W-:-:S04]  /*3a80*/  ISETP.LT.OR P0, PT, R5, 0x1, P0 ;  /* 0x000000010500780c */ /* 0x000fc80000701670 */
[----:B------:R-:W-:Y:S02]  /*3a90*/  FSEL R61, R37, -INF , !P0 ;  /* 0xff800000253d7808 */ /* 0x000fe40004000000 */
[----:B------:R-:W-:-:S04]  /*3aa0*/  ISETP.GE.AND P0, PT, R24, 0x5a, PT ;  /* 0x0000005a1800780c */ /* 0x000fc80003f06270 */
[----:B------:R-:W-:Y:S02]  /*3ab0*/  P2R R37, PR, RZ, 0x1 ;  /* 0x00000001ff257803 */ /* 0x000fe40000000000 */
[----:B------:R-:W-:Y:S01]  /*3ac0*/  ISETP.GT.AND P0, PT, R3, 0x59, !P0 ;  /* 0x000000590300780c */ /* 0x000fe20004704270 */
[----:B------:R-:W-:-:S03]  /*3ad0*/  FMUL.FTZ R3, R63, c[0x0][0x320] ;  /* 0x0000c8003f037a20 */ /* 0x000fc60000410000 */
[----:B------:R-:W-:Y:S01]  /*3ae0*/  ISETP.LT.OR P0, PT, R5, 0x5a, P0 ;  /* 0x0000005a0500780c */ /* 0x000fe20000701670 */
[----:B------:R2:W3:Y:S01]  /*3af0*/  MUFU.TANH R32, R3 ;  /* 0x0000000300207308 */ /* 0x0004e20000002400 */
[----:B------:R-:W-:Y:S02]  /*3b00*/  FMUL.FTZ R5, R103, c[0x0][0x320] ;  /* 0x0000c80067057a20 */ /* 0x000fe40000410000 */
[----:B------:R-:W-:Y:S02]  /*3b10*/  FSEL R202, R8, -INF , !P0 ;  /* 0xff80000008ca7808 */ /* 0x000fe40004000000 */
[----:B------:R-:W-:-:S03]  /*3b20*/  PLOP3.LUT P0, PT, PT, PT, UP1, 0x40, 0x0 ;  /* 0x000000000000781c */ /* 0x000fc60003f0e818 */
[----:B------:R1:W4:Y:S01]  /*3b30*/  MUFU.TANH R12, R5 ;  /* 0x00000005000c7308 */ /* 0x0003220000002400 */
[----:B--2---:R-:W-:-:S07]  /*3b40*/  FMUL.FTZ R3, R86, c[0x0][0x320] ;  /* 0x0000c80056037a20 */ /* 0x004fce0000410000 */
[----:B------:R2:W2:Y:S01]  /*3b50*/  MUFU.TANH R31, R3 ;  /* 0x00000003001f7308 */ /* 0x0004a20000002400 */
[----:B-1----:R-:W-:-:S05]  /*3b60*/  IMAD.IADD R5, R33, 0x1, R6 ;  /* 0x0000000121057824 */ /* 0x002fca00078e0206 */
[----:B------:R-:W-:Y:S01]  /*3b70*/  IMNMX R5, R5, R34, PT ;  /* 0x0000002205057217 */ /* 0x000fe20003800200 */
[----:B--2---:R-:W-:-:S04]  /*3b80*/  FMUL.FTZ R3, R87, c[0x0][0x320] ;  /* 0x0000c80057037a20 */ /* 0x004fc80000410000 */
[----:B------:R1:W2:Y:S02]  /*3b90*/  MUFU.TANH R30, R3 ;  /* 0x00000003001e7308 */ /* 0x0002a40000002400 */
        /* <DEDUP_REMOVED lines=40> */
[----:B-1----:R-:W-:Y:S01]  /*3e20*/  IMAD.IADD R3, R35, 0x1, R6 ;  /* 0x0000000123037824 */ /* 0x002fe200078e0206 */
[----:B------:R-:W-:Y:S05]  /*3e30*/  @P0 BRA `(.L_x_466) ;  /* 0x0000015000000947 */ /* 0x000fea0003800000 */
[----:B--234-:R-:W-:Y:S01]  /*3e40*/  IADD3 R6, R6, c[0x0][0x1d0], RZ ;  /* 0x0000740006067a10 */ /* 0x01cfe20007ffe0ff */
        /* <DEDUP_REMOVED lines=11> */
.L_x_468:
[----:B------:R-:W-:-:S04]  /*3f00*/  MOV R7, c[0x0][0x32c] ;  /* 0x0000cb0000077a02 */ /* 0x000fc80000000f00 */
[----:B------:R-:W-:-:S13]  /*3f10*/  ISETP.NE.AND P0, PT, R7, 0x1, PT ;  /* 0x000000010700780c */ /* 0x000fda0003f05270 */
[----:B------:R-:W-:-:S05]  /*3f20*/  @P0 IMAD.HI.U32 R7, R6, c[0x0][0x330], RZ ;  /* 0x0000cc0006070a27 */ /* 0x000fca00078e00ff */
[----:B------:R-:W-:Y:S02]  /*3f30*/  @P0 SHF.R.U32.HI R6, RZ, c[0x0][0x334], R7 ;  /* 0x0000cd00ff060a19 */ /* 0x000fe40000011607 */
.L_x_469:
[----:B------:R-:W-:Y:S05]  /*3f40*/  BSYNC B0 ;  /* 0x0000000000007941 */ /* 0x000fea0003800000 */
.L_x_467:
[----:B------:R-:W-:-:S05]  /*3f50*/  IMAD R6, R6, c[0x0][0x32c], R36 ;  /* 0x0000cb0006067a24 */ /* 0x000fca00078e0224 */
[----:B------:R-:W-:Y:S02]  /*3f60*/  IADD3 R7, R6, c[0x0][0x32c], RZ ;  /* 0x0000cb0006077a10 */ /* 0x000fe40007ffe0ff */
[----:B------:R-:W-:Y:S02]  /*3f70*/  IMNMX R3, R3, R6, !PT ;  /* 0x0000000603037217 */ /* 0x000fe40007800200 */
[----:B------:R-:W-:Y:S02]  /*3f80*/  IMNMX R5, R5, R7, PT ;  /* 0x0000000705057217 */ /* 0x000fe40003800200 */
.L_x_466:
[----:B--234-:R-:W-:Y:S01]  /*3f90*/  ISETP.NE.AND P0, PT, R55, RZ, PT ;  /* 0x000000ff3700720c */ /* 0x01cfe20003f05270 */
[----:B------:R-:W1:Y:S03]  /*3fa0*/  SHFL.IDX PT, R6, R25, 0x2, 0x1c1f ;  /* 0x005c1f0019067f89 */ /* 0x000e6600000e0000 */
[----:B------:R-:W-:-:S04]  /*3fb0*/  ISETP.GT.AND P0, PT, R3, 0x1, !P0 ;  /* 0x000000010300780c */ /* 0x000fc80004704270 */
[----:B------:R-:W-:-:S04]  /*3fc0*/  ISETP.LT.OR P0, PT, R5, 0x2, P0 ;  /* 0x000000020500780c */ /* 0x000fc80000701670 */
[----:B------:R-:W-:Y:S02]  /*3fd0*/  FSEL R57, R28, -INF , !P0 ;  /* 0xff8000001c397808 */ /* 0x000fe40004000000 */
[----:B------:R-:W-:-:S04]  /*3fe0*/  ISETP.NE.AND P0, PT, R54, RZ, PT ;  /* 0x000000ff3600720c */ /* 0x000fc80003f05270 */
        /* <DEDUP_REMOVED lines=79> */
[----:B------:R-:W-:-:S04]  /*44e0*/  ISETP.GT.AND P0, PT, R3, RZ, !P1 ;  /* 0x000000ff0300720c */ /* 0x000fc80004f04270 */
[----:B------:R-:W-:-:S04]  /*44f0*/  ISETP.LT.OR P0, PT, R5, 0x1, P0 ;  /* 0x000000010500780c */ /* 0x000fc80000701670 */
[----:B------:R-:W-:Y:S02]  /*4500*/  FSEL R56, R29, -INF , !P0 ;  /* 0xff8000001d387808 */ /* 0x000fe40004000000 */
[----:B------:R-:W-:-:S04]  /*4510*/  ISETP.NE.AND P0, PT, R37, RZ, PT ;  /* 0x000000ff2500720c */ /* 0x000fc80003f05270 */
        /* <DEDUP_REMOVED lines=68> */
.L_x_472:
[----:B------:R-:W-:-:S04]  /*4960*/  MOV R7, c[0x0][0x32c] ;  /* 0x0000cb0000077a02 */ /* 0x000fc80000000f00 */
[----:B------:R-:W-:-:S13]  /*4970*/  ISETP.NE.AND P0, PT, R7, 0x1, PT ;  /* 0x000000010700780c */ /* 0x000fda0003f05270 */
[----:B------:R-:W-:-:S05]  /*4980*/  @P0 IMAD.HI.U32 R7, R6, c[0x0][0x330], RZ ;  /* 0x0000cc0006070a27 */ /* 0x000fca00078e00ff */
[----:B------:R-:W-:Y:S02]  /*4990*/  @P0 SHF.R.U32.HI R6, RZ, c[0x0][0x334], R7 ;  /* 0x0000cd00ff060a19 */ /* 0x000fe40000011607 */
.L_x_473:
[----:B------:R-:W-:Y:S05]  /*49a0*/  BSYNC B0 ;  /* 0x0000000000007941 */ /* 0x000fea0003800000 */
.L_x_471:
[----:B------:R-:W-:-:S05]  /*49b0*/  IMAD R6, R6, c[0x0][0x32c], R36 ;  /* 0x0000cb0006067a24 */ /* 0x000fca00078e0224 */
[----:B------:R-:W-:Y:S02]  /*49c0*/  IADD3 R7, R6, c[0x0][0x32c], RZ ;  /* 0x0000cb0006077a10 */ /* 0x000fe40007ffe0ff */
[----:B------:R-:W-:Y:S02]  /*49d0*/  IMNMX R3, R3, R6, !PT ;  /* 0x0000000603037217 */ /* 0x000fe40007800200 */
[----:B------:R-:W-:Y:S02]  /*49e0*/  IMNMX R5, R5, R7, PT ;  /* 0x0000000705057217 */ /* 0x000fe40003800200 */
.L_x_470:
        /* <DEDUP_REMOVED lines=93> */
[----:B-1----:R-:W-:Y:S02]  /*4fc0*/  IMAD.IADD R5, R33, 0x1, R6 ;  /* 0x0000000121057824 */ /* 0x002fe400078e0206 */
[----:B------:R-:W-:Y:S02]  /*4fd0*/  FSEL R201, R8, -INF , !P0 ;  /* 0xff80000008c97808 */ /* 0x000fe40004000000 */
[----:B------:R-:W-:Y:S02]  /*4fe0*/  PLOP3.LUT P0, PT, PT, PT, UP1, 0x40, 0x0 ;  /* 0x000000000000781c */ /* 0x000fe40003f0e818 */
[----:B------:R-:W-:Y:S01]  /*4ff0*/  IMNMX R5, R5, R34, PT ;  /* 0x0000002205057217 */ /* 0x000fe20003800200 */
[----:B--2---:R-:W-:-:S04]  /*5000*/  FMUL.FTZ R3, R119, c[0x0][0x320] ;  /* 0x0000c80077037a20 */ /* 0x004fc80000410000 */
[----:B------:R1:W2:Y:S02]  /*5010*/  MUFU.TANH R24, R3 ;  /* 0x0000000300187308 */ /* 0x0002a40000002400 */
[----:B-1----:R-:W-:-:S06]  /*5020*/  FMUL.FTZ R3, R138, c[0x0][0x320] ;  /* 0x0000c8008a037a20 */ /* 0x002fcc0000410000 */
[----:B------:R1:W4:Y:S02]  /*5030*/  MUFU.TANH R23, R3 ;  /* 0x0000000300177308 */ /* 0x0003240000002400 */
        /* <DEDUP_REMOVED lines=56> */
.L_x_476:
[----:B------:R-:W-:-:S04]  /*53c0*/  MOV R7, c[0x0][0x32c] ;  /* 0x0000cb0000077a02 */ /* 0x000fc80000000f00 */
[----:B------:R-:W-:-:S13]  /*53d0*/  ISETP.NE.AND P0, PT, R7, 0x1, PT ;  /* 0x000000010700780c */ /* 0x000fda0003f05270 */
[----:B------:R-:W-:-:S05]  /*53e0*/  @P0 IMAD.HI.U32 R7, R6, c[0x0][0x330], RZ ;  /* 0x0000cc0006070a27 */ /* 0x000fca00078e00ff */
[----:B------:R-:W-:Y:S02]  /*53f0*/  @P0 SHF.R.U32.HI R6, RZ, c[0x0][0x334], R7 ;  /* 0x0000cd00ff060a19 */ /* 0x000fe40000011607 */
.L_x_477:
[----:B------:R-:W-:Y:S05]  /*5400*/  BSYNC B0 ;  /* 0x0000000000007941 */ /* 0x000fea0003800000 */
.L_x_475:
[----:B------:R-:W-:-:S05]  /*5410*/  IMAD R6, R6, c[0x0][0x32c], R36 ;  /* 0x0000cb0006067a24 */ /* 0x000fca00078e0224 */
[----:B------:R-:W-:Y:S02]  /*5420*/  IADD3 R7, R6, c[0x0][0x32c], RZ ;  /* 0x0000cb0006077a10 */ /* 0x000fe40007ffe0ff */
[----:B------:R-:W-:Y:S02]  /*5430*/  IMNMX R3, R3, R6, !PT ;  /* 0x0000000603037217 */ /* 0x000fe40007800200 */
[----:B------:R-:W-:Y:S02]  /*5440*/  IMNMX R5, R5, R7, PT ;  /* 0x0000000705057217 */ /* 0x000fe40003800200 */
.L_x_474:
[----:B--234-:R-:W-:Y:S01]  /*5450*/  ISETP.NE.AND P0, PT, R55, RZ, PT ;  /* 0x000000ff3700720c */ /* 0x01cfe20003f05270 */
[----:B------:R-:W-:Y:S01]  /*5460*/  IMAD.SHL.U32 R209, R0, 0x2, RZ ;  /* 0x0000000200d17824 */ /* 0x000fe200078e00ff */
[----:B------:R-:W-:Y:S01]  /*5470*/  P2R R25, PR, RZ, 0x40 ;  /* 0x00000040ff197803 */ /* 0x000fe20000000000 */
[----:B------:R-:W-:Y:S01]  /*5480*/  ULDC.64 UR4, c[0x0][0x2c8] ;  /* 0x0000b20000047ab9 */ /* 0x000fe20000000a00 */
[----:B------:R-:W-:Y:S01]  /*5490*/  ISETP.GT.AND P0, PT, R3, 0x1, !P0 ;  /* 0x000000010300780c */ /* 0x000fe20004704270 */
[--C-:B------:R-:W-:Y:S01]  /*54a0*/  IMAD R210, R4, 0x2, R209.reuse ;  /* 0x0000000204d27824 */ /* 0x100fe200078e02d1 */
[----:B------:R-:W-:Y:S01]  /*54b0*/  ISETP.NE.AND P6, PT, R53, RZ, PT ;  /* 0x000000ff3500720c */ /* 0x000fe20003fc5270 */
[C---:B------:R-:W-:Y:S01]  /*54c0*/  IMAD R212, R2.reuse, 0x2, R209 ;  /* 0x0000000202d47824 */ /* 0x040fe200078e02d1 */
[----:B------:R-:W-:Y:S01]  /*54d0*/  ISETP.LT.OR P0, PT, R5, 0x2, P0 ;  /* 0x000000020500780c */ /* 0x000fe20000701670 */
[----:B------:R-:W-:Y:S01]  /*54e0*/  IMAD R211, R2, 0x2, R210 ;  /* 0x0000000202d37824 */ /* 0x000fe200078e02d2 */
[----:B------:R-:W-:Y:S01]  /*54f0*/  FMNMX.FTZ R72, R61, R64, !PT ;  /* 0x000000403d487209 */ /* 0x000fe20007810000 */
[----:B------:R-:W-:Y:S01]  /*5500*/  LDSM.16.MT88.4 R88, [R209+0x900] ;  /* 0x00090000d158783b */ /* 0x000fe20000004200 */
[----:B------:R-:W-:Y:S01]  /*5510*/  FSEL R69, R15, -INF , !P0 ;  /* 0xff8000000f457808 */ /* 0x000fe20004000000 */
[----:B------:R-:W-:Y:S01]  /*5520*/  UIMAD.WIDE.U32 UR14, UR7, UR4, URZ ;  /* 0x00000004070e72a5 */ /* 0x000fe2000f8e003f */
[----:B------:R-:W-:Y:S01]  /*5530*/  ISETP.NE.AND P0, PT, R54, RZ, PT ;  /* 0x000000ff3600720c */ /* 0x000fe20003f05270 */
[----:B------:R-:W-:Y:S01]  /*5540*/  LDSM.16.MT88.4 R108, [R209+0x1100] ;  /* 0x00110000d16c783b */ /* 0x000fe20000004200 */
[----:B------:R-:W-:Y:S01]  /*5550*/  FMNMX.FTZ R72, R73, R72, !PT ;  /* 0x0000004849487209 */ /* 0x000fe20007810000 */
[----:B------:R-:W-:Y:S01]  /*5560*/  @UP2 USHF.R.U32.HI UR7, URZ, UR5, UR15 ;  /* 0x000000053f072299 */ /* 0x000fe2000801160f */
[----:B------:R-:W-:-:S02]  /*5570*/  ISETP.GT.AND P0, PT, R3, 0x8, !P0 ;  /* 0x000000080300780c */ /* 0x000fc40004704270 */
[----:B------:R-:W-:Y:S01]  /*5580*/  FMNMX.FTZ R72, R76, R72, !PT ;  /* 0x000000484c487209 */ /* 0x000fe20007810000 */
[----:B------:R-:W-:Y:S01]  /*5590*/  UIADD3 UR4, UR6, UR7, URZ ;  /* 0x0000000706047290 */ /* 0x000fe2000fffe03f */
[----:B------:R-:W-:Y:S02]  /*55a0*/  ISETP.LT.OR P0, PT, R5, 0x9, P0 ;  /* 0x000000090500780c */ /* 0x000fe40000701670 */
[----:B------:R-:W-:Y:S01]  /*55b0*/  FMNMX.FTZ R72, R77, R72, !PT ;  /* 0x000000484d487209 */ /* 0x000fe20007810000 */
[----:B------:R-:W-:Y:S01]  /*55c0*/  ULDC UR7, c[0x0][0x328] ;  /* 0x0000ca0000077ab9 */ /* 0x000fe20000000800 */
[----:B------:R-:W-:Y:S01]  /*55d0*/  FSEL R74, R26, -INF , !P0 ;  /* 0xff8000001a4a7808 */ /* 0x000fe20004000000 */
[----:B------:R-:W-:Y:S01]  /*55e0*/  UIADD3 UR7, UR4, UR7, URZ ;  /* 0x0000000704077290 */ /* 0x000fe2000fffe03f */
[----:B------:R-:W-:Y:S02]  /*55f0*/  ISETP.GT.AND P0, PT, R3, 0x9, !P6 ;  /* 0x000000090300780c */ /* 0x000fe40007704270 */
[----:B------:R-:W-:-:S02]  /*5600*/  FMNMX.FTZ R72, R81, R72, !PT ;  /* 0x0000004851487209 */ /* 0x000fc40007810000 */
[----:B------:R-:W-:Y:S02]  /*5610*/  ISETP.LT.OR P0, PT, R5, 0xa, P0 ;  /* 0x0000000a0500780c */ /* 0x000fe40000701670 */
[----:B------:R-:W-:Y:S02]  /*5620*/  FMNMX.FTZ R72, R84, R72, !PT ;  /* 0x0000004854487209 */ /* 0x000fe40007810000 */
[----:B------:R-:W-:Y:S02]  /*5630*/  FSEL R75, R18, -INF , !P0 ;  /* 0xff800000124b7808 */ /* 0x000fe40004000000 */
[----:B------:R-:W-:Y:S02]  /*5640*/  ISETP.NE.AND P0, PT, R52, RZ, PT ;  /* 0x000000ff3400720c */ /* 0x000fe40003f05270 */
[----:B------:R-:W-:Y:S01]  /*5650*/  FMNMX.FTZ R72, R85, R72, !PT ;  /* 0x0000004855487209 */ /* 0x000fe20007810000 */
[----:B------:R-:W-:Y:S01]  /*5660*/  LDSM.16.MT88.4 R52, [R209+0x100] ;  /* 0x00010000d134783b */ /* 0x000fe20000004200 */
[----:B------:R-:W-:-:S02]  /*5670*/  ISETP.GT.AND P0, PT, R3, 0x10, !P0 ;  /* 0x000000100300780c */ /* 0x000fc40004704270 */
[----:B------:R-:W-:Y:S02]  /*5680*/  FMNMX.FTZ R72, R97, R72, !PT ;  /* 0x0000004861487209 */ /* 0x000fe40007810000 */
[----:B------:R-:W-:Y:S02]  /*5690*/  ISETP.LT.OR P0, PT, R5, 0x11, P0 ;  /* 0x000000110500780c */ /* 0x000fe40000701670 */
[----:B------:R-:W-:Y:S02]  /*56a0*/  FMNMX.FTZ R72, R100, R72, !PT ;  /* 0x0000004864487209 */ /* 0x000fe40007810000 */
[----:B------:R-:W-:Y:S02]  /*56b0*/  FSEL R112, R13, -INF , !P0 ;  /* 0xff8000000d707808 */ /* 0x000fe40004000000 */
[----:B------:R-:W-:Y:S02]  /*56c0*/  ISETP.NE.AND P0, PT, R51, RZ, PT ;  /* 0x000000ff3300720c */ /* 0x000fe40003f05270 */
[----:B------:R-:W-:-:S02]  /*56d0*/  FMNMX.FTZ R72, R101, R72, !PT ;  /* 0x0000004865487209 */ /* 0x000fc40007810000 */
[----:B------:R-:W-:Y:S02]  /*56e0*/  ISETP.GT.AND P0, PT, R3, 0x11, !P0 ;  /* 0x000000110300780c */ /* 0x000fe40004704270 */
[----:B------:R-:W-:Y:S02]  /*56f0*/  FMNMX.FTZ R72, R107, R72, !PT ;  /* 0x000000486b487209 */ /* 0x000fe40007810000 */
[----:B------:R-:W-:Y:S02]  /*5700*/  ISETP.LT.OR P0, PT, R5, 0x12, P0 ;  /* 0x000000120500780c */ /* 0x000fe40000701670 */
[----:B------:R-:W-:Y:S02]  /*5710*/  FMNMX.FTZ R72, R166, R72, !PT ;  /* 0x00000048a6487209 */ /* 0x000fe40007810000 */
[----:B------:R-:W-:Y:S02]  /*5720*/  FSEL R113, R8, -INF , !P0 ;  /* 0xff80000008717808 */ /* 0x000fe40004000000 */
[----:B------:R-:W-:-:S02]  /*5730*/  ISETP.NE.AND P0, PT, R50, RZ, PT ;  /* 0x000000ff3200720c */ /* 0x000fc40003f05270 */
[----:B------:R-:W-:Y:S02]  /*5740*/  FMNMX.FTZ R72, R167, R72, !PT ;  /* 0x00000048a7487209 */ /* 0x000fe40007810000 */
[----:B------:R-:W-:Y:S02]  /*5750*/  ISETP.GT.AND P0, PT, R3, 0x18, !P0 ;  /* 0x000000180300780c */ /* 0x000fe40004704270 */
[----:B------:R-:W-:Y:S02]  /*5760*/  FMNMX.FTZ R72, R170, R72, !PT ;  /* 0x00000048aa487209 */ /* 0x000fe40007810000 */
[----:B------:R-:W-:Y:S02]  /*5770*/  ISETP.LT.OR P0, PT, R5, 0x19, P0 ;  /* 0x000000190500780c */ /* 0x000fe40000701670 */
[----:B------:R-:W-:Y:S02]  /*5780*/  FMNMX.FTZ R71, R56, R57, !PT ;  /* 0x0000003938477209 */ /* 0x000fe40007810000 */
[----:B------:R-:W-:-:S02]  /*5790*/  FSEL R114, R23, -INF , !P0 ;  /* 0xff80000017727808 */ /* 0x000fc40004000000 */
[----:B------:R-:W-:Y:S02]  /*57a0*/  ISETP.NE.AND P0, PT, R49, RZ, PT ;  /* 0x000000ff3100720c */ /* 0x000fe40003f05270 */
[----:B------:R-:W-:Y:S02]  /*57b0*/  FMNMX.FTZ R72, R171, R72, !PT ;  /* 0x00000048ab487209 */ /* 0x000fe40007810000 */
[----:B------:R-:W-:Y:S02]  /*57c0*/  ISETP.GT.AND P0, PT, R3, 0x19, !P0 ;  /* 0x000000190300780c */ /* 0x000fe40004704270 */
[----:B------:R-:W-:Y:S02]  /*57d0*/  FMNMX.FTZ R71, R58, R71, !PT ;  /* 0x000000473a477209 */ /* 0x000fe40007810000 */
[----:B------:R-:W-:Y:S02]  /*57e0*/  ISETP.LT.OR P0, PT, R5, 0x1a, P0 ;  /* 0x0000001a0500780c */ /* 0x000fe40000701670 */
[----:B------:R-:W-:-:S02]  /*57f0*/  FMNMX.FTZ R72, R172, R72, !PT ;  /* 0x00000048ac487209 */ /* 0x000fc40007810000 */
[----:B------:R-:W-:Y:S02]  /*5800*/  FSEL R115, R22, -INF , !P0 ;  /* 0xff80000016737808 */ /* 0x000fe40004000000 */
[----:B------:R-:W-:Y:S02]  /*5810*/  ISETP.NE.AND P0, PT, R48, RZ, PT ;  /* 0x000000ff3000720c */ /* 0x000fe40003f05270 */
[----:B------:R-:W-:Y:S02]  /*5820*/  FMNMX.FTZ R71, R60, R71, !PT ;  /* 0x000000473c477209 */ /* 0x000fe40007810000 */
[----:B------:R-:W-:Y:S02]  /*5830*/  ISETP.GT.AND P0, PT, R3, 0x20, !P0 ;  /* 0x000000200300780c */ /* 0x000fe40004704270 */
[----:B------:R-:W-:Y:S02]  /*5840*/  FMNMX.FTZ R72, R191, R72, !PT ;  /* 0x00000048bf487209 */ /* 0x000fe40007810000 */
[----:B------:R-:W-:-:S02]  /*5850*/  FMNMX.FTZ R71, R65, R71, !PT ;  /* 0x0000004741477209 */ /* 0x000fc40007810000 */
[----:B------:R-:W-:Y:S02]  /*5860*/  ISETP.LT.OR P0, PT, R5, 0x21, P0 ;  /* 0x000000210500780c */ /* 0x000fe40000701670 */
[----:B------:R-:W-:Y:S02]  /*5870*/  FMNMX.FTZ R72, R192, R72, !PT ;  /* 0x00000048c0487209 */ /* 0x000fe40007810000 */
[----:B------:R-:W-:Y:S02]  /*5880*/  FMNMX.FTZ R71, R66, R71, !PT ;  /* 0x0000004742477209 */ /* 0x000fe40007810000 */
[----:B------:R-:W-:Y:S02]  /*5890*/  FSEL R140, R17, -INF , !P0 ;  /* 0xff800000118c7808 */ /* 0x000fe40004000000 */
[----:B------:R-:W-:Y:S02]  /*58a0*/  ISETP.NE.AND P0, PT, R47, RZ, PT ;  /* 0x000000ff2f00720c */ /* 0x000fe40003f05270 */
[----:B------:R-:W-:-:S02]  /*58b0*/  FMNMX.FTZ R72, R193, R72, !PT ;  /* 0x00000048c1487209 */ /* 0x000fc40007810000 */
[----:B------:R-:W-:Y:S02]  /*58c0*/  FMNMX.FTZ R71, R67, R71, !PT ;  /* 0x0000004743477209 */ /* 0x000fe40007810000 */
[----:B------:R-:W-:Y:S02]  /*58d0*/  ISETP.GT.AND P0, PT, R3, 0x21, !P0 ;  /* 0x000000210300780c */ /* 0x000fe40004704270 */
[----:B------:R-:W-:Y:S02]  /*58e0*/  FMNMX.FTZ R72, R194, R72, !PT ;  /* 0x00000048c2487209 */ /* 0x000fe40007810000 */
[----:B------:R-:W-:Y:S02]  /*58f0*/  FMNMX.FTZ R71, R70, R71, !PT ;  /* 0x0000004746477209 */ /* 0x000fe40007810000 */
[----:B------:R-:W-:Y:S02]  /*5900*/  ISETP.LT.OR P0, PT, R5, 0x22, P0 ;  /* 0x000000220500780c */ /* 0x000fe40000701670 */
[----:B------:R-:W-:-:S02]  /*5910*/  FMNMX.FTZ R72, R195, R72, !PT ;  /* 0x00000048c3487209 */ /* 0x000fc40007810000 */
[----:B------:R-:W-:Y:S02]  /*5920*/  FMNMX.FTZ R71, R92, R71, !PT ;  /* 0x000000475c477209 */ /* 0x000fe40007810000 */
[----:B------:R-:W-:Y:S02]  /*5930*/  FSEL R141, R16, -INF , !P0 ;  /* 0xff800000108d7808 */ /* 0x000fe40004000000 */
[----:B------:R-:W-:Y:S02]  /*5940*/  FMNMX.FTZ R72, R200, R72, !PT ;  /* 0x00000048c8487209 */ /* 0x000fe40007810000 */
[----:B------:R-:W-:Y:S02]  /*5950*/  ISETP.NE.AND P0, PT, R46, RZ, PT ;  /* 0x000000ff2e00720c */ /* 0x000fe40003f05270 */
[----:B------:R-:W-:Y:S02]  /*5960*/  FMNMX.FTZ R71, R93, R71, !PT ;  /* 0x000000475d477209 */ /* 0x000fe40007810000 */
[----:B------:R-:W-:-:S02]  /*5970*/  FMNMX.FTZ R72, R202, R72, !PT ;  /* 0x00000048ca487209 */ /* 0x000fc40007810000 */
[----:B------:R-:W-:Y:S02]  /*5980*/  ISETP.GT.AND P0, PT, R3, 0x28, !P0 ;  /* 0x000000280300780c */ /* 0x000fe40004704270 */
[----:B------:R-:W-:Y:S01]  /*5990*/  FMNMX.FTZ R71, R94, R71, !PT ;  /* 0x000000475e477209 */ /* 0x000fe20007810000 */
[----:B------:R-:W1:Y:S01]  /*59a0*/  SHFL.BFLY PT, R6, R72, 0x2, 0x1f ;  /* 0x0c401f0048067f89 */ /* 0x000e6200000e0000 */
        /* <DEDUP_REMOVED lines=10> */
[----:B------:R-:W-:Y:S02]  /*5a50*/  FMNMX.FTZ R71, R159, R71, !PT ;  /* 0x000000479f477209 */ /* 0x000fe40007810000 */
[----:B------:R-:W-:Y:S02]  /*5a60*/  ISETP.NE.AND P0, PT, R44, RZ, PT ;  /* 0x000000ff2c00720c */ /* 0x000fe40003f05270 */
[----:B------:R-:W-:Y:S02]  /*5a70*/  FMNMX.FTZ R71, R176, R71, !PT ;  /* 0x00000047b0477209 */ /* 0x000fe40007810000 */
[----:B------:R-:W-:Y:S02]  /*5a80*/  ISETP.GT.AND P0, PT, R3, 0x30, !P0 ;  /* 0x000000300300780c */ /* 0x000fe40004704270 */
[----:B-1----:R-:W-:Y:S02]  /*5a90*/  FMNMX.FTZ R72, R72, R6, !PT ;  /* 0x0000000648487209 */ /* 0x002fe40007810000 */
[----:B------:R-:W-:-:S02]  /*5aa0*/  FMNMX.FTZ R71, R181, R71, !PT ;  /* 0x00000047b5477209 */ /* 0x000fc40007810000 */
[----:B------:R-:W-:Y:S01]  /*5ab0*/  ISETP.LT.OR P0, PT, R5, 0x31, P0 ;  /* 0x000000310500780c */ /* 0x000fe20000701670 */
[----:B------:R-:W1:Y:S01]  /*5ac0*/  SHFL.BFLY PT, R6, R72, 0x1, 0x1f ;  /* 0x0c201f0048067f89 */ /* 0x000e6200000e0000 */
[----:B------:R-:W-:Y:S02]  /*5ad0*/  FMNMX.FTZ R71, R180, R71, !PT ;  /* 0x00000047b4477209 */ /* 0x000fe40007810000 */
[----:B------:R-:W-:Y:S02]  /*5ae0*/  FSEL R164, R14, -INF , !P0 ;  /* 0xff8000000ea47808 */ /* 0x000fe40004000000 */
[----:B------:R-:W-:Y:S02]  /*5af0*/  ISETP.NE.AND P0, PT, R43, RZ, PT ;  /* 0x000000ff2b00720c */ /* 0x000fe40003f05270 */
[----:B------:R-:W-:Y:S02]  /*5b00*/  FMNMX.FTZ R71, R182, R71, !PT ;  /* 0x00000047b6477209 */ /* 0x000fe40007810000 */
[----:B------:R-:W-:-:S02]  /*5b10*/  ISETP.GT.AND P0, PT, R3, 0x31, !P0 ;  /* 0x000000310300780c */ /* 0x000fc40004704270 */
[----:B------:R-:W-:Y:S02]  /*5b20*/  FMNMX.FTZ R71, R183, R71, !PT ;  /* 0x00000047b7477209 */ /* 0x000fe40007810000 */
[----:B------:R-:W-:Y:S02]  /*5b30*/  ISETP.LT.OR P0, PT, R5, 0x32, P0 ;  /* 0x000000320500780c */ /* 0x000fe40000701670 */
[----:B------:R-:W-:Y:S02]  /*5b40*/  ISETP.NE.AND P6, PT, R42, RZ, PT ;  /* 0x000000ff2a00720c */ /* 0x000fe40003fc5270 */
[----:B------:R-:W-:Y:S02]  /*5b50*/  FMNMX.FTZ R71, R188, R71, !PT ;  /* 0x00000047bc477209 */ /* 0x000fe40007810000 */
[----:B------:R-:W-:Y:S02]  /*5b60*/  FSEL R165, R12, -INF , !P0 ;  /* 0xff8000000ca57808 */ /* 0x000fe40004000000 */
[----:B------:R-:W-:-:S02]  /*5b70*/  ISETP.GT.AND P0, PT, R3, 0x38, !P6 ;  /* 0x000000380300780c */ /* 0x000fc40007704270 */
[----:B------:R-:W-:Y:S02]  /*5b80*/  FMNMX.FTZ R71, R189, R71, !PT ;  /* 0x00000047bd477209 */ /* 0x000fe40007810000 */
[----:B------:R-:W-:Y:S02]  /*5b90*/  ISETP.LT.OR P0, PT, R5, 0x39, P0 ;  /* 0x000000390500780c */ /* 0x000fe40000701670 */
[----:B------:R-:W-:Y:S02]  /*5ba0*/  FMNMX.FTZ R71, R190, R71, !PT ;  /* 0x00000047be477209 */ /* 0x000fe40007810000 */
[----:B------:R-:W-:Y:S02]  /*5bb0*/  FSEL R168, R20, -INF , !P0 ;  /* 0xff80000014a87808 */ /* 0x000fe40004000000 */
[----:B------:R-:W-:Y:S02]  /*5bc0*/  ISETP.GT.AND P0, PT, R3, 0x39, !P5 ;  /* 0x000000390300780c */ /* 0x000fe40006f04270 */
[----:B-1----:R-:W-:-:S02]  /*5bd0*/  FMNMX.FTZ R72, R72, R6, !PT ;  /* 0x0000000648487209 */ /* 0x002fc40007810000 */
[----:B------:R-:W1:Y:S01]  /*5be0*/  SHFL.BFLY PT, R6, R71, 0x2, 0x1f ;  /* 0x0c401f0047067f89 */ /* 0x000e6200000e0000 */
[----:B------:R-:W-:Y:S02]  /*5bf0*/  ISETP.LT.OR P0, PT, R5, 0x3a, P0 ;  /* 0x0000003a0500780c */ /* 0x000fe40000701670 */
[----:B------:R-:W-:Y:S01]  /*5c00*/  FMUL.FTZ R7, R72, c[0x0][0x2d0] ;  /* 0x0000b40048077a20 */ /* 0x000fe20000410000 */
[----:B------:R-:W-:Y:S02]  /*5c10*/  ISETP.NE.AND P5, PT, R38, RZ, PT ;  /* 0x000000ff2600720c */ /* 0x000fe40003fa5270 */
[----:B------:R-:W-:Y:S02]  /*5c20*/  FSEL R169, R19, -INF , !P0 ;  /* 0xff80000013a97808 */ /* 0x000fe40004000000 */
[----:B------:R-:W-:Y:S02]  /*5c30*/  ISETP.GT.AND P0, PT, R3, 0x40, !P3 ;  /* 0x000000400300780c */ /* 0x000fe40005f04270 */
[----:B------:R-:W-:-:S02]  /*5c40*/  ISETP.NE.AND P6, PT, R37, RZ, PT ;  /* 0x000000ff2500720c */ /* 0x000fc40003fc5270 */
[----:B------:R-:W-:Y:S02]  /*5c50*/  ISETP.LT.OR P0, PT, R5, 0x41, P0 ;  /* 0x000000410500780c */ /* 0x000fe40000701670 */
[----:B------:R-:W-:Y:S02]  /*5c60*/  ISETP.NE.AND P3, PT, R41, RZ, PT ;  /* 0x000000ff2900720c */ /* 0x000fe40003f65270 */
[----:B------:R-:W-:Y:S02]  /*5c70*/  FSEL R178, R11, -INF , !P0 ;  /* 0xff8000000bb27808 */ /* 0x000fe40004000000 */
[----:B------:R-:W-:Y:S02]  /*5c80*/  ISETP.GT.AND P0, PT, R3, 0x41, !P2 ;  /* 0x000000410300780c */ /* 0x000fe40005704270 */
[----:B------:R-:W-:Y:S02]  /*5c90*/  ISETP.NE.AND P2, PT, R40, RZ, PT ;  /* 0x000000ff2800720c */ /* 0x000fe40003f45270 */
[----:B------:R-:W-:-:S02]  /*5ca0*/  ISETP.LT.OR P0, PT, R5, 0x42, P0 ;  /* 0x000000420500780c */ /* 0x000fc40000701670 */
[----:B-1----:R-:W-:Y:S02]  /*5cb0*/  FMNMX.FTZ R71, R71, R6, !PT ;  /* 0x0000000647477209 */ /* 0x002fe40007810000 */
[----:B------:R-:W-:Y:S02]  /*5cc0*/  FSEL R177, R10, -INF , !P0 ;  /* 0xff8000000ab17808 */ /* 0x000fe40004000000 */
[----:B------:R-:W-:Y:S01]  /*5cd0*/  ISETP.GT.AND P0, PT, R3, RZ, !P1 ;  /* 0x000000ff0300720c */ /* 0x000fe20004f04270 */
[----:B------:R-:W1:Y:S01]  /*5ce0*/  SHFL.BFLY PT, R6, R71, 0x1, 0x1f ;  /* 0x0c201f0047067f89 */ /* 0x000e6200000e0000 */
[----:B------:R-:W-:Y:S02]  /*5cf0*/  ISETP.NE.AND P1, PT, R39, RZ, PT ;  /* 0x000000ff2700720c */ /* 0x000fe40003f25270 */
[----:B------:R-:W-:Y:S02]  /*5d00*/  ISETP.LT.OR P0, PT, R5, 0x1, P0 ;  /* 0x000000010500780c */ /* 0x000fe40000701670 */
[----:B------:R-:W-:-:S02]  /*5d10*/  ISETP.GT.AND P3, PT, R3, 0x48, !P3 ;  /* 0x000000480300780c */ /* 0x000fc40005f64270 */
[----:B------:R-:W-:Y:S02]  /*5d20*/  FSEL R68, R21, -INF , !P0 ;  /* 0xff80000015447808 */ /* 0x000fe40004000000 */
[----:B------:R-:W-:Y:S02]  /*5d30*/  FSETP.NEU.FTZ.AND P0, PT, R72, -INF , PT ;  /* 0xff8000004800780b */ /* 0x000fe40003f1d000 */
[----:B------:R-:W-:Y:S02]  /*5d40*/  ISETP.GT.AND P2, PT, R3, 0x49, !P2 ;  /* 0x000000490300780c */ /* 0x000fe40005744270 */
[----:B------:R-:W-:Y:S02]  /*5d50*/  FSEL R7, R7, RZ, P0 ;  /* 0x000000ff07077208 */ /* 0x000fe40000000000 */
[C---:B------:R-:W-:Y:S02]  /*5d60*/  ISETP.GT.AND P1, PT, R3.reuse, 0x50, !P1 ;  /* 0x000000500300780c */ /* 0x040fe40004f24270 */
[----:B------:R-:W-:Y:S01]  /*5d70*/  ISETP.GT.AND P4, PT, R3, 0x58, !P4 ;  /* 0x000000580300780c */ /* 0x000fe20006784270 */
[--C-:B------:R-:W-:Y:S01]  /*5d80*/  FFMA.FTZ R8, R61, c[0x0][0x2d0], -R7.reuse ;  /* 0x0000b4003d087a23 */ /* 0x100fe20000010807 */
[----:B------:R-:W-:Y:S01]  /*5d90*/  IADD3 R225, R225, -0x2, RZ ;  /* 0xfffffffee1e17810 */ /* 0x000fe20007ffe0ff */
[----:B------:R-:W-:-:S02]  /*5da0*/  FFMA.FTZ R9, R73, c[0x0][0x2d0], -R7 ;  /* 0x0000b40049097a23 */ /* 0x000fc40000010807 */
[----:B------:R2:W-:Y:S01]  /*5db0*/  MUFU.EX2 R120, R8 ;  /* 0x0000000800787308 */ /* 0x0005e20000000800 */
[----:B-1----:R-:W-:-:S04]  /*5dc0*/  FMNMX.FTZ R71, R71, R6, !PT ;  /* 0x0000000647477209 */ /* 0x002fc80007810000 */
[C---:B------:R-:W-:Y:S01]  /*5dd0*/  FSETP.NEU.FTZ.AND P0, PT, R71.reuse, -INF , PT ;  /* 0xff8000004700780b */ /* 0x040fe20003f1d000 */
[----:B------:R-:W-:Y:S02]  /*5de0*/  FMUL.FTZ R6, R71, c[0x0][0x2d0] ;  /* 0x0000b40047067a20 */ /* 0x000fe40000410000 */
[----:B------:R1:W-:Y:S03]  /*5df0*/  MUFU.EX2 R119, R9 ;  /* 0x0000000900777308 */ /* 0x0003e60000000800 */
[----:B------:R-:W-:Y:S02]  /*5e00*/  FSEL R6, R6, RZ, P0 ;  /* 0x000000ff06067208 */ /* 0x000fe40000000000 */
[C---:B------:R-:W-:Y:S01]  /*5e10*/  ISETP.GT.AND P0, PT, R3.reuse, 0x51, !P5 ;  /* 0x000000510300780c */ /* 0x040fe20006f04270 */
[--C-:B--2---:R-:W-:Y:S01]  /*5e20*/  FFMA.FTZ R8, R64, c[0x0][0x2d0], -R7.reuse ;  /* 0x0000b40040087a23 */ /* 0x104fe20000010807 */
[----:B------:R-:W-:Y:S01]  /*5e30*/  ISETP.GT.AND P5, PT, R3, 0x59, !P6 ;  /* 0x000000590300780c */ /* 0x000fe200077a4270 */
[----:B------:R-:W-:Y:S01]  /*5e40*/  FFMA.FTZ R4, R60, c[0x0][0x2d0], -R6 ;  /* 0x0000b4003c047a23 */ /* 0x000fe20000010806 */
[C---:B------:R-:W-:Y:S01]  /*5e50*/  ISETP.LT.OR P6, PT, R5.reuse, 0x49, P3 ;  /* 0x000000490500780c */ /* 0x040fe20001fc1670 */
[----:B------:R2:W-:Y:S01]  /*5e60*/  MUFU.EX2 R246, R8 ;  /* 0x0000000800f67308 */ /* 0x0005e20000000800 */
[----:B------:R-:W-:Y:S01]  /*5e70*/  ISETP.LT.OR P3, PT, R5, 0x51, P1 ;  /* 0x000000510500780c */ /* 0x000fe20000f61670 */
[----:B------:R-:W3:Y:S01]  /*5e80*/  LDSM.16.MT88.4 R60, [R210+0x100] ;  /* 0x00010000d23c783b */ /* 0x000ee20000004200 */
[----:B------:R-:W-:Y:S01]  /*5e90*/  FSEL R158, R27, -INF , !P6 ;  /* 0xff8000001b9e7808 */ /* 0x000fe20007000000 */
[----:B-1----:R-:W-:Y:S01]  /*5ea0*/  FFMA.FTZ R9, R76, c[0x0][0x2d0], -R7 ;  /* 0x0000b4004c097a23 */ /* 0x002fe20000010807 */
[----:B------:R-:W-:-:S02]  /*5eb0*/  FSEL R160, R80, -INF , !P3 ;  /* 0xff80000050a07808 */ /* 0x000fc40005800000 */
[----:B------:R-:W-:Y:S01]  /*5ec0*/  ISETP.LT.OR P1, PT, R5, 0x59, P4 ;  /* 0x000000590500780c */ /* 0x000fe20002721670 */
[----:B------:R-:W-:Y:S01]  /*5ed0*/  MUFU.EX2 R235, R4 ;  /* 0x0000000400eb7308 */ /* 0x000fe20000000800 */
[----:B------:R-:W-:Y:S02]  /*5ee0*/  ISETP.NE.AND P6, PT, R25, RZ, PT ;  /* 0x000000ff1900720c */ /* 0x000fe40003fc5270 */
[----:B------:R-:W-:Y:S02]  /*5ef0*/  FSEL R162, R87, -INF , !P1 ;  /* 0xff80000057a27808 */ /* 0x000fe40004800000 */
[----:B--2---:R-:W-:-:S03]  /*5f00*/  FMNMX.FTZ R8, R104, R105, !PT ;  /* 0x0000006968087209 */ /* 0x004fc60007810000 */
[----:B------:R1:W2:Y:S01]  /*5f10*/  MUFU.EX2 R247, R9 ;  /* 0x0000000900f77308 */ /* 0x0002a20000000800 */
[----:B------:R-:W-:-:S04]  /*5f20*/  FMNMX.FTZ R8, R106, R8, !PT ;  /* 0x000000086a087209 */ /* 0x000fc80007810000 */
[----:B------:R-:W-:-:S04]  /*5f30*/  FMNMX.FTZ R8, R116, R8, !PT ;  /* 0x0000000874087209 */ /* 0x000fc80007810000 */
[----:B------:R-:W-:Y:S02]  /*5f40*/  FMNMX.FTZ R3, R124, R8, !PT ;  /* 0x000000087c037209 */ /* 0x000fe40007810000 */
[----:B------:R-:W-:Y:S02]  /*5f50*/  FMNMX.FTZ R8, R68, R69, !PT ;  /* 0x0000004544087209 */ /* 0x000fe40007810000 */
[----:B------:R-:W-:Y:S01]  /*5f60*/  FMNMX.FTZ R0, R125, R3, !PT ;  /* 0x000000037d007209 */ /* 0x000fe20007810000 */
[----:B------:R-:W-:Y:S01]  /*5f70*/  FFMA.FTZ R3, R56, c[0x0][0x2d0], -R6 ;  /* 0x0000b40038037a23 */ /* 0x000fe20000010806 */
[----:B------:R-:W-:Y:S02]  /*5f80*/  FMNMX.FTZ R8, R74, R8, !PT ;  /* 0x000000084a087209 */ /* 0x000fe40007810000 */
[----:B------:R-:W-:Y:S01]  /*5f90*/  FMNMX.FTZ R0, R128, R0, !PT ;  /* 0x0000000080007209 */ /* 0x000fe20007810000 */
[----:B------:R4:W-:Y:S01]  /*5fa0*/  MUFU.EX2 R230, R3 ;  /* 0x0000000300e67308 */ /* 0x0009e20000000800 */
[----:B------:R-:W-:-:S02]  /*5fb0*/  FMNMX.FTZ R8, R75, R8, !PT ;  /* 0x000000084b087209 */ /* 0x000fc40007810000 */
[----:B------:R-:W-:Y:S02]  /*5fc0*/  FMNMX.FTZ R0, R129, R0, !PT ;  /* 0x0000000081007209 */ /* 0x000fe40007810000 */
[----:B-1----:R-:W-:Y:S02]  /*5fd0*/  P2R R9, PR, RZ, 0x20 ;  /* 0x00000020ff097803 */ /* 0x002fe40000000000 */
[----:B------:R-:W-:Y:S02]  /*5fe0*/  FMNMX.FTZ R0, R145, R0, !PT ;  /* 0x0000000091007209 */ /* 0x000fe40007810000 */
[----:B------:R-:W-:Y:S02]  /*5ff0*/  ISETP.LT.OR P5, PT, R5, 0x4a, P2 ;  /* 0x0000004a0500780c */ /* 0x000fe400017a1670 */
[----:B------:R-:W-:Y:S02]  /*6000*/  FMNMX.FTZ R0, R144, R0, !PT ;  /* 0x0000000090007209 */ /* 0x000fe40007810000 */
[----:B------:R-:W-:-:S02]  /*6010*/  FSEL R157, R82, -INF , !P5 ;  /* 0xff800000529d7808 */ /* 0x000fc40006800000 */
[----:B------:R-:W-:Y:S01]  /*6020*/  FMNMX.FTZ R0, R146, R0, !PT ;  /* 0x0000000092007209 */ /* 0x000fe20007810000 */
[----:B----4-:R-:W-:Y:S01]  /*6030*/  FFMA.FTZ R3, R57, c[0x0][0x2d0], -R6 ;  /* 0x0000b40039037a23 */ /* 0x010fe20000010806 */
[----:B------:R-:W-:Y:S02]  /*6040*/  ISETP.LT.OR P2, PT, R5, 0x52, P0 ;  /* 0x000000520500780c */ /* 0x000fe40000741670 */
[----:B------:R-:W-:Y:S01]  /*6050*/  FMNMX.FTZ R0, R147, R0, !PT ;  /* 0x0000000093007209 */ /* 0x000fe20007810000 */
[----:B------:R1:W4:Y:S01]  /*6060*/  MUFU.EX2 R233, R3 ;  /* 0x0000000300e97308 */ /* 0x0003220000000800 */
[----:B------:R-:W-:Y:S02]  /*6070*/  ISETP.NE.AND P0, PT, R9, RZ, PT ;  /* 0x000000ff0900720c */ /* 0x000fe40003f05270 */
[----:B------:R-:W-:Y:S02]  /*6080*/  FMNMX.FTZ R0, R173, R0, !PT ;  /* 0x00000000ad007209 */ /* 0x000fe40007810000 */
[----:B------:R-:W-:-:S02]  /*6090*/  FSEL R161, R83, -INF , !P2 ;  /* 0xff80000053a17808 */ /* 0x000fc40005000000 */
[----:B------:R-:W-:Y:S02]  /*60a0*/  FMNMX.FTZ R0, R174, R0, !PT ;  /* 0x00000000ae007209 */ /* 0x000fe40007810000 */
[----:B------:R-:W-:Y:S02]  /*60b0*/  ISETP.LT.OR P0, PT, R5, 0x5a, P0 ;  /* 0x0000005a0500780c */ /* 0x000fe40000701670 */
[----:B------:R-:W-:Y:S02]  /*60c0*/  FMNMX.FTZ R0, R175, R0, !PT ;  /* 0x00000000af007209 */ /* 0x000fe40007810000 */
[----:B------:R-:W-:Y:S02]  /*60d0*/  FSEL R163, R86, -INF , !P0 ;  /* 0xff80000056a37808 */ /* 0x000fe40004000000 */
[----:B--2---:R-:W-:Y:S02]  /*60e0*/  F2FP.PACK_AB R10, R247, R119 ;  /* 0x00000077f70a723e */ /* 0x004fe400000000ff */
[----:B-1----:R-:W-:Y:S01]  /*60f0*/  FMNMX.FTZ R3, R112, R8, !PT ;  /* 0x0000000870037209 */ /* 0x002fe20007810000 */
[----:B------:R-:W-:Y:S01]  /*6100*/  FFMA.FTZ R8, R58, c[0x0][0x2d0], -R6 ;  /* 0x0000b4003a087a23 */ /* 0x000fe20000010806 */
[----:B----4-:R-:W-:Y:S01]  /*6110*/  F2FP.PACK_AB R9, R233, R230 ;  /* 0x000000e6e909723e */ /* 0x010fe200000000ff */
[----:B------:R-:W1:Y:S01]  /*6120*/  LDSM.16.MT88.4 R56, [R212+0x100] ;  /* 0x00010000d438783b */ /* 0x000e620000004200 */
[----:B------:R-:W-:Y:S01]  /*6130*/  FMNMX.FTZ R3, R113, R3, !PT ;  /* 0x0000000371037209 */ /* 0x000fe20007810000 */
[----:B------:R2:W4:Y:S03]  /*6140*/  MUFU.EX2 R117, R8 ;  /* 0x0000000800757308 */ /* 0x0005260000000800 */
[----:B------:R-:W-:-:S04]  /*6150*/  FMNMX.FTZ R3, R114, R3, !PT ;  /* 0x0000000372037209 */ /* 0x000fc80007810000 */
[----:B------:R-:W-:Y:S01]  /*6160*/  FMNMX.FTZ R2, R115, R3, !PT ;  /* 0x0000000373027209 */ /* 0x000fe20007810000 */
[----:B------:R-:W-:Y:S02]  /*6170*/  FFMA.FTZ R3, R77, c[0x0][0x2d0], -R7 ;  /* 0x0000b4004d037a23 */ /* 0x000fe40000010807 */
[----:B------:R-:W5:Y:S01]  /*6180*/  LDSM.16.MT88.4 R76, [R211+0x100] ;  /* 0x00010000d34c783b */ /* 0x000f620000004200 */
[----:B------:R-:W-:Y:S01]  /*6190*/  FMNMX.FTZ R2, R140, R2, !PT ;  /* 0x000000028c027209 */ /* 0x000fe20007810000 */
[----:B------:R3:W-:Y:S03]  /*61a0*/  MUFU.EX2 R207, R3 ;  /* 0x0000000300cf7308 */ /* 0x0007e60000000800 */
[----:B------:R-:W-:Y:S02]  /*61b0*/  FMNMX.FTZ R2, R141, R2, !PT ;  /* 0x000000028d027209 */ /* 0x000fe40007810000 */
[----:B--2---:R-:W-:-:S02]  /*61c0*/  F2FP.PACK_AB R8, R246, R120 ;  /* 0x00000078f608723e */ /* 0x004fc400000000ff */
[----:B----4-:R-:W-:-:S07]  /*61d0*/  F2FP.PACK_AB R11, R235, R117 ;  /* 0x00000075eb0b723e */ /* 0x010fce00000000ff */
[C---:B------:R-:W-:Y:S01]  /*61e0*/  HMMA.16816.F32 R32, R8.reuse, R52, RZ ;  /* 0x000000340820723c */ /* 0x040fe200000018ff */
[----:B---3--:R-:W-:Y:S02]  /*61f0*/  FMNMX.FTZ R3, R142, R2, !PT ;  /* 0x000000028e037209 */ /* 0x008fe40007810000 */
[----:B------:R-:W-:Y:S01]  /*6200*/  FMNMX.FTZ R2, R179, R0, !PT ;  /* 0x00000000b3027209 */ /* 0x000fe20007810000 */
[----:B------:R-:W-:Y:S01]  /*6210*/  FFMA.FTZ R0, R81, c[0x0][0x2d0], -R7 ;  /* 0x0000b40051007a23 */ /* 0x000fe20000010807 */
[----:B------:R-:W-:Y:S01]  /*6220*/  FMNMX.FTZ R4, R143, R3, !PT ;  /* 0x000000038f047209 */ /* 0x000fe20007810000 */
[----:B------:R-:W-:Y:S01]  /*6230*/  LDSM.16.MT88.4 R80, [R210+0x900] ;  /* 0x00090000d250783b */ /* 0x000fe20000004200 */
[----:B------:R-:W-:Y:S01]  /*6240*/  FMNMX.FTZ R2, R184, R2, !PT ;  /* 0x00000002b8027209 */ /* 0x000fe20007810000 */
[----:B------:R2:W3:Y:S01]  /*6250*/  MUFU.EX2 R187, R0 ;  /* 0x0000000000bb7308 */ /* 0x0004e20000000800 */
[----:B------:R-:W-:Y:S02]  /*6260*/  HMMA.16816.F32 R24, R8, R60, RZ ;  /* 0x0000003c0818723c */ /* 0x000fe400000018ff */
[----:B------:R-:W-:-:S02]  /*6270*/  FMNMX.FTZ R3, R185, R2, !PT ;  /* 0x00000002b9037209 */ /* 0x000fc40007810000 */
[----:B------:R-:W-:-:S04]  /*6280*/  FMNMX.FTZ R2, R164, R4, !PT ;  /* 0x00000004a4027209 */ /* 0x000fc80007810000 */
[----:B------:R-:W-:Y:S01]  /*6290*/  FMNMX.FTZ R2, R165, R2, !PT ;  /* 0x00000002a5027209 */ /* 0x000fe20007810000 */
[----:B-1----:R-:W-:Y:S01]  /*62a0*/  HMMA.16816.F32 R28, R8, R56, RZ ;  /* 0x00000038081c723c */ /* 0x002fe200000018ff */
[----:B--2---:R-:W-:Y:S01]  /*62b0*/  FFMA.FTZ R0, R84, c[0x0][0x2d0], -R7 ;  /* 0x0000b40054007a23 */ /* 0x004fe20000010807 */
[----:B---3--:R-:W-:-:S06]  /*62c0*/  F2FP.PACK_AB R12, R187, R207 ;  /* 0x000000cfbb0c723e */ /* 0x008fcc00000000ff */
[C---:B-----5:R-:W-:Y:S01]  /*62d0*/  HMMA.16816.F32 R16, R8.reuse, R76, RZ ;  /* 0x0000004c0810723c */ /* 0x060fe200000018ff */
[----:B------:R1:W-:Y:S07]  /*62e0*/  MUFU.EX2 R234, R0 ;  /* 0x0000000000ea7308 */ /* 0x0003ee0000000800 */
[C---:B------:R-:W-:Y:S08]  /*62f0*/  HMMA.16816.F32 R20, R8.reuse, R54, RZ ;  /* 0x000000360814723c */ /* 0x040ff000000018ff */
[----:B------:R-:W-:Y:S01]  /*6300*/  HMMA.16816.F32 R36, R8, R58, RZ ;  /* 0x0000003a0824723c */ /* 0x000fe200000018ff */
[----:B-1----:R-:W-:Y:S01]  /*6310*/  FMNMX.FTZ R0, R196, R3, !PT ;  /* 0x00000003c4007209 */ /* 0x002fe20007810000 */
[----:B------:R-:W-:-:S02]  /*6320*/  FFMA.FTZ R3, R85, c[0x0][0x2d0], -R7 ;  /* 0x0000b40055037a23 */ /* 0x000fc40000010807 */
[----:B------:R-:W-:Y:S01]  /*6330*/  LDSM.16.MT88.4 R84, [R211+0x900] ;  /* 0x00090000d354783b */ /* 0x000fe20000004200 */
[----:B------:R-:W-:Y:S01]  /*6340*/  FMNMX.FTZ R0, R197, R0, !PT ;  /* 0x00000000c5007209 */ /* 0x000fe20007810000 */
[----:B------:R1:W2:Y:S02]  /*6350*/  MUFU.EX2 R118, R3 ;  /* 0x0000000300767308 */ /* 0x0002a40000000800 */
[----:B------:R-:W-:Y:S01]  /*6360*/  HMMA.16816.F32 R40, R8, R62, RZ ;  /* 0x0000003e0828723c */ /* 0x000fe200000018ff */
[----:B------:R-:W-:-:S04]  /*6370*/  FMNMX.FTZ R0, R198, R0, !PT ;  /* 0x00000000c6007209 */ /* 0x000fc80007810000 */
[----:B------:R-:W-:-:S03]  /*6380*/  FMNMX.FTZ R0, R199, R0, !PT ;  /* 0x00000000c7007209 */ /* 0x000fc60007810000 */
[----:B------:R-:W-:Y:S01]  /*6390*/  HMMA.16816.F32 R8, R8, R78, RZ ;  /* 0x0000004e0808723c */ /* 0x000fe200000018ff */
[----:B------:R-:W-:-:S04]  /*63a0*/  FMNMX.FTZ R0, R203, R0, !PT ;  /* 0x00000000cb007209 */ /* 0x000fc80007810000 */
[----:B------:R-:W-:Y:S02]  /*63b0*/  FMNMX.FTZ R0, R201, R0, !PT ;  /* 0x00000000c9007209 */ /* 0x000fe40007810000 */
[----:B-1----:R-:W-:Y:S01]  /*63c0*/  FMNMX.FTZ R3, R168, R2, !PT ;  /* 0x00000002a8037209 */ /* 0x002fe20007810000 */
[----:B------:R-:W-:Y:S01]  /*63d0*/  FFMA.FTZ R2, R65, c[0x0][0x2d0], -R6 ;  /* 0x0000b40041027a23 */ /* 0x000fe20000010806 */
[----:B--2---:R-:W-:Y:S01]  /*63e0*/  F2FP.PACK_AB R14, R118, R234 ;  /* 0x000000ea760e723e */ /* 0x004fe200000000ff */
[----:B------:R-:W1:Y:S01]  /*63f0*/  SHFL.BFLY PT, R4, R0, 0x2, 0x1f ;  /* 0x0c401f0000047f89 */ /* 0x000e6200000e0000 */
[----:B------:R-:W-:Y:S01]  /*6400*/  FMNMX.FTZ R3, R169, R3, !PT ;  /* 0x00000003a9037209 */ /* 0x000fe20007810000 */
[----:B------:R2:W-:Y:S03]  /*6410*/  MUFU.EX2 R243, R2 ;  /* 0x0000000200f37308 */ /* 0x0005e60000000800 */
[----:B------:R-:W-:-:S04]  /*6420*/  FMNMX.FTZ R3, R178, R3, !PT ;  /* 0x00000003b2037209 */ /* 0x000fc80007810000 */
[----:B------:R-:W-:-:S04]  /*6430*/  FMNMX.FTZ R3, R177, R3, !PT ;  /* 0x00000003b1037209 */ /* 0x000fc80007810000 */
[----:B------:R-:W-:-:S04]  /*6440*/  FMNMX.FTZ R3, R158, R3, !PT ;  /* 0x000000039e037209 */ /* 0x000fc80007810000 */
[----:B------:R-:W-:Y:S01]  /*6450*/  FMNMX.FTZ R3, R157, R3, !PT ;  /* 0x000000039d037209 */ /* 0x000fe20007810000 */
[----:B--2---:R-:W-:-:S03]  /*6460*/  FFMA.FTZ R2, R66, c[0x0][0x2d0], -R6 ;  /* 0x0000b40042027a23 */ /* 0x004fc60000010806 */
[----:B------:R-:W-:Y:S01]  /*6470*/  FMNMX.FTZ R3, R160, R3, !PT ;  /* 0x00000003a0037209 */ /* 0x000fe20007810000 */
[----:B------:R2:W3:Y:S01]  /*6480*/  MUFU.EX2 R186, R2 ;  /* 0x0000000200ba7308 */ /* 0x0004e20000000800 */
[----:B-1----:R-:W-:Y:S02]  /*6490*/  FMNMX.FTZ R0, R0, R4, !PT ;  /* 0x0000000400007209 */ /* 0x002fe40007810000 */
[----:B------:R-:W-:-:S03]  /*64a0*/  FMNMX.FTZ R3, R161, R3, !PT ;  /* 0x00000003a1037209 */ /* 0x000fc60007810000 */
[----:B------:R-:W1:Y:S01]  /*64b0*/  SHFL.BFLY PT, R4, R0, 0x1, 0x1f ;  /* 0x0c201f0000047f89 */ /* 0x000e6200000e0000 */
[----:B------:R-:W-:-:S04]  /*64c0*/  FMNMX.FTZ R3, R162, R3, !PT ;  /* 0x00000003a2037209 */ /* 0x000fc80007810000 */
[----:B------:R-:W-:Y:S01]  /*64d0*/  FMNMX.FTZ R3, R163, R3, !PT ;  /* 0x00000003a3037209 */ /* 0x000fe20007810000 */
[----:B--2---:R-:W-:-:S04]  /*64e0*/  FFMA.FTZ R2, R67, c[0x0][0x2d0], -R6 ;  /* 0x0000b40043027a23 */ /* 0x004fc80000010806 */
[----:B------:R-:W2:Y:S01]  /*64f0*/  SHFL.BFLY PT, R5, R3, 0x2, 0x1f ;  /* 0x0c401f0003057f89 */ /* 0x000ea200000e0000 */
[----:B---3--:R-:W-:Y:S01]  /*6500*/  F2FP.PACK_AB R13, R186, R243 ;  /* 0x000000f3ba0d723e */ /* 0x008fe200000000ff */
[----:B------:R3:W-:Y:S02]  /*6510*/  MUFU.EX2 R232, R2 ;  /* 0x0000000200e87308 */ /* 0x0007e40000000800 */
[----:B------:R-:W-:Y:S01]  /*6520*/  LDSM.16.MT88.4 R64, [R212+0x900] ;  /* 0x00090000d440783b */ /* 0x000fe20000004200 */
[--C-:B---3--:R-:W-:Y:S01]  /*6530*/  FFMA.FTZ R2, R70, c[0x0][0x2d0], -R6.reuse ;  /* 0x0000b40046027a23 */ /* 0x108fe20000010806 */
[----:B-1----:R-:W-:Y:S01]  /*6540*/  FMNMX.FTZ R70, R0, R4, !PT ;  /* 0x0000000400467209 */ /* 0x002fe20007810000 */
[----:B------:R-:W-:-:S03]  /*6550*/  FFMA.FTZ R0, R94, c[0x0][0x2d0], -R6 ;  /* 0x0000b4005e007a23 */ /* 0x000fc60000010806 */
[----:B------:R1:W3:Y:S01]  /*6560*/  MUFU.EX2 R240, R2 ;  /* 0x0000000200f07308 */ /* 0x0002e20000000800 */
[----:B--2---:R-:W-:Y:S02]  /*6570*/  FMNMX.FTZ R3, R3, R5, !PT ;  /* 0x0000000503037209 */ /* 0x004fe40007810000 */
[----:B------:R-:W-:-:S03]  /*6580*/  FSETP.NEU.FTZ.AND P0, PT, R70, -INF , PT ;  /* 0xff8000004600780b */ /* 0x000fc60003f1d000 */
[----:B------:R-:W2:Y:S02]  /*6590*/  SHFL.BFLY PT, R5, R3, 0x1, 0x1f ;  /* 0x0c201f0003057f89 */ /* 0x000ea400000e0000 */
[----:B------:R4:W-:Y:S01]  /*65a0*/  MUFU.EX2 R205, R0 ;  /* 0x0000000000cd7308 */ /* 0x0009e20000000800 */
[----:B-1----:R-:W-:Y:S01]  /*65b0*/  FFMA.FTZ R2, R97, c[0x0][0x2d0], -R7 ;  /* 0x0000b40061027a23 */ /* 0x002fe20000010807 */
[----:B---3--:R-:W-:-:S06]  /*65c0*/  F2FP.PACK_AB R15, R240, R232 ;  /* 0x000000e8f00f723e */ /* 0x008fcc00000000ff */
[----:B------:R1:W-:Y:S01]  /*65d0*/  MUFU.EX2 R239, R2 ;  /* 0x0000000200ef7308 */ /* 0x0003e20000000800 */
[----:B----4-:R-:W-:Y:S01]  /*65e0*/  FFMA.FTZ R0, R96, c[0x0][0x2d0], -R6 ;  /* 0x0000b40060007a23 */ /* 0x010fe20000010806 */
[C---:B------:R-:W-:Y:S01]  /*65f0*/  HMMA.16816.F32 R48, R12.reuse, R88, R32 ;  /* 0x000000580c30723c */ /* 0x040fe20000001820 */
[----:B------:R-:W-:Y:S05]  /*6600*/  LDSM.16.MT88.4 R96, [R211+0x1100] ;  /* 0x00110000d360783b */ /* 0x000fea0000004200 */
[----:B------:R-:W-:Y:S01]  /*6610*/  MUFU.EX2 R206, R0 ;  /* 0x0000000000ce7308 */ /* 0x000fe20000000800 */
[----:B--2---:R-:W-:Y:S01]  /*6620*/  FMNMX.FTZ R3, R3, R5, !PT ;  /* 0x0000000503037209 */ /* 0x004fe20007810000 */
[----:B------:R-:W-:Y:S01]  /*6630*/  IMAD.MOV.U32 R5, RZ, RZ, R120 ;  /* 0x000000ffff057224 */ /* 0x000fe200078e0078 */
[----:B------:R-:W-:Y:S01]  /*6640*/  HMMA.16816.F32 R44, R12, R64, R28 ;  /* 0x000000400c2c723c */ /* 0x000fe2000000181c */
[----:B-1----:R-:W-:-:S04]  /*6650*/  FFMA.FTZ R2, R100, c[0x0][0x2d0], -R7 ;  /* 0x0000b40064027a23 */ /* 0x002fc80000010807 */
[----:B------:R1:W2:Y:S03]  /*6660*/  MUFU.EX2 R228, R2 ;  /* 0x0000000200e47308 */ /* 0x0002a60000000800 */
[C---:B------:R-:W-:Y:S08]  /*6670*/  HMMA.16816.F32 R32, R12.reuse, R80, R24 ;  /* 0x000000500c20723c */ /* 0x040ff00000001818 */
[----:B------:R-:W-:Y:S01]  /*6680*/  HMMA.16816.F32 R28, R12, R84, R16 ;  /* 0x000000540c1c723c */ /* 0x000fe20000001810 */
[----:B-1----:R-:W-:-:S07]  /*6690*/  FFMA.FTZ R2, R101, c[0x0][0x2d0], -R7 ;  /* 0x0000b40065027a23 */ /* 0x002fce0000010807 */
[C---:B------:R-:W-:Y:S01]  /*66a0*/  HMMA.16816.F32 R24, R12.reuse, R90, R20 ;  /* 0x0000005a0c18723c */ /* 0x040fe20000001814 */
[----:B------:R-:W1:Y:S01]  /*66b0*/  LDSM.16.MT88.4 R100, [R210+0x1100] ;  /* 0x00110000d264783b */ /* 0x000e620000004200 */
[----:B------:R3:W-:Y:S06]  /*66c0*/  MUFU.EX2 R231, R2 ;  /* 0x0000000200e77308 */ /* 0x0007ec0000000800 */
[C---:B------:R-:W-:Y:S08]  /*66d0*/  HMMA.16816.F32 R20, R12.reuse, R66, R36 ;  /* 0x000000420c14723c */ /* 0x040ff00000001824 */
[----:B------:R-:W-:Y:S01]  /*66e0*/  HMMA.16816.F32 R16, R12, R82, R40 ;  /* 0x000000520c10723c */ /* 0x000fe20000001828 */
[----:B---3--:R-:W-:-:S04]  /*66f0*/  FFMA.FTZ R2, R107, c[0x0][0x2d0], -R7 ;  /* 0x0000b4006b027a23 */ /* 0x008fc80000010807 */
[----:B------:R3:W4:Y:S03]  /*6700*/  MUFU.EX2 R204, R2 ;  /* 0x0000000200cc7308 */ /* 0x0007260000000800 */
[----:B------:R-:W-:Y:S07]  /*6710*/  HMMA.16816.F32 R12, R12, R86, R8 ;  /* 0x000000560c0c723c */ /* 0x000fee0000001808 */
[----:B--2---:R-:W-:-:S02]  /*6720*/  F2FP.PACK_AB R8, R228, R239 ;  /* 0x000000efe408723e */ /* 0x004fc400000000ff */
[----:B------:R-:W-:Y:S01]  /*6730*/  F2FP.PACK_AB R11, R206, R205 ;  /* 0x000000cdce0b723e */ /* 0x000fe200000000ff */
[----:B---3--:R-:W-:Y:S01]  /*6740*/  FFMA.FTZ R2, R92, c[0x0][0x2d0], -R6 ;  /* 0x0000b4005c027a23 */ /* 0x008fe20000010806 */
[----:B----4-:R-:W-:-:S03]  /*6750*/  F2FP.PACK_AB R10, R204, R231 ;  /* 0x000000e7cc0a723e */ /* 0x010fc600000000ff */
[----:B------:R2:W-:Y:S02]  /*6760*/  MUFU.EX2 R238, R2 ;  /* 0x0000000200ee7308 */ /* 0x0005e40000000800 */
[----:B--2---:R-:W-:Y:S02]  /*6770*/  FFMA.FTZ R2, R93, c[0x0][0x2d0], -R6 ;  /* 0x0000b4005d027a23 */ /* 0x004fe40000010806 */
[----:B------:R-:W2:Y:S04]  /*6780*/  LDSM.16.MT88.4 R92, [R212+0x1100] ;  /* 0x00110000d45c783b */ /* 0x000ea80000004200 */
[----:B------:R3:W4:Y:S02]  /*6790*/  MUFU.EX2 R226, R2 ;  /* 0x0000000200e27308 */ /* 0x0007240000000800 */
[----:B---3--:R-:W-:Y:S01]  /*67a0*/  FMUL.FTZ R2, R70, c[0x0][0x2d0] ;  /* 0x0000b40046027a20 */ /* 0x008fe20000410000 */
[----:B----4-:R-:W-:-:S04]  /*67b0*/  F2FP.PACK_AB R9, R226, R238 ;  /* 0x000000eee209723e */ /* 0x010fc800000000ff */
[----:B------:R-:W-:Y:S02]  /*67c0*/  FSEL R2, R2, RZ, P0 ;  /* 0x000000ff02027208 */ /* 0x000fe40000000000 */
[----:B------:R-:W-:Y:S01]  /*67d0*/  FSETP.NEU.FTZ.AND P0, PT, R3, -INF , PT ;  /* 0xff8000000300780b */ /* 0x000fe20003f1d000 */
[C---:B-1----:R-:W-:Y:S02]  /*67e0*/  HMMA.16816.F32 R136, R8.reuse, R100, R32 ;  /* 0x000000640888723c */ /* 0x042fe40000001820 */
[--C-:B------:R-:W-:Y:S02]  /*67f0*/  FFMA.FTZ R0, R104, c[0x0][0x2d0], -R2.reuse ;  /* 0x0000b40068007a23 */ /* 0x100fe40000010802 */
[--C-:B------:R-:W-:Y:S02]  /*6800*/  FFMA.FTZ R4, R116, c[0x0][0x2d0], -R2.reuse ;  /* 0x0000b40074047a23 */ /* 0x100fe40000010802 */
[----:B------:R1:W-:Y:S02]  /*6810*/  MUFU.EX2 R229, R0 ;  /* 0x0000000000e57308 */ /* 0x0003e40000000800 */
[C---:B------:R-:W-:Y:S06]  /*6820*/  HMMA.16816.F32 R152, R8.reuse, R96, R28 ;  /* 0x000000600898723c */ /* 0x040fec000000181c */
[----:B------:R-:W-:Y:S02]  /*6830*/  MUFU.EX2 R250, R4 ;  /* 0x0000000400fa7308 */ /* 0x000fe40000000800 */
[----:B--2---:R-:W-:Y:S01]  /*6840*/  HMMA.16816.F32 R120, R8, R92, R44 ;  /* 0x0000005c0878723c */ /* 0x004fe2000000182c */
[----:B-1----:R-:W-:-:S07]  /*6850*/  FFMA.FTZ R0, R105, c[0x0][0x2d0], -R2 ;  /* 0x0000b40069007a23 */ /* 0x002fce0000010802 */
[C---:B------:R-:W-:Y:S01]  /*6860*/  HMMA.16816.F32 R132, R8.reuse, R94, R20 ;  /* 0x0000005e0884723c */ /* 0x040fe20000001814 */
[----:B------:R1:W2:Y:S07]  /*6870*/  MUFU.EX2 R251, R0 ;  /* 0x0000000000fb7308 */ /* 0x0002ae0000000800 */
[----:B------:R-:W-:Y:S01]  /*6880*/  HMMA.16816.F32 R148, R8, R102, R16 ;  /* 0x000000660894723c */ /* 0x000fe20000001810 */
[----:B-1----:R-:W-:-:S07]  /*6890*/  FFMA.FTZ R0, R106, c[0x0][0x2d0], -R2 ;  /* 0x0000b4006a007a23 */ /* 0x002fce0000010802 */
[----:B------:R-:W-:Y:S01]  /*68a0*/  HMMA.16816.F32 R104, R8, R108, R48 ;  /* 0x0000006c0868723c */ /* 0x000fe20000001830 */
[----:B------:R1:W3:Y:S06]  /*68b0*/  MUFU.EX2 R252, R0 ;  /* 0x0000000000fc7308 */ /* 0x0002ec0000000800 */
[----:B------:R-:W-:Y:S02]  /*68c0*/  IMAD.MOV.U32 R51, RZ, RZ, R119 ;  /* 0x000000ffff337224 */ /* 0x000fe400078e0077 */
[----:B------:R-:W-:Y:S02]  /*68d0*/  IMAD.MOV.U32 R50, RZ, RZ, R118 ;  /* 0x000000ffff327224 */ /* 0x000fe400078e0076 */
[----:B------:R-:W-:-:S02]  /*68e0*/  IMAD.MOV.U32 R49, RZ, RZ, R117 ;  /* 0x000000ffff317224 */ /* 0x000fc400078e0075 */
[----:B------:R-:W-:Y:S01]  /*68f0*/  HMMA.16816.F32 R116, R8, R110, R24 ;  /* 0x0000006e0874723c */ /* 0x000fe20000001818 */
[----:B-1----:R-:W-:-:S05]  /*6900*/  FMUL.FTZ R0, R3, c[0x0][0x2d0] ;  /* 0x0000b40003007a20 */ /* 0x002fca0000410000 */
[----:B------:R-:W-:Y:S02]  /*6910*/  FSEL R0, R0, RZ, P0 ;  /* 0x000000ff00007208 */ /* 0x000fe40000000000 */
[----:B------:R-:W-:-:S03]  /*6920*/  PLOP3.LUT P0, PT, PT, PT, UP1, 0x40, 0x0 ;  /* 0x000000000000781c */ /* 0x000fc60003f0e818 */
[----:B------:R-:W-:-:S04]  /*6930*/  FFMA.FTZ R4, R68, c[0x0][0x2d0], -R0 ;  /* 0x0000b40044047a23 */ /* 0x000fc80000010800 */
[----:B------:R1:W-:Y:S02]  /*6940*/  MUFU.EX2 R73, R4 ;  /* 0x0000000400497308 */ /* 0x0003e40000000800 */
[----:B-1----:R-:W-:Y:S02]  /*6950*/  FFMA.FTZ R4, R69, c[0x0][0x2d0], -R0 ;  /* 0x0000b40045047a23 */ /* 0x002fe40000010800 */
[----:B------:R-:W-:-:S04]  /*6960*/  IMAD.MOV.U32 R69, RZ, RZ, R5 ;  /* 0x000000ffff457224 */ /* 0x000fc800078e0005 */
[----:B------:R1:W4:Y:S01]  /*6970*/  MUFU.EX2 R248, R4 ;  /* 0x0000000400f87308 */ /* 0x0003220000000800 */
[----:B------:R-:W-:Y:S02]  /*6980*/  IMAD.MOV.U32 R5, RZ, RZ, R246 ;  /* 0x000000ffff057224 */ /* 0x000fe400078e00f6 */
[----:B-1----:R-:W-:Y:S02]  /*6990*/  FFMA.FTZ R4, R74, c[0x0][0x2d0], -R0 ;  /* 0x0000b4004a047a23 */ /* 0x002fe40000010800 */
[----:B------:R-:W-:-:S03]  /*69a0*/  IMAD.MOV.U32 R74, RZ, RZ, R234 ;  /* 0x000000ffff4a7224 */ /* 0x000fc600078e00ea */
[----:B------:R1:W-:Y:S02]  /*69b0*/  MUFU.EX2 R249, R4 ;  /* 0x0000000400f97308 */ /* 0x0003e40000000800 */
[----:B-1----:R-:W-:Y:S02]  /*69c0*/  FFMA.FTZ R4, R75, c[0x0][0x2d0], -R0 ;  /* 0x0000b4004b047a23 */ /* 0x002fe40000010800 */
[----:B------:R-:W-:-:S04]  /*69d0*/  IMAD.MOV.U32 R75, RZ, RZ, R232 ;  /* 0x000000ffff4b7224 */ /* 0x000fc800078e00e8 */
[----:B------:R1:W5:Y:S02]  /*69e0*/  MUFU.EX2 R68, R4 ;  /* 0x0000000400447308 */ /* 0x0003640000000800 */
[----:B-1----:R-:W-:-:S06]  /*69f0*/  FFMA.FTZ R4, R124, c[0x0][0x2d0], -R2 ;  /* 0x0000b4007c047a23 */ /* 0x002fcc0000010802 */
[----:B------:R1:W-:Y:S02]  /*6a00*/  MUFU.EX2 R242, R4 ;  /* 0x0000000400f27308 */ /* 0x0003e40000000800 */
[----:B-1----:R-:W-:Y:S02]  /*6a10*/  FFMA.FTZ R4, R125, c[0x0][0x2d0], -R2 ;  /* 0x0000b4007d047a23 */ /* 0x002fe40000010802 */
[----:B------:R-:W-:Y:S04]  /*6a20*/  HMMA.16816.F32 R124, R8, R98, R12 ;  /* 0x00000062087c723c */ /* 0x000fe8000000180c */
[----:B------:R1:W1:Y:S03]  /*6a30*/  MUFU.EX2 R241, R4 ;  /* 0x0000000400f17308 */ /* 0x0002660000000800 */
[----:B--2---:R-:W-:-:S02]  /*6a40*/  F2FP.PACK_AB R8, R251, R229 ;  /* 0x000000e5fb08723e */ /* 0x004fc400000000ff */
[----:B---3--:R-:W-:Y:S02]  /*6a50*/  F2FP.PACK_AB R10, R250, R252 ;  /* 0x000000fcfa0a723e */ /* 0x008fe400000000ff */
[----:B----4-:R-:W-:Y:S02]  /*6a60*/  F2FP.PACK_AB R9, R248, R73 ;  /* 0x00000049f809723e */ /* 0x010fe400000000ff */
[----:B-----5:R-:W-:Y:S01]  /*6a70*/  F2FP.PACK_AB R11, R68, R249 ;  /* 0x000000f9440b723e */ /* 0x020fe200000000ff */
[----:B-1----:R-:W-:-:S06]  /*6a80*/  FFMA.FTZ R4, R128, c[0x0][0x2d0], -R2 ;  /* 0x0000b40080047a23 */ /* 0x002fcc0000010802 */
[C---:B------:R-:W-:Y:S01]  /*6a90*/  HMMA.16816.F32 R16, R8.reuse, R60, RZ ;  /* 0x0000003c0810723c */ /* 0x040fe200000018ff */
[----:B------:R1:W-:Y:S06]  /*6aa0*/  MUFU.EX2 R245, R4 ;  /* 0x0000000400f57308 */ /* 0x0003ec0000000800 */
[----:B------:R-:W-:Y:S01]  /*6ab0*/  IMAD.MOV.U32 R60, RZ, RZ, R240 ;  /* 0x000000ffff3c7224 */ /* 0x000fe200078e00f0 */
[----:B------:R-:W-:Y:S01]  /*6ac0*/  HMMA.16816.F32 R32, R8, R62, RZ ;  /* 0x0000003e0820723c */ /* 0x000fe200000018ff */
[----:B------:R-:W-:-:S06]  /*6ad0*/  IMAD.MOV.U32 R61, RZ, RZ, R50 ;  /* 0x000000ffff3d7224 */ /* 0x000fcc00078e0032 */
[----:B------:R-:W-:Y:S01]  /*6ae0*/  IMAD.MOV.U32 R62, RZ, RZ, R239 ;  /* 0x000000ffff3e7224 */ /* 0x000fe200078e00ef */
[----:B------:R-:W-:Y:S01]  /*6af0*/  HMMA.16816.F32 R28, R8, R52, RZ ;  /* 0x00000034081c723c */ /* 0x000fe200000018ff */
[----:B------:R-:W-:Y:S02]  /*6b00*/  IMAD.MOV.U32 R63, RZ, RZ, R49 ;  /* 0x000000ffff3f7224 */ /* 0x000fe400078e0031 */
[----:B-1----:R-:W-:-:S04]  /*6b10*/  FFMA.FTZ R4, R129, c[0x0][0x2d0], -R2 ;  /* 0x0000b40081047a23 */ /* 0x002fc80000010802 */
[----:B------:R1:W2:Y:S01]  /*6b20*/  MUFU.EX2 R244, R4 ;  /* 0x0000000400f47308 */ /* 0x0002a20000000800 */
[----:B------:R-:W-:Y:S01]  /*6b30*/  HMMA.16816.F32 R40, R8, R54, RZ ;  /* 0x000000360828723c */ /* 0x000fe200000018ff */
[----:B------:R-:W-:Y:S02]  /*6b40*/  IMAD.MOV.U32 R53, RZ, RZ, R233 ;  /* 0x000000ffff357224 */ /* 0x000fe400078e00e9 */
[----:B------:R-:W-:-:S04]  /*6b50*/  IMAD.MOV.U32 R52, RZ, RZ, R230 ;  /* 0x000000ffff347224 */ /* 0x000fc800078e00e6 */
[----:B------:R-:W-:Y:S01]  /*6b60*/  IMAD.MOV.U32 R55, RZ, RZ, R229 ;  /* 0x000000ffff377224 */ /* 0x000fe200078e00e5 */
[----:B------:R-:W-:Y:S01]  /*6b70*/  HMMA.16816.F32 R24, R8, R56, RZ ;  /* 0x000000380818723c */ /* 0x000fe200000018ff */
[----:B------:R-:W-:Y:S02]  /*6b80*/  IMAD.MOV.U32 R54, RZ, RZ, R51 ;  /* 0x000000ffff367224 */ /* 0x000fe400078e0033 */
[----:B------:R-:W-:Y:S01]  /*6b90*/  LDSM.16.MT88.4 R48, [R210+0x1900] ;  /* 0x00190000d230783b */ /* 0x000fe20000004200 */
[----:B-1----:R-:W-:-:S04]  /*6ba0*/  FFMA.FTZ R4, R112, c[0x0][0x2d0], -R0 ;  /* 0x0000b40070047a23 */ /* 0x002fc80000010800 */
[C---:B------:R-:W-:Y:S01]  /*6bb0*/  HMMA.16816.F32 R36, R8.reuse, R58, RZ ;  /* 0x0000003a0824723c */ /* 0x040fe200000018ff */
[----:B------:R-:W-:Y:S01]  /*6bc0*/  LDSM.16.MT88.4 R56, [R211+0x1900] ;  /* 0x00190000d338783b */ /* 0x000fe20000004200 */
[----:B------:R1:W-:Y:S06]  /*6bd0*/  MUFU.EX2 R237, R4 ;  /* 0x0000000400ed7308 */ /* 0x0003ec0000000800 */
[C---:B------:R-:W-:Y:S08]  /*6be0*/  HMMA.16816.F32 R12, R8.reuse, R76, RZ ;  /* 0x0000004c080c723c */ /* 0x040ff000000018ff */
[----:B------:R-:W-:Y:S01]  /*6bf0*/  HMMA.16816.F32 R20, R8, R78, RZ ;  /* 0x0000004e0814723c */ /* 0x000fe200000018ff */
[----:B-1----:R-:W-:-:S04]  /*6c00*/  FFMA.FTZ R4, R113, c[0x0][0x2d0], -R0 ;  /* 0x0000b40071047a23 */ /* 0x002fc80000010800 */
[----:B------:R1:W3:Y:S02]  /*6c10*/  MUFU.EX2 R236, R4 ;  /* 0x0000000400ec7308 */ /* 0x0002e40000000800 */
[----:B------:R-:W-:Y:S02]  /*6c20*/  F2FP.PACK_AB R8, R241, R242 ;  /* 0x000000f2f108723e */ /* 0x000fe400000000ff */
[----:B--2---:R-:W-:Y:S01]  /*6c30*/  F2FP.PACK_AB R10, R244, R245 ;  /* 0x000000f5f40a723e */ /* 0x004fe200000000ff */
[----:B-1----:R-:W-:Y:S01]  /*6c40*/  FFMA.FTZ R4, R114, c[0x0][0x2d0], -R0 ;  /* 0x0000b40072047a23 */ /* 0x002fe20000010800 */
[----:B---3--:R-:W-:-:S03]  /*6c50*/  F2FP.PACK_AB R9, R236, R237 ;  /* 0x000000edec09723e */ /* 0x008fc600000000ff */
[----:B------:R1:W-:Y:S02]  /*6c60*/  MUFU.EX2 R240, R4 ;  /* 0x0000000400f07308 */ /* 0x0003e40000000800 */
[----:B-1----:R-:W-:Y:S02]  /*6c70*/  FFMA.FTZ R4, R115, c[0x0][0x2d0], -R0 ;  /* 0x0000b40073047a23 */ /* 0x002fe40000010800 */
[----:B------:R-:W1:Y:S04]  /*6c80*/  LDSM.16.MT88.4 R112, [R209+0x1900] ;  /* 0x00190000d170783b */ /* 0x000e680000004200 */
[----:B------:R2:W3:Y:S02]  /*6c90*/  MUFU.EX2 R239, R4 ;  /* 0x0000000400ef7308 */ /* 0x0004e40000000800 */
[----:B--2---:R-:W-:Y:S01]  /*6ca0*/  FFMA.FTZ R4, R166, c[0x0][0x2d0], -R7 ;  /* 0x0000b400a6047a23 */ /* 0x004fe20000010807 */
[----:B---3--:R-:W-:Y:S01]  /*6cb0*/  F2FP.PACK_AB R11, R239, R240 ;  /* 0x000000f0ef0b723e */ /* 0x008fe200000000ff */
[----:B------:R-:W-:-:S04]  /*6cc0*/  IMAD.MOV.U32 R166, RZ, RZ, R247 ;  /* 0x000000ffffa67224 */ /* 0x000fc800078e00f7 */
[----:B------:R2:W-:Y:S02]  /*6cd0*/  MUFU.EX2 R246, R4 ;  /* 0x0000000400f67308 */ /* 0x0005e40000000800 */
[C---:B------:R-:W-:Y:S07]  /*6ce0*/  HMMA.16816.F32 R44, R8.reuse, R88, R28 ;  /* 0x00000058082c723c */ /* 0x040fee000000181c */
[----:B------:R-:W-:Y:S01]  /*6cf0*/  IMAD.MOV.U32 R88, RZ, RZ, R243 ;  /* 0x000000ffff587224 */ /* 0x000fe200078e00f3 */
[----:B------:R-:W-:Y:S01]  /*6d00*/  HMMA.16816.F32 R16, R8, R80, R16 ;  /* 0x000000500810723c */ /* 0x000fe20000001810 */
[----:B------:R-:W-:-:S02]  /*6d10*/  IMAD.MOV.U32 R89, RZ, RZ, R186 ;  /* 0x000000ffff597224 */ /* 0x000fc400078e00ba */
[----:B--2---:R-:W-:Y:S02]  /*6d20*/  FFMA.FTZ R4, R167, c[0x0][0x2d0], -R7 ;  /* 0x0000b400a7047a23 */ /* 0x004fe40000010807 */
[----:B------:R-:W-:Y:S02]  /*6d30*/  IMAD.MOV.U32 R167, RZ, RZ, R238 ;  /* 0x000000ffffa77224 */ /* 0x000fe400078e00ee */
[----:B------:R2:W3:Y:S01]  /*6d40*/  MUFU.EX2 R247, R4 ;  /* 0x0000000400f77308 */ /* 0x0004e20000000800 */
[----:B------:R-:W-:Y:S01]  /*6d50*/  IMAD.MOV.U32 R81, RZ, RZ, R235 ;  /* 0x000000ffff517224 */ /* 0x000fe200078e00eb */
[----:B------:R-:W-:Y:S01]  /*6d60*/  HMMA.16816.F32 R40, R8, R90, R40 ;  /* 0x0000005a0828723c */ /* 0x000fe20000001828 */
[----:B------:R-:W-:-:S06]  /*6d70*/  IMAD.MOV.U32 R80, RZ, RZ, R228 ;  /* 0x000000ffff507224 */ /* 0x000fcc00078e00e4 */
[----:B------:R-:W-:Y:S01]  /*6d80*/  IMAD.MOV.U32 R90, RZ, RZ, R231 ;  /* 0x000000ffff5a7224 */ /* 0x000fe200078e00e7 */
[----:B------:R-:W-:Y:S01]  /*6d90*/  HMMA.16816.F32 R12, R8, R84, R12 ;  /* 0x00000054080c723c */ /* 0x000fe2000000180c */
[----:B--2---:R-:W-:-:S06]  /*6da0*/  FFMA.FTZ R4, R170, c[0x0][0x2d0], -R7 ;  /* 0x0000b400aa047a23 */ /* 0x004fcc0000010807 */
[----:B------:R-:W-:Y:S01]  /*6db0*/  IMAD.MOV.U32 R85, RZ, RZ, R226 ;  /* 0x000000ffff557224 */ /* 0x000fe200078e00e2 */
[----:B------:R-:W-:Y:S01]  /*6dc0*/  HMMA.16816.F32 R32, R8, R82, R32 ;  /* 0x000000520820723c */ /* 0x000fe20000001820 */
[----:B------:R2:W-:Y:S01]  /*6dd0*/  MUFU.EX2 R243, R4 ;  /* 0x0000000400f37308 */ /* 0x0005e20000000800 */
[----:B------:R-:W-:-:S05]  /*6de0*/  IMAD.MOV.U32 R84, RZ, RZ, R207 ;  /* 0x000000ffff547224 */ /* 0x000fca00078e00cf */
[----:B------:R-:W-:Y:S01]  /*6df0*/  IMAD.MOV.U32 R83, RZ, RZ, R204 ;  /* 0x000000ffff537224 */ /* 0x000fe200078e00cc */
[----:B------:R-:W-:Y:S01]  /*6e00*/  HMMA.16816.F32 R24, R8, R64, R24 ;  /* 0x000000400818723c */ /* 0x000fe20000001818 */
[----:B------:R-:W-:-:S07]  /*6e10*/  IMAD.MOV.U32 R82, RZ, RZ, R187 ;  /* 0x000000ffff527224 */ /* 0x000fce00078e00bb */
[----:B------:R-:W-:Y:S01]  /*6e20*/  HMMA.16816.F32 R36, R8, R66, R36 ;  /* 0x000000420824723c */ /* 0x000fe20000001824 */
[----:B--2---:R-:W-:-:S04]  /*6e30*/  FFMA.FTZ R4, R171, c[0x0][0x2d0], -R7 ;  /* 0x0000b400ab047a23 */ /* 0x004fc80000010807 */
[----:B------:R2:W4:Y:S03]  /*6e40*/  MUFU.EX2 R238, R4 ;  /* 0x0000000400ee7308 */ /* 0x0005260000000800 */
[----:B------:R-:W-:Y:S07]  /*6e50*/  HMMA.16816.F32 R20, R8, R86, R20 ;  /* 0x000000560814723c */ /* 0x000fee0000001814 */
[----:B---3--:R-:W-:Y:S01]  /*6e60*/  F2FP.PACK_AB R8, R247, R246 ;  /* 0x000000f6f708723e */ /* 0x008fe200000000ff */
[----:B--2---:R-:W-:Y:S01]  /*6e70*/  FFMA.FTZ R4, R172, c[0x0][0x2d0], -R7 ;  /* 0x0000b400ac047a23 */ /* 0x004fe20000010807 */
[----:B----4-:R-:W-:-:S03]  /*6e80*/  F2FP.PACK_AB R10, R238, R243 ;  /* 0x000000f3ee0a723e */ /* 0x010fc600000000ff */
[----:B------:R2:W-:Y:S02]  /*6e90*/  MUFU.EX2 R235, R4 ;  /* 0x0000000400eb7308 */ /* 0x0005e40000000800 */
[----:B--2---:R-:W-:-:S06]  /*6ea0*/  FFMA.FTZ R4, R130, c[0x0][0x2d0], -R6 ;  /* 0x0000b40082047a23 */ /* 0x004fcc0000010806 */
[----:B------:R2:W-:Y:S02]  /*6eb0*/  MUFU.EX2 R234, R4 ;  /* 0x0000000400ea7308 */ /* 0x0005e40000000800 */
[----:B--2---:R-:W-:Y:S02]  /*6ec0*/  FFMA.FTZ R4, R156, c[0x0][0x2d0], -R6 ;  /* 0x0000b4009c047a23 */ /* 0x004fe40000010806 */
[----:B------:R-:W-:-:S04]  /*6ed0*/  IMAD.MOV.U32 R156, RZ, RZ, R206 ;  /* 0x000000ffff9c7224 */ /* 0x000fc800078e00ce */
[----:B------:R2:W3:Y:S02]  /*6ee0*/  MUFU.EX2 R233, R4 ;  /* 0x0000000400e97308 */ /* 0x0004e40000000800 */
[--C-:B--2---:R-:W-:Y:S01]  /*6ef0*/  FFMA.FTZ R4, R131, c[0x0][0x2d0], -R6.reuse ;  /* 0x0000b40083047a23 */ /* 0x104fe20000010806 */
[----:B---3--:R-:W-:Y:S01]  /*6f00*/  F2FP.PACK_AB R9, R233, R234 ;  /* 0x000000eae909723e */ /* 0x008fe200000000ff */
[----:B------:R-:W2:Y:S04]  /*6f10*/  LDSM.16.MT88.4 R128, [R212+0x1900] ;  /* 0x00190000d480783b */ /* 0x000ea80000004200 */
[----:B------:R3:W-:Y:S02]  /*6f20*/  MUFU.EX2 R231, R4 ;  /* 0x0000000400e77308 */ /* 0x0007e40000000800 */
[----:B---3--:R-:W-:-:S02]  /*6f30*/  FFMA.FTZ R4, R159, c[0x0][0x2d0], -R6 ;  /* 0x0000b4009f047a23 */ /* 0x008fc40000010806 */
[----:B------:R-:W-:-:S04]  /*6f40*/  IMAD.MOV.U32 R159, RZ, RZ, R205 ;  /* 0x000000ffff9f7224 */ /* 0x000fc800078e00cd */
[----:B------:R3:W4:Y:S02]  /*6f50*/  MUFU.EX2 R232, R4 ;  /* 0x0000000400e87308 */ /* 0x0007240000000800 */
[----:B---3--:R-:W-:Y:S01]  /*6f60*/  FFMA.FTZ R4, R145, c[0x0][0x2d0], -R2 ;  /* 0x0000b40091047a23 */ /* 0x008fe20000010802 */
[----:B----4-:R-:W-:-:S05]  /*6f70*/  F2FP.PACK_AB R11, R232, R231 ;  /* 0x000000e7e80b723e */ /* 0x010fca00000000ff */
[----:B------:R3:W-:Y:S02]  /*6f80*/  MUFU.EX2 R230, R4 ;  /* 0x0000000400e67308 */ /* 0x0007e40000000800 */
[C---:B-1----:R-:W-:Y:S08]  /*6f90*/  HMMA.16816.F32 R104, R8.reuse, R112, R104 ;  /* 0x000000700868723c */ /* 0x042ff00000001868 */
[----:B------:R-:W-:Y:S01]  /*6fa0*/  HMMA.16816.F32 R116, R8, R114, R116 ;  /* 0x000000720874723c */ /* 0x000fe20000001874 */
[----:B---3--:R-:W-:-:S04]  /*6fb0*/  FFMA.FTZ R4, R144, c[0x0][0x2d0], -R2 ;  /* 0x0000b40090047a23 */ /* 0x008fc80000010802 */
[----:B------:R1:W3:Y:S03]  /*6fc0*/  MUFU.EX2 R228, R4 ;  /* 0x0000000400e47308 */ /* 0x0002e60000000800 */
[C---:B--2---:R-:W-:Y:S08]  /*6fd0*/  HMMA.16816.F32 R120, R8.reuse, R128, R120 ;  /* 0x000000800878723c */ /* 0x044ff00000001878 */
[----:B------:R-:W-:Y:S01]  /*6fe0*/  HMMA.16816.F32 R132, R8, R130, R132 ;  /* 0x000000820884723c */ /* 0x000fe20000001884 */
[----:B-1----:R-:W-:-:S07]  /*6ff0*/  FFMA.FTZ R4, R146, c[0x0][0x2d0], -R2 ;  /* 0x0000b40092047a23 */ /* 0x002fce0000010802 */
[C---:B------:R-:W-:Y:S01]  /*7000*/  HMMA.16816.F32 R136, R8.reuse, R48, R136 ;  /* 0x000000300888723c */ /* 0x040fe20000001888 */
[----:B------:R1:W-:Y:S07]  /*7010*/  MUFU.EX2 R229, R4 ;  /* 0x0000000400e57308 */ /* 0x0003ee0000000800 */
[C---:B------:R-:W-:Y:S08]  /*7020*/  HMMA.16816.F32 R148, R8.reuse, R50, R148 ;  /* 0x000000320894723c */ /* 0x040ff00000001894 */
[----:B------:R-:W-:Y:S01]  /*7030*/  HMMA.16816.F32 R152, R8, R56, R152 ;  /* 0x000000380898723c */ /* 0x000fe20000001898 */
[----:B-1----:R-:W-:-:S02]  /*7040*/  FFMA.FTZ R4, R147, c[0x0][0x2d0], -R2 ;  /* 0x0000b40093047a23 */ /* 0x002fc40000010802 */
[----:B------:R-:W-:Y:S02]  /*7050*/  LDSM.16.MT88.4 R144, [R210+0x2900] ;  /* 0x00290000d290783b */ /* 0x000fe40000004200 */
        /* <DEDUP_REMOVED lines=16> */
[C---:B------:R-:W-:Y:S08]  /*7160*/  HMMA.16816.F32 R124, R8.reuse, R92, R24 ;  /* 0x0000005c087c723c */ /* 0x040ff00000001818 */
[----:B------:R-:W-:Y:S01]  /*7170*/  HMMA.16816.F32 R24, R8, R102, R32 ;  /* 0x000000660818723c */ /* 0x000fe20000001820 */
[----:B------:R-:W-:Y:S01]  /*7180*/  LDSM.16.MT88.4 R32, [R211+0x2100] ;  /* 0x00210000d320783b */ /* 0x000fe20000004200 */
[----:B-1----:R-:W-:-:S05]  /*7190*/  FFMA.FTZ R4, R192, c[0x0][0x2d0], -R7 ;  /* 0x0000b400c0047a23 */ /* 0x002fca0000010807 */
[----:B------:R-:W-:Y:S01]  /*71a0*/  IMAD.MOV.U32 R102, RZ, RZ, R89 ;  /* 0x000000ffff667224 */ /* 0x000fe200078e0059 */
[----:B------:R1:W-:Y:S01]  /*71b0*/  MUFU.EX2 R191, R4 ;  /* 0x0000000400bf7308 */ /* 0x0003e20000000800 */
[----:B------:R-:W-:Y:S01]  /*71c0*/  HMMA.16816.F32 R76, R8, R108, R44 ;  /* 0x0000006c084c723c */ /* 0x000fe2000000182c */
[----:B------:R-:W-:Y:S01]  /*71d0*/  LDSM.16.MT88.4 R44, [R212+0x2100] ;  /* 0x00210000d42c783b */ /* 0x000fe20000004200 */
[----:B------:R-:W-:-:S06]  /*71e0*/  IMAD.MOV.U32 R103, RZ, RZ, R74 ;  /* 0x000000ffff677224 */ /* 0x000fcc00078e004a */
[----:B------:R-:W-:Y:S01]  /*71f0*/  HMMA.16816.F32 R64, R8, R110, R40 ;  /* 0x0000006e0840723c */ /* 0x000fe20000001828 */
[----:B------:R-:W3:Y:S01]  /*7200*/  LDSM.16.MT88.4 R40, [R209+0x2100] ;  /* 0x00210000d128783b */ /* 0x000ee20000004200 */
[----:B-1----:R-:W-:-:S06]  /*7210*/  FFMA.FTZ R4, R193, c[0x0][0x2d0], -R7 ;  /* 0x0000b400c1047a23 */ /* 0x002fcc0000010807 */
[----:B------:R-:W-:Y:S01]  /*7220*/  HMMA.16816.F32 R92, R8, R94, R36 ;  /* 0x0000005e085c723c */ /* 0x000fe20000001824 */
[----:B------:R-:W1:Y:S01]  /*7230*/  LDSM.16.MT88.4 R36, [R210+0x2100] ;  /* 0x00210000d224783b */ /* 0x000e620000004200 */
[----:B------:R-:W-:Y:S01]  /*7240*/  IMAD.MOV.U32 R193, RZ, RZ, R156 ;  /* 0x000000ffffc17224 */ /* 0x000fe200078e009c */
[----:B------:R4:W5:Y:S01]  /*7250*/  MUFU.EX2 R192, R4 ;  /* 0x0000000400c07308 */ /* 0x0009620000000800 */
[----:B------:R-:W-:-:S04]  /*7260*/  IMAD.MOV.U32 R156, RZ, RZ, R62 ;  /* 0x000000ffff9c7224 */ /* 0x000fc800078e003e */
[C---:B------:R-:W-:Y:S08]  /*7270*/  HMMA.16816.F32 R12, R8.reuse, R96, R12 ;  /* 0x00000060080c723c */ /* 0x040ff0000000180c */
[----:B------:R-:W-:Y:S01]  /*7280*/  HMMA.16816.F32 R140, R8, R100, R16 ;  /* 0x00000064088c723c */ /* 0x000fe20000001810 */
[----:B------:R-:W1:Y:S01]  /*7290*/  LDSM.16.MT88.4 R16, [R209+0x2900] ;  /* 0x00290000d110783b */ /* 0x000e620000004200 */
[----:B----4-:R-:W-:-:S02]  /*72a0*/  FFMA.FTZ R4, R194, c[0x0][0x2d0], -R7 ;  /* 0x0000b400c2047a23 */ /* 0x010fc40000010807 */
[----:B------:R-:W-:Y:S02]  /*72b0*/  IMAD.MOV.U32 R194, RZ, RZ, R83 ;  /* 0x000000ffffc27224 */ /* 0x000fe400078e0053 */
[----:B------:R4:W-:Y:S02]  /*72c0*/  MUFU.EX2 R187, R4 ;  /* 0x0000000400bb7308 */ /* 0x0009e40000000800 */
[----:B------:R-:W-:Y:S01]  /*72d0*/  HMMA.16816.F32 R96, R8, R98, R20 ;  /* 0x000000620860723c */ /* 0x000fe20000001814 */
[----:B------:R-:W1:Y:S01]  /*72e0*/  LDSM.16.MT88.4 R20, [R212+0x2900] ;  /* 0x00290000d414783b */ /* 0x000e620000004200 */
[----:B------:R-:W-:Y:S02]  /*72f0*/  IMAD.MOV.U32 R100, RZ, RZ, R61 ;  /* 0x000000ffff647224 */ /* 0x000fe400078e003d */
[----:B------:R-:W-:-:S03]  /*7300*/  IMAD.MOV.U32 R101, RZ, RZ, R167 ;  /* 0x000000ffff657224 */ /* 0x000fc600078e00a7 */
[----:B--2---:R-:W-:Y:S02]  /*7310*/  F2FP.PACK_AB R8, R207, R235 ;  /* 0x000000ebcf08723e */ /* 0x004fe400000000ff */
[----:B-----5:R-:W-:Y:S01]  /*7320*/  F2FP.PACK_AB R10, R192, R191 ;  /* 0x000000bfc00a723e */ /* 0x020fe200000000ff */
[----:B----4-:R-:W-:Y:S02]  /*7330*/  FFMA.FTZ R4, R195, c[0x0][0x2d0], -R7 ;  /* 0x0000b400c3047a23 */ /* 0x010fe40000010807 */
[----:B------:R-:W-:Y:S02]  /*7340*/  IMAD.MOV.U32 R195, RZ, RZ, R159 ;  /* 0x000000ffffc37224 */ /* 0x000fe400078e009f */
[----:B------:R2:W-:Y:S01]  /*7350*/  MUFU.EX2 R172, R4 ;  /* 0x0000000400ac7308 */ /* 0x0005e20000000800 */
[----:B------:R-:W-:Y:S02]  /*7360*/  IMAD.MOV.U32 R159, RZ, RZ, R60 ;  /* 0x000000ffff9f7224 */ /* 0x000fe400078e003c */
[----:B--2---:R-:W-:-:S02]  /*7370*/  FFMA.FTZ R4, R176, c[0x0][0x2d0], -R6 ;  /* 0x0000b400b0047a23 */ /* 0x004fc40000010806 */
[----:B------:R-:W-:-:S03]  /*7380*/  IMAD.MOV.U32 R176, RZ, RZ, R90 ;  /* 0x000000ffffb07224 */ /* 0x000fc600078e005a */
[----:B------:R2:W-:Y:S02]  /*7390*/  MUFU.EX2 R171, R4 ;  /* 0x0000000400ab7308 */ /* 0x0005e40000000800 */
[----:B--2---:R-:W-:Y:S02]  /*73a0*/  FFMA.FTZ R4, R181, c[0x0][0x2d0], -R6 ;  /* 0x0000b400b5047a23 */ /* 0x004fe40000010806 */
[----:B------:R-:W-:-:S04]  /*73b0*/  IMAD.MOV.U32 R181, RZ, RZ, R85 ;  /* 0x000000ffffb57224 */ /* 0x000fc800078e0055 */
[----:B------:R2:W4:Y:S02]  /*73c0*/  MUFU.EX2 R170, R4 ;  /* 0x0000000400aa7308 */ /* 0x0005240000000800 */
[----:B--2---:R-:W-:Y:S01]  /*73d0*/  FFMA.FTZ R4, R180, c[0x0][0x2d0], -R6 ;  /* 0x0000b400b4047a23 */ /* 0x004fe20000010806 */
[----:B----4-:R-:W-:Y:S01]  /*73e0*/  F2FP.PACK_AB R9, R170, R171 ;  /* 0x000000abaa09723e */ /* 0x010fe200000000ff */
[----:B------:R-:W-:-:S04]  /*73f0*/  IMAD.MOV.U32 R180, RZ, RZ, R80 ;  /* 0x000000ffffb47224 */ /* 0x000fc800078e0050 */
[----:B------:R2:W-:Y:S02]  /*7400*/  MUFU.EX2 R91, R4 ;  /* 0x00000004005b7308 */ /* 0x0005e40000000800 */
[----:B--2---:R-:W-:Y:S02]  /*7410*/  FFMA.FTZ R4, R182, c[0x0][0x2d0], -R6 ;  /* 0x0000b400b6047a23 */ /* 0x004fe40000010806 */
[----:B------:R-:W-:-:S04]  /*7420*/  IMAD.MOV.U32 R182, RZ, RZ, R75 ;  /* 0x000000ffffb67224 */ /* 0x000fc800078e004b */
[----:B------:R2:W4:Y:S02]  /*7430*/  MUFU.EX2 R89, R4 ;  /* 0x0000000400597308 */ /* 0x0005240000000800 */
[----:B--2---:R-:W-:Y:S01]  /*7440*/  FFMA.FTZ R4, R200, c[0x0][0x2d0], -R7 ;  /* 0x0000b400c8047a23 */ /* 0x004fe20000010807 */
[----:B----4-:R-:W-:Y:S01]  /*7450*/  F2FP.PACK_AB R11, R89, R91 ;  /* 0x0000005b590b723e */ /* 0x010fe200000000ff */
[----:B------:R-:W-:-:S04]  /*7460*/  IMAD.MOV.U32 R200, RZ, RZ, R82 ;  /* 0x000000ffffc87224 */ /* 0x000fc800078e0052 */
[----:B------:R2:W-:Y:S01]  /*7470*/  MUFU.EX2 R90, R4 ;  /* 0x00000004005a7308 */ /* 0x0005e20000000800 */
[----:B------:R-:W-:Y:S02]  /*7480*/  FFMA.FTZ R7, R202, c[0x0][0x2d0], -R7 ;  /* 0x0000b400ca077a23 */ /* 0x000fe40000010807 */
[----:B------:R-:W-:Y:S01]  /*7490*/  IMAD.MOV.U32 R202, RZ, RZ, R88 ;  /* 0x000000ffffca7224 */ /* 0x000fe200078e0058 */
[C---:B---3--:R-:W-:Y:S04]  /*74a0*/  HMMA.16816.F32 R104, R8.reuse, R40, R104 ;  /* 0x000000280868723c */ /* 0x048fe80000001868 */
[----:B------:R-:W3:Y:S04]  /*74b0*/  MUFU.EX2 R88, R7 ;  /* 0x0000000700587308 */ /* 0x000ee80000000800 */
[----:B------:R-:W-:Y:S01]  /*74c0*/  HMMA.16816.F32 R116, R8, R42, R116 ;  /* 0x0000002a0874723c */ /* 0x000fe20000001874 */
[----:B--2---:R-:W-:-:S02]  /*74d0*/  FFMA.FTZ R4, R183, c[0x0][0x2d0], -R6 ;  /* 0x0000b400b7047a23 */ /* 0x004fc40000010806 */
[----:B------:R-:W-:Y:S02]  /*74e0*/  IMAD.MOV.U32 R183, RZ, RZ, R84 ;  /* 0x000000ffffb77224 */ /* 0x000fe400078e0054 */
[----:B------:R2:W-:Y:S03]  /*74f0*/  MUFU.EX2 R87, R4 ;  /* 0x0000000400577308 */ /* 0x0005e60000000800 */
[C---:B------:R-:W-:Y:S08]  /*7500*/  HMMA.16816.F32 R120, R8.reuse, R44, R120 ;  /* 0x0000002c0878723c */ /* 0x040ff00000001878 */
[----:B------:R-:W-:Y:S01]  /*7510*/  HMMA.16816.F32 R132, R8, R46, R132 ;  /* 0x0000002e0884723c */ /* 0x000fe20000001884 */
[----:B--2---:R-:W-:-:S07]  /*7520*/  FFMA.FTZ R4, R188, c[0x0][0x2d0], -R6 ;  /* 0x0000b400bc047a23 */ /* 0x004fce0000010806 */
[C---:B-1----:R-:W-:Y:S01]  /*7530*/  HMMA.16816.F32 R136, R8.reuse, R36, R136 ;  /* 0x000000240888723c */ /* 0x042fe20000001888 */
[----:B------:R-:W-:Y:S01]  /*7540*/  IMAD.MOV.U32 R188, RZ, RZ, R81 ;  /* 0x000000ffffbc7224 */ /* 0x000fe200078e0051 */
[----:B------:R1:W-:Y:S06]  /*7550*/  MUFU.EX2 R86, R4 ;  /* 0x0000000400567308 */ /* 0x0003ec0000000800 */
[C---:B------:R-:W-:Y:S08]  /*7560*/  HMMA.16816.F32 R148, R8.reuse, R38, R148 ;  /* 0x000000260894723c */ /* 0x040ff00000001894 */
[----:B------:R-:W-:Y:S01]  /*7570*/  HMMA.16816.F32 R152, R8, R32, R152 ;  /* 0x000000200898723c */ /* 0x000fe20000001898 */
[----:B-1----:R-:W-:-:S02]  /*7580*/  FFMA.FTZ R4, R189, c[0x0][0x2d0], -R6 ;  /* 0x0000b400bd047a23 */ /* 0x002fc40000010806 */
[----:B------:R-:W-:Y:S02]  /*7590*/  FFMA.FTZ R6, R190, c[0x0][0x2d0], -R6 ;  /* 0x0000b400be067a23 */ /* 0x000fe40000010806 */
[----:B------:R1:W-:Y:S03]  /*75a0*/  MUFU.EX2 R85, R4 ;  /* 0x0000000400557308 */ /* 0x0003e60000000800 */
[----:B------:R-:W-:Y:S01]  /*75b0*/  HMMA.16816.F32 R8, R8, R34, R28 ;  /* 0x000000220808723c */ /* 0x000fe2000000181c */
[----:B------:R-:W-:Y:S01]  /*75c0*/  IMAD.MOV.U32 R189, RZ, RZ, R166 ;  /* 0x000000ffffbd7224 */ /* 0x000fe200078e00a6 */
[----:B---3--:R-:W-:Y:S01]  /*75d0*/  F2FP.PACK_AB R166, R88, R90 ;  /* 0x0000005a58a6723e */ /* 0x008fe200000000ff */
[----:B------:R-:W-:Y:S02]  /*75e0*/  IMAD.MOV.U32 R190, RZ, RZ, R63 ;  /* 0x000000ffffbe7224 */ /* 0x000fe400078e003f */
[----:B------:R-:W2:Y:S01]  /*75f0*/  MUFU.EX2 R84, R6 ;  /* 0x0000000600547308 */ /* 0x000ea20000000800 */
[----:B-1----:R-:W-:-:S02]  /*7600*/  FFMA.FTZ R4, R173, c[0x0][0x2d0], -R2 ;  /* 0x0000b400ad047a23 */ /* 0x002fc40000010802 */
[----:B------:R-:W-:-:S05]  /*7610*/  IMAD.MOV.U32 R173, RZ, RZ, R54 ;  /* 0x000000ffffad7224 */ /* 0x000fca00078e0036 */
[----:B------:R1:W-:Y:S01]  /*7620*/  MUFU.EX2 R83, R4 ;  /* 0x0000000400537308 */ /* 0x0003e20000000800 */
[----:B--2---:R-:W-:Y:S01]  /*7630*/  F2FP.PACK_AB R167, R84, R85 ;  /* 0x0000005554a7723e */ /* 0x004fe200000000ff */
[----:B-1----:R-:W-:Y:S02]  /*7640*/  FFMA.FTZ R4, R174, c[0x0][0x2d0], -R2 ;  /* 0x0000b400ae047a23 */ /* 0x002fe40000010802 */
[----:B------:R-:W-:-:S04]  /*7650*/  IMAD.MOV.U32 R174, RZ, RZ, R55 ;  /* 0x000000ffffae7224 */ /* 0x000fc800078e0037 */
[----:B------:R1:W-:Y:S02]  /*7660*/  MUFU.EX2 R82, R4 ;  /* 0x0000000400527308 */ /* 0x0003e40000000800 */
[----:B-1----:R-:W-:Y:S02]  /*7670*/  FFMA.FTZ R4, R175, c[0x0][0x2d0], -R2 ;  /* 0x0000b400af047a23 */ /* 0x002fe40000010802 */
[----:B------:R-:W-:-:S04]  /*7680*/  IMAD.MOV.U32 R175, RZ, RZ, R52 ;  /* 0x000000ffffaf7224 */ /* 0x000fc800078e0034 */
[----:B------:R1:W-:Y:S02]  /*7690*/  MUFU.EX2 R81, R4 ;  /* 0x0000000400517308 */ /* 0x0003e40000000800 */
[----:B-1----:R-:W-:Y:S02]  /*76a0*/  FFMA.FTZ R4, R179, c[0x0][0x2d0], -R2 ;  /* 0x0000b400b3047a23 */ /* 0x002fe40000010802 */
[----:B------:R-:W-:Y:S02]  /*76b0*/  IMAD.MOV.U32 R179, RZ, RZ, R53 ;  /* 0x000000ffffb37224 */ /* 0x000fe400078e0035 */
[----:B------:R-:W1:Y:S02]  /*76c0*/  LDSM.16.MT88.4 R52, [R211+0x2900] ;  /* 0x00290000d334783b */ /* 0x000e640000004200 */
[----:B------:R2:W3:Y:S02]  /*76d0*/  MUFU.EX2 R80, R4 ;  /* 0x0000000400507308 */ /* 0x0004e40000000800 */
[----:B--2---:R-:W-:Y:S01]  /*76e0*/  FFMA.FTZ R4, R164, c[0x0][0x2d0], -R0 ;  /* 0x0000b400a4047a23 */ /* 0x004fe20000010800 */
[----:B------:R-:W-:-:S02]  /*76f0*/  F2FP.PACK_AB R164, R172, R187 ;  /* 0x000000bbaca4723e */ /* 0x000fc400000000ff */
[----:B---3--:R-:W-:-:S03]  /*7700*/  F2FP.PACK_AB R6, R80, R81 ;  /* 0x000000515006723e */ /* 0x008fc600000000ff */
[----:B------:R2:W-:Y:S02]  /*7710*/  MUFU.EX2 R74, R4 ;  /* 0x00000004004a7308 */ /* 0x0005e40000000800 */
[----:B--2---:R-:W-:Y:S01]  /*7720*/  FFMA.FTZ R4, R165, c[0x0][0x2d0], -R0 ;  /* 0x0000b400a5047a23 */ /* 0x004fe20000010800 */
[----:B------:R-:W-:-:S05]  /*7730*/  F2FP.PACK_AB R165, R86, R87 ;  /* 0x0000005756a5723e */ /* 0x000fca00000000ff */
[----:B------:R2:W3:Y:S02]  /*7740*/  MUFU.EX2 R75, R4 ;  /* 0x00000004004b7308 */ /* 0x0004e40000000800 */
[C---:B------:R-:W-:Y:S08]  /*7750*/  HMMA.16816.F32 R104, R164.reuse, R16, R104 ;  /* 0x00000010a468723c */ /* 0x040ff00000001868 */
[----:B------:R-:W-:Y:S01]  /*7760*/  HMMA.16816.F32 R116, R164, R18, R116 ;  /* 0x00000012a474723c */ /* 0x000fe20000001874 */
[----:B--2---:R-:W-:-:S02]  /*7770*/  FFMA.FTZ R4, R168, c[0x0][0x2d0], -R0 ;  /* 0x0000b400a8047a23 */ /* 0x004fc40000010800 */
[----:B------:R-:W-:Y:S02]  /*7780*/  IMAD.MOV.U32 R168, RZ, RZ, R69 ;  /* 0x000000ffffa87224 */ /* 0x000fe400078e0045 */
[----:B------:R2:W-:Y:S03]  /*7790*/  MUFU.EX2 R61, R4 ;  /* 0x00000004003d7308 */ /* 0x0005e60000000800 */
[C---:B------:R-:W-:Y:S08]  /*77a0*/  HMMA.16816.F32 R120, R164.reuse, R20, R120 ;  /* 0x00000014a478723c */ /* 0x040ff00000001878 */
[----:B------:R-:W-:Y:S01]  /*77b0*/  HMMA.16816.F32 R132, R164, R22, R132 ;  /* 0x00000016a484723c */ /* 0x000fe20000001884 */
[----:B--2---:R-:W-:-:S07]  /*77c0*/  FFMA.FTZ R4, R169, c[0x0][0x2d0], -R0 ;  /* 0x0000b400a9047a23 */ /* 0x004fce0000010800 */
[C---:B------:R-:W-:Y:S01]  /*77d0*/  HMMA.16816.F32 R136, R164.reuse, R144, R136 ;  /* 0x00000090a488723c */ /* 0x040fe20000001888 */
[----:B------:R-:W-:Y:S01]  /*77e0*/  IMAD.MOV.U32 R169, RZ, RZ, R5 ;  /* 0x000000ffffa97224 */ /* 0x000fe200078e0005 */
[----:B---3--:R-:W-:Y:S01]  /*77f0*/  F2FP.PACK_AB R5, R75, R74 ;  /* 0x0000004a4b05723e */ /* 0x008fe200000000ff */
[----:B------:R2:W3:Y:S05]  /*7800*/  MUFU.EX2 R60, R4 ;  /* 0x00000004003c7308 */ /* 0x0004ea0000000800 */
[C---:B------:R-:W-:Y:S08]  /*7810*/  HMMA.16816.F32 R148, R164.reuse, R146, R148 ;  /* 0x00000092a494723c */ /* 0x040ff00000001894 */
[----:B-1----:R-:W-:Y:S01]  /*7820*/  HMMA.16816.F32 R152, R164, R52, R152 ;  /* 0x00000034a498723c */ /* 0x002fe20000001898 */
[----:B--2---:R-:W-:-:S02]  /*7830*/  F2FP.PACK_AB R4, R82, R83 ;  /* 0x000000535204723e */ /* 0x004fc400000000ff */
[----:B---3--:R-:W-:-:S05]  /*7840*/  F2FP.PACK_AB R7, R60, R61 ;  /* 0x0000003d3c07723e */ /* 0x008fca00000000ff */
[----:B------:R-:W-:Y:S07]  /*7850*/  HMMA.16816.F32 R164, R164, R54, R8 ;  /* 0x00000036a4a4723c */ /* 0x000fee0000001808 */
[--C-:B------:R-:W-:Y:S01]  /*7860*/  FFMA.FTZ R8, R184, c[0x0][0x2d0], -R2.reuse ;  /* 0x0000b400b8087a23 */ /* 0x100fe20000010802 */
[C---:B------:R-:W-:Y:S03]  /*7870*/  HMMA.16816.F32 R108, R4.reuse, R112, R76 ;  /* 0x00000070046c723c */ /* 0x040fe6000000184c */
[----:B------:R1:W-:Y:S05]  /*7880*/  MUFU.EX2 R62, R8 ;  /* 0x00000008003e7308 */ /* 0x0003ea0000000800 */
[C---:B------:R-:W-:Y:S08]  /*7890*/  HMMA.16816.F32 R112, R4.reuse, R114, R64 ;  /* 0x000000720470723c */ /* 0x040ff00000001840 */
[----:B------:R-:W-:Y:S01]  /*78a0*/  HMMA.16816.F32 R140, R4, R48, R140 ;  /* 0x00000030048c723c */ /* 0x000fe2000000188c */
[----:B-1----:R-:W-:-:S04]  /*78b0*/  FFMA.FTZ R8, R185, c[0x0][0x2d0], -R2 ;  /* 0x0000b400b9087a23 */ /* 0x002fc80000010802 */
[----:B------:R1:W2:Y:S03]  /*78c0*/  MUFU.EX2 R63, R8 ;  /* 0x00000008003f7308 */ /* 0x0002a60000000800 */
[C---:B------:R-:W-:Y:S08]  /*78d0*/  HMMA.16816.F32 R24, R4.reuse, R50, R24 ;  /* 0x000000320418723c */ /* 0x040ff00000001818 */
[----:B------:R-:W-:Y:S01]  /*78e0*/  HMMA.16816.F32 R12, R4, R56, R12 ;  /* 0x00000038040c723c */ /* 0x000fe2000000180c */
[----:B-1----:R-:W-:-:S07]  /*78f0*/  FFMA.FTZ R8, R196, c[0x0][0x2d0], -R2 ;  /* 0x0000b400c4087a23 */ /* 0x002fce0000010802 */
[C---:B------:R-:W-:Y:S01]  /*7900*/  HMMA.16816.F32 R124, R4.reuse, R128, R124 ;  /* 0x00000080047c723c */ /* 0x040fe2000000187c */
[----:B------:R1:W-:Y:S07]  /*7910*/  MUFU.EX2 R65, R8 ;  /* 0x0000000800417308 */ /* 0x0003ee0000000800 */
[----:B------:R-:W-:Y:S01]  /*7920*/  HMMA.16816.F32 R128, R4, R130, R92 ;  /* 0x000000820480723c */ /* 0x000fe2000000185c */
[----:B-1----:R-:W-:-:S04]  /*7930*/  FFMA.FTZ R8, R197, c[0x0][0x2d0], -R2 ;  /* 0x0000b400c5087a23 */ /* 0x002fc80000010802 */
[----:B------:R1:W3:Y:S02]  /*7940*/  MUFU.EX2 R66, R8 ;  /* 0x0000000800427308 */ /* 0x0002e40000000800 */
[----:B-1----:R-:W-:-:S06]  /*7950*/  FFMA.FTZ R8, R198, c[0x0][0x2d0], -R2 ;  /* 0x0000b400c6087a23 */ /* 0x002fcc0000010802 */
[----:B------:R1:W-:Y:S02]  /*7960*/  MUFU.EX2 R67, R8 ;  /* 0x0000000800437308 */ /* 0x0003e40000000800 */
[----:B-1----:R-:W-:-:S06]  /*7970*/  FFMA.FTZ R8, R199, c[0x0][0x2d0], -R2 ;  /* 0x0000b400c7087a23 */ /* 0x002fcc0000010802 */
[----:B------:R1:W-:Y:S02]  /*7980*/  MUFU.EX2 R69, R8 ;  /* 0x0000000800457308 */ /* 0x0003e40000000800 */
[----:B-1----:R-:W-:-:S06]  /*7990*/  FFMA.FTZ R8, R178, c[0x0][0x2d0], -R0 ;  /* 0x0000b400b2087a23 */ /* 0x002fcc0000010800 */
[----:B------:R1:W-:Y:S02]  /*79a0*/  MUFU.EX2 R31, R8 ;  /* 0x00000008001f7308 */ /* 0x0003e40000000800 */
[----:B-1----:R-:W-:-:S06]  /*79b0*/  FFMA.FTZ R8, R177, c[0x0][0x2d0], -R0 ;  /* 0x0000b400b1087a23 */ /* 0x002fcc0000010800 */
[----:B------:R1:W4:Y:S02]  /*79c0*/  MUFU.EX2 R48, R8 ;  /* 0x0000000800307308 */ /* 0x0003240000000800 */
[----:B-1----:R-:W-:-:S06]  /*79d0*/  FFMA.FTZ R8, R158, c[0x0][0x2d0], -R0 ;  /* 0x0000b4009e087a23 */ /* 0x002fcc0000010800 */
[----:B------:R1:W-:Y:S02]  /*79e0*/  MUFU.EX2 R64, R8 ;  /* 0x0000000800407308 */ /* 0x0003e40000000800 */
[----:B-1----:R-:W-:-:S06]  /*79f0*/  FFMA.FTZ R8, R157, c[0x0][0x2d0], -R0 ;  /* 0x0000b4009d087a23 */ /* 0x002fcc0000010800 */
[----:B------:R1:W5:Y:S02]  /*7a00*/  MUFU.EX2 R50, R8 ;  /* 0x0000000800327308 */ /* 0x0003640000000800 */
[--C-:B-1----:R-:W-:Y:S02]  /*7a10*/  FFMA.FTZ R8, R203, c[0x0][0x2d0], -R2.reuse ;  /* 0x0000b400cb087a23 */ /* 0x102fe40000010802 */
[----:B------:R-:W-:-:S04]  /*7a20*/  FFMA.FTZ R2, R201, c[0x0][0x2d0], -R2 ;  /* 0x0000b400c9027a23 */ /* 0x000fc80000010802 */
[----:B------:R1:W-:Y:S08]  /*7a30*/  MUFU.EX2 R56, R8 ;  /* 0x0000000800387308 */ /* 0x0003f00000000800 */
[----:B------:R3:W3:Y:S01]  /*7a40*/  MUFU.EX2 R51, R2 ;  /* 0x0000000200337308 */ /* 0x0006e20000000800 */
[----:B-1----:R-:W-:Y:S07]  /*7a50*/  HMMA.16816.F32 R8, R4, R58, R96 ;  /* 0x0000003a0408723c */ /* 0x002fee0000001860 */
[----:B--2---:R-:W-:Y:S01]  /*7a60*/  F2FP.PACK_AB R4, R63, R62 ;  /* 0x0000003e3f04723e */ /* 0x004fe200000000ff */
[----:B---3--:R-:W-:Y:S01]  /*7a70*/  FFMA.FTZ R2, R160, c[0x0][0x2d0], -R0 ;  /* 0x0000b400a0027a23 */ /* 0x008fe20000010800 */
[----:B------:R-:W-:-:S02]  /*7a80*/  F2FP.PACK_AB R6, R66, R65 ;  /* 0x000000414206723e */ /* 0x000fc400000000ff */
[----:B----4-:R-:W-:Y:S01]  /*7a90*/  F2FP.PACK_AB R5, R48, R31 ;  /* 0x0000001f3005723e */ /* 0x010fe200000000ff */
[----:B------:R1:W-:Y:S01]  /*7aa0*/  MUFU.EX2 R49, R2 ;  /* 0x0000000200317308 */ /* 0x0003e20000000800 */
[----:B-----5:R-:W-:Y:S02]  /*7ab0*/  F2FP.PACK_AB R7, R50, R64 ;  /* 0x000000403207723e */ /* 0x020fe400000000ff */
[----:B------:R-:W-:-:S05]  /*7ac0*/  F2FP.PACK_AB R160, R69, R67 ;  /* 0x0000004345a0723e */ /* 0x000fca00000000ff */
[----:B------:R-:W-:Y:S01]  /*7ad0*/  HMMA.16816.F32 R108, R4, R40, R108 ;  /* 0x00000028046c723c */ /* 0x000fe2000000186c */
[----:B-1----:R-:W-:-:S07]  /*7ae0*/  FFMA.FTZ R2, R161, c[0x0][0x2d0], -R0 ;  /* 0x0000b400a1027a23 */ /* 0x002fce0000010800 */
[C---:B------:R-:W-:Y:S01]  /*7af0*/  HMMA.16816.F32 R112, R4.reuse, R42, R112 ;  /* 0x0000002a0470723c */ /* 0x040fe20000001870 */
[----:B------:R1:W2:Y:S07]  /*7b00*/  MUFU.EX2 R30, R2 ;  /* 0x00000002001e7308 */ /* 0x0002ae0000000800 */
[C---:B------:R-:W-:Y:S08]  /*7b10*/  HMMA.16816.F32 R124, R4.reuse, R44, R124 ;  /* 0x0000002c047c723c */ /* 0x040ff0000000187c */
[C---:B------:R-:W-:Y:S01]  /*7b20*/  HMMA.16816.F32 R128, R4.reuse, R46, R128 ;  /* 0x0000002e0480723c */ /* 0x040fe20000001880 */
[--C-:B-1----:R-:W-:Y:S01]  /*7b30*/  FFMA.FTZ R2, R162, c[0x0][0x2d0], -R0.reuse ;  /* 0x0000b400a2027a23 */ /* 0x102fe20000010800 */
[----:B------:R-:W-:Y:S01]  /*7b40*/  F2FP.PACK_AB R162, R51, R56 ;  /* 0x0000003833a2723e */ /* 0x000fe200000000ff */
[----:B------:R-:W-:Y:S01]  /*7b50*/  FFMA.FTZ R0, R163, c[0x0][0x2d0], -R0 ;  /* 0x0000b400a3007a23 */ /* 0x000fe20000010800 */
[----:B--2---:R-:W-:Y:S01]  /*7b60*/  F2FP.PACK_AB R161, R30, R49 ;  /* 0x000000311ea1723e */ /* 0x004fe200000000ff */
[----:B------:R1:W-:Y:S03]  /*7b70*/  MUFU.EX2 R29, R2 ;  /* 0x00000002001d7308 */ /* 0x0003e60000000800 */
[C---:B------:R-:W-:Y:S05]  /*7b80*/  HMMA.16816.F32 R140, R4.reuse, R36, R140 ;  /* 0x00000024048c723c */ /* 0x040fea000000188c */
[----:B------:R2:W3:Y:S03]  /*7b90*/  MUFU.EX2 R28, R0 ;  /* 0x00000000001c7308 */ /* 0x0004e60000000800 */
[----:B------:R-:W-:Y:S01]  /*7ba0*/  HMMA.16816.F32 R24, R4, R38, R24 ;  /* 0x000000260418723c */ /* 0x000fe20000001818 */
[----:B-1----:R-:W-:-:S07]  /*7bb0*/  FADD.FTZ R2, R168, R169 ;  /* 0x000000a9a8027221 */ /* 0x002fce0000010000 */
[----:B------:R-:W-:Y:S01]  /*7bc0*/  HMMA.16816.F32 R12, R4, R32, R12 ;  /* 0x00000020040c723c */ /* 0x000fe2000000180c */
[----:B------:R-:W-:Y:S02]  /*7bd0*/  FADD.FTZ R2, R173, R2 ;  /* 0x00000002ad027221 */ /* 0x000fe40000010000 */
[----:B--2---:R-:W-:-:S05]  /*7be0*/  FADD.FTZ R0, R175, R179 ;  /* 0x000000b3af007221 */ /* 0x004fca0000010000 */
[----:B------:R-:W-:Y:S01]  /*7bf0*/  HMMA.16816.F32 R8, R4, R34, R8 ;  /* 0x000000220408723c */ /* 0x000fe20000001808 */
[----:B------:R-:W-:Y:S01]  /*7c00*/  FADD.FTZ R2, R189, R2 ;  /* 0x00000002bd027221 */ /* 0x000fe20000010000 */
[----:B---3--:R-:W-:Y:S01]  /*7c10*/  F2FP.PACK_AB R163, R28, R29 ;  /* 0x0000001d1ca3723e */ /* 0x008fe200000000ff */
        /* <DEDUP_REMOVED lines=100> */
[----:B------:R-:W-:Y:S05]  /*8260*/  @P0 BRA `(.L_x_478) ;  /* 0x0000015000000947 */ /* 0x000fea0003800000 */
[----:B------:R-:W-:Y:S01]  /*8270*/  ISETP.LT.AND P0, PT, RZ, UR4, PT ;  /* 0x00000004ff007c0c */ /* 0x000fe2000bf01270 */
[----:B------:R-:W-:-:S02]  /*8280*/  UIADD3 UR14, UR4, -0x1, URZ ;  /* 0xffffffff040e7890 */ /* 0x000fc4000fffe03f */
[----:B------:R-:W-:-:S10]  /*8290*/  ULDC UR6, c[0x0][0x32c] ;  /* 0x0000cb0000067ab9 */ /* 0x000fd40000000800 */
[----:B------:R-:W-:Y:S05]  /*82a0*/  @P0 BRA `(.L_x_479) ;  /* 0x0000008000000947 */ /* 0x000fea0003800000 */
[----:B------:R-:W-:Y:S02]  /*82b0*/  UISETP.NE.AND UP0, UPT, UR6, 0x1, UPT ;  /* 0x000000010600788c */ /* 0x000fe4000bf05270 */
[----:B------:R-:W-:-:S03]  /*82c0*/  UIADD3 UR14, -UR4, URZ, URZ ;  /* 0x0000003f040e7290 */ /* 0x000fc6000fffe13f */
[----:B------:R-:W-:Y:S02]  /*82d0*/  ULDC.64 UR4, c[0x0][0x330] ;  /* 0x0000cc0000047ab9 */ /* 0x000fe40000000a00 */
[----:B------:R-:W-:-:S07]  /*82e0*/  UIMAD.WIDE.U32 UR16, UR14, UR4, URZ ;  /* 0x000000040e1072a5 */ /* 0x000fce000f8e003f */
[----:B------:R-:W-:Y:S02]  /*82f0*/  @UP0 UMOV UR15, UR17 ;  /* 0x00000011000f0c82 */ /* 0x000fe40008000000 */
[----:B------:R-:W-:-:S04]  /*8300*/  @UP0 USHF.R.U32.HI UR14, URZ, UR5, UR15 ;  /* 0x000000053f0e0299 */ /* 0x000fc8000801160f */
[----:B------:R-:W-:Y:S01]  /*8310*/  ULOP3.LUT UR14, URZ, UR14, URZ, 0x33, !UPT ;  /* 0x0000000e3f0e7292 */ /* 0x000fe2000f8e333f */
[----:B------:R-:W-:Y:S05]  /*8320*/  BRA `(.L_x_480) ;  /* 0x0000005000007947 */ /* 0x000fea0003800000 */
.L_x_479:
[----:B------:R-:W-:Y:S02]  /*8330*/  UISETP.NE.AND UP0, UPT, UR6, 0x1, UPT ;  /* 0x000000010600788c */ /* 0x000fe4000bf05270 */
[----:B------:R-:W-:Y:S02]  /*8340*/  ULDC.64 UR4, c[0x0][0x330] ;  /* 0x0000cc0000047ab9 */ /* 0x000fe40000000a00 */
[----:B------:R-:W-:-:S07]  /*8350*/  UIMAD.WIDE.U32 UR16, UR14, UR4, URZ ;  /* 0x000000040e1072a5 */ /* 0x000fce000f8e003f */
[----:B------:R-:W-:Y:S02]  /*8360*/  @UP0 UMOV UR15, UR17 ;  /* 0x00000011000f0c82 */ /* 0x000fe40008000000 */
[----:B------:R-:W-:Y:S02]  /*8370*/  @UP0 USHF.R.U32.HI UR14, URZ, UR5, UR15 ;  /* 0x000000053f0e0299 */ /* 0x000fe4000801160f */
.L_x_480:
[----:B------:R-:W-:Y:S02]  /*8380*/  ULDC UR4, c[0x0][0x32c] ;  /* 0x0000cb0000047ab9 */ /* 0x000fe40000000800 */
[----:B------:R-:W-:-:S04]  /*8390*/  UIMAD UR4, UR14, UR6, UR4 ;  /* 0x000000060e0472a4 */ /* 0x000fc8000f8e0204 */
[----:B------:R-:W-:-:S04]  /*83a0*/  UISETP.LT.AND UP0, UPT, UR7, UR4, UPT ;  /* 0x000000040700728c */ /* 0x000fc8000bf01270 */
[----:B------:R-:W-:-:S03]  /*83b0*/  USEL UR7, UR7, UR4, UP0 ;  /* 0x0000000407077287 */ /* 0x000fc60008000000 */
.L_x_478:
[----:B-1----:R-:W2:Y:S01]  /*83c0*/  LDL R0, [R1] ;  /* 0x0000000001007983 */ /* 0x002ea20000100800 */
[----:B------:R-:W-:-:S04]  /*83d0*/  UIMAD.WIDE UR6, UR7, 0x2aaaaaab, URZ ;  /* 0x2aaaaaab070678a5 */ /* 0x000fc8000f8e023f */
[----:B------:R-:W-:-:S04]  /*83e0*/  USHF.R.U32.HI UR5, URZ, 0x1f, UR7 ;  /* 0x0000001f3f057899 */ /* 0x000fc80008011607 */
[----:B------:R-:W-:Y:S01]  /*83f0*/  ULEA.HI.SX32 UR5, UR7, UR5, 0x1c ;  /* 0x0000000507057291 */ /* 0x000fe2000f8fe23f */
[----:B--2---:R-:W1:Y:S03]  /*8400*/  R2UR UR4, R0 ;  /* 0x00000000000473c2 */ /* 0x004e6600000e0000 */
[----:B-1----:R-:W-:-:S04]  /*8410*/  UISETP.LT.AND UP0, UPT, UR4, UR5, UPT ;  /* 0x000000050400728c */ /* 0x002fc8000bf01270 */
[----:B------:R-:W-:-:S06]  /*8420*/  USEL UR4, UR4, UR5, !UP0 ;  /* 0x0000000504047287 */ /* 0x000fcc000c000000 */
[----:B------:R-:W-:-:S13]  /*8430*/  ISETP.GE.AND P0, PT, R225, UR4, PT ;  /* 0x00000004e1007c0c */ /* 0x000fda000bf06270 */
[----:B------:R-:W-:Y:S05]  /*8440*/  @!P0 BRA `(.L_x_481) ;  /* 0x000067c000008947 */ /* 0x000fea0003800000 */
[----:B------:R-:W2:Y:S01]  /*8450*/  LDL R0, [R1+0x28] ;  /* 0x0000280001007983 */ /* 0x000ea20000100800 */
[----:B------:R-:W-:Y:S01]  /*8460*/  PLOP3.LUT P1, PT, PT, PT, UP2, 0x80, 0x0 ;  /* 0x000000000000781c */ /* 0x000fe20003f2f028 */
[----:B------:R-:W-:Y:S01]  /*8470*/  IMAD.MOV.U32 R101, RZ, RZ, R71 ;  /* 0x000000ffff657224 */ /* 0x000fe200078e0047 */
[----:B------:R-:W-:Y:S01]  /*8480*/  PLOP3.LUT P0, PT, PT, PT, UP2, 0x80, 0x0 ;  /* 0x000000000000781c */ /* 0x000fe20003f0f028 */
[----:B------:R-:W-:Y:S01]  /*8490*/  IMAD.MOV.U32 R100, RZ, RZ, R72 ;  /* 0x000000ffff647224 */ /* 0x000fe200078e0048 */
[----:B------:R-:W-:Y:S01]  /*84a0*/  MOV R103, R3 ;  /* 0x0000000300677202 */ /* 0x000fe20000000f00 */
[----:B------:R-:W-:-:S08]  /*84b0*/  IMAD.MOV.U32 R102, RZ, RZ, R70 ;  /* 0x000000ffff667224 */ /* 0x000fd000078e0046 */
[----:B--2---:R-:W-:-:S05]  /*84c0*/  @P1 IMAD.HI.U32 R0, R0, c[0x0][0x2c8], RZ ;  /* 0x0000b20000001a27 */ /* 0x004fca00078e00ff */
[----:B------:R-:W-:-:S05]  /*84d0*/  @P0 SHF.R.U32.HI R0, RZ, c[0x0][0x2cc], R0 ;  /* 0x0000b300ff000a19 */ /* 0x000fca0000011600 */
[----:B------:R1:W-:Y:S02]  /*84e0*/  @P0 STL [R1+0x4], R0 ;  /* 0x0000040001000387 */ /* 0x0003e40000100800 */
.L_x_498:
[----:B------:R-:W-:Y:S04]  /*84f0*/  DEPBAR.LE SB0, 0x0 ;  /* 0x000080000000791a */ /* 0x000fe80000000000 */
[----:B------:R-:W-:Y:S08]  /*8500*/  BAR.SYNC.DEFER_BLOCKING 0x0 ;  /* 0x0000000000007b1d */ /* 0x000ff00000010000 */
[----:B------:R-:W-:Y:S08]  /*8510*/  LDSM.16.M88.4 R96, [R215+0x6100] ;  /* 0x00610000d760783b */ /* 0x000ff00000000200 */
[----:B------:R-:W2:Y:S04]  /*8520*/  LDL R228, [R1] ;  /* 0x0000000001e47983 */ /* 0x000ea80000100800 */
[----:B------:R-:W3:Y:S08]  /*8530*/  LDSM.16.M88.4 R16, [R208+0x3100] ;  /* 0x00310000d010783b */ /* 0x000ef00000000200 */
[----:B------:R-:W4:Y:S08]  /*8540*/  LDSM.16.M88.4 R92, [R215+0x8100] ;  /* 0x00810000d75c783b */ /* 0x000f300000000200 */
[----:B------:R-:W5:Y:S06]  /*8550*/  LDL.64 R194, [R1+0x40] ;  /* 0x0000400001c27983 */ /* 0x000f6c0000100a00 */
[----:B-1----:R-:W5:Y:S06]  /*8560*/  LDL.64 R2, [R1+0x48] ;  /* 0x0000480001027983 */ /* 0x002f6c0000100a00 */
        /* <DEDUP_REMOVED lines=9> */
[----:B------:R-:W5:Y:S06]  /*8600*/  LDL.64 R242, [R1+0x38] ;  /* 0x0000380001f27983 */ /* 0x000f6c0000100a00 */
[----:B------:R-:W2:Y:S01]  /*8610*/  LDSM.16.M88.4 R188, [R223] ;  /* 0x00000000dfbc783b */ /* 0x000ea20000000200 */
[-C--:B---3--:R-:W-:Y:S08]  /*8620*/  HMMA.16816.F32 R4, R96, R16.reuse, RZ ;  /* 0x000000106004723c */ /* 0x088ff000000018ff */
[C---:B----4-:R-:W-:Y:S08]  /*8630*/  HMMA.16816.F32 R8, R92.reuse, R16, RZ ;  /* 0x000000105c08723c */ /* 0x050ff000000018ff */
[-C--:B------:R-:W-:Y:S08]  /*8640*/  HMMA.16816.F32 R12, R92, R18.reuse, RZ ;  /* 0x000000125c0c723c */ /* 0x080ff000000018ff */
[C---:B------:R-:W-:Y:S08]  /*8650*/  HMMA.16816.F32 R16, R96.reuse, R18, RZ ;  /* 0x000000126010723c */ /* 0x040ff000000018ff */
[-C--:B-1----:R-:W-:Y:S08]  /*8660*/  HMMA.16816.F32 R20, R96, R32.reuse, RZ ;  /* 0x000000206014723c */ /* 0x082ff000000018ff */
        /* <DEDUP_REMOVED lines=19> */
[----:B------:R-:W1:Y:S01]  /*87a0*/  LDSM.16.M88.4 R168, [R222] ;  /* 0x00000000dea8783b */ /* 0x000e620000000200 */
[----:B--2---:R-:W-:Y:S06]  /*87b0*/  ISETP.GT.AND P0, PT, R228, R225, PT ;  /* 0x000000e1e400720c */ /* 0x004fec0003f04270 */
[-C--:B------:R-:W-:Y:S08]  /*87c0*/  HMMA.16816.F32 R4, R172, R176.reuse, R4 ;  /* 0x000000b0ac04723c */ /* 0x080ff00000001804 */
[C---:B------:R-:W-:Y:S04]  /*87d0*/  HMMA.16816.F32 R8, R180.reuse, R176, R8 ;  /* 0x000000b0b408723c */ /* 0x040fe80000001808 */
[----:B------:R-:W-:Y:S03]  /*87e0*/  @!P0 SHF.R.S32.HI R0, RZ, 0x1f, R225 ;  /* 0x0000001fff008819 */ /* 0x000fe600000114e1 */
[C---:B------:R-:W-:Y:S01]  /*87f0*/  @!P0 IMAD.WIDE.U32 R176, R225.reuse, c[0x0][0x208], RZ ;  /* 0x00008200e1b08a25 */ /* 0x040fe200078e00ff */
[-C--:B------:R-:W-:Y:S04]  /*8800*/  HMMA.16816.F32 R12, R180, R178.reuse, R12 ;  /* 0x000000b2b40c723c */ /* 0x080fe8000000180c */
[----:B------:R-:W-:Y:S01]  /*8810*/  @!P0 IMAD R0, R0, c[0x0][0x208], RZ ;  /* 0x0000820000008a24 */ /* 0x000fe200078e02ff */
[----:B-----5:R-:W-:Y:S03]  /*8820*/  @!P0 MOV R3, R195 ;  /* 0x000000c300038202 */ /* 0x020fe60000000f00 */
[C---:B------:R-:W-:Y:S04]  /*8830*/  HMMA.16816.F32 R16, R172.reuse, R178, R16 ;  /* 0x000000b2ac10723c */ /* 0x040fe80000001810 */
[----:B------:R-:W-:Y:S04]  /*8840*/  @!P0 IMAD.WIDE.U32 R2, R176, 0x60, R2 ;  /* 0x00000060b0028825 */ /* 0x000fe800078e0002 */
[-C--:B------:R-:W-:Y:S04]  /*8850*/  HMMA.16816.F32 R20, R172, R184.reuse, R20 ;  /* 0x000000b8ac14723c */ /* 0x080fe80000001814 */
[----:B------:R-:W-:Y:S01]  /*8860*/  @!P0 LEA R192, P1, R2, c[0x0][0x1f8], 0x1 ;  /* 0x00007e0002c08a11 */ /* 0x000fe200078208ff */
[----:B------:R-:W-:Y:S03]  /*8870*/  @!P0 IMAD R0, R225, c[0x0][0x20c], R0 ;  /* 0x00008300e1008a24 */ /* 0x000fe600078e0200 */
[C---:B------:R-:W-:Y:S04]  /*8880*/  HMMA.16816.F32 R24, R180.reuse, R184, R24 ;  /* 0x000000b8b418723c */ /* 0x040fe80000001818 */
[----:B------:R-:W-:Y:S02]  /*8890*/  @!P0 IADD3 R0, R177, R0, RZ ;  /* 0x00000000b1008210 */ /* 0x000fe40007ffe0ff */
[----:B------:R-:W2:Y:S02]  /*88a0*/  LDSM.16.M88.4 R176, [R221] ;  /* 0x00000000ddb0783b */ /* 0x000ea40000000200 */
[-C--:B------:R-:W-:Y:S04]  /*88b0*/  HMMA.16816.F32 R28, R180, R186.reuse, R28 ;  /* 0x000000bab41c723c */ /* 0x080fe8000000181c */
[----:B------:R-:W-:Y:S04]  /*88c0*/  @!P0 IMAD R0, R0, 0x60, RZ ;  /* 0x0000006000008824 */ /* 0x000fe800078e02ff */
[C---:B------:R-:W-:Y:S01]  /*88d0*/  HMMA.16816.F32 R32, R172.reuse, R186, R32 ;  /* 0x000000baac20723c */ /* 0x040fe20000001820 */
[----:B------:R-:W3:Y:S03]  /*88e0*/  LDSM.16.M88.4 R184, [R220] ;  /* 0x00000000dcb8783b */ /* 0x000ee60000000200 */
[----:B------:R-:W-:Y:S04]  /*88f0*/  @!P0 IADD3 R0, R3, R0, RZ ;  /* 0x0000000003008210 */ /* 0x000fe80007ffe0ff */
[-C--:B------:R-:W-:Y:S04]  /*8900*/  HMMA.16816.F32 R36, R172, R188.reuse, R36 ;  /* 0x000000bcac24723c */ /* 0x080fe80000001824 */
[----:B------:R-:W-:Y:S04]  /*8910*/  @!P0 LEA.HI.X R193, R2, c[0x0][0x1fc], R0, 0x1, P1 ;  /* 0x00007f0002c18a11 */ /* 0x000fe800008f0c00 */
[C---:B------:R-:W-:Y:S01]  /*8920*/  HMMA.16816.F32 R40, R180.reuse, R188, R40 ;  /* 0x000000bcb428723c */ /* 0x040fe20000001828 */
[----:B------:R-:W-:Y:S01]  /*8930*/  @!PT LDS RZ, [RZ] ;  /* 0x00000000fffff984 */ /* 0x000fe20000000800 */
[----:B------:R-:W-:Y:S01]  /*8940*/  @!PT LDS RZ, [RZ] ;  /* 0x00000000fffff984 */ /* 0x000fe20000000800 */
[----:B------:R-:W-:Y:S01]  /*8950*/  @!PT LDS RZ, [RZ] ;  /* 0x00000000fffff984 */ /* 0x000fe20000000800 */
[----:B------:R4:W-:Y:S07]  /*8960*/  @!P0 LDGSTS.E.BYPASS.LTC128B.128 [R227+0x100], [R192.64], !P6 ;  /* 0x00100000c0e38fae */ /* 0x0009ee000f101d4c */
[-C--:B------:R-:W-:Y:S08]  /*8970*/  HMMA.16816.F32 R44, R180, R190.reuse, R44 ;  /* 0x000000beb42c723c */ /* 0x080ff0000000182c */
[C---:B------:R-:W-:Y:S07]  /*8980*/  HMMA.16816.F32 R48, R172.reuse, R190, R48 ;  /* 0x000000beac30723c */ /* 0x040fee0000001830 */
[----:B------:R-:W-:Y:S01]  /*8990*/  @!P0 IADD3 R190, P2, R192, UR9, RZ ;  /* 0x00000009c0be8c10 */ /* 0x000fe2000ff5e0ff */
[-C--:B-1----:R-:W-:Y:S04]  /*89a0*/  HMMA.16816.F32 R52, R172, R168.reuse, R52 ;  /* 0x000000a8ac34723c */ /* 0x082fe80000001834 */
[----:B------:R-:W-:Y:S02]  /*89b0*/  @!P0 IADD3.X R191, R193, UR8, RZ, P2, !PT ;  /* 0x00000008c1bf8c10 */ /* 0x000fe400097fe4ff */
[----:B------:R-:W-:Y:S02]  /*89c0*/  @!P0 IADD3 R188, P1, R190, UR9, RZ ;  /* 0x00000009bebc8c10 */ /* 0x000fe4000ff3e0ff */
[C---:B------:R-:W-:Y:S01]  /*89d0*/  HMMA.16816.F32 R56, R180.reuse, R168, R56 ;  /* 0x000000a8b438723c */ /* 0x040fe20000001838 */
[----:B------:R1:W-:Y:S03]  /*89e0*/  @!P0 LDGSTS.E.BYPASS.LTC128B.128 [R227+0x900], [R190.64], !P6 ;  /* 0x00900000bee38fae */ /* 0x0003e6000f101d4c */
[----:B------:R-:W-:Y:S03]  /*89f0*/  @!P0 IADD3.X R189, R191, UR8, RZ, P1, !PT ;  /* 0x00000008bfbd8c10 */ /* 0x000fe60008ffe4ff */
[----:B------:R-:W-:Y:S01]  /*8a00*/  @!P0 IADD3 R168, P3, R188, UR9, RZ ;  /* 0x00000009bca88c10 */ /* 0x000fe2000ff7e0ff */
[-C--:B------:R-:W-:Y:S01]  /*8a10*/  HMMA.16816.F32 R60, R180, R170.reuse, R60 ;  /* 0x000000aab43c723c */ /* 0x080fe2000000183c */
[----:B------:R1:W-:Y:S03]  /*8a20*/  @!P0 LDGSTS.E.BYPASS.LTC128B.128 [R227+0x1100], [R188.64], !P6 ;  /* 0x01100000bce38fae */ /* 0x0003e6000f101d4c */
[----:B------:R-:W-:Y:S02]  /*8a30*/  @!P0 IADD3.X R169, R189, UR8, RZ, P3, !PT ;  /* 0x00000008bda98c10 */ /* 0x000fe40009ffe4ff */
[----:B------:R-:W-:Y:S02]  /*8a40*/  @!P0 IADD3 R2, P2, R168, UR9, RZ ;  /* 0x00000009a8028c10 */ /* 0x000fe4000ff5e0ff */
[C---:B------:R-:W-:Y:S01]  /*8a50*/  HMMA.16816.F32 R64, R172.reuse, R170, R64 ;  /* 0x000000aaac40723c */ /* 0x040fe20000001840 */
[----:B------:R5:W-:Y:S01]  /*8a60*/  @!P0 LDGSTS.E.BYPASS.LTC128B.128 [R227+0x1900], [R168.64], !P6 ;  /* 0x01900000a8e38fae */ /* 0x000be2000f101d4c */
[----:B------:R-:W-:Y:S02]  /*8a70*/  PLOP3.LUT P3, PT, PT, PT, UP2, 0x80, 0x0 ;  /* 0x000000000000781c */ /* 0x000fe40003f6f028 */
[----:B------:R-:W-:Y:S02]  /*8a80*/  @!P0 IADD3.X R3, R169, UR8, RZ, P2, !PT ;  /* 0x00000008a9038c10 */ /* 0x000fe400097fe4ff */
[----:B----4-:R-:W-:Y:S02]  /*8a90*/  @!P0 IADD3 R192, P1, R2, UR9, RZ ;  /* 0x0000000902c08c10 */ /* 0x010fe4000ff3e0ff */
[-C--:B--2---:R-:W-:Y:S01]  /*8aa0*/  HMMA.16816.F32 R68, R172, R176.reuse, R68 ;  /* 0x000000b0ac44723c */ /* 0x084fe20000001844 */
[----:B------:R2:W-:Y:S03]  /*8ab0*/  @!P0 LDGSTS.E.BYPASS.LTC128B.128 [R227+0x2100], [R2.64], !P6 ;  /* 0x0210000002e38fae */ /* 0x0005e6000f101d4c */
[----:B------:R-:W-:Y:S04]  /*8ac0*/  @!P0 IADD3.X R193, R3, UR8, RZ, P1, !PT ;  /* 0x0000000803c18c10 */ /* 0x000fe80008ffe4ff */
[C---:B------:R-:W-:Y:S01]  /*8ad0*/  HMMA.16816.F32 R72, R180.reuse, R176, R72 ;  /* 0x000000b0b448723c */ /* 0x040fe20000001848 */
[----:B------:R4:W-:Y:S03]  /*8ae0*/  @!P0 LDGSTS.E.BYPASS.LTC128B.128 [R227+0x2900], [R192.64], !P6 ;  /* 0x02900000c0e38fae */ /* 0x0009e6000f101d4c */
[C---:B------:R-:W-:Y:S02]  /*8af0*/  ISETP.GT.AND P0, PT, R225.reuse, R228, PT ;  /* 0x000000e4e100720c */ /* 0x040fe40003f04270 */
[----:B------:R-:W-:Y:S02]  /*8b00*/  MOV R228, c[0x0][0x1e0] ;  /* 0x0000780000e47a02 */ /* 0x000fe40000000f00 */
[-C--:B------:R-:W-:Y:S01]  /*8b10*/  HMMA.16816.F32 R76, R180, R178.reuse, R76 ;  /* 0x000000b2b44c723c */ /* 0x080fe2000000184c */
[----:B-1----:R-:W-:Y:S07]  /*8b20*/  LDSM.16.M88.4 R188, [R214+0x3100] ;  /* 0x00310000d6bc783b */ /* 0x002fee0000000200 */
[C---:B------:R-:W-:Y:S01]  /*8b30*/  HMMA.16816.F32 R80, R172.reuse, R178, R80 ;  /* 0x000000b2ac50723c */ /* 0x040fe20000001850 */
[----:B------:R-:W0:Y:S03]  /*8b40*/  LDGDEPBAR ;  /* 0x00000000000079af */ /* 0x000e260000000000 */
[----:B------:R-:W-:Y:S04]  /*8b50*/  @P0 IADD3 R0, R225, -0x1, RZ ;  /* 0xffffffffe1000810 */ /* 0x000fe80007ffe0ff */
[-C--:B---3--:R-:W-:Y:S01]  /*8b60*/  HMMA.16816.F32 R84, R172, R184.reuse, R84 ;  /* 0x000000b8ac54723c */ /* 0x088fe20000001854 */
[----:B-----5:R-:W1:Y:S03]  /*8b70*/  LDSM.16.M88.4 R168, [R216+0x6100] ;  /* 0x00610000d8a8783b */ /* 0x020e660000000200 */
[----:B--2---:R-:W-:Y:S04]  /*8b80*/  @P0 SHF.R.S32.HI R2, RZ, 0x1f, R0 ;  /* 0x0000001fff020819 */ /* 0x004fe80000011400 */
[C---:B------:R-:W-:Y:S01]  /*8b90*/  HMMA.16816.F32 R88, R180.reuse, R184, R88 ;  /* 0x000000b8b458723c */ /* 0x040fe20000001858 */
[----:B----4-:R-:W2:Y:S03]  /*8ba0*/  LDSM.16.M88.4 R192, [R216+0x8100] ;  /* 0x00810000d8c0783b */ /* 0x010ea60000000200 */
[----:B------:R-:W-:Y:S04]  /*8bb0*/  @P0 IMAD R2, R2, c[0x0][0x1e0], RZ ;  /* 0x0000780002020a24 */ /* 0x000fe800078e02ff */
[-C--:B------:R-:W-:Y:S01]  /*8bc0*/  HMMA.16816.F32 R92, R180, R186.reuse, R92 ;  /* 0x000000bab45c723c */ /* 0x080fe2000000185c */
[----:B------:R-:W3:Y:S03]  /*8bd0*/  LDSM.16.M88.4 R196, [R214+0x3900] ;  /* 0x00390000d6c4783b */ /* 0x000ee60000000200 */
[----:B------:R-:W-:Y:S04]  /*8be0*/  @P0 IMAD R2, R0, c[0x0][0x1e4], R2 ;  /* 0x0000790000020a24 */ /* 0x000fe800078e0202 */
[----:B------:R-:W-:Y:S01]  /*8bf0*/  HMMA.16816.F32 R96, R172, R186, R96 ;  /* 0x000000baac60723c */ /* 0x000fe20000001860 */
[----:B------:R-:W4:Y:S08]  /*8c00*/  LDSM.16.M88.4 R200, [R214+0x4100] ;  /* 0x00410000d6c8783b */ /* 0x000f300000000200 */
[----:B------:R-:W5:Y:S08]  /*8c10*/  LDSM.16.M88.4 R176, [R214+0x4900] ;  /* 0x00490000d6b0783b */ /* 0x000f700000000200 */
[----:B------:R-:W4:Y:S01]  /*8c20*/  LDSM.16.M88.4 R180, [R214+0x5100] ;  /* 0x00510000d6b4783b */ /* 0x000f220000000200 */
[-C--:B-1----:R-:W-:Y:S07]  /*8c30*/  HMMA.16816.F32 R4, R168, R188.reuse, R4 ;  /* 0x000000bca804723c */ /* 0x082fee0000001804 */
[----:B------:R-:W1:Y:S01]  /*8c40*/  LDSM.16.M88.4 R204, [R214+0x5900] ;  /* 0x00590000d6cc783b */ /* 0x000e620000000200 */
[C---:B--2---:R-:W-:Y:S07]  /*8c50*/  HMMA.16816.F32 R8, R192.reuse, R188, R8 ;  /* 0x000000bcc008723c */ /* 0x044fee0000001808 */
[----:B------:R-:W-:Y:S01]  /*8c60*/  LDSM.16.M88.4 R172, [R217+0x6100] ;  /* 0x00610000d9ac783b */ /* 0x000fe20000000200 */
[-C--:B------:R-:W-:Y:S07]  /*8c70*/  HMMA.16816.F32 R12, R192, R190.reuse, R12 ;  /* 0x000000bec00c723c */ /* 0x080fee000000180c */
[----:B------:R-:W2:Y:S01]  /*8c80*/  LDSM.16.M88.4 R184, [R213] ;  /* 0x00000000d5b8783b */ /* 0x000ea20000000200 */
[C---:B------:R-:W-:Y:S07]  /*8c90*/  HMMA.16816.F32 R16, R168.reuse, R190, R16 ;  /* 0x000000bea810723c */ /* 0x040fee0000001810 */
[----:B------:R-:W1:Y:S01]  /*8ca0*/  LDSM.16.M88.4 R188, [R217+0x8100] ;  /* 0x00810000d9bc783b */ /* 0x000e620000000200 */
[-C--:B---3--:R-:W-:Y:S08]  /*8cb0*/  HMMA.16816.F32 R20, R168, R196.reuse, R20 ;  /* 0x000000c4a814723c */ /* 0x088ff00000001814 */
[C---:B------:R-:W-:Y:S08]  /*8cc0*/  HMMA.16816.F32 R24, R192.reuse, R196, R24 ;  /* 0x000000c4c018723c */ /* 0x040ff00000001818 */
[-C--:B------:R-:W-:Y:S08]  /*8cd0*/  HMMA.16816.F32 R28, R192, R198.reuse, R28 ;  /* 0x000000c6c01c723c */ /* 0x080ff0000000181c */
[C---:B------:R-:W-:Y:S08]  /*8ce0*/  HMMA.16816.F32 R32, R168.reuse, R198, R32 ;  /* 0x000000c6a820723c */ /* 0x040ff00000001820 */
[-C--:B----4-:R-:W-:Y:S08]  /*8cf0*/  HMMA.16816.F32 R36, R168, R200.reuse, R36 ;  /* 0x000000c8a824723c */ /* 0x090ff00000001824 */
[C---:B------:R-:W-:Y:S08]  /*8d00*/  HMMA.16816.F32 R40, R192.reuse, R200, R40 ;  /* 0x000000c8c028723c */ /* 0x040ff00000001828 */
[-C--:B------:R-:W-:Y:S08]  /*8d10*/  HMMA.16816.F32 R44, R192, R202.reuse, R44 ;  /* 0x000000cac02c723c */ /* 0x080ff0000000182c */
[C---:B------:R-:W-:Y:S08]  /*8d20*/  HMMA.16816.F32 R48, R168.reuse, R202, R48 ;  /* 0x000000caa830723c */ /* 0x040ff00000001830 */
[-C--:B-----5:R-:W-:Y:S08]  /*8d30*/  HMMA.16816.F32 R52, R168, R176.reuse, R52 ;  /* 0x000000b0a834723c */ /* 0x0a0ff00000001834 */
[C---:B------:R-:W-:Y:S08]  /*8d40*/  HMMA.16816.F32 R56, R192.reuse, R176, R56 ;  /* 0x000000b0c038723c */ /* 0x040ff00000001838 */
[-C--:B------:R-:W-:Y:S08]  /*8d50*/  HMMA.16816.F32 R60, R192, R178.reuse, R60 ;  /* 0x000000b2c03c723c */ /* 0x080ff0000000183c */
[C---:B------:R-:W-:Y:S08]  /*8d60*/  HMMA.16816.F32 R64, R168.reuse, R178, R64 ;  /* 0x000000b2a840723c */ /* 0x040ff00000001840 */
[-C--:B------:R-:W-:Y:S08]  /*8d70*/  HMMA.16816.F32 R68, R168, R180.reuse, R68 ;  /* 0x000000b4a844723c */ /* 0x080ff00000001844 */
[C---:B------:R-:W-:Y:S08]  /*8d80*/  HMMA.16816.F32 R72, R192.reuse, R180, R72 ;  /* 0x000000b4c048723c */ /* 0x040ff00000001848 */
[-C--:B------:R-:W-:Y:S08]  /*8d90*/  HMMA.16816.F32 R76, R192, R182.reuse, R76 ;  /* 0x000000b6c04c723c */ /* 0x080ff0000000184c */
[C---:B------:R-:W-:Y:S08]  /*8da0*/  HMMA.16816.F32 R80, R168.reuse, R182, R80 ;  /* 0x000000b6a850723c */ /* 0x040ff00000001850 */
[-C--:B-1----:R-:W-:Y:S08]  /*8db0*/  HMMA.16816.F32 R84, R168, R204.reuse, R84 ;  /* 0x000000cca854723c */ /* 0x082ff00000001854 */
[C---:B------:R-:W-:Y:S08]  /*8dc0*/  HMMA.16816.F32 R88, R192.reuse, R204, R88 ;  /* 0x000000ccc058723c */ /* 0x040ff00000001858 */
[-C--:B------:R-:W-:Y:S08]  /*8dd0*/  HMMA.16816.F32 R92, R192, R206.reuse, R92 ;  /* 0x000000cec05c723c */ /* 0x080ff0000000185c */
[----:B------:R-:W-:Y:S08]  /*8de0*/  HMMA.16816.F32 R96, R168, R206, R96 ;  /* 0x000000cea860723c */ /* 0x000ff00000001860 */
[-C--:B--2---:R-:W-:Y:S08]  /*8df0*/  HMMA.16816.F32 R4, R172, R184.reuse, R4 ;  /* 0x000000b8ac04723c */ /* 0x084ff00000001804 */
[C---:B------:R-:W-:Y:S08]  /*8e00*/  HMMA.16816.F32 R8, R188.reuse, R184, R8 ;  /* 0x000000b8bc08723c */ /* 0x040ff00000001808 */
        /* <DEDUP_REMOVED lines=16> */
[----:B------:R-:W-:Y:S02]  /*8f10*/  FMUL.FTZ R13, R13, c[0x0][0x320] ;  /* 0x0000c8000d0d7a20 */ /* 0x000fe40000410000 */
[----:B------:R-:W-:Y:S02]  /*8f20*/  FMUL.FTZ R16, R16, c[0x0][0x320] ;  /* 0x0000c80010107a20 */ /* 0x000fe40000410000 */
[----:B------:R-:W-:Y:S02]  /*8f30*/  FMUL.FTZ R17, R17, c[0x0][0x320] ;  /* 0x0000c80011117a20 */ /* 0x000fe40000410000 */
[----:B------:R-:W-:Y:S01]  /*8f40*/  FMUL.FTZ R18, R18, c[0x0][0x320] ;  /* 0x0000c80012127a20 */ /* 0x000fe20000410000 */
[----:B------:R-:W4:Y:S01]  /*8f50*/  MUFU.TANH R239, R6 ;  /* 0x0000000600ef7308 */ /* 0x000f220000002400 */
[----:B------:R-:W-:Y:S09]  /*8f60*/  FMUL.FTZ R19, R19, c[0x0][0x320] ;  /* 0x0000c80013137a20 */ /* 0x000ff20000410000 */
[----:B------:R5:W1:Y:S10]  /*8f70*/  MUFU.TANH R244, R15 ;  /* 0x0000000f00f47308 */ /* 0x000a740000002400 */
[----:B------:R1:W1:Y:S10]  /*8f80*/  MUFU.TANH R229, R7 ;  /* 0x0000000700e57308 */ /* 0x0002740000002400 */
[----:B------:R-:W2:Y:S01]  /*8f90*/  MUFU.TANH R246, R8 ;  /* 0x0000000800f67308 */ /* 0x000ea20000002400 */
[----:B-----5:R-:W5:Y:S09]  /*8fa0*/  LDL.64 R14, [R1+0x30] ;  /* 0x00003000010e7983 */ /* 0x020f720000100a00 */
[----:B------:R-:W2:Y:S01]  /*8fb0*/  MUFU.TANH R240, R9 ;  /* 0x0000000900f07308 */ /* 0x000ea20000002400 */
[----:B-1----:R-:W1:Y:S09]  /*8fc0*/  LDSM.16.M88.4 R4, [R213+0x800] ;  /* 0x00080000d504783b */ /* 0x002e720000000200 */
[----:B------:R-:W1:Y:S10]  /*8fd0*/  MUFU.TANH R251, R10 ;  /* 0x0000000a00fb7308 */ /* 0x000e740000002400 */
[----:B------:R1:W1:Y:S10]  /*8fe0*/  MUFU.TANH R249, R11 ;  /* 0x0000000b00f97308 */ /* 0x0002740000002400 */
[----:B------:R-:W2:Y:S10]  /*8ff0*/  MUFU.TANH R238, R12 ;  /* 0x0000000c00ee7308 */ /* 0x000eb40000002400 */
[----:B------:R-:W2:Y:S01]  /*9000*/  MUFU.TANH R237, R13 ;  /* 0x0000000d00ed7308 */ /* 0x000ea20000002400 */
[----:B-1----:R-:W1:Y:S01]  /*9010*/  LDSM.16.M88.4 R8, [R213+0x1000] ;  /* 0x00100000d508783b */ /* 0x002e620000000200 */
[-C--:B------:R-:W-:Y:S08]  /*9020*/  HMMA.16816.F32 R20, R172, R4.reuse, R20 ;  /* 0x00000004ac14723c */ /* 0x080ff00000001814 */
[----:B------:R-:W1:Y:S01]  /*9030*/  MUFU.TANH R16, R16 ;  /* 0x0000001000107308 */ /* 0x000e620000002400 */
[C---:B------:R-:W-:Y:S09]  /*9040*/  HMMA.16816.F32 R24, R188.reuse, R4, R24 ;  /* 0x00000004bc18723c */ /* 0x040ff20000001818 */
[----:B------:R-:W1:Y:S01]  /*9050*/  MUFU.TANH R17, R17 ;  /* 0x0000001100117308 */ /* 0x000e620000002400 */
[-C--:B------:R-:W-:Y:S08]  /*9060*/  HMMA.16816.F32 R28, R188, R6.reuse, R28 ;  /* 0x00000006bc1c723c */ /* 0x080ff0000000181c */
[C---:B------:R-:W-:Y:S01]  /*9070*/  HMMA.16816.F32 R32, R172.reuse, R6, R32 ;  /* 0x00000006ac20723c */ /* 0x040fe20000001820 */
[----:B------:R-:W2:Y:S01]  /*9080*/  MUFU.TANH R205, R18 ;  /* 0x0000001200cd7308 */ /* 0x000ea20000002400 */
[----:B------:R-:W2:Y:S02]  /*9090*/  LDSM.16.M88.4 R4, [R213+0x1800] ;  /* 0x00180000d504783b */ /* 0x000ea40000000200 */
[----:B------:R-:W-:Y:S02]  /*90a0*/  FMUL.FTZ R20, R20, c[0x0][0x320] ;  /* 0x0000c80014147a20 */ /* 0x000fe40000410000 */
[----:B------:R-:W-:Y:S02]  /*90b0*/  FMUL.FTZ R21, R21, c[0x0][0x320] ;  /* 0x0000c80015157a20 */ /* 0x000fe40000410000 */
[----:B------:R-:W-:Y:S03]  /*90c0*/  FMUL.FTZ R27, R27, c[0x0][0x320] ;  /* 0x0000c8001b1b7a20 */ /* 0x000fe60000410000 */
[----:B------:R-:W2:Y:S01]  /*90d0*/  MUFU.TANH R203, R19 ;  /* 0x0000001300cb7308 */ /* 0x000ea20000002400 */
[----:B------:R-:W-:Y:S02]  /*90e0*/  FMUL.FTZ R22, R22, c[0x0][0x320] ;  /* 0x0000c80016167a20 */ /* 0x000fe40000410000 */
[----:B------:R-:W-:Y:S01]  /*90f0*/  FMUL.FTZ R23, R23, c[0x0][0x320] ;  /* 0x0000c80017177a20 */ /* 0x000fe20000410000 */
[-C--:B-1----:R-:W-:Y:S03]  /*9100*/  HMMA.16816.F32 R36, R172, R8.reuse, R36 ;  /* 0x00000008ac24723c */ /* 0x082fe60000001824 */
[----:B------:R-:W-:Y:S02]  /*9110*/  FMUL.FTZ R29, R29, c[0x0][0x320] ;  /* 0x0000c8001d1d7a20 */ /* 0x000fe40000410000 */
[----:B------:R-:W-:Y:S01]  /*9120*/  FMUL.FTZ R30, R30, c[0x0][0x320] ;  /* 0x0000c8001e1e7a20 */ /* 0x000fe20000410000 */
[----:B------:R-:W1:Y:S01]  /*9130*/  MUFU.TANH R234, R27 ;  /* 0x0000001b00ea7308 */ /* 0x000e620000002400 */
[----:B------:R-:W-:Y:S01]  /*9140*/  FMUL.FTZ R31, R31, c[0x0][0x320] ;  /* 0x0000c8001f1f7a20 */ /* 0x000fe20000410000 */
[C---:B------:R-:W-:Y:S04]  /*9150*/  HMMA.16816.F32 R40, R188.reuse, R8, R40 ;  /* 0x00000008bc28723c */ /* 0x040fe80000001828 */
[----:B------:R-:W-:Y:S02]  /*9160*/  FMUL.FTZ R33, R33, c[0x0][0x320] ;  /* 0x0000c80021217a20 */ /* 0x000fe40000410000 */
[----:B------:R-:W-:Y:S02]  /*9170*/  FMUL.FTZ R35, R35, c[0x0][0x320] ;  /* 0x0000c80023237a20 */ /* 0x000fe40000410000 */
[----:B------:R-:W1:Y:S01]  /*9180*/  MUFU.TANH R201, R29 ;  /* 0x0000001d00c97308 */ /* 0x000e620000002400 */
[-C--:B------:R-:W-:Y:S03]  /*9190*/  HMMA.16816.F32 R44, R188, R10.reuse, R44 ;  /* 0x0000000abc2c723c */ /* 0x080fe6000000182c */
[----:B------:R-:W-:Y:S02]  /*91a0*/  FMUL.FTZ R24, R24, c[0x0][0x320] ;  /* 0x0000c80018187a20 */ /* 0x000fe40000410000 */
[----:B------:R-:W-:Y:S02]  /*91b0*/  FMUL.FTZ R25, R25, c[0x0][0x320] ;  /* 0x0000c80019197a20 */ /* 0x000fe40000410000 */
[----:B------:R-:W-:Y:S01]  /*91c0*/  FMUL.FTZ R37, R37, c[0x0][0x320] ;  /* 0x0000c80025257a20 */ /* 0x000fe20000410000 */
[C---:B------:R-:W-:Y:S01]  /*91d0*/  HMMA.16816.F32 R48, R172.reuse, R10, R48 ;  /* 0x0000000aac30723c */ /* 0x040fe20000001830 */
[----:B------:R-:W1:Y:S01]  /*91e0*/  MUFU.TANH R232, R30 ;  /* 0x0000001e00e87308 */ /* 0x000e620000002400 */
[----:B------:R-:W1:Y:S02]  /*91f0*/  LDSM.16.M88.4 R8, [R213+0x2000] ;  /* 0x00200000d508783b */ /* 0x000e640000000200 */
[----:B------:R-:W-:Y:S02]  /*9200*/  FMUL.FTZ R26, R26, c[0x0][0x320] ;  /* 0x0000c8001a1a7a20 */ /* 0x000fe40000410000 */
[----:B------:R-:W-:Y:S02]  /*9210*/  FMUL.FTZ R28, R28, c[0x0][0x320] ;  /* 0x0000c8001c1c7a20 */ /* 0x000fe40000410000 */
[-C--:B--2---:R-:W-:Y:S03]  /*9220*/  HMMA.16816.F32 R52, R172, R4.reuse, R52 ;  /* 0x00000004ac34723c */ /* 0x084fe60000001834 */
[----:B------:R-:W2:Y:S01]  /*9230*/  MUFU.TANH R231, R31 ;  /* 0x0000001f00e77308 */ /* 0x000ea20000002400 */
[----:B------:R-:W-:Y:S02]  /*9240*/  FMUL.FTZ R32, R32, c[0x0][0x320] ;  /* 0x0000c80020207a20 */ /* 0x000fe40000410000 */
[----:B------:R-:W-:Y:S02]  /*9250*/  FMUL.FTZ R34, R34, c[0x0][0x320] ;  /* 0x0000c80022227a20 */ /* 0x000fe40000410000 */
[C---:B------:R-:W-:Y:S04]  /*9260*/  HMMA.16816.F32 R56, R188.reuse, R4, R56 ;  /* 0x00000004bc38723c */ /* 0x040fe80000001838 */
[----:B------:R-:W-:Y:S01]  /*9270*/  FMUL.FTZ R46, R46, c[0x0][0x320] ;  /* 0x0000c8002e2e7a20 */ /* 0x000fe20000410000 */
[----:B------:R-:W2:Y:S01]  /*9280*/  MUFU.TANH R20, R20 ;  /* 0x0000001400147308 */ /* 0x000ea20000002400 */
[----:B------:R-:W-:Y:S02]  /*9290*/  FMUL.FTZ R36, R36, c[0x0][0x320] ;  /* 0x0000c80024247a20 */ /* 0x000fe40000410000 */
[-C--:B------:R-:W-:Y:S04]  /*92a0*/  HMMA.16816.F32 R60, R188, R6.reuse, R60 ;  /* 0x00000006bc3c723c */ /* 0x080fe8000000183c */
[----:B------:R-:W-:Y:S02]  /*92b0*/  FMUL.FTZ R48, R48, c[0x0][0x320] ;  /* 0x0000c80030307a20 */ /* 0x000fe40000410000 */
[----:B------:R-:W-:Y:S01]  /*92c0*/  FMUL.FTZ R49, R49, c[0x0][0x320] ;  /* 0x0000c80031317a20 */ /* 0x000fe20000410000 */
[----:B------:R2:W2:Y:S01]  /*92d0*/  MUFU.TANH R197, R46 ;  /* 0x0000002e00c57308 */ /* 0x0004a20000002400 */
[C---:B------:R-:W-:Y:S01]  /*92e0*/  HMMA.16816.F32 R64, R172.reuse, R6, R64 ;  /* 0x00000006ac40723c */ /* 0x040fe20000001840 */
[----:B------:R-:W3:Y:S01]  /*92f0*/  LDSM.16.M88.4 R4, [R213+0x2800] ;  /* 0x00280000d504783b */ /* 0x000ee20000000200 */
[----:B------:R-:W-:Y:S04]  /*9300*/  DEPBAR.LE SB0, 0x0 ;  /* 0x000080000000791a */ /* 0x000fe80000000000 */
[----:B------:R-:W-:Y:S02]  /*9310*/  FMUL.FTZ R50, R50, c[0x0][0x320] ;  /* 0x0000c80032327a20 */ /* 0x000fe40000410000 */
[----:B------:R-:W-:Y:S01]  /*9320*/  FMUL.FTZ R51, R51, c[0x0][0x320] ;  /* 0x0000c80033337a20 */ /* 0x000fe20000410000 */
[----:B------:R-:W3:Y:S01]  /*9330*/  MUFU.TANH R21, R21 ;  /* 0x0000001500157308 */ /* 0x000ee20000002400 */
[----:B------:R-:W-:Y:S01]  /*9340*/  BAR.SYNC.DEFER_BLOCKING 0x0 ;  /* 0x0000000000007b1d */ /* 0x000fe20000010000 */
[-C--:B-1----:R-:W-:Y:S05]  /*9350*/  HMMA.16816.F32 R68, R172, R8.reuse, R68 ;  /* 0x00000008ac44723c */ /* 0x082fea0000001844 */
[----:B------:R-:W-:Y:S02]  /*9360*/  FMUL.FTZ R52, R52, c[0x0][0x320] ;  /* 0x0000c80034347a20 */ /* 0x000fe40000410000 */
[----:B------:R-:W-:Y:S01]  /*9370*/  FMUL.FTZ R53, R53, c[0x0][0x320] ;  /* 0x0000c80035357a20 */ /* 0x000fe20000410000 */
[----:B------:R1:W1:Y:S01]  /*9380*/  MUFU.TANH R193, R22 ;  /* 0x0000001600c17308 */ /* 0x0002620000002400 */
[C---:B------:R-:W-:Y:S01]  /*9390*/  HMMA.16816.F32 R72, R188.reuse, R8, R72 ;  /* 0x00000008bc48723c */ /* 0x040fe20000001848 */
[----:B--2---:R-:W2:Y:S03]  /*93a0*/  LDL R46, [R1+0x20] ;  /* 0x00002000012e7983 */ /* 0x004ea60000100800 */
[----:B------:R-:W-:Y:S02]  /*93b0*/  FMUL.FTZ R54, R54, c[0x0][0x320] ;  /* 0x0000c80036367a20 */ /* 0x000fe40000410000 */
[----:B------:R-:W-:Y:S01]  /*93c0*/  FMUL.FTZ R55, R55, c[0x0][0x320] ;  /* 0x0000c80037377a20 */ /* 0x000fe20000410000 */
[----:B------:R-:W-:Y:S01]  /*93d0*/  MOV R8, c[0x0][0x1e4] ;  /* 0x0000790000087a02 */ /* 0x000fe20000000f00 */
[-C--:B------:R-:W-:Y:S01]  /*93e0*/  HMMA.16816.F32 R76, R188, R10.reuse, R76 ;  /* 0x0000000abc4c723c */ /* 0x080fe2000000184c */
[----:B------:R1:W1:Y:S03]  /*93f0*/  MUFU.TANH R185, R23 ;  /* 0x0000001700b97308 */ /* 0x0002660000002400 */
[----:B------:R-:W-:Y:S02]  /*9400*/  FMUL.FTZ R56, R56, c[0x0][0x320] ;  /* 0x0000c80038387a20 */ /* 0x000fe40000410000 */
[----:B------:R-:W-:Y:S02]  /*9410*/  FMUL.FTZ R59, R59, c[0x0][0x320] ;  /* 0x0000c8003b3b7a20 */ /* 0x000fe40000410000 */
[C---:B------:R-:W-:Y:S03]  /*9420*/  HMMA.16816.F32 R80, R172.reuse, R10, R80 ;  /* 0x0000000aac50723c */ /* 0x040fe60000001850 */
[----:B------:R1:W1:Y:S01]  /*9430*/  MUFU.TANH R207, R24 ;  /* 0x0000001800cf7308 */ /* 0x0002620000002400 */
[----:B------:R-:W-:Y:S02]  /*9440*/  FMUL.FTZ R60, R60, c[0x0][0x320] ;  /* 0x0000c8003c3c7a20 */ /* 0x000fe40000410000 */
[----:B------:R-:W-:Y:S01]  /*9450*/  FMUL.FTZ R61, R61, c[0x0][0x320] ;  /* 0x0000c8003d3d7a20 */ /* 0x000fe20000410000 */
[----:B------:R-:W-:Y:S01]  /*9460*/  @P0 SHF.L.U32 R10, R228, 0x5, RZ ;  /* 0x00000005e40a0819 */ /* 0x000fe200000006ff */
[-C--:B---3--:R-:W-:Y:S04]  /*9470*/  HMMA.16816.F32 R84, R172, R4.reuse, R84 ;  /* 0x00000004ac54723c */ /* 0x088fe80000001854 */
[----:B------:R-:W-:Y:S01]  /*9480*/  FMUL.FTZ R63, R63, c[0x0][0x320] ;  /* 0x0000c8003f3f7a20 */ /* 0x000fe20000410000 */
[----:B------:R3:W1:Y:S01]  /*9490*/  MUFU.TANH R206, R25 ;  /* 0x0000001900ce7308 */ /* 0x0006620000002400 */
[----:B------:R-:W-:Y:S02]  /*94a0*/  FMUL.FTZ R64, R64, c[0x0][0x320] ;  /* 0x0000c80040407a20 */ /* 0x000fe40000410000 */
[C---:B------:R-:W-:Y:S04]  /*94b0*/  HMMA.16816.F32 R88, R188.reuse, R4, R88 ;  /* 0x00000004bc58723c */ /* 0x040fe80000001858 */
[----:B------:R-:W-:Y:S02]  /*94c0*/  FMUL.FTZ R65, R65, c[0x0][0x320] ;  /* 0x0000c80041417a20 */ /* 0x000fe40000410000 */
[----:B------:R-:W-:Y:S01]  /*94d0*/  FMUL.FTZ R66, R66, c[0x0][0x320] ;  /* 0x0000c80042427a20 */ /* 0x000fe20000410000 */
[----:B------:R3:W1:Y:S01]  /*94e0*/  MUFU.TANH R235, R26 ;  /* 0x0000001a00eb7308 */ /* 0x0006620000002400 */
[-C--:B------:R-:W-:Y:S04]  /*94f0*/  HMMA.16816.F32 R92, R188, R6.reuse, R92 ;  /* 0x00000006bc5c723c */ /* 0x080fe8000000185c */
[----:B------:R-:W-:Y:S04]  /*9500*/  @P0 IMAD.WIDE.U32 R4, R0, c[0x0][0x1e0], RZ ;  /* 0x0000780000040a25 */ /* 0x000fe800078e00ff */
[----:B------:R-:W-:Y:S01]  /*9510*/  HMMA.16816.F32 R96, R172, R6, R96 ;  /* 0x00000006ac60723c */ /* 0x000fe20000001860 */
[----:B------:R3:W1:Y:S01]  /*9520*/  MUFU.TANH R202, R28 ;  /* 0x0000001c00ca7308 */ /* 0x0006620000002400 */
[----:B------:R-:W3:Y:S02]  /*9530*/  LDL R7, [R1+0x4] ;  /* 0x0000040001077983 */ /* 0x000ee40000100800 */
[----:B------:R-:W-:Y:S01]  /*9540*/  @P0 IADD3 R0, R5, R2, RZ ;  /* 0x0000000205000210 */ /* 0x000fe20007ffe0ff */
[----:B------:R-:W-:Y:S01]  /*9550*/  FMUL.FTZ R67, R67, c[0x0][0x320] ;  /* 0x0000c80043437a20 */ /* 0x000fe20000410000 */
[----:B------:R1:W3:Y:S01]  /*9560*/  LDL R6, [R1+0x28] ;  /* 0x0000280001067983 */ /* 0x0002e20000100800 */
[----:B------:R-:W-:Y:S01]  /*9570*/  @P0 MOV R2, R242 ;  /* 0x000000f200020202 */ /* 0x000fe20000000f00 */
[----:B------:R-:W-:Y:S03]  /*9580*/  FMUL.FTZ R68, R68, c[0x0][0x320] ;  /* 0x0000c80044447a20 */ /* 0x000fe60000410000 */
[----:B------:R1:W1:Y:S01]  /*9590*/  MUFU.TANH R13, R32 ;  /* 0x00000020000d7308 */ /* 0x0002620000002400 */
[----:B------:R-:W-:Y:S02]  /*95a0*/  @P0 IMAD R0, R0, 0x60, RZ ;  /* 0x0000006000000824 */ /* 0x000fe400078e02ff */
[----:B------:R-:W-:Y:S02]  /*95b0*/  FMUL.FTZ R69, R69, c[0x0][0x320] ;  /* 0x0000c80045457a20 */ /* 0x000fe40000410000 */
[----:B------:R-:W-:Y:S02]  /*95c0*/  FMUL.FTZ R70, R70, c[0x0][0x320] ;  /* 0x0000c80046467a20 */ /* 0x000fe40000410000 */
[----:B------:R-:W-:Y:S02]  /*95d0*/  FMUL.FTZ R71, R71, c[0x0][0x320] ;  /* 0x0000c80047477a20 */ /* 0x000fe40000410000 */
[----:B------:R-:W-:Y:S01]  /*95e0*/  FMUL.FTZ R72, R72, c[0x0][0x320] ;  /* 0x0000c80048487a20 */ /* 0x000fe20000410000 */
[----:B------:R-:W1:Y:S01]  /*95f0*/  MUFU.TANH R33, R33 ;  /* 0x0000002100217308 */ /* 0x000e620000002400 */
[----:B------:R-:W-:Y:S02]  /*9600*/  FMUL.FTZ R73, R73, c[0x0][0x320] ;  /* 0x0000c80049497a20 */ /* 0x000fe40000410000 */
[----:B------:R-:W-:Y:S02]  /*9610*/  FMUL.FTZ R74, R74, c[0x0][0x320] ;  /* 0x0000c8004a4a7a20 */ /* 0x000fe40000410000 */
[----:B------:R-:W-:Y:S02]  /*9620*/  FMUL.FTZ R75, R75, c[0x0][0x320] ;  /* 0x0000c8004b4b7a20 */ /* 0x000fe40000410000 */
[----:B------:R-:W-:Y:S02]  /*9630*/  FMUL.FTZ R76, R76, c[0x0][0x320] ;  /* 0x0000c8004c4c7a20 */ /* 0x000fe40000410000 */
[----:B------:R-:W-:Y:S01]  /*9640*/  FMUL.FTZ R77, R77, c[0x0][0x320] ;  /* 0x0000c8004d4d7a20 */ /* 0x000fe20000410000 */
[----:B------:R1:W1:Y:S01]  /*9650*/  MUFU.TANH R183, R34 ;  /* 0x0000002200b77308 */ /* 0x0002620000002400 */
        /* <DEDUP_REMOVED lines=31> */
[----:B------:R-:W-:Y:S01]  /*9850*/  FMUL.FTZ R45, R45, c[0x0][0x320] ;  /* 0x0000c8002d2d7a20 */ /* 0x000fe20000410000 */
[----:B-----5:R-:W-:Y:S01]  /*9860*/  @P0 MOV R3, R15 ;  /* 0x0000000f00030202 */ /* 0x020fe20000000f00 */
[----:B------:R-:W-:Y:S02]  /*9870*/  FMUL.FTZ R47, R47, c[0x0][0x320] ;  /* 0x0000c8002f2f7a20 */ /* 0x000fe40000410000 */
[----:B------:R-:W-:Y:S02]  /*9880*/  FMUL.FTZ R57, R57, c[0x0][0x320] ;  /* 0x0000c80039397a20 */ /* 0x000fe40000410000 */
[----:B------:R-:W-:Y:S01]  /*9890*/  @P0 IMAD.WIDE.U32 R2, R4, 0x60, R2 ;  /* 0x0000006004020825 */ /* 0x000fe200078e0002 */
[----:B------:R1:W1:Y:S03]  /*98a0*/  MUFU.TANH R35, R39 ;  /* 0x0000002700237308 */ /* 0x0002660000002400 */
[----:B------:R-:W-:Y:S01]  /*98b0*/  FMUL.FTZ R58, R58, c[0x0][0x320] ;  /* 0x0000c8003a3a7a20 */ /* 0x000fe20000410000 */
[----:B------:R-:W-:Y:S01]  /*98c0*/  @P0 LEA R4, P1, R2, c[0x0][0x1c8], 0x1 ;  /* 0x0000720002040a11 */ /* 0x000fe200078208ff */
[----:B------:R-:W-:Y:S01]  /*98d0*/  FMUL.FTZ R62, R62, c[0x0][0x320] ;  /* 0x0000c8003e3e7a20 */ /* 0x000fe20000410000 */
[----:B------:R-:W-:Y:S01]  /*98e0*/  @P0 IADD3 R0, R3, R0, RZ ;  /* 0x0000000003000210 */ /* 0x000fe20007ffe0ff */
[----:B------:R-:W-:Y:S02]  /*98f0*/  FMUL.FTZ R90, R90, c[0x0][0x320] ;  /* 0x0000c8005a5a7a20 */ /* 0x000fe40000410000 */
[----:B------:R-:W-:Y:S01]  /*9900*/  FMUL.FTZ R94, R94, c[0x0][0x320] ;  /* 0x0000c8005e5e7a20 */ /* 0x000fe20000410000 */
[----:B------:R1:W1:Y:S01]  /*9910*/  MUFU.TANH R194, R40 ;  /* 0x0000002800c27308 */ /* 0x0002620000002400 */
[----:B------:R-:W-:Y:S01]  /*9920*/  @P0 LEA.HI.X R5, R2, c[0x0][0x1cc], R0, 0x1, P1 ;  /* 0x0000730002050a11 */ /* 0x000fe200008f0c00 */
[----:B------:R-:W-:Y:S01]  /*9930*/  FMUL.FTZ R95, R95, c[0x0][0x320] ;  /* 0x0000c8005f5f7a20 */ /* 0x000fe20000410000 */
[-C--:B------:R-:W-:Y:S02]  /*9940*/  @P0 IADD3 R2, P1, R4, R10.reuse, RZ ;  /* 0x0000000a04020210 */ /* 0x080fe40007f3e0ff */
[----:B------:R-:W-:Y:S01]  /*9950*/  @P0 SHF.L.U64.HI R0, R228, 0x5, R8 ;  /* 0x00000005e4000819 */ /* 0x000fe20000010208 */
[----:B------:R-:W-:Y:S01]  /*9960*/  @!PT LDS RZ, [RZ] ;  /* 0x00000000fffff984 */ /* 0x000fe20000000800 */
[----:B------:R-:W-:Y:S01]  /*9970*/  @!PT LDS RZ, [RZ] ;  /* 0x00000000fffff984 */ /* 0x000fe20000000800 */
[----:B------:R-:W-:Y:S01]  /*9980*/  @!PT LDS RZ, [RZ] ;  /* 0x00000000fffff984 */ /* 0x000fe20000000800 */
[----:B------:R5:W-:Y:S01]  /*9990*/  @P0 LDGSTS.E.BYPASS.LTC128B.128 [R227+0x3100], [R4.64], !P6 ;  /* 0x0310000004e30fae */ /* 0x000be2000f101d4c */
[----:B------:R-:W-:Y:S02]  /*99a0*/  @P0 IADD3 R8, P2, R2, R10, RZ ;  /* 0x0000000a02080210 */ /* 0x000fe40007f5e0ff */
[-C--:B------:R-:W-:Y:S01]  /*99b0*/  @P0 IADD3.X R3, R5, R0.reuse, RZ, P1, !PT ;  /* 0x0000000005030210 */ /* 0x080fe20000ffe4ff */
[----:B------:R1:W1:Y:S03]  /*99c0*/  MUFU.TANH R192, R41 ;  /* 0x0000002900c07308 */ /* 0x0002660000002400 */
[----:B------:R-:W-:Y:S01]  /*99d0*/  @P0 IADD3.X R9, R3, R0, RZ, P2, !PT ;  /* 0x0000000003090210 */ /* 0x000fe200017fe4ff */
[----:B------:R1:W-:Y:S06]  /*99e0*/  @P0 LDGSTS.E.BYPASS.LTC128B.128 [R227+0x3900], [R2.64], !P6 ;  /* 0x0390000002e30fae */ /* 0x0003ec000f101d4c */
[----:B------:R2:W2:Y:S02]  /*99f0*/  MUFU.TANH R200, R42 ;  /* 0x0000002a00c87308 */ /* 0x0004a40000002400 */
[----:B------:R2:W-:Y:S08]  /*9a00*/  @P0 LDGSTS.E.BYPASS.LTC128B.128 [R227+0x4100], [R8.64], !P6 ;  /* 0x0410000008e30fae */ /* 0x0005f0000f101d4c */
[----:B------:R2:W2:Y:S10]  /*9a10*/  MUFU.TANH R199, R43 ;  /* 0x0000002b00c77308 */ /* 0x0004b40000002400 */
[----:B------:R2:W2:Y:S01]  /*9a20*/  MUFU.TANH R184, R44 ;  /* 0x0000002c00b87308 */ /* 0x0004a20000002400 */
[----:B-1----:R-:W-:Y:S04]  /*9a30*/  @P0 IADD3 R2, P1, R8, R10, RZ ;  /* 0x0000000a08020210 */ /* 0x002fe80007f3e0ff */
[----:B------:R-:W-:Y:S02]  /*9a40*/  @P0 IADD3.X R3, R9, R0, RZ, P1, !PT ;  /* 0x0000000009030210 */ /* 0x000fe40000ffe4ff */
[----:B-----5:R-:W-:Y:S03]  /*9a50*/  @P0 IADD3 R4, P2, R2, R10, RZ ;  /* 0x0000000a02040210 */ /* 0x020fe60007f5e0ff */
[----:B------:R1:W1:Y:S01]  /*9a60*/  MUFU.TANH R170, R45 ;  /* 0x0000002d00aa7308 */ /* 0x0002620000002400 */
[----:B------:R5:W-:Y:S01]  /*9a70*/  @P0 LDGSTS.E.BYPASS.LTC128B.128 [R227+0x4900], [R2.64], !P6 ;  /* 0x0490000002e30fae */ /* 0x000be2000f101d4c */
[----:B------:R-:W-:Y:S02]  /*9a80*/  @P0 IADD3.X R5, R3, R0, RZ, P2, !PT ;  /* 0x0000000003050210 */ /* 0x000fe400017fe4ff */
[----:B------:R-:W-:Y:S04]  /*9a90*/  @P0 IADD3 R10, P1, R4, R10, RZ ;  /* 0x0000000a040a0210 */ /* 0x000fe80007f3e0ff */
[----:B------:R-:W-:Y:S01]  /*9aa0*/  @P0 IADD3.X R11, R5, R0, RZ, P1, !PT ;  /* 0x00000000050b0210 */ /* 0x000fe20000ffe4ff */
[----:B------:R1:W-:Y:S01]  /*9ab0*/  @P0 LDGSTS.E.BYPASS.LTC128B.128 [R227+0x5100], [R4.64], !P6 ;  /* 0x0510000004e30fae */ /* 0x0003e2000f101d4c */
[----:B------:R1:W1:Y:S07]  /*9ac0*/  MUFU.TANH R196, R47 ;  /* 0x0000002f00c47308 */ /* 0x00026e0000002400 */
[----:B------:R2:W-:Y:S01]  /*9ad0*/  @P0 LDGSTS.E.BYPASS.LTC128B.128 [R227+0x5900], [R10.64], !P6 ;  /* 0x059000000ae30fae */ /* 0x0005e2000f101d4c */
[----:B------:R-:W-:Y:S02]  /*9ae0*/  PLOP3.LUT P0, PT, PT, PT, UP1, 0x40, 0x0 ;  /* 0x000000000000781c */ /* 0x000fe40003f0e818 */
[----:B------:R-:W1:Y:S05]  /*9af0*/  MUFU.TANH R49, R49 ;  /* 0x0000003100317308 */ /* 0x000e6a0000002400 */
[----:B------:R-:W0:Y:S01]  /*9b00*/  LDGDEPBAR ;  /* 0x00000000000079af */ /* 0x000e220000000000 */
[----:B-----5:R-:W-:Y:S04]  /*9b10*/  IMAD R3, R225, -0x60, RZ ;  /* 0xffffffa0e1037824 */ /* 0x020fe800078e02ff */
[----:B------:R-:W1:Y:S10]  /*9b20*/  MUFU.TANH R50, R50 ;  /* 0x0000003200327308 */ /* 0x000e740000002400 */
[----:B------:R-:W1:Y:S10]  /*9b30*/  MUFU.TANH R51, R51 ;  /* 0x0000003300337308 */ /* 0x000e740000002400 */
[----:B------:R-:W1:Y:S10]  /*9b40*/  MUFU.TANH R52, R52 ;  /* 0x0000003400347308 */ /* 0x000e740000002400 */
[----:B------:R-:W1:Y:S10]  /*9b50*/  MUFU.TANH R53, R53 ;  /* 0x0000003500357308 */ /* 0x000e740000002400 */
[----:B------:R-:W1:Y:S10]  /*9b60*/  MUFU.TANH R54, R54 ;  /* 0x0000003600367308 */ /* 0x000e740000002400 */
[----:B------:R-:W1:Y:S10]  /*9b70*/  MUFU.TANH R55, R55 ;  /* 0x0000003700377308 */ /* 0x000e740000002400 */
[----:B------:R3:W3:Y:S10]  /*9b80*/  MUFU.TANH R168, R56 ;  /* 0x0000003800a87308 */ /* 0x0006f40000002400 */
[----:B------:R3:W3:Y:S01]  /*9b90*/  MUFU.TANH R56, R57 ;  /* 0x0000003900387308 */ /* 0x0006e20000002400 */
[----:B--2---:R-:W-:Y:S04]  /*9ba0*/  IADD3 R10, -R46, 0x1, R3 ;  /* 0x000000012e0a7810 */ /* 0x004fe80007ffe103 */
[----:B-1----:R-:W-:Y:S05]  /*9bb0*/  IADD3 R5, R10, c[0x0][0x1d0], RZ ;  /* 0x000074000a057a10 */ /* 0x002fea0007ffe0ff */
[----:B------:R1:W2:Y:S01]  /*9bc0*/  MUFU.TANH R181, R58 ;  /* 0x0000003a00b57308 */ /* 0x0002a20000002400 */
[----:B------:R-:W-:Y:S04]  /*9bd0*/  IADD3 R5, R5, -c[0x0][0x168], RZ ;  /* 0x80005a0005057a10 */ /* 0x000fe80007ffe0ff */
[C---:B------:R-:W-:Y:S05]  /*9be0*/  IADD3 R8, R5.reuse, UR10, RZ ;  /* 0x0000000a05087c10 */ /* 0x040fea000fffe0ff */
[----:B------:R1:W1:Y:S10]  /*9bf0*/  MUFU.TANH R180, R59 ;  /* 0x0000003b00b47308 */ /* 0x0002740000002400 */
[----:B------:R-:W1:Y:S10]  /*9c00*/  MUFU.TANH R60, R60 ;  /* 0x0000003c003c7308 */ /* 0x000e740000002400 */
[----:B------:R-:W1:Y:S10]  /*9c10*/  MUFU.TANH R61, R61 ;  /* 0x0000003d003d7308 */ /* 0x000e740000002400 */
[----:B------:R1:W1:Y:S01]  /*9c20*/  MUFU.TANH R179, R62 ;  /* 0x0000003e00b37308 */ /* 0x0002620000002400 */
[----:B---3--:R-:W-:Y:S02]  /*9c30*/  @P3 MOV R6, R7 ;  /* 0x0000000700063202 */ /* 0x008fe40000000f00 */
[----:B------:R-:W-:Y:S07]  /*9c40*/  IADD3 R7, R5, c[0x0][0x328], RZ ;  /* 0x0000ca0005077a10 */ /* 0x000fee0007ffe0ff */
[----:B------:R3:W1:Y:S01]  /*9c50*/  MUFU.TANH R178, R63 ;  /* 0x0000003f00b27308 */ /* 0x0006620000002400 */
[----:B------:R-:W5:Y:S09]  /*9c60*/  SHFL.IDX PT, R9, R6, RZ, 0x1c1f ;  /* 0x001c1fff06097589 */ /* 0x000f7200000e0000 */
[----:B------:R-:W1:Y:S10]  /*9c70*/  MUFU.TANH R64, R64 ;  /* 0x0000004000407308 */ /* 0x000e740000002400 */
[----:B------:R-:W1:Y:S01]  /*9c80*/  MUFU.TANH R65, R65 ;  /* 0x0000004100417308 */ /* 0x000e620000002400 */
[----:B-----5:R-:W-:Y:S02]  /*9c90*/  IADD3 R2, R7, R9, RZ ;  /* 0x0000000907027210 */ /* 0x020fe40007ffe0ff */
[----:B------:R-:W-:Y:S07]  /*9ca0*/  IADD3 R0, R9, R8, RZ ;  /* 0x0000000809007210 */ /* 0x000fee0007ffe0ff */
[----:B------:R-:W1:Y:S10]  /*9cb0*/  MUFU.TANH R66, R66 ;  /* 0x0000004200427308 */ /* 0x000e740000002400 */
        /* <DEDUP_REMOVED lines=11> */
[----:B------:R3:W1:Y:S10]  /*9d70*/  MUFU.TANH R186, R78 ;  /* 0x0000004e00ba7308 */ /* 0x0006740000002400 */
        /* <DEDUP_REMOVED lines=15> */
[----:B------:R3:W1:Y:S10]  /*9e70*/  MUFU.TANH R63, R94 ;  /* 0x0000005e003f7308 */ /* 0x0006740000002400 */
[----:B------:R3:W1:Y:S10]  /*9e80*/  MUFU.TANH R59, R95 ;  /* 0x0000005f003b7308 */ /* 0x0006740000002400 */
[----:B------:R-:W1:Y:S10]  /*9e90*/  MUFU.TANH R30, R30 ;  /* 0x0000001e001e7308 */ /* 0x000e740000002400 */
[----:B------:R-:W1:Y:S10]  /*9ea0*/  MUFU.TANH R27, R27 ;  /* 0x0000001b001b7308 */ /* 0x000e740000002400 */
[----:B------:R-:W1:Y:S10]  /*9eb0*/  MUFU.TANH R31, R31 ;  /* 0x0000001f001f7308 */ /* 0x000e740000002400 */
[----:B------:R-:W1:Y:S01]  /*9ec0*/  MUFU.TANH R29, R29 ;  /* 0x0000001d001d7308 */ /* 0x000e620000002400 */
[----:B------:R-:W-:-:S05]  /*9ed0*/  @P0 BRA `(.L_x_482) ;  /* 0x0000019000000947 */ /* 0x000fca0003800000 */
[----:B--234-:R-:W-:Y:S01]  /*9ee0*/  IADD3 R4, R9, c[0x0][0x1d0], RZ ;  /* 0x0000740009047a10 */ /* 0x01cfe20007ffe0ff */
[----:B------:R-:W-:Y:S03]  /*9ef0*/  BSSY B0, `(.L_x_483) ;  /* 0x0000012000007945 */ /* 0x000fe60003800000 */
[----:B------:R-:W-:Y:S04]  /*9f00*/  IADD3 R4, R4, -c[0x0][0x168], RZ ;  /* 0x80005a0004047a10 */ /* 0x000fe80007ffe0ff */
[----:B------:R-:W-:Y:S11]  /*9f10*/  ISETP.GT.AND P0, PT, R4, -0x1, PT ;  /* 0xffffffff0400780c */ /* 0x000ff60003f04270 */
[----:B------:R-:W-:Y:S02]  /*9f20*/  @!UPT UIADD3 URZ, URZ, URZ, URZ ;  /* 0x0000003f3f3ff290 */ /* 0x000fe4000fffe03f */
[----:B------:R-:W-:-:S05]  /*9f30*/  @P0 BRA `(.L_x_484) ;  /* 0x0000008000000947 */ /* 0x000fca0003800000 */
[----:B------:R-:W-:Y:S01]  /*9f40*/  LOP3.LUT R4, RZ, R4, RZ, 0x33, !PT ;  /* 0x00000004ff047212 */ /* 0x000fe200078e33ff */
[----:B------:R-:W-:Y:S05]  /*9f50*/  IMAD.MOV.U32 R9, RZ, RZ, c[0x0][0x32c] ;  /* 0x0000cb00ff097624 */ /* 0x000fea00078e00ff */
[----:B------:R-:W-:Y:S11]  /*9f60*/  ISETP.NE.AND P0, PT, R9, 0x1, PT ;  /* 0x000000010900780c */ /* 0x000ff60003f05270 */
[----:B------:R-:W-:Y:S02]  /*9f70*/  @!UPT UIADD3 URZ, URZ, URZ, URZ ;  /* 0x0000003f3f3ff290 */ /* 0x000fe4000fffe03f */
[----:B------:R-:W-:Y:S05]  /*9f80*/  @P0 IMAD.HI.U32 R9, R4, c[0x0][0x330], RZ ;  /* 0x0000cc0004090a27 */ /* 0x000fea00078e00ff */
[----:B------:R-:W-:Y:S04]  /*9f90*/  @P0 SHF.R.U32.HI R4, RZ, c[0x0][0x334], R9 ;  /* 0x0000cd00ff040a19 */ /* 0x000fe80000011609 */
[----:B------:R-:W-:Y:S01]  /*9fa0*/  LOP3.LUT R4, RZ, R4, RZ, 0x33, !PT ;  /* 0x00000004ff047212 */ /* 0x000fe200078e33ff */
[----:B------:R-:W-:-:S05]  /*9fb0*/  BRA `(.L_x_485) ;  /* 0x0000005000007947 */ /* 0x000fca0003800000 */
.L_x_484:
[----:B------:R-:W-:Y:S04]  /*9fc0*/  MOV R9, c[0x0][0x32c] ;  /* 0x0000cb0000097a02 */ /* 0x000fe80000000f00 */
[----:B------:R-:W-:Y:S11]  /*9fd0*/  ISETP.NE.AND P0, PT, R9, 0x1, PT ;  /* 0x000000010900780c */ /* 0x000ff60003f05270 */
[----:B------:R-:W-:Y:S02]  /*9fe0*/  @!UPT UIADD3 URZ, URZ, URZ, URZ ;  /* 0x0000003f3f3ff290 */ /* 0x000fe4000fffe03f */
[----:B------:R-:W-:Y:S05]  /*9ff0*/  @P0 IMAD.HI.U32 R9, R4, c[0x0][0x330], RZ ;  /* 0x0000cc0004090a27 */ /* 0x000fea00078e00ff */
[----:B------:R-:W-:Y:S02]  /*a000*/  @P0 SHF.R.U32.HI R4, RZ, c[0x0][0x334], R9 ;  /* 0x0000cd00ff040a19 */ /* 0x000fe40000011609 */
.L_x_485:
[----:B------:R-:W-:Y:S05]  /*a010*/  BSYNC B0 ;  /* 0x0000000000007941 */ /* 0x000fea0003800000 */
.L_x_483:
[----:B------:R-:W-:Y:S04]  /*a020*/  IMAD.IADD R9, R3, 0x1, -R46 ;  /* 0x0000000103097824 */ /* 0x000fe800078e0a2e */
[----:B------:R-:W-:Y:S05]  /*a030*/  IMAD R4, R4, c[0x0][0x32c], R9 ;  /* 0x0000cb0004047a24 */ /* 0x000fea00078e0209 */
[----:B------:R-:W-:Y:S02]  /*a040*/  IADD3 R9, R4, c[0x0][0x32c], RZ ;  /* 0x0000cb0004097a10 */ /* 0x000fe40007ffe0ff */
[----:B------:R-:W-:Y:S02]  /*a050*/  IMNMX R0, R0, R4, !PT ;  /* 0x0000000400007217 */ /* 0x000fe40007800200 */
[----:B------:R-:W-:Y:S02]  /*a060*/  IMNMX R2, R2, R9, PT ;  /* 0x0000000902027217 */ /* 0x000fe40003800200 */
.L_x_482:
[C---:B--234-:R-:W-:Y:S02]  /*a070*/  ISETP.GE.AND P0, PT, R3.reuse, 0x9, PT ;  /* 0x000000090300780c */ /* 0x05cfe40003f06270 */
[C---:B------:R-:W-:Y:S02]  /*a080*/  ISETP.GE.AND P1, PT, R3.reuse, 0x2, PT ;  /* 0x000000020300780c */ /* 0x040fe40003f26270 */
[----:B------:R-:W-:Y:S02]  /*a090*/  P2R R25, PR, RZ, 0x1 ;  /* 0x00000001ff197803 */ /* 0x000fe40000000000 */
[C---:B------:R-:W-:Y:S02]  /*a0a0*/  ISETP.GT.AND P0, PT, R0.reuse, 0x8, !P0 ;  /* 0x000000080000780c */ /* 0x040fe40004704270 */
[----:B------:R-:W-:Y:S02]  /*a0b0*/  P2R R26, PR, RZ, 0x2 ;  /* 0x00000002ff1a7803 */ /* 0x000fe40000000000 */
[----:B------:R-:W-:Y:S02]  /*a0c0*/  ISETP.GT.AND P1, PT, R0, 0x1, !P1 ;  /* 0x000000010000780c */ /* 0x000fe40004f24270 */
[C---:B------:R-:W-:Y:S02]  /*a0d0*/  ISETP.GE.AND P2, PT, R3.reuse, 0x11, PT ;  /* 0x000000110300780c */ /* 0x040fe40003f46270 */
[C---:B------:R-:W-:Y:S02]  /*a0e0*/  ISETP.LT.OR P0, PT, R2.reuse, 0x9, P0 ;  /* 0x000000090200780c */ /* 0x040fe40000701670 */
[----:B------:R-:W-:Y:S02]  /*a0f0*/  ISETP.LT.OR P1, PT, R2, 0x2, P1 ;  /* 0x000000020200780c */ /* 0x000fe40000f21670 */
[C---:B------:R-:W-:Y:S02]  /*a100*/  ISETP.GE.AND P3, PT, R3.reuse, 0xa, PT ;  /* 0x0000000a0300780c */ /* 0x040fe40003f66270 */
[----:B------:R-:W-:Y:S02]  /*a110*/  FSEL R36, R16, -INF , !P0 ;  /* 0xff80000010247808 */ /* 0x000fe40004000000 */
[----:B------:R-:W-:Y:S02]  /*a120*/  ISETP.GT.AND P0, PT, R0, 0x10, !P2 ;  /* 0x000000100000780c */ /* 0x000fe40005704270 */
[----:B------:R-:W-:Y:S02]  /*a130*/  FSEL R32, R176, -INF , !P1 ;  /* 0xff800000b0207808 */ /* 0x000fe40004800000 */
[----:B------:R-:W-:Y:S02]  /*a140*/  ISETP.GT.AND P1, PT, R0, 0x9, !P3 ;  /* 0x000000090000780c */ /* 0x000fe40005f24270 */
[----:B------:R-:W-:Y:S02]  /*a150*/  P2R R23, PR, RZ, 0x4 ;  /* 0x00000004ff177803 */ /* 0x000fe40000000000 */
[C---:B------:R-:W-:Y:S02]  /*a160*/  ISETP.LT.OR P0, PT, R2.reuse, 0x11, P0 ;  /* 0x000000110200780c */ /* 0x040fe40000701670 */
[----:B------:R-:W-:Y:S02]  /*a170*/  ISETP.GE.AND P2, PT, R3, 0x12, PT ;  /* 0x000000120300780c */ /* 0x000fe40003f46270 */
[----:B------:R-:W-:Y:S02]  /*a180*/  ISETP.LT.OR P1, PT, R2, 0xa, P1 ;  /* 0x0000000a0200780c */ /* 0x000fe40000f21670 */
[----:B------:R-:W-:Y:S02]  /*a190*/  FSEL R40, R20, -INF , !P0 ;  /* 0xff80000014287808 */ /* 0x000fe40004000000 */
[----:B------:R-:W-:Y:S02]  /*a1a0*/  ISETP.GT.AND P0, PT, R0, 0x11, !P2 ;  /* 0x000000110000780c */ /* 0x000fe40005704270 */
[----:B------:R-:W-:Y:S02]  /*a1b0*/  FSEL R38, R17, -INF , !P1 ;  /* 0xff80000011267808 */ /* 0x000fe40004800000 */
[----:B------:R-:W-:Y:S02]  /*a1c0*/  ISETP.LT.OR P0, PT, R2, 0x12, P0 ;  /* 0x000000120200780c */ /* 0x000fe40000701670 */
[----:B------:R-:W-:Y:S02]  /*a1d0*/  ISETP.GE.AND P1, PT, R3, 0x19, PT ;  /* 0x000000190300780c */ /* 0x000fe40003f26270 */
[----:B------:R-:W-:Y:S02]  /*a1e0*/  FSEL R42, R21, -INF , !P0 ;  /* 0xff800000152a7808 */ /* 0x000fe40004000000 */
[----:B------:R-:W-:Y:S02]  /*a1f0*/  ISETP.GT.AND P0, PT, R0, 0x18, !P1 ;  /* 0x000000180000780c */ /* 0x000fe40004f04270 */
[----:B------:R-:W-:Y:S02]  /*a200*/  P2R R21, PR, RZ, 0x2 ;  /* 0x00000002ff157803 */ /* 0x000fe40000000000 */
        /* <DEDUP_REMOVED lines=11> */
[C---:B------:R-:W-:Y:S02]  /*a2c0*/  ISETP.GE.AND P1, PT, R3.reuse, 0x22, PT ;  /* 0x000000220300780c */ /* 0x040fe40003f26270 */
        /* <DEDUP_REMOVED lines=30> */
[----:B-1----:R-:W-:Y:S02]  /*a4b0*/  FSEL R195, R64, -INF , !P0 ;  /* 0xff80000040c37808 */ /* 0x002fe40004000000 */
[----:B------:R-:W-:Y:S02]  /*a4c0*/  ISETP.GT.AND P0, PT, R0, 0x39, !P1 ;  /* 0x000000390000780c */ /* 0x000fe40004f04270 */
[----:B------:R-:W-:Y:S02]  /*a4d0*/  ISETP.GE.AND P4, PT, R3, 0x41, PT ;  /* 0x000000410300780c */ /* 0x000fe40003f86270 */
[----:B------:R-:W-:Y:S02]  /*a4e0*/  ISETP.LT.OR P0, PT, R2, 0x3a, P0 ;  /* 0x0000003a0200780c */ /* 0x000fe40000701670 */
[----:B------:R-:W-:Y:S02]  /*a4f0*/  P2R R24, PR, RZ, 0x8 ;  /* 0x00000008ff187803 */ /* 0x000fe40000000000 */
[----:B------:R-:W-:Y:S02]  /*a500*/  FSEL R198, R65, -INF , !P0 ;  /* 0xff80000041c67808 */ /* 0x000fe40004000000 */
[----:B------:R-:W-:Y:S02]  /*a510*/  ISETP.GT.AND P0, PT, R0, 0x40, !P4 ;  /* 0x000000400000780c */ /* 0x000fe40006704270 */
[C---:B------:R-:W-:Y:S02]  /*a520*/  ISETP.GE.AND P3, PT, R3.reuse, 0x42, PT ;  /* 0x000000420300780c */ /* 0x040fe40003f66270 */
[----:B------:R-:W-:Y:S02]  /*a530*/  ISETP.LT.OR P0, PT, R2, 0x41, P0 ;  /* 0x000000410200780c */ /* 0x000fe40000701670 */
[----:B------:R-:W-:Y:S02]  /*a540*/  P2R R22, PR, RZ, 0x4 ;  /* 0x00000004ff167803 */ /* 0x000fe40000000000 */
[----:B------:R-:W-:Y:S02]  /*a550*/  FSEL R204, R68, -INF , !P0 ;  /* 0xff80000044cc7808 */ /* 0x000fe40004000000 */
        /* <DEDUP_REMOVED lines=25> */
[----:B------:R-:W-:Y:S04]  /*a6f0*/  ISETP.GT.AND P0, PT, R0, 0x58, !P5 ;  /* 0x000000580000780c */ /* 0x000fe80006f04270 */
[----:B------:R-:W-:Y:S04]  /*a700*/  ISETP.LT.OR P0, PT, R2, 0x59, P0 ;  /* 0x000000590200780c */ /* 0x000fe80000701670 */
[----:B------:R-:W-:Y:S02]  /*a710*/  FSEL R252, R30, -INF , !P0 ;  /* 0xff8000001efc7808 */ /* 0x000fe40004000000 */
[----:B------:R-:W-:Y:S04]  /*a720*/  ISETP.GT.AND P0, PT, R0, RZ, !P1 ;  /* 0x000000ff0000720c */ /* 0x000fe80004f04270 */
[----:B------:R-:W-:Y:S04]  /*a730*/  ISETP.LT.OR P0, PT, R2, 0x1, P0 ;  /* 0x000000010200780c */ /* 0x000fe80000701670 */
[----:B------:R-:W-:Y:S02]  /*a740*/  FSEL R30, R226, -INF , !P0 ;  /* 0xff800000e21e7808 */ /* 0x000fe40004000000 */
[----:B------:R-:W-:Y:S02]  /*a750*/  ISETP.GE.AND P0, PT, R3, 0x5a, PT ;  /* 0x0000005a0300780c */ /* 0x000fe40003f06270 */
[----:B------:R-:W1:Y:S02]  /*a760*/  SHFL.IDX PT, R3, R6, 0x1, 0x1c1f ;  /* 0x003c1f0006037f89 */ /* 0x000e6400000e0000 */
[----:B------:R-:W-:Y:S02]  /*a770*/  P2R R4, PR, RZ, 0x1 ;  /* 0x00000001ff047803 */ /* 0x000fe40000000000 */
[----:B------:R-:W-:Y:S04]  /*a780*/  ISETP.GT.AND P0, PT, R0, 0x59, !P0 ;  /* 0x000000590000780c */ /* 0x000fe80004704270 */
[----:B------:R-:W-:Y:S04]  /*a790*/  ISETP.LT.OR P0, PT, R2, 0x5a, P0 ;  /* 0x0000005a0200780c */ /* 0x000fe80000701670 */
[----:B------:R-:W-:Y:S02]  /*a7a0*/  FSEL R84, R27, -INF , !P0 ;  /* 0xff8000001b547808 */ /* 0x000fe40004000000 */
[----:B------:R-:W-:Y:S01]  /*a7b0*/  PLOP3.LUT P0, PT, PT, PT, UP1, 0x40, 0x0 ;  /* 0x000000000000781c */ /* 0x000fe20003f0e818 */
[--C-:B-1----:R-:W-:Y:S02]  /*a7c0*/  IMAD.IADD R2, R7, 0x1, R3.reuse ;  /* 0x0000000107027824 */ /* 0x102fe400078e0203 */
[----:B------:R-:W-:Y:S10]  /*a7d0*/  IMAD.IADD R0, R8, 0x1, R3 ;  /* 0x0000000108007824 */ /* 0x000ff400078e0203 */
[----:B------:R-:W-:-:S05]  /*a7e0*/  @P0 BRA `(.L_x_486) ;  /* 0x000001b000000947 */ /* 0x000fca0003800000 */
[----:B------:R-:W-:Y:S01]  /*a7f0*/  IADD3 R0, R3, c[0x0][0x1d0], RZ ;  /* 0x0000740003007a10 */ /* 0x000fe20007ffe0ff */
        /* <DEDUP_REMOVED lines=13> */
.L_x_488:
[----:B------:R-:W-:Y:S04]  /*a8d0*/  MOV R2, c[0x0][0x32c] ;  /* 0x0000cb0000027a02 */ /* 0x000fe80000000f00 */
[----:B------:R-:W-:Y:S11]  /*a8e0*/  ISETP.NE.AND P0, PT, R2, 0x1, PT ;  /* 0x000000010200780c */ /* 0x000ff60003f05270 */
[----:B------:R-:W-:Y:S02]  /*a8f0*/  @!UPT UIADD3 URZ, URZ, URZ, URZ ;  /* 0x0000003f3f3ff290 */ /* 0x000fe4000fffe03f */
[----:B------:R-:W-:Y:S05]  /*a900*/  @P0 IMAD.HI.U32 R2, R0, c[0x0][0x330], RZ ;  /* 0x0000cc0000020a27 */ /* 0x000fea00078e00ff */
[----:B------:R-:W-:Y:S02]  /*a910*/  @P0 SHF.R.U32.HI R0, RZ, c[0x0][0x334], R2 ;  /* 0x0000cd00ff000a19 */ /* 0x000fe40000011602 */
.L_x_489:
[----:B------:R-:W-:Y:S05]  /*a920*/  BSYNC B0 ;  /* 0x0000000000007941 */ /* 0x000fea0003800000 */
.L_x_487:
[----:B------:R-:W-:Y:S02]  /*a930*/  IADD3 R2, R10, -0x1, RZ ;  /* 0xffffffff0a027810 */ /* 0x000fe40007ffe0ff */
[C-C-:B------:R-:W-:Y:S02]  /*a940*/  IADD3 R27, R3.reuse, UR10, R5.reuse ;  /* 0x0000000a031b7c10 */ /* 0x140fe4000fffe005 */
[----:B------:R-:W-:Y:S01]  /*a950*/  IADD3 R3, R3, c[0x0][0x328], R5 ;  /* 0x0000ca0003037a10 */ /* 0x000fe20007ffe005 */
[----:B------:R-:W-:Y:S05]  /*a960*/  IMAD R0, R0, c[0x0][0x32c], R2 ;  /* 0x0000cb0000007a24 */ /* 0x000fea00078e0202 */
[----:B------:R-:W-:Y:S02]  /*a970*/  IADD3 R2, R0, c[0x0][0x32c], RZ ;  /* 0x0000cb0000027a10 */ /* 0x000fe40007ffe0ff */
[----:B------:R-:W-:Y:S02]  /*a980*/  IMNMX R0, R27, R0, !PT ;  /* 0x000000001b007217 */ /* 0x000fe40007800200 */
[----:B------:R-:W-:Y:S02]  /*a990*/  IMNMX R2, R3, R2, PT ;  /* 0x0000000203027217 */ /* 0x000fe40003800200 */
.L_x_486:
[----:B------:R-:W-:Y:S01]  /*a9a0*/  ISETP.NE.AND P0, PT, R26, RZ, PT ;  /* 0x000000ff1a00720c */ /* 0x000fe20003f05270 */
[----:B------:R-:W1:Y:S03]  /*a9b0*/  SHFL.IDX PT, R3, R6, 0x2, 0x1c1f ;  /* 0x005c1f0006037f89 */ /* 0x000e6600000e0000 */
[----:B------:R-:W-:Y:S04]  /*a9c0*/  ISETP.GT.AND P0, PT, R0, 0x1, !P0 ;  /* 0x000000010000780c */ /* 0x000fe80004704270 */
[----:B------:R-:W-:Y:S04]  /*a9d0*/  ISETP.LT.OR P0, PT, R2, 0x2, P0 ;  /* 0x000000020200780c */ /* 0x000fe80000701670 */
[----:B------:R-:W-:Y:S02]  /*a9e0*/  FSEL R34, R229, -INF , !P0 ;  /* 0xff800000e5227808 */ /* 0x000fe40004000000 */
[----:B------:R-:W-:Y:S04]  /*a9f0*/  ISETP.NE.AND P0, PT, R25, RZ, PT ;  /* 0x000000ff1900720c */ /* 0x000fe80003f05270 */
        /* <DEDUP_REMOVED lines=79> */
[----:B------:R-:W-:Y:S04]  /*aef0*/  ISETP.GT.AND P0, PT, R0, RZ, !P1 ;  /* 0x000000ff0000720c */ /* 0x000fe80004f04270 */
[----:B------:R-:W-:Y:S04]  /*af00*/  ISETP.LT.OR P0, PT, R2, 0x1, P0 ;  /* 0x000000010200780c */ /* 0x000fe80000701670 */
[----:B------:R-:W-:Y:S02]  /*af10*/  FSEL R31, R239, -INF , !P0 ;  /* 0xff800000ef1f7808 */ /* 0x000fe40004000000 */
[----:B------:R-:W-:Y:S04]  /*af20*/  ISETP.NE.AND P0, PT, R4, RZ, PT ;  /* 0x000000ff0400720c */ /* 0x000fe80003f05270 */
[----:B------:R-:W-:Y:S01]  /*af30*/  ISETP.GT.AND P0, PT, R0, 0x59, !P0 ;  /* 0x000000590000780c */ /* 0x000fe20004704270 */
[--C-:B-1----:R-:W-:Y:S03]  /*af40*/  IMAD.IADD R0, R8, 0x1, R3.reuse ;  /* 0x0000000108007824 */ /* 0x102fe600078e0203 */
[----:B------:R-:W-:Y:S01]  /*af50*/  ISETP.LT.OR P0, PT, R2, 0x5a, P0 ;  /* 0x0000005a0200780c */ /* 0x000fe20000701670 */
[----:B------:R-:W-:Y:S03]  /*af60*/  IMAD.IADD R2, R7, 0x1, R3 ;  /* 0x0000000107027824 */ /* 0x000fe600078e0203 */
[----:B------:R-:W-:Y:S02]  /*af70*/  FSEL R250, R29, -INF , !P0 ;  /* 0xff8000001dfa7808 */ /* 0x000fe40004000000 */
[----:B------:R-:W-:Y:S11]  /*af80*/  PLOP3.LUT P0, PT, PT, PT, UP1, 0x40, 0x0 ;  /* 0x000000000000781c */ /* 0x000ff60003f0e818 */
[----:B------:R-:W-:Y:S02]  /*af90*/  @!UPT UIADD3 URZ, URZ, URZ, URZ ;  /* 0x0000003f3f3ff290 */ /* 0x000fe4000fffe03f */
        /* <DEDUP_REMOVED lines=15> */
.L_x_492:
[----:B------:R-:W-:Y:S04]  /*b090*/  MOV R27, c[0x0][0x32c] ;  /* 0x0000cb00001b7a02 */ /* 0x000fe80000000f00 */
[----:B------:R-:W-:Y:S11]  /*b0a0*/  ISETP.NE.AND P0, PT, R27, 0x1, PT ;  /* 0x000000011b00780c */ /* 0x000ff60003f05270 */
[----:B------:R-:W-:Y:S02]  /*b0b0*/  @!UPT UIADD3 URZ, URZ, URZ, URZ ;  /* 0x0000003f3f3ff290 */ /* 0x000fe4000fffe03f */
[----:B------:R-:W-:Y:S05]  /*b0c0*/  @P0 IMAD.HI.U32 R27, R3, c[0x0][0x330], RZ ;  /* 0x0000cc00031b0a27 */ /* 0x000fea00078e00ff */
[----:B------:R-:W-:Y:S02]  /*b0d0*/  @P0 SHF.R.U32.HI R3, RZ, c[0x0][0x334], R27 ;  /* 0x0000cd00ff030a19 */ /* 0x000fe4000001161b */
.L_x_493:
[----:B------:R-:W-:Y:S05]  /*b0e0*/  BSYNC B0 ;  /* 0x0000000000007941 */ /* 0x000fea0003800000 */
.L_x_491:
[----:B------:R-:W-:Y:S04]  /*b0f0*/  IMAD R27, R225, -0x60, -R46 ;  /* 0xffffffa0e11b7824 */ /* 0x000fe800078e0a2e */
[----:B------:R-:W-:Y:S05]  /*b100*/  IMAD R3, R3, c[0x0][0x32c], R27 ;  /* 0x0000cb0003037a24 */ /* 0x000fea00078e021b */
[----:B------:R-:W-:Y:S02]  /*b110*/  IADD3 R27, R3, c[0x0][0x32c], RZ ;  /* 0x0000cb00031b7a10 */ /* 0x000fe40007ffe0ff */
[----:B------:R-:W-:Y:S02]  /*b120*/  IMNMX R0, R0, R3, !PT ;  /* 0x0000000300007217 */ /* 0x000fe40007800200 */
[----:B------:R-:W-:Y:S02]  /*b130*/  IMNMX R2, R2, R27, PT ;  /* 0x0000001b02027217 */ /* 0x000fe40003800200 */
.L_x_490:
        /* <DEDUP_REMOVED lines=111> */
.L_x_496:
[----:B------:R-:W-:Y:S04]  /*b830*/  MOV R2, c[0x0][0x32c] ;  /* 0x0000cb0000027a02 */ /* 0x000fe80000000f00 */
[----:B------:R-:W-:Y:S11]  /*b840*/  ISETP.NE.AND P0, PT, R2, 0x1, PT ;  /* 0x000000010200780c */ /* 0x000ff60003f05270 */
[----:B------:R-:W-:Y:S02]  /*b850*/  @!UPT UIADD3 URZ, URZ, URZ, URZ ;  /* 0x0000003f3f3ff290 */ /* 0x000fe4000fffe03f */
[----:B------:R-:W-:Y:S05]  /*b860*/  @P0 IMAD.HI.U32 R2, R0, c[0x0][0x330], RZ ;  /* 0x0000cc0000020a27 */ /* 0x000fea00078e00ff */
[----:B------:R-:W-:Y:S02]  /*b870*/  @P0 SHF.R.U32.HI R0, RZ, c[0x0][0x334], R2 ;  /* 0x0000cd00ff000a19 */ /* 0x000fe40000011602 */
.L_x_497:
[----:B------:R-:W-:Y:S05]  /*b880*/  BSYNC B0 ;  /* 0x0000000000007941 */ /* 0x000fea0003800000 */
.L_x_495:
[----:B------:R-:W-:Y:S02]  /*b890*/  IADD3 R10, R10, -0x1, RZ ;  /* 0xffffffff0a0a7810 */ /* 0x000fe40007ffe0ff */
[C-C-:B------:R-:W-:Y:S02]  /*b8a0*/  IADD3 R6, R3.reuse, UR10, R5.reuse ;  /* 0x0000000a03067c10 */ /* 0x140fe4000fffe005 */
[----:B------:R-:W-:Y:S01]  /*b8b0*/  IADD3 R3, R3, c[0x0][0x328], R5 ;  /* 0x0000ca0003037a10 */ /* 0x000fe20007ffe005 */
[----:B------:R-:W-:Y:S05]  /*b8c0*/  IMAD R0, R0, c[0x0][0x32c], R10 ;  /* 0x0000cb0000007a24 */ /* 0x000fea00078e020a */
[----:B------:R-:W-:Y:S02]  /*b8d0*/  IADD3 R2, R0, c[0x0][0x32c], RZ ;  /* 0x0000cb0000027a10 */ /* 0x000fe40007ffe0ff */
[----:B------:R-:W-:Y:S02]  /*b8e0*/  IMNMX R0, R6, R0, !PT ;  /* 0x0000000006007217 */ /* 0x000fe40007800200 */
[----:B------:R-:W-:Y:S02]  /*b8f0*/  IMNMX R2, R3, R2, PT ;  /* 0x0000000203027217 */ /* 0x000fe40003800200 */
.L_x_494:
[----:B------:R-:W-:Y:S02]  /*b900*/  ISETP.GT.AND P0, PT, R0, RZ, !P1 ;  /* 0x000000ff0000720c */ /* 0x000fe40004f04270 */
[----:B------:R-:W-:Y:S02]  /*b910*/  ISETP.NE.AND P1, PT, R23, RZ, PT ;  /* 0x000000ff1700720c */ /* 0x000fe40003f25270 */
[----:B------:R-:W-:Y:S02]  /*b920*/  ISETP.LT.OR P0, PT, R2, 0x1, P0 ;  /* 0x000000010200780c */ /* 0x000fe40000701670 */
[----:B------:R-:W-:Y:S02]  /*b930*/  FMNMX.FTZ R72, R30, R100, !PT ;  /* 0x000000641e487209 */ /* 0x000fe40007810000 */
[----:B------:R-:W-:Y:S02]  /*b940*/  FSEL R8, R251, -INF , !P0 ;  /* 0xff800000fb087808 */ /* 0x000fe40004000000 */
[----:B------:R-:W-:Y:S02]  /*b950*/  ISETP.NE.AND P0, PT, R26, RZ, PT ;  /* 0x000000ff1a00720c */ /* 0x000fe40003f05270 */
[----:B------:R-:W-:Y:S02]  /*b960*/  FMNMX.FTZ R72, R32, R72, !PT ;  /* 0x0000004820487209 */ /* 0x000fe40007810000 */
[----:B------:R-:W-:Y:S02]  /*b970*/  ISETP.GT.AND P0, PT, R0, 0x1, !P0 ;  /* 0x000000010000780c */ /* 0x000fe40004704270 */
[----:B------:R-:W-:Y:S02]  /*b980*/  FMNMX.FTZ R72, R36, R72, !PT ;  /* 0x0000004824487209 */ /* 0x000fe40007810000 */
        /* <DEDUP_REMOVED lines=37> */
[----:B------:R-:W-:Y:S01]  /*bbe0*/  FMNMX.FTZ R3, R49, R3, !PT ;  /* 0x0000000331037209 */ /* 0x000fe20007810000 */
[----:B------:R-:W-:Y:S01]  /*bbf0*/  LDSM.16.MT88.4 R20, [R209+0x100] ;  /* 0x00010000d114783b */ /* 0x000fe20000004200 */
[----:B------:R-:W-:Y:S02]  /*bc00*/  ISETP.GT.AND P0, PT, R0, 0x19, !P0 ;  /* 0x000000190000780c */ /* 0x000fe40004704270 */
[----:B------:R-:W-:Y:S02]  /*bc10*/  FMNMX.FTZ R72, R177, R72, !PT ;  /* 0x00000048b1487209 */ /* 0x000fe40007810000 */
[----:B------:R-:W-:Y:S02]  /*bc20*/  ISETP.LT.OR P0, PT, R2, 0x1a, P0 ;  /* 0x0000001a0200780c */ /* 0x000fe40000701670 */
[----:B------:R-:W-:Y:S02]  /*bc30*/  FMNMX.FTZ R3, R94, R3, !PT ;  /* 0x000000035e037209 */ /* 0x000fe40007810000 */
[----:B------:R-:W-:Y:S02]  /*bc40*/  FSEL R88, R231, -INF , !P0 ;  /* 0xff800000e7587808 */ /* 0x000fe40004000000 */
[----:B------:R-:W-:Y:S02]  /*bc50*/  FMNMX.FTZ R72, R182, R72, !PT ;  /* 0x00000048b6487209 */ /* 0x000fe40007810000 */
[----:B------:R-:W-:Y:S02]  /*bc60*/  ISETP.NE.AND P0, PT, R19, RZ, PT ;  /* 0x000000ff1300720c */ /* 0x000fe40003f05270 */
[----:B------:R-:W-:Y:S02]  /*bc70*/  FMNMX.FTZ R3, R95, R3, !PT ;  /* 0x000000035f037209 */ /* 0x000fe40007810000 */
[----:B------:R-:W-:Y:S02]  /*bc80*/  ISETP.GT.AND P0, PT, R0, 0x20, !P0 ;  /* 0x000000200000780c */ /* 0x000fe40004704270 */
[----:B------:R-:W-:Y:S02]  /*bc90*/  FMNMX.FTZ R72, R187, R72, !PT ;  /* 0x00000048bb487209 */ /* 0x000fe40007810000 */
[----:B------:R-:W-:Y:S02]  /*bca0*/  FMNMX.FTZ R3, R173, R3, !PT ;  /* 0x00000003ad037209 */ /* 0x000fe40007810000 */
[----:B------:R-:W-:Y:S02]  /*bcb0*/  ISETP.LT.OR P0, PT, R2, 0x21, P0 ;  /* 0x000000210200780c */ /* 0x000fe40000701670 */
[----:B------:R-:W-:Y:S02]  /*bcc0*/  FMNMX.FTZ R72, R195, R72, !PT ;  /* 0x00000048c3487209 */ /* 0x000fe40007810000 */
[----:B------:R-:W-:Y:S02]  /*bcd0*/  FMNMX.FTZ R3, R175, R3, !PT ;  /* 0x00000003af037209 */ /* 0x000fe40007810000 */
[----:B------:R-:W-:Y:S02]  /*bce0*/  FSEL R98, R200, -INF , !P0 ;  /* 0xff800000c8627808 */ /* 0x000fe40004000000 */
[----:B------:R-:W-:Y:S02]  /*bcf0*/  ISETP.NE.AND P0, PT, R18, RZ, PT ;  /* 0x000000ff1200720c */ /* 0x000fe40003f05270 */
[----:B------:R-:W-:Y:S02]  /*bd00*/  FMNMX.FTZ R72, R198, R72, !PT ;  /* 0x00000048c6487209 */ /* 0x000fe40007810000 */
[----:B------:R-:W-:Y:S02]  /*bd10*/  FMNMX.FTZ R3, R183, R3, !PT ;  /* 0x00000003b7037209 */ /* 0x000fe40007810000 */
[----:B------:R-:W-:Y:S02]  /*bd20*/  FMNMX.FTZ R72, R204, R72, !PT ;  /* 0x00000048cc487209 */ /* 0x000fe40007810000 */
[----:B------:R-:W-:Y:S02]  /*bd30*/  ISETP.GT.AND P0, PT, R0, 0x21, !P0 ;  /* 0x000000210000780c */ /* 0x000fe40004704270 */
        /* <DEDUP_REMOVED lines=15> */
[----:B------:R-:W-:Y:S02]  /*be30*/  FMNMX.FTZ R72, R247, R72, !PT ;  /* 0x00000048f7487209 */ /* 0x000fe40007810000 */
[----:B------:R-:W-:Y:S02]  /*be40*/  ISETP.NE.AND P0, PT, R16, RZ, PT ;  /* 0x000000ff1000720c */ /* 0x000fe40003f05270 */
[----:B------:R-:W-:Y:S02]  /*be50*/  FMNMX.FTZ R3, R229, R3, !PT ;  /* 0x00000003e5037209 */ /* 0x000fe40007810000 */
[----:B------:R-:W-:Y:S02]  /*be60*/  FMNMX.FTZ R72, R252, R72, !PT ;  /* 0x00000048fc487209 */ /* 0x000fe40007810000 */
[----:B------:R-:W-:Y:S02]  /*be70*/  ISETP.GT.AND P0, PT, R0, 0x29, !P0 ;  /* 0x000000290000780c */ /* 0x000fe40004704270 */
[----:B------:R-:W-:Y:S02]  /*be80*/  FMNMX.FTZ R3, R230, R3, !PT ;  /* 0x00000003e6037209 */ /* 0x000fe40007810000 */
[----:B------:R-:W-:Y:S02]  /*be90*/  FMNMX.FTZ R72, R84, R72, !PT ;  /* 0x0000004854487209 */ /* 0x000fe40007810000 */
[----:B------:R-:W-:Y:S02]  /*bea0*/  ISETP.LT.OR P0, PT, R2, 0x2a, P0 ;  /* 0x0000002a0200780c */ /* 0x000fe40000701670 */
[----:B------:R-:W-:Y:S01]  /*beb0*/  FMNMX.FTZ R3, R242, R3, !PT ;  /* 0x00000003f2037209 */ /* 0x000fe20007810000 */
[----:B------:R-:W-:Y:S01]  /*bec0*/  SHFL.BFLY PT, R5, R72, 0x2, 0x1f ;  /* 0x0c401f0048057f89 */ /* 0x000fe200000e0000 */
        /* <DEDUP_REMOVED lines=8> */
[----:B------:R-:W-:Y:S01]  /*bf50*/  ISETP.NE.AND P0, PT, R14, RZ, PT ;  /* 0x000000ff0e00720c */ /* 0x000fe20003f05270 */
[----:B------:R-:W1:Y:S01]  /*bf60*/  SHFL.BFLY PT, R6, R3, 0x2, 0x1f ;  /* 0x0c401f0003067f89 */ /* 0x000e6200000e0000 */
[----:B------:R-:W-:Y:S02]  /*bf70*/  ISETP.NE.AND P1, PT, R12, RZ, PT ;  /* 0x000000ff0c00720c */ /* 0x000fe40003f25270 */
[C---:B------:R-:W-:Y:S02]  /*bf80*/  ISETP.GT.AND P0, PT, R0.reuse, 0x31, !P0 ;  /* 0x000000310000780c */ /* 0x040fe40004704270 */
[----:B------:R-:W-:Y:S02]  /*bf90*/  ISETP.GT.AND P5, PT, R0, 0x58, !P5 ;  /* 0x000000580000780c */ /* 0x000fe40006fa4270 */
[----:B------:R-:W-:Y:S04]  /*bfa0*/  ISETP.LT.OR P0, PT, R2, 0x32, P0 ;  /* 0x000000320200780c */ /* 0x000fe80000701670 */
[----:B------:R-:W-:Y:S02]  /*bfb0*/  FSEL R180, R180, -INF , !P0 ;  /* 0xff800000b4b47808 */ /* 0x000fe40004000000 */
[----:B------:R-:W-:Y:S04]  /*bfc0*/  ISETP.NE.AND P0, PT, R13, RZ, PT ;  /* 0x000000ff0d00720c */ /* 0x000fe80003f05270 */
[----:B------:R-:W-:Y:S04]  /*bfd0*/  ISETP.GT.AND P0, PT, R0, 0x38, !P0 ;  /* 0x000000380000780c */ /* 0x000fe80004704270 */
[----:B------:R-:W-:Y:S02]  /*bfe0*/  ISETP.LT.OR P0, PT, R2, 0x39, P0 ;  /* 0x000000390200780c */ /* 0x000fe40000701670 */
[----:B-1----:R-:W-:Y:S02]  /*bff0*/  FMNMX.FTZ R3, R3, R6, !PT ;  /* 0x0000000603037209 */ /* 0x002fe40007810000 */
[----:B------:R-:W-:Y:S02]  /*c000*/  FMNMX.FTZ R72, R72, R5, !PT ;  /* 0x0000000548487209 */ /* 0x000fe40007810000 */
[----:B------:R-:W-:Y:S01]  /*c010*/  FSEL R179, R179, -INF , !P0 ;  /* 0xff800000b3b37808 */ /* 0x000fe20004000000 */
[----:B------:R-:W-:Y:S01]  /*c020*/  SHFL.BFLY PT, R71, R3, 0x1, 0x1f ;  /* 0x0c201f0003477f89 */ /* 0x000fe200000e0000 */
[----:B------:R-:W-:Y:S02]  /*c030*/  ISETP.GT.AND P0, PT, R0, 0x39, !P1 ;  /* 0x000000390000780c */ /* 0x000fe40004f04270 */
[----:B------:R-:W-:Y:S02]  /*c040*/  FMNMX.FTZ R5, R8, R103, !PT ;  /* 0x0000006708057209 */ /* 0x000fe40007810000 */
[----:B------:R-:W-:Y:S02]  /*c050*/  ISETP.LT.OR P0, PT, R2, 0x3a, P0 ;  /* 0x0000003a0200780c */ /* 0x000fe40000701670 */
[----:B------:R-:W-:Y:S01]  /*c060*/  FMNMX.FTZ R5, R10, R5, !PT ;  /* 0x000000050a057209 */ /* 0x000fe20007810000 */
[----:B------:R-:W1:Y:S01]  /*c070*/  SHFL.BFLY PT, R7, R72, 0x1, 0x1f ;  /* 0x0c201f0048077f89 */ /* 0x000e6200000e0000 */
[----:B------:R-:W-:Y:S02]  /*c080*/  FSEL R178, R178, -INF , !P0 ;  /* 0xff800000b2b27808 */ /* 0x000fe40004000000 */
[----:B------:R-:W-:Y:S02]  /*c090*/  ISETP.GT.AND P0, PT, R0, 0x40, !P4 ;  /* 0x000000400000780c */ /* 0x000fe40006704270 */
[----:B------:R-:W-:Y:S02]  /*c0a0*/  ISETP.NE.AND P4, PT, R4, RZ, PT ;  /* 0x000000ff0400720c */ /* 0x000fe40003f85270 */
        /* <DEDUP_REMOVED lines=8> */
[----:B------:R-:W-:Y:S02]  /*c130*/  FMNMX.FTZ R4, R35, R4, !PT ;  /* 0x0000000423047209 */ /* 0x000fe40007810000 */
[----:B-1----:R-:W-:Y:S02]  /*c140*/  FMNMX.FTZ R72, R72, R7, !PT ;  /* 0x0000000748487209 */ /* 0x002fe40007810000 */
[----:B------:R-:W-:Y:S02]  /*c150*/  ISETP.GT.AND P0, PT, R0, 0x48, !P2 ;  /* 0x000000480000780c */ /* 0x000fe40005704270 */
[C---:B------:R-:W-:Y:S01]  /*c160*/  FSETP.NEU.FTZ.AND P2, PT, R72.reuse, -INF , PT ;  /* 0xff8000004800780b */ /* 0x040fe20003f5d000 */
[----:B------:R-:W-:Y:S01]  /*c170*/  FMUL.FTZ R74, R72, c[0x0][0x2d0] ;  /* 0x0000b400484a7a20 */ /* 0x000fe20000410000 */
[----:B------:R-:W-:Y:S02]  /*c180*/  FMNMX.FTZ R4, R46, R4, !PT ;  /* 0x000000042e047209 */ /* 0x000fe40007810000 */
[----:B------:R-:W-:Y:S02]  /*c190*/  FMNMX.FTZ R71, R3, R71, !PT ;  /* 0x0000004703477209 */ /* 0x000fe40007810000 */
[----:B------:R-:W-:Y:S02]  /*c1a0*/  FSEL R74, R74, RZ, P2 ;  /* 0x000000ff4a4a7208 */ /* 0x000fe40001000000 */
[----:B------:R-:W-:Y:S01]  /*c1b0*/  FMNMX.FTZ R4, R48, R4, !PT ;  /* 0x0000000430047209 */ /* 0x000fe20007810000 */
[----:B------:R-:W-:Y:S01]  /*c1c0*/  FMUL.FTZ R75, R71, c[0x0][0x2d0] ;  /* 0x0000b400474b7a20 */ /* 0x000fe20000410000 */
[----:B------:R-:W-:Y:S01]  /*c1d0*/  FMNMX.FTZ R5, R25, R5, !PT ;  /* 0x0000000519057209 */ /* 0x000fe20007810000 */
[--C-:B------:R-:W-:Y:S01]  /*c1e0*/  FFMA.FTZ R3, R36, c[0x0][0x2d0], -R74.reuse ;  /* 0x0000b40024037a23 */ /* 0x100fe2000001084a */
[----:B------:R-:W-:Y:S01]  /*c1f0*/  FMNMX.FTZ R4, R50, R4, !PT ;  /* 0x0000000432047209 */ /* 0x000fe20007810000 */
[--C-:B------:R-:W-:Y:S01]  /*c200*/  FFMA.FTZ R16, R45, c[0x0][0x2d0], -R74.reuse ;  /* 0x0000b4002d107a23 */ /* 0x100fe2000001084a */
[----:B------:R-:W-:Y:S01]  /*c210*/  ISETP.LT.OR P0, PT, R2, 0x49, P0 ;  /* 0x000000490200780c */ /* 0x000fe20000701670 */
[----:B------:R1:W-:Y:S01]  /*c220*/  MUFU.EX2 R93, R3 ;  /* 0x00000003005d7308 */ /* 0x0003e20000000800 */
        /* <DEDUP_REMOVED lines=11> */
[--C-:B------:R-:W-:Y:S01]  /*c2e0*/  FFMA.FTZ R5, R30, c[0x0][0x2d0], -R74.reuse ;  /* 0x0000b4001e057a23 */ /* 0x100fe2000001084a */
[----:B------:R-:W-:Y:S01]  /*c2f0*/  FMNMX.FTZ R4, R184, R4, !PT ;  /* 0x00000004b8047209 */ /* 0x000fe20007810000 */
[--C-:B-1----:R-:W-:Y:S01]  /*c300*/  FFMA.FTZ R3, R38, c[0x0][0x2d0], -R74.reuse ;  /* 0x0000b40026037a23 */ /* 0x102fe2000001084a */
[----:B------:R-:W-:Y:S01]  /*c310*/  FSEL R192, R186, -INF , !P0 ;  /* 0xff800000bac07808 */ /* 0x000fe20004000000 */
[----:B------:R1:W-:Y:S01]  /*c320*/  MUFU.EX2 R245, R5 ;  /* 0x0000000500f57308 */ /* 0x0003e20000000800 */
[----:B------:R-:W-:Y:S02]  /*c330*/  FMNMX.FTZ R4, R188, R4, !PT ;  /* 0x00000004bc047209 */ /* 0x000fe40007810000 */
[----:B------:R-:W-:Y:S02]  /*c340*/  ISETP.GT.AND P4, PT, R0, 0x59, !P4 ;  /* 0x000000590000780c */ /* 0x000fe40006784270 */
[----:B------:R-:W-:Y:S02]  /*c350*/  FMNMX.FTZ R4, R189, R4, !PT ;  /* 0x00000004bd047209 */ /* 0x000fe40007810000 */
[----:B------:R-:W-:Y:S02]  /*c360*/  ISETP.NE.AND P1, PT, R11, RZ, PT ;  /* 0x000000ff0b00720c */ /* 0x000fe40003f25270 */
[----:B------:R-:W-:Y:S01]  /*c370*/  FMNMX.FTZ R4, R190, R4, !PT ;  /* 0x00000004be047209 */ /* 0x000fe20007810000 */
[----:B------:R2:W3:Y:S01]  /*c380*/  MUFU.EX2 R86, R3 ;  /* 0x0000000300567308 */ /* 0x0004e20000000800 */
[----:B------:R-:W-:Y:S02]  /*c390*/  ISETP.GT.AND P0, PT, R0, 0x49, !P1 ;  /* 0x000000490000780c */ /* 0x000fe40004f04270 */
[----:B------:R-:W-:Y:S02]  /*c3a0*/  FMNMX.FTZ R4, R202, R4, !PT ;  /* 0x00000004ca047209 */ /* 0x000fe40007810000 */
[----:B------:R-:W-:Y:S02]  /*c3b0*/  FSETP.NEU.FTZ.AND P1, PT, R71, -INF , PT ;  /* 0xff8000004700780b */ /* 0x000fe40003f3d000 */
[----:B------:R-:W-:Y:S02]  /*c3c0*/  FMNMX.FTZ R4, R206, R4, !PT ;  /* 0x00000004ce047209 */ /* 0x000fe40007810000 */
[----:B------:R-:W-:Y:S02]  /*c3d0*/  FMNMX.FTZ R6, R168, R6, !PT ;  /* 0x00000006a8067209 */ /* 0x000fe40007810000 */
[----:B------:R-:W-:Y:S02]  /*c3e0*/  FSEL R75, R75, RZ, P1 ;  /* 0x000000ff4b4b7208 */ /* 0x000fe40000800000 */
[----:B------:R-:W-:Y:S02]  /*c3f0*/  FMNMX.FTZ R4, R207, R4, !PT ;  /* 0x00000004cf047209 */ /* 0x000fe40007810000 */
[----:B-1----:R-:W-:Y:S01]  /*c400*/  FMNMX.FTZ R5, R169, R6, !PT ;  /* 0x00000006a9057209 */ /* 0x002fe20007810000 */
[----:B------:R-:W-:Y:S01]  /*c410*/  FFMA.FTZ R6, R32, c[0x0][0x2d0], -R74 ;  /* 0x0000b40020067a23 */ /* 0x000fe2000001084a */
[----:B------:R-:W-:Y:S01]  /*c420*/  FMNMX.FTZ R4, R226, R4, !PT ;  /* 0x00000004e2047209 */ /* 0x000fe20007810000 */
[--C-:B------:R-:W-:Y:S01]  /*c430*/  FFMA.FTZ R12, R43, c[0x0][0x2d0], -R75.reuse ;  /* 0x0000b4002b0c7a23 */ /* 0x100fe2000001084b */
[----:B------:R-:W-:Y:S01]  /*c440*/  FMNMX.FTZ R5, R170, R5, !PT ;  /* 0x00000005aa057209 */ /* 0x000fe20007810000 */
[----:B------:R-:W1:Y:S01]  /*c450*/  MUFU.EX2 R61, R6 ;  /* 0x00000006003d7308 */ /* 0x000e620000000800 */
[----:B------:R-:W-:Y:S02]  /*c460*/  FMNMX.FTZ R4, R237, R4, !PT ;  /* 0x00000004ed047209 */ /* 0x000fe40007810000 */
[----:B------:R-:W-:Y:S01]  /*c470*/  FMNMX.FTZ R5, R181, R5, !PT ;  /* 0x00000005b5057209 */ /* 0x000fe20007810000 */
[--C-:B--2---:R-:W-:Y:S01]  /*c480*/  FFMA.FTZ R3, R31, c[0x0][0x2d0], -R75.reuse ;  /* 0x0000b4001f037a23 */ /* 0x104fe2000001084b */
[----:B------:R-:W-:Y:S02]  /*c490*/  ISETP.LT.OR P0, PT, R2, 0x4a, P0 ;  /* 0x0000004a0200780c */ /* 0x000fe40000701670 */
[----:B------:R-:W-:Y:S02]  /*c4a0*/  FMNMX.FTZ R5, R180, R5, !PT ;  /* 0x00000005b4057209 */ /* 0x000fe40007810000 */
[----:B------:R-:W-:Y:S01]  /*c4b0*/  FSEL R186, R79, -INF , !P0 ;  /* 0xff8000004fba7808 */ /* 0x000fe20004000000 */
[----:B------:R2:W-:Y:S01]  /*c4c0*/  MUFU.EX2 R249, R3 ;  /* 0x0000000300f97308 */ /* 0x0005e20000000800 */
[----:B------:R-:W-:Y:S02]  /*c4d0*/  FMNMX.FTZ R4, R238, R4, !PT ;  /* 0x00000004ee047209 */ /* 0x000fe40007810000 */
[----:B------:R-:W-:Y:S02]  /*c4e0*/  FMNMX.FTZ R5, R179, R5, !PT ;  /* 0x00000005b3057209 */ /* 0x000fe40007810000 */
[----:B------:R-:W-:Y:S02]  /*c4f0*/  FMNMX.FTZ R4, R239, R4, !PT ;  /* 0x00000004ef047209 */ /* 0x000fe40007810000 */
[----:B------:R-:W-:Y:S02]  /*c500*/  FMNMX.FTZ R5, R178, R5, !PT ;  /* 0x00000005b2057209 */ /* 0x000fe40007810000 */
[----:B------:R-:W-:Y:S02]  /*c510*/  FMNMX.FTZ R4, R240, R4, !PT ;  /* 0x00000004f0047209 */ /* 0x000fe40007810000 */
[----:B------:R-:W-:Y:S02]  /*c520*/  FMNMX.FTZ R5, R199, R5, !PT ;  /* 0x00000005c7057209 */ /* 0x000fe40007810000 */
[----:B------:R-:W-:Y:S01]  /*c530*/  ISETP.NE.AND P3, PT, R9, RZ, PT ;  /* 0x000000ff0900720c */ /* 0x000fe20003f65270 */
[----:B------:R-:W4:Y:S01]  /*c540*/  SHFL.BFLY PT, R7, R4, 0x2, 0x1f ;  /* 0x0c401f0004077f89 */ /* 0x000f2200000e0000 */
[----:B------:R-:W-:Y:S02]  /*c550*/  FMNMX.FTZ R5, R201, R5, !PT ;  /* 0x00000005c9057209 */ /* 0x000fe40007810000 */
[----:B------:R-:W-:Y:S01]  /*c560*/  ISETP.NE.AND P0, PT, R28, RZ, PT ;  /* 0x000000ff1c00720c */ /* 0x000fe20003f05270 */
[--C-:B------:R-:W-:Y:S01]  /*c570*/  FFMA.FTZ R28, R49, c[0x0][0x2d0], -R75.reuse ;  /* 0x0000b400311c7a23 */ /* 0x100fe2000001084b */
[C---:B------:R-:W-:Y:S02]  /*c580*/  ISETP.GT.AND P3, PT, R0.reuse, 0x50, !P3 ;  /* 0x000000500000780c */ /* 0x040fe40005f64270 */
[----:B------:R-:W-:Y:S02]  /*c590*/  ISETP.GT.AND P0, PT, R0, 0x51, !P0 ;  /* 0x000000510000780c */ /* 0x000fe40004704270 */
[----:B------:R-:W-:Y:S02]  /*c5a0*/  ISETP.LT.OR P3, PT, R2, 0x51, P3 ;  /* 0x000000510200780c */ /* 0x000fe40001f61670 */
[----:B--2---:R-:W-:Y:S02]  /*c5b0*/  FMNMX.FTZ R3, R192, R5, !PT ;  /* 0x00000005c0037209 */ /* 0x004fe40007810000 */
[----:B------:R-:W-:Y:S02]  /*c5c0*/  ISETP.LT.OR P0, PT, R2, 0x52, P0 ;  /* 0x000000520200780c */ /* 0x000fe40000701670 */
[----:B------:R-:W-:Y:S01]  /*c5d0*/  FMNMX.FTZ R0, R186, R3, !PT ;  /* 0x00000003ba007209 */ /* 0x000fe20007810000 */
[--C-:B------:R-:W-:Y:S01]  /*c5e0*/  FFMA.FTZ R3, R34, c[0x0][0x2d0], -R75.reuse ;  /* 0x0000b40022037a23 */ /* 0x100fe2000001084b */
[----:B------:R-:W-:Y:S02]  /*c5f0*/  FSEL R196, R91, -INF , !P0 ;  /* 0xff8000005bc47808 */ /* 0x000fe40004000000 */
[----:B------:R-:W-:Y:S01]  /*c600*/  ISETP.LT.OR P0, PT, R2, 0x5a, P4 ;  /* 0x0000005a0200780c */ /* 0x000fe20002701670 */
[----:B------:R2:W5:Y:S01]  /*c610*/  MUFU.EX2 R60, R3 ;  /* 0x00000003003c7308 */ /* 0x0005620000000800 */
[----:B------:R-:W-:Y:S02]  /*c620*/  FSEL R194, R78, -INF , !P3 ;  /* 0xff8000004ec27808 */ /* 0x000fe40005800000 */
[----:B------:R-:W-:Y:S02]  /*c630*/  FSEL R73, R59, -INF , !P0 ;  /* 0xff8000003b497808 */ /* 0x000fe40004000000 */
[----:B----4-:R-:W-:Y:S02]  /*c640*/  FMNMX.FTZ R4, R4, R7, !PT ;  /* 0x0000000704047209 */ /* 0x010fe40007810000 */
[----:B------:R-:W-:Y:S01]  /*c650*/  ISETP.LT.OR P3, PT, R2, 0x59, P5 ;  /* 0x000000590200780c */ /* 0x000fe20002f61670 */
[--C-:B------:R-:W-:Y:S01]  /*c660*/  FFMA.FTZ R2, R37, c[0x0][0x2d0], -R75.reuse ;  /* 0x0000b40025027a23 */ /* 0x100fe2000001084b */
[----:B---3--:R-:W-:Y:S01]  /*c670*/  F2FP.PACK_AB R78, R86, R93 ;  /* 0x0000005d564e723e */ /* 0x008fe200000000ff */
[----:B------:R-:W3:Y:S01]  /*c680*/  SHFL.BFLY PT, R70, R4, 0x1, 0x1f ;  /* 0x0c201f0004467f89 */ /* 0x000ee200000e0000 */
[----:B------:R-:W-:Y:S01]  /*c690*/  FSEL R197, R63, -INF , !P3 ;  /* 0xff8000003fc57808 */ /* 0x000fe20005800000 */
[----:B------:R4:W-:Y:S01]  /*c6a0*/  MUFU.EX2 R92, R2 ;  /* 0x00000002005c7308 */ /* 0x0009e20000000800 */
[----:B------:R-:W-:Y:S02]  /*c6b0*/  FMNMX.FTZ R0, R194, R0, !PT ;  /* 0x00000000c2007209 */ /* 0x000fe40007810000 */
[----:B-1----:R-:W-:Y:S02]  /*c6c0*/  F2FP.PACK_AB R76, R61, R245 ;  /* 0x000000f53d4c723e */ /* 0x002fe400000000ff */
[----:B------:R-:W-:Y:S04]  /*c6d0*/  FMNMX.FTZ R0, R196, R0, !PT ;  /* 0x00000000c4007209 */ /* 0x000fe80007810000 */
[----:B------:R-:W-:Y:S01]  /*c6e0*/  FMNMX.FTZ R0, R197, R0, !PT ;  /* 0x00000000c5007209 */ /* 0x000fe20007810000 */
[----:B------:R-:W-:Y:S01]  /*c6f0*/  MUFU.EX2 R63, R28 ;  /* 0x0000001c003f7308 */ /* 0x000fe20000000800 */
[----:B--2---:R-:W-:Y:S02]  /*c700*/  FFMA.FTZ R3, R39, c[0x0][0x2d0], -R75 ;  /* 0x0000b40027037a23 */ /* 0x004fe4000001084b */
[----:B------:R-:W-:Y:S01]  /*c710*/  FMNMX.FTZ R0, R73, R0, !PT ;  /* 0x0000000049007209 */ /* 0x000fe20007810000 */
[----:B------:R-:W-:Y:S01]  /*c720*/  LDSM.16.MT88.4 R36, [R212+0x100] ;  /* 0x00010000d424783b */ /* 0x000fe20000004200 */
[----:B-----5:R-:W-:Y:S05]  /*c730*/  F2FP.PACK_AB R77, R60, R249 ;  /* 0x000000f93c4d723e */ /* 0x020fea00000000ff */
[----:B------:R1:W2:Y:S01]  /*c740*/  MUFU.EX2 R85, R3 ;  /* 0x0000000300557308 */ /* 0x0002a20000000800 */
[----:B---3--:R-:W-:Y:S01]  /*c750*/  FMNMX.FTZ R70, R4, R70, !PT ;  /* 0x0000004604467209 */ /* 0x008fe20007810000 */
[----:B----4-:R-:W3:Y:S03]  /*c760*/  SHFL.BFLY PT, R2, R0, 0x2, 0x1f ;  /* 0x0c401f0000027f89 */ /* 0x010ee600000e0000 */
[C---:B------:R-:W-:Y:S01]  /*c770*/  FSETP.NEU.FTZ.AND P0, PT, R70.reuse, -INF , PT ;  /* 0xff8000004600780b */ /* 0x040fe20003f1d000 */
[----:B------:R-:W-:Y:S05]  /*c780*/  FMUL.FTZ R96, R70, c[0x0][0x2d0] ;  /* 0x0000b40046607a20 */ /* 0x000fea0000410000 */
[----:B------:R-:W-:Y:S05]  /*c790*/  FSEL R96, R96, RZ, P0 ;  /* 0x000000ff60607208 */ /* 0x000fea0000000000 */
[--C-:B------:R-:W-:Y:S02]  /*c7a0*/  FFMA.FTZ R4, R35, c[0x0][0x2d0], -R96.reuse ;  /* 0x0000b40023047a23 */ /* 0x100fe40000010860 */
[--C-:B------:R-:W-:Y:S02]  /*c7b0*/  FFMA.FTZ R32, R46, c[0x0][0x2d0], -R96.reuse ;  /* 0x0000b4002e207a23 */ /* 0x100fe40000010860 */
[----:B------:R-:W-:Y:S01]  /*c7c0*/  MUFU.EX2 R52, R4 ;  /* 0x0000000400347308 */ /* 0x000fe20000000800 */
[--C-:B-1----:R-:W-:Y:S01]  /*c7d0*/  FFMA.FTZ R3, R27, c[0x0][0x2d0], -R96.reuse ;  /* 0x0000b4001b037a23 */ /* 0x102fe20000010860 */
[----:B--2---:R-:W-:Y:S08]  /*c7e0*/  F2FP.PACK_AB R79, R85, R92 ;  /* 0x0000005c554f723e */ /* 0x004ff000000000ff */
[----:B------:R1:W-:Y:S02]  /*c7f0*/  MUFU.EX2 R251, R3 ;  /* 0x0000000300fb7308 */ /* 0x0003e40000000800 */
[--C-:B-1----:R-:W-:Y:S08]  /*c800*/  FFMA.FTZ R3, R29, c[0x0][0x2d0], -R96.reuse ;  /* 0x0000b4001d037a23 */ /* 0x102ff00000010860 */
[----:B------:R1:W2:Y:S02]  /*c810*/  MUFU.EX2 R246, R3 ;  /* 0x0000000300f67308 */ /* 0x0002a40000000800 */
[----:B-1----:R-:W-:Y:S01]  /*c820*/  FFMA.FTZ R3, R33, c[0x0][0x2d0], -R96 ;  /* 0x0000b40021037a23 */ /* 0x002fe20000010860 */
[----:B--2---:R-:W-:Y:S07]  /*c830*/  F2FP.PACK_AB R64, R246, R251 ;  /* 0x000000fbf640723e */ /* 0x004fee00000000ff */
[----:B------:R-:W-:Y:S10]  /*c840*/  MUFU.EX2 R33, R16 ;  /* 0x0000001000217308 */ /* 0x000ff40000000800 */
[----:B------:R3:W-:Y:S02]  /*c850*/  MUFU.EX2 R89, R3 ;  /* 0x0000000300597308 */ /* 0x0007e40000000800 */
[----:B---3--:R-:W-:Y:S01]  /*c860*/  FMNMX.FTZ R3, R0, R2, !PT ;  /* 0x0000000200037209 */ /* 0x008fe20007810000 */
[----:B------:R-:W-:Y:S01]  /*c870*/  FFMA.FTZ R2, R40, c[0x0][0x2d0], -R74 ;  /* 0x0000b40028027a23 */ /* 0x000fe2000001084a */
[----:B------:R-:W-:Y:S01]  /*c880*/  FSEL R0, R72, RZ, P2 ;  /* 0x000000ff48007208 */ /* 0x000fe20001000000 */
[----:B------:R-:W-:Y:S05]  /*c890*/  FFMA.FTZ R40, R50, c[0x0][0x2d0], -R96 ;  /* 0x0000b40032287a23 */ /* 0x000fea0000010860 */
[----:B------:R1:W-:Y:S01]  /*c8a0*/  MUFU.EX2 R80, R2 ;  /* 0x0000000200507308 */ /* 0x0003e20000000800 */
[----:B------:R-:W2:Y:S01]  /*c8b0*/  SHFL.BFLY PT, R4, R3, 0x1, 0x1f ;  /* 0x0c201f0003047f89 */ /* 0x000ea200000e0000 */
[----:B------:R-:W-:Y:S04]  /*c8c0*/  FADD.FTZ R0, -R0, R100 ;  /* 0x0000006400007221 */ /* 0x000fe80000010100 */
[----:B------:R-:W-:Y:S04]  /*c8d0*/  FMUL.FTZ R0, R0, c[0x0][0x2d0] ;  /* 0x0000b40000007a20 */ /* 0x000fe80000410000 */
[----:B------:R3:W4:Y:S01]  /*c8e0*/  MUFU.EX2 R69, R0 ;  /* 0x0000000000457308 */ /* 0x0007220000000800 */
[----:B-1----:R-:W-:Y:S02]  /*c8f0*/  FSEL R2, R71, RZ, P1 ;  /* 0x000000ff47027208 */ /* 0x002fe40000800000 */
[----:B--2---:R-:W-:Y:S03]  /*c900*/  FMNMX.FTZ R3, R3, R4, !PT ;  /* 0x0000000403037209 */ /* 0x004fe60007810000 */
[----:B------:R-:W-:Y:S02]  /*c910*/  FADD.FTZ R2, -R2, R101 ;  /* 0x0000006502027221 */ /* 0x000fe40000010100 */
[----:B------:R-:W-:Y:S02]  /*c920*/  FMUL.FTZ R97, R3, c[0x0][0x2d0] ;  /* 0x0000b40003617a20 */ /* 0x000fe40000410000 */
[----:B------:R-:W-:Y:S01]  /*c930*/  FMUL.FTZ R2, R2, c[0x0][0x2d0] ;  /* 0x0000b40002027a20 */ /* 0x000fe20000410000 */
[----:B---3--:R-:W-:Y:S01]  /*c940*/  FSEL R0, R70, RZ, P0 ;  /* 0x000000ff46007208 */ /* 0x008fe20000000000 */
[----:B----4-:R-:W-:Y:S01]  /*c950*/  FMUL.FTZ R16, R69, R116 ;  /* 0x0000007445107220 */ /* 0x010fe20000410000 */
[----:B------:R-:W-:Y:S01]  /*c960*/  FSETP.NEU.FTZ.AND P0, PT, R3, -INF , PT ;  /* 0xff8000000300780b */ /* 0x000fe20003f1d000 */
[----:B------:R-:W1:Y:S01]  /*c970*/  MUFU.EX2 R68, R2 ;  /* 0x0000000200447308 */ /* 0x000e620000000800 */
[----:B------:R-:W-:Y:S02]  /*c980*/  FMUL.FTZ R5, R69, R105 ;  /* 0x0000006945057220 */ /* 0x000fe40000410000 */
[----:B------:R-:W-:Y:S01]  /*c990*/  FADD.FTZ R0, -R0, R102 ;  /* 0x0000006600007221 */ /* 0x000fe20000010100 */
[----:B------:R-:W-:Y:S01]  /*c9a0*/  FSEL R97, R97, RZ, P0 ;  /* 0x000000ff61617208 */ /* 0x000fe20000000000 */
[----:B------:R-:W-:Y:S01]  /*c9b0*/  FMUL.FTZ R17, R69, R117 ;  /* 0x0000007545117220 */ /* 0x000fe20000410000 */
[----:B------:R-:W-:Y:S01]  /*c9c0*/  MOV R117, R249 ;  /* 0x000000f900757202 */ /* 0x000fe20000000f00 */
[----:B------:R-:W-:Y:S02]  /*c9d0*/  FMUL.FTZ R0, R0, c[0x0][0x2d0] ;  /* 0x0000b40000007a20 */ /* 0x000fe40000410000 */
[----:B------:R-:W-:Y:S02]  /*c9e0*/  IMAD.MOV.U32 R116, RZ, RZ, R245 ;  /* 0x000000ffff747224 */ /* 0x000fe400078e00f5 */
[----:B------:R2:W3:Y:S01]  /*c9f0*/  MUFU.EX2 R2, R0 ;  /* 0x0000000000027308 */ /* 0x0004e20000000800 */
[--C-:B------:R-:W-:Y:S02]  /*ca00*/  FFMA.FTZ R4, R25, c[0x0][0x2d0], -R97.reuse ;  /* 0x0000b40019047a23 */ /* 0x100fe40000010861 */
[--C-:B------:R-:W-:Y:S02]  /*ca10*/  FFMA.FTZ R58, R58, c[0x0][0x2d0], -R97.reuse ;  /* 0x0000b4003a3a7a23 */ /* 0x100fe40000010861 */
[--C-:B------:R-:W-:Y:S05]  /*ca20*/  FFMA.FTZ R62, R62, c[0x0][0x2d0], -R97.reuse ;  /* 0x0000b4003e3e7a23 */ /* 0x100fea0000010861 */
[----:B------:R4:W-:Y:S01]  /*ca30*/  MUFU.EX2 R54, R4 ;  /* 0x0000000400367308 */ /* 0x0009e20000000800 */
[C---:B-1----:R-:W-:Y:S02]  /*ca40*/  FMUL.FTZ R6, R68.reuse, R106 ;  /* 0x0000006a44067220 */ /* 0x042fe40000410000 */
[C---:B------:R-:W-:Y:S01]  /*ca50*/  FMUL.FTZ R7, R68.reuse, R107 ;  /* 0x0000006b44077220 */ /* 0x040fe20000410000 */
[----:B------:R-:W-:Y:S01]  /*ca60*/  MOV R107, R52 ;  /* 0x00000034006b7202 */ /* 0x000fe20000000f00 */
[C---:B------:R-:W-:Y:S02]  /*ca70*/  FMUL.FTZ R18, R68.reuse, R118 ;  /* 0x0000007644127220 */ /* 0x040fe40000410000 */
[C---:B------:R-:W-:Y:S01]  /*ca80*/  FMUL.FTZ R19, R68.reuse, R119 ;  /* 0x0000007744137220 */ /* 0x040fe20000410000 */
[----:B------:R-:W-:Y:S01]  /*ca90*/  F2FP.PACK_AB R66, R107, R89 ;  /* 0x000000596b42723e */ /* 0x000fe200000000ff */
[C---:B------:R-:W-:Y:S01]  /*caa0*/  FMUL.FTZ R34, R68.reuse, R134 ;  /* 0x0000008644227220 */ /* 0x040fe20000410000 */
[----:B------:R-:W-:Y:S01]  /*cab0*/  MOV R119, R246 ;  /* 0x000000f600777202 */ /* 0x000fe20000000f00 */
[----:B------:R-:W-:Y:S02]  /*cac0*/  FMUL.FTZ R35, R68, R135 ;  /* 0x0000008744237220 */ /* 0x000fe40000410000 */
[----:B--2---:R-:W-:Y:S02]  /*cad0*/  FFMA.FTZ R0, R8, c[0x0][0x2d0], -R97 ;  /* 0x0000b40008007a23 */ /* 0x004fe40000010861 */
[----:B------:R-:W-:Y:S02]  /*cae0*/  IMAD.MOV.U32 R118, RZ, RZ, R251 ;  /* 0x000000ffff767224 */ /* 0x000fe400078e00fb */
[----:B------:R1:W-:Y:S01]  /*caf0*/  MUFU.EX2 R200, R0 ;  /* 0x0000000000c87308 */ /* 0x0003e20000000800 */
[----:B------:R-:W-:Y:S02]  /*cb00*/  FFMA.FTZ R8, R41, c[0x0][0x2d0], -R75 ;  /* 0x0000b40029087a23 */ /* 0x000fe4000001084b */
[----:B---3--:R-:W-:Y:S02]  /*cb10*/  FMUL.FTZ R13, R2, R113 ;  /* 0x00000071020d7220 */ /* 0x008fe40000410000 */
[----:B----4-:R-:W-:Y:S02]  /*cb20*/  FFMA.FTZ R4, R24, c[0x0][0x2d0], -R97 ;  /* 0x0000b40018047a23 */ /* 0x010fe40000010861 */
[----:B------:R-:W-:Y:S02]  /*cb30*/  IMAD.MOV.U32 R113, RZ, RZ, R89 ;  /* 0x000000ffff717224 */ /* 0x000fe400078e0059 */
[----:B------:R-:W-:Y:S01]  /*cb40*/  FMUL.FTZ R45, R2, R145 ;  /* 0x00000091022d7220 */ /* 0x000fe20000410000 */
[----:B------:R2:W-:Y:S01]  /*cb50*/  MUFU.EX2 R87, R4 ;  /* 0x0000000400577308 */ /* 0x0005e20000000800 */
[----:B------:R-:W-:Y:S02]  /*cb60*/  FMUL.FTZ R50, R68, R150 ;  /* 0x0000009644327220 */ /* 0x000fe40000410000 */
[C---:B------:R-:W-:Y:S02]  /*cb70*/  FMUL.FTZ R9, R2.reuse, R109 ;  /* 0x0000006d02097220 */ /* 0x040fe40000410000 */
[C---:B------:R-:W-:Y:S02]  /*cb80*/  FMUL.FTZ R25, R2.reuse, R125 ;  /* 0x0000007d02197220 */ /* 0x040fe40000410000 */
[C---:B------:R-:W-:Y:S02]  /*cb90*/  FMUL.FTZ R28, R2.reuse, R128 ;  /* 0x00000080021c7220 */ /* 0x040fe40000410000 */
[----:B------:R-:W-:Y:S01]  /*cba0*/  FMUL.FTZ R29, R2, R129 ;  /* 0x00000081021d7220 */ /* 0x000fe20000410000 */
[----:B------:R3:W4:Y:S01]  /*cbb0*/  MUFU.EX2 R31, R8 ;  /* 0x00000008001f7308 */ /* 0x0007220000000800 */
[----:B------:R-:W-:Y:S02]  /*cbc0*/  FFMA.FTZ R24, R44, c[0x0][0x2d0], -R75 ;  /* 0x0000b4002c187a23 */ /* 0x000fe4000001084b */
[----:B------:R-:W-:Y:S02]  /*cbd0*/  FFMA.FTZ R44, R51, c[0x0][0x2d0], -R96 ;  /* 0x0000b400332c7a23 */ /* 0x000fe40000010860 */
[----:B-1----:R-:W-:Y:S02]  /*cbe0*/  FFMA.FTZ R0, R10, c[0x0][0x2d0], -R97 ;  /* 0x0000b4000a007a23 */ /* 0x002fe40000010861 */
[----:B------:R-:W-:Y:S02]  /*cbf0*/  FMUL.FTZ R51, R68, R151 ;  /* 0x0000009744337220 */ /* 0x000fe40000410000 */
[----:B------:R-:W-:Y:S01]  /*cc00*/  FMUL.FTZ R41, R2, R141 ;  /* 0x0000008d02297220 */ /* 0x000fe20000410000 */
[----:B------:R1:W5:Y:S01]  /*cc10*/  MUFU.EX2 R53, R0 ;  /* 0x0000000000357308 */ /* 0x0003620000000800 */
[----:B--2---:R-:W-:Y:S09]  /*cc20*/  FFMA.FTZ R4, R42, c[0x0][0x2d0], -R74 ;  /* 0x0000b4002a047a23 */ /* 0x004ff2000001084a */
[----:B------:R-:W2:Y:S01]  /*cc30*/  MUFU.EX2 R244, R4 ;  /* 0x0000000400f47308 */ /* 0x000ea20000000800 */
[----:B---3--:R-:W-:Y:S01]  /*cc40*/  FMUL.FTZ R8, R2, R108 ;  /* 0x0000006c02087220 */ /* 0x008fe20000410000 */
[----:B------:R-:W-:Y:S01]  /*cc50*/  MOV R108, R85 ;  /* 0x00000055006c7202 */ /* 0x000fe20000000f00 */
[----:B----4-:R-:W-:Y:S07]  /*cc60*/  IMAD.MOV.U32 R125, RZ, RZ, R31 ;  /* 0x000000ffff7d7224 */ /* 0x010fee00078e001f */
[----:B------:R3:W4:Y:S01]  /*cc70*/  MUFU.EX2 R30, R24 ;  /* 0x00000018001e7308 */ /* 0x0007220000000800 */
[----:B-1----:R-:W-:Y:S01]  /*cc80*/  FSEL R0, R3, RZ, P0 ;  /* 0x000000ff03007208 */ /* 0x002fe20000000000 */
[----:B-----5:R-:W-:Y:S01]  /*cc90*/  IMAD.MOV.U32 R106, RZ, RZ, R53 ;  /* 0x000000ffff6a7224 */ /* 0x020fe200078e0035 */
[C---:B------:R-:W-:Y:S02]  /*cca0*/  ISETP.GT.AND P0, PT, R225.reuse, UR4, PT ;  /* 0x00000004e1007c0c */ /* 0x040fe4000bf04270 */
[----:B------:R-:W-:Y:S01]  /*ccb0*/  IADD3 R225, R225, -0x1, RZ ;  /* 0xffffffffe1e17810 */ /* 0x000fe20007ffe0ff */
[----:B------:R-:W-:Y:S01]  /*ccc0*/  FADD.FTZ R0, -R0, R103 ;  /* 0x0000006700007221 */ /* 0x000fe20000010100 */
[----:B------:R-:W-:Y:S03]  /*ccd0*/  F2FP.PACK_AB R65, R106, R200 ;  /* 0x000000c86a41723e */ /* 0x000fe600000000ff */
[----:B------:R1:W-:Y:S01]  /*cce0*/  MUFU.EX2 R49, R44 ;  /* 0x0000002c00317308 */ /* 0x0003e20000000800 */
[----:B------:R-:W-:Y:S01]  /*ccf0*/  FMUL.FTZ R0, R0, c[0x0][0x2d0] ;  /* 0x0000b40000007a20 */ /* 0x000fe20000410000 */
[----:B--2---:R-:W-:Y:S01]  /*cd00*/  MOV R105, R244 ;  /* 0x000000f400697202 */ /* 0x004fe20000000f00 */
[----:B------:R-:W-:Y:S01]  /*cd10*/  FMUL.FTZ R4, R69, R104 ;  /* 0x0000006845047220 */ /* 0x000fe20000410000 */
[----:B------:R-:W-:Y:S02]  /*cd20*/  MOV R104, R54 ;  /* 0x0000003600687202 */ /* 0x000fe40000000f00 */
[----:B------:R-:W2:Y:S02]  /*cd30*/  LDSM.16.MT88.4 R52, [R210+0x100] ;  /* 0x00010000d234783b */ /* 0x000ea40000004200 */
[----:B------:R-:W-:Y:S02]  /*cd40*/  F2FP.PACK_AB R67, R87, R104 ;  /* 0x000000685743723e */ /* 0x000fe400000000ff */
[----:B------:R-:W5:Y:S01]  /*cd50*/  MUFU.EX2 R0, R0 ;  /* 0x0000000000007308 */ /* 0x000f620000000800 */
[-C--:B------:R-:W-:Y:S05]  /*cd60*/  HMMA.16816.F32 R4, R76, R20.reuse, R4 ;  /* 0x000000144c04723c */ /* 0x080fea0000001804 */
[C---:B---3--:R-:W-:Y:S02]  /*cd70*/  FMUL.FTZ R24, R2.reuse, R124 ;  /* 0x0000007c02187220 */ /* 0x048fe40000410000 */
[----:B----4-:R-:W-:Y:S02]  /*cd80*/  IMAD.MOV.U32 R129, RZ, RZ, R30 ;  /* 0x000000ffff817224 */ /* 0x010fe400078e001e */
[----:B------:R-:W-:Y:S03]  /*cd90*/  MUFU.EX2 R124, R32 ;  /* 0x00000020007c7308 */ /* 0x000fe60000000800 */
[----:B-1----:R-:W-:Y:S07]  /*cda0*/  FMUL.FTZ R44, R2, R144 ;  /* 0x00000090022c7220 */ /* 0x002fee0000410000 */
[----:B------:R-:W-:Y:S01]  /*cdb0*/  MUFU.EX2 R151, R58 ;  /* 0x0000003a00977308 */ /* 0x000fe20000000800 */
[C---:B-----5:R-:W-:Y:S02]  /*cdc0*/  FMUL.FTZ R11, R0.reuse, R111 ;  /* 0x0000006f000b7220 */ /* 0x060fe40000410000 */
[C---:B------:R-:W-:Y:S02]  /*cdd0*/  FMUL.FTZ R10, R0.reuse, R110 ;  /* 0x0000006e000a7220 */ /* 0x040fe40000410000 */
[----:B------:R-:W-:Y:S05]  /*cde0*/  IMAD.MOV.U32 R110, RZ, RZ, R86 ;  /* 0x000000ffff6e7224 */ /* 0x000fea00078e0056 */
[----:B------:R1:W-:Y:S01]  /*cdf0*/  MUFU.EX2 R111, R12 ;  /* 0x0000000c006f7308 */ /* 0x0003e20000000800 */
[C---:B------:R-:W-:Y:S01]  /*ce00*/  FMUL.FTZ R15, R0.reuse, R115 ;  /* 0x00000073000f7220 */ /* 0x040fe20000410000 */
[C---:B------:R-:W-:Y:S04]  /*ce10*/  HMMA.16816.F32 R8, R64.reuse, R20, R8 ;  /* 0x000000144008723c */ /* 0x040fe80000001808 */
[C---:B------:R-:W-:Y:S01]  /*ce20*/  FMUL.FTZ R14, R0.reuse, R114 ;  /* 0x00000072000e7220 */ /* 0x040fe20000410000 */
[----:B------:R-:W-:Y:S01]  /*ce30*/  MOV R114, R92 ;  /* 0x0000005c00727202 */ /* 0x000fe20000000f00 */
[C---:B------:R-:W-:Y:S01]  /*ce40*/  FMUL.FTZ R26, R0.reuse, R126 ;  /* 0x0000007e001a7220 */ /* 0x040fe20000410000 */
[----:B------:R-:W-:Y:S01]  /*ce50*/  MOV R126, R80 ;  /* 0x00000050007e7202 */ /* 0x000fe20000000f00 */
[----:B------:R-:W-:Y:S01]  /*ce60*/  FFMA.FTZ R20, R47, c[0x0][0x2d0], -R74 ;  /* 0x0000b4002f147a23 */ /* 0x000fe2000001084a */
[----:B------:R-:W3:Y:S03]  /*ce70*/  LDSM.16.MT88.4 R80, [R211+0x100] ;  /* 0x00010000d350783b */ /* 0x000ee60000004200 */
[----:B------:R4:W5:Y:S01]  /*ce80*/  MUFU.EX2 R59, R20 ;  /* 0x00000014003b7308 */ /* 0x0009620000000800 */
[C---:B------:R-:W-:Y:S02]  /*ce90*/  FMUL.FTZ R21, R69.reuse, R121 ;  /* 0x0000007945157220 */ /* 0x040fe40000410000 */
[C---:B------:R-:W-:Y:S02]  /*cea0*/  FMUL.FTZ R27, R0.reuse, R127 ;  /* 0x0000007f001b7220 */ /* 0x040fe40000410000 */
[C---:B------:R-:W-:Y:S02]  /*ceb0*/  FMUL.FTZ R31, R0.reuse, R131 ;  /* 0x00000083001f7220 */ /* 0x040fe40000410000 */
[----:B------:R-:W-:Y:S01]  /*cec0*/  FMUL.FTZ R30, R0, R130 ;  /* 0x00000082001e7220 */ /* 0x000fe20000410000 */
[----:B------:R-:W-:Y:S01]  /*ced0*/  MOV R130, R33 ;  /* 0x0000002100827202 */ /* 0x000fe20000000f00 */
[----:B-1----:R-:W-:Y:S01]  /*cee0*/  FMUL.FTZ R12, R2, R112 ;  /* 0x00000070020c7220 */ /* 0x002fe20000410000 */
[----:B------:R1:W-:Y:S01]  /*cef0*/  MUFU.EX2 R127, R40 ;  /* 0x00000028007f7308 */ /* 0x0003e20000000800 */
[C---:B------:R-:W-:Y:S01]  /*cf00*/  FMUL.FTZ R32, R69.reuse, R132 ;  /* 0x0000008445207220 */ /* 0x040fe20000410000 */
[----:B------:R-:W-:Y:S01]  /*cf10*/  MOV R112, R87 ;  /* 0x0000005700707202 */ /* 0x000fe20000000f00 */
[----:B------:R-:W-:Y:S02]  /*cf20*/  FMUL.FTZ R33, R69, R133 ;  /* 0x0000008545217220 */ /* 0x000fe40000410000 */
[----:B------:R-:W-:Y:S01]  /*cf30*/  LDSM.16.MT88.4 R132, [R212+0x2900] ;  /* 0x00290000d484783b */ /* 0x000fe20000004200 */
[-C--:B------:R-:W-:Y:S03]  /*cf40*/  HMMA.16816.F32 R12, R64, R22.reuse, R12 ;  /* 0x00000016400c723c */ /* 0x080fe6000000180c */
[----:B------:R-:W-:Y:S02]  /*cf50*/  IMAD.MOV.U32 R131, RZ, RZ, R84 ;  /* 0x000000ffff837224 */ /* 0x000fe400078e0054 */
[----:B------:R-:W-:Y:S02]  /*cf60*/  FFMA.FTZ R92, R95, c[0x0][0x2d0], -R75 ;  /* 0x0000b4005f5c7a23 */ /* 0x000fe4000001084b */
[----:B------:R-:W2:Y:S01]  /*cf70*/  LDSM.16.MT88.4 R84, [R209+0x900] ;  /* 0x00090000d154783b */ /* 0x000ea20000004200 */
[C---:B------:R-:W-:Y:S04]  /*cf80*/  HMMA.16816.F32 R16, R76.reuse, R22, R16 ;  /* 0x000000164c10723c */ /* 0x040fe80000001810 */
[C---:B----4-:R-:W-:Y:S02]  /*cf90*/  FMUL.FTZ R20, R69.reuse, R120 ;  /* 0x0000007845147220 */ /* 0x050fe40000410000 */
[----:B------:R-:W-:Y:S01]  /*cfa0*/  FMUL.FTZ R42, R0, R142 ;  /* 0x0000008e002a7220 */ /* 0x000fe20000410000 */
[----:B------:R4:W-:Y:S01]  /*cfb0*/  MUFU.EX2 R120, R62 ;  /* 0x0000003e00787308 */ /* 0x0009e20000000800 */
[C---:B------:R-:W-:Y:S01]  /*cfc0*/  FMUL.FTZ R22, R68.reuse, R122 ;  /* 0x0000007a44167220 */ /* 0x040fe20000410000 */
[----:B------:R-:W-:Y:S03]  /*cfd0*/  MOV R122, R60 ;  /* 0x0000003c007a7202 */ /* 0x000fe60000000f00 */
[----:B------:R-:W-:Y:S02]  /*cfe0*/  FMUL.FTZ R23, R68, R123 ;  /* 0x0000007b44177220 */ /* 0x000fe40000410000 */
[----:B-----5:R-:W-:Y:S02]  /*cff0*/  IMAD.MOV.U32 R150, RZ, RZ, R59 ;  /* 0x000000ffff967224 */ /* 0x020fe400078e003b */
[C---:B------:R-:W-:Y:S02]  /*d000*/  FMUL.FTZ R60, R2.reuse, R160 ;  /* 0x000000a0023c7220 */ /* 0x040fe40000410000 */
[----:B------:R-:W5:Y:S01]  /*d010*/  LDL.LU R160, [R1+0x10] ;  /* 0x0000100001a07983 */ /* 0x000f620000300800 */
[-C--:B------:R-:W-:Y:S03]  /*d020*/  HMMA.16816.F32 R20, R76, R36.reuse, R20 ;  /* 0x000000244c14723c */ /* 0x080fe60000001814 */
[----:B------:R-:W-:Y:S02]  /*d030*/  IMAD.MOV.U32 R115, RZ, RZ, R93 ;  /* 0x000000ffff737224 */ /* 0x000fe400078e005d */
[----:B-1----:R-:W-:Y:S02]  /*d040*/  FMUL.FTZ R40, R2, R140 ;  /* 0x0000008c02287220 */ /* 0x002fe40000410000 */
[----:B------:R-:W-:Y:S01]  /*d050*/  FMUL.FTZ R59, R0, R159 ;  /* 0x0000009f003b7220 */ /* 0x000fe20000410000 */
[C---:B------:R-:W-:Y:S04]  /*d060*/  HMMA.16816.F32 R24, R64.reuse, R36, R24 ;  /* 0x000000244018723c */ /* 0x040fe80000001818 */
[----:B------:R-:W-:Y:S02]  /*d070*/  IMAD.MOV.U32 R121, RZ, RZ, R61 ;  /* 0x000000ffff797224 */ /* 0x000fe400078e003d */
[----:B------:R-:W-:Y:S02]  /*d080*/  FMUL.FTZ R61, R2, R161 ;  /* 0x000000a1023d7220 */ /* 0x000fe40000410000 */
[-C--:B------:R-:W-:Y:S04]  /*d090*/  HMMA.16816.F32 R28, R64, R38.reuse, R28 ;  /* 0x00000026401c723c */ /* 0x080fe8000000181c */
[----:B------:R-:W-:Y:S02]  /*d0a0*/  FFMA.FTZ R36, R48, c[0x0][0x2d0], -R96 ;  /* 0x0000b40030247a23 */ /* 0x000fe40000010860 */
[----:B------:R-:W-:Y:S02]  /*d0b0*/  IMAD.MOV.U32 R161, RZ, RZ, R116 ;  /* 0x000000ffffa17224 */ /* 0x000fe400078e0074 */
[C---:B------:R-:W-:Y:S01]  /*d0c0*/  HMMA.16816.F32 R32, R76.reuse, R38, R32 ;  /* 0x000000264c20723c */ /* 0x040fe20000001820 */
[----:B------:R1:W-:Y:S03]  /*d0d0*/  MUFU.EX2 R128, R36 ;  /* 0x0000002400807308 */ /* 0x0003e60000000800 */
[----:B------:R-:W-:Y:S02]  /*d0e0*/  FMUL.FTZ R37, R69, R137 ;  /* 0x0000008945257220 */ /* 0x000fe40000410000 */
[----:B------:R-:W-:Y:S02]  /*d0f0*/  FMUL.FTZ R43, R0, R143 ;  /* 0x0000008f002b7220 */ /* 0x000fe40000410000 */
[C---:B------:R-:W-:Y:S03]  /*d100*/  FMUL.FTZ R38, R68.reuse, R138 ;  /* 0x0000008a44267220 */ /* 0x040fe60000410000 */
[----:B------:R-:W-:Y:S01]  /*d110*/  MUFU.EX2 R138, R92 ;  /* 0x0000005c008a7308 */ /* 0x000fe20000000800 */
[----:B------:R-:W-:Y:S02]  /*d120*/  FMUL.FTZ R39, R68, R139 ;  /* 0x0000008b44277220 */ /* 0x000fe40000410000 */
[--C-:B------:R-:W-:Y:S02]  /*d130*/  FFMA.FTZ R48, R57, c[0x0][0x2d0], -R74.reuse ;  /* 0x0000b40039307a23 */ /* 0x100fe4000001084a */
[C---:B------:R-:W-:Y:S02]  /*d140*/  FMUL.FTZ R46, R0.reuse, R146 ;  /* 0x00000092002e7220 */ /* 0x040fe40000410000 */
[----:B------:R-:W-:Y:S02]  /*d150*/  FMUL.FTZ R47, R0, R147 ;  /* 0x00000093002f7220 */ /* 0x000fe40000410000 */
[----:B------:R-:W-:Y:S01]  /*d160*/  FMUL.FTZ R57, R2, R157 ;  /* 0x0000009d02397220 */ /* 0x000fe20000410000 */
[----:B------:R3:W-:Y:S01]  /*d170*/  MUFU.EX2 R123, R48 ;  /* 0x00000030007b7308 */ /* 0x0007e20000000800 */
[C---:B------:R-:W-:Y:S02]  /*d180*/  FMUL.FTZ R58, R0.reuse, R158 ;  /* 0x0000009e003a7220 */ /* 0x040fe40000410000 */
[----:B----4-:R-:W-:Y:S02]  /*d190*/  FMUL.FTZ R62, R0, R162 ;  /* 0x000000a2003e7220 */ /* 0x010fe40000410000 */
[C---:B-1----:R-:W-:Y:S07]  /*d1a0*/  FMUL.FTZ R36, R69.reuse, R136 ;  /* 0x0000008845247220 */ /* 0x042fee0000410000 */
[-C--:B--2---:R-:W-:Y:S08]  /*d1b0*/  HMMA.16816.F32 R36, R76, R52.reuse, R36 ;  /* 0x000000344c24723c */ /* 0x084ff00000001824 */
[C---:B------:R-:W-:Y:S04]  /*d1c0*/  HMMA.16816.F32 R40, R64.reuse, R52, R40 ;  /* 0x000000344028723c */ /* 0x040fe80000001828 */
[C---:B---3--:R-:W-:Y:S02]  /*d1d0*/  FMUL.FTZ R48, R69.reuse, R148 ;  /* 0x0000009445307220 */ /* 0x048fe40000410000 */
[----:B------:R-:W-:Y:S02]  /*d1e0*/  IMAD.MOV.U32 R148, RZ, RZ, R49 ;  /* 0x000000ffff947224 */ /* 0x000fe400078e0031 */
[-C--:B------:R-:W-:Y:S04]  /*d1f0*/  HMMA.16816.F32 R44, R64, R54.reuse, R44 ;  /* 0x00000036402c723c */ /* 0x080fe8000000182c */
[--C-:B------:R-:W-:Y:S02]  /*d200*/  FFMA.FTZ R52, R56, c[0x0][0x2d0], -R97.reuse ;  /* 0x0000b40038347a23 */ /* 0x100fe40000010861 */
[C---:B------:R-:W-:Y:S01]  /*d210*/  FMUL.FTZ R49, R69.reuse, R149 ;  /* 0x0000009545317220 */ /* 0x040fe20000410000 */
[----:B------:R-:W-:Y:S01]  /*d220*/  MOV R149, R63 ;  /* 0x0000003f00957202 */ /* 0x000fe20000000f00 */
[----:B------:R1:W2:Y:S01]  /*d230*/  MUFU.EX2 R103, R52 ;  /* 0x0000003400677308 */ /* 0x0002a20000000800 */
[C---:B------:R-:W-:Y:S03]  /*d240*/  FMUL.FTZ R53, R69.reuse, R153 ;  /* 0x0000009945357220 */ /* 0x040fe60000410000 */
[----:B------:R-:W-:Y:S01]  /*d250*/  FMUL.FTZ R56, R2, R156 ;  /* 0x0000009c02387220 */ /* 0x000fe20000410000 */
[C---:B------:R-:W-:Y:S04]  /*d260*/  HMMA.16816.F32 R48, R76.reuse, R54, R48 ;  /* 0x000000364c30723c */ /* 0x040fe80000001830 */
[----:B------:R-:W-:Y:S03]  /*d270*/  FMUL.FTZ R63, R0, R163 ;  /* 0x000000a3003f7220 */ /* 0x000fe60000410000 */
[C---:B------:R-:W-:Y:S02]  /*d280*/  FMUL.FTZ R54, R68.reuse, R154 ;  /* 0x0000009a44367220 */ /* 0x040fe40000410000 */
[----:B------:R-:W-:Y:S03]  /*d290*/  FMUL.FTZ R55, R68, R155 ;  /* 0x0000009b44377220 */ /* 0x000fe60000410000 */
[----:B-1----:R-:W-:Y:S07]  /*d2a0*/  FMUL.FTZ R52, R69, R152 ;  /* 0x0000009845347220 */ /* 0x002fee0000410000 */
[-C--:B------:R-:W-:Y:S08]  /*d2b0*/  HMMA.16816.F32 R52, R76, R80.reuse, R52 ;  /* 0x000000504c34723c */ /* 0x080ff00000001834 */
[C---:B------:R-:W-:Y:S07]  /*d2c0*/  HMMA.16816.F32 R56, R64.reuse, R80, R56 ;  /* 0x000000504038723c */ /* 0x040fee0000001838 */
[----:B------:R-:W-:Y:S01]  /*d2d0*/  FFMA.FTZ R80, R88, c[0x0][0x2d0], -R97 ;  /* 0x0000b40058507a23 */ /* 0x000fe20000010861 */
[-C--:B------:R-:W-:Y:S03]  /*d2e0*/  HMMA.16816.F32 R60, R64, R82.reuse, R60 ;  /* 0x00000052403c723c */ /* 0x080fe6000000183c */
[----:B------:R1:W3:Y:S01]  /*d2f0*/  MUFU.EX2 R109, R80 ;  /* 0x00000050006d7308 */ /* 0x0002e20000000800 */
[----:B--2---:R-:W-:Y:S03]  /*d300*/  F2FP.PACK_AB R81, R151, R103 ;  /* 0x000000679751723e */ /* 0x004fe600000000ff */
[C---:B------:R-:W-:Y:S02]  /*d310*/  FMUL.FTZ R64, R69.reuse, R164 ;  /* 0x000000a445407220 */ /* 0x040fe40000410000 */
[----:B------:R-:W-:Y:S03]  /*d320*/  FMUL.FTZ R65, R69, R165 ;  /* 0x000000a545417220 */ /* 0x000fe60000410000 */
[C---:B------:R-:W-:Y:S02]  /*d330*/  FMUL.FTZ R66, R68.reuse, R166 ;  /* 0x000000a644427220 */ /* 0x040fe40000410000 */
[----:B------:R-:W-:Y:S07]  /*d340*/  FMUL.FTZ R67, R68, R167 ;  /* 0x000000a744437220 */ /* 0x000fee0000410000 */
[----:B------:R-:W-:Y:S04]  /*d350*/  HMMA.16816.F32 R64, R76, R82, R64 ;  /* 0x000000524c40723c */ /* 0x000fe80000001840 */
[--C-:B-1----:R-:W-:Y:S03]  /*d360*/  FFMA.FTZ R80, R90, c[0x0][0x2d0], -R74.reuse ;  /* 0x0000b4005a507a23 */ /* 0x102fe6000001084a */
[----:B------:R-:W-:Y:S01]  /*d370*/  F2FP.PACK_AB R78, R150, R130 ;  /* 0x00000082964e723e */ /* 0x000fe200000000ff */
[----:B------:R-:W1:Y:S01]  /*d380*/  LDSM.16.MT88.4 R88, [R212+0x900] ;  /* 0x00090000d458783b */ /* 0x000e620000004200 */
[----:B------:R-:W-:Y:S01]  /*d390*/  F2FP.PACK_AB R79, R149, R129 ;  /* 0x00000081954f723e */ /* 0x000fe200000000ff */
[----:B------:R2:W-:Y:S02]  /*d3a0*/  MUFU.EX2 R251, R80 ;  /* 0x0000005000fb7308 */ /* 0x0005e40000000800 */
[----:B------:R-:W-:Y:S02]  /*d3b0*/  F2FP.PACK_AB R76, R105, R126 ;  /* 0x0000007e694c723e */ /* 0x000fe400000000ff */
[----:B------:R-:W-:Y:S02]  /*d3c0*/  F2FP.PACK_AB R77, R111, R125 ;  /* 0x0000007d6f4d723e */ /* 0x000fe400000000ff */
[----:B------:R-:W-:Y:S02]  /*d3d0*/  F2FP.PACK_AB R82, R148, R127 ;  /* 0x0000007f9452723e */ /* 0x000fe400000000ff */
[----:B---3--:R-:W-:Y:S03]  /*d3e0*/  F2FP.PACK_AB R83, R109, R120 ;  /* 0x000000786d53723e */ /* 0x008fe600000000ff */
[-C--:B------:R-:W-:Y:S03]  /*d3f0*/  HMMA.16816.F32 R4, R76, R84.reuse, R4 ;  /* 0x000000544c04723c */ /* 0x080fe60000001804 */
[--C-:B--2---:R-:W-:Y:S02]  /*d400*/  FFMA.FTZ R80, R94, c[0x0][0x2d0], -R75.reuse ;  /* 0x0000b4005e507a23 */ /* 0x104fe4000001084b */
[----:B------:R-:W2:Y:S02]  /*d410*/  LDSM.16.MT88.4 R92, [R210+0x900] ;  /* 0x00090000d25c783b */ /* 0x000ea40000004200 */
[----:B------:R3:W-:Y:S02]  /*d420*/  MUFU.EX2 R139, R80 ;  /* 0x00000050008b7308 */ /* 0x0007e40000000800 */
[----:B---3--:R-:W-:Y:S07]  /*d430*/  F2FP.PACK_AB R80, R128, R124 ;  /* 0x0000007c8050723e */ /* 0x008fee00000000ff */
[C---:B------:R-:W-:Y:S07]  /*d440*/  HMMA.16816.F32 R8, R80.reuse, R84, R8 ;  /* 0x000000545008723c */ /* 0x040fee0000001808 */
[--C-:B------:R-:W-:Y:S01]  /*d450*/  FFMA.FTZ R84, R176, c[0x0][0x2d0], -R74.reuse ;  /* 0x0000b400b0547a23 */ /* 0x100fe2000001084a */
[-C--:B------:R-:W-:Y:S03]  /*d460*/  HMMA.16816.F32 R12, R80, R86.reuse, R12 ;  /* 0x00000056500c723c */ /* 0x080fe6000000180c */
[----:B------:R3:W-:Y:S05]  /*d470*/  MUFU.EX2 R249, R84 ;  /* 0x0000005400f97308 */ /* 0x0007ea0000000800 */
[C---:B------:R-:W-:Y:S08]  /*d480*/  HMMA.16816.F32 R16, R76.reuse, R86, R16 ;  /* 0x000000564c10723c */ /* 0x040ff00000001810 */
[-C--:B-1----:R-:W-:Y:S08]  /*d490*/  HMMA.16816.F32 R20, R76, R88.reuse, R20 ;  /* 0x000000584c14723c */ /* 0x082ff00000001814 */
[C---:B------:R-:W-:Y:S04]  /*d4a0*/  HMMA.16816.F32 R24, R80.reuse, R88, R24 ;  /* 0x000000585018723c */ /* 0x040fe80000001818 */
[----:B---3--:R-:W-:Y:S03]  /*d4b0*/  FFMA.FTZ R84, R177, c[0x0][0x2d0], -R74 ;  /* 0x0000b400b1547a23 */ /* 0x008fe6000001084a */
[--C-:B------:R-:W-:Y:S01]  /*d4c0*/  FFMA.FTZ R88, R171, c[0x0][0x2d0], -R96.reuse ;  /* 0x0000b400ab587a23 */ /* 0x100fe20000010860 */
[-C--:B------:R-:W-:Y:S01]  /*d4d0*/  HMMA.16816.F32 R28, R80, R90.reuse, R28 ;  /* 0x0000005a501c723c */ /* 0x080fe2000000181c */
[----:B------:R1:W-:Y:S07]  /*d4e0*/  MUFU.EX2 R246, R84 ;  /* 0x0000005400f67308 */ /* 0x0003ee0000000800 */
[C---:B------:R-:W-:Y:S03]  /*d4f0*/  HMMA.16816.F32 R32, R76.reuse, R90, R32 ;  /* 0x0000005a4c20723c */ /* 0x040fe60000001820 */
[----:B------:R3:W-:Y:S05]  /*d500*/  MUFU.EX2 R136, R88 ;  /* 0x0000005800887308 */ /* 0x0007ea0000000800 */
[-C--:B--2---:R-:W-:Y:S08]  /*d510*/  HMMA.16816.F32 R36, R76, R92.reuse, R36 ;  /* 0x0000005c4c24723c */ /* 0x084ff00000001824 */
[C---:B------:R-:W-:Y:S04]  /*d520*/  HMMA.16816.F32 R40, R80.reuse, R92, R40 ;  /* 0x0000005c5028723c */ /* 0x040fe80000001828 */
[----:B-1----:R-:W-:Y:S03]  /*d530*/  FFMA.FTZ R84, R173, c[0x0][0x2d0], -R75 ;  /* 0x0000b400ad547a23 */ /* 0x002fe6000001084b */
[----:B------:R-:W-:Y:S01]  /*d540*/  FFMA.FTZ R92, R168, c[0x0][0x2d0], -R97 ;  /* 0x0000b400a85c7a23 */ /* 0x000fe20000010861 */
[----:B------:R1:W-:Y:S01]  /*d550*/  MUFU.EX2 R245, R84 ;  /* 0x0000005400f57308 */ /* 0x0003e20000000800 */
[-C--:B------:R-:W-:Y:S03]  /*d560*/  HMMA.16816.F32 R44, R80, R94.reuse, R44 ;  /* 0x0000005e502c723c */ /* 0x080fe6000000182c */
[--C-:B---3--:R-:W-:Y:S05]  /*d570*/  FFMA.FTZ R88, R172, c[0x0][0x2d0], -R96.reuse ;  /* 0x0000b400ac587a23 */ /* 0x108fea0000010860 */
[C---:B------:R-:W-:Y:S01]  /*d580*/  HMMA.16816.F32 R48, R76.reuse, R94, R48 ;  /* 0x0000005e4c30723c */ /* 0x040fe20000001830 */
[----:B------:R2:W-:Y:S03]  /*d590*/  MUFU.EX2 R142, R88 ;  /* 0x00000058008e7308 */ /* 0x0005e60000000800 */
[----:B-----5:R-:W-:Y:S07]  /*d5a0*/  FFMA.FTZ R69, R69, R160, R161 ;  /* 0x000000a045457223 */ /* 0x020fee00000100a1 */
[----:B------:R3:W-:Y:S01]  /*d5b0*/  MUFU.EX2 R235, R92 ;  /* 0x0000005c00eb7308 */ /* 0x0007e20000000800 */
[----:B-1----:R-:W-:Y:S09]  /*d5c0*/  FFMA.FTZ R84, R175, c[0x0][0x2d0], -R75 ;  /* 0x0000b400af547a23 */ /* 0x002ff2000001084b */
[----:B------:R1:W-:Y:S01]  /*d5d0*/  MUFU.EX2 R143, R84 ;  /* 0x00000054008f7308 */ /* 0x0003e20000000800 */
[--C-:B--2---:R-:W-:Y:S09]  /*d5e0*/  FFMA.FTZ R88, R174, c[0x0][0x2d0], -R96.reuse ;  /* 0x0000b400ae587a23 */ /* 0x104ff20000010860 */
[----:B------:R2:W4:Y:S01]  /*d5f0*/  MUFU.EX2 R141, R88 ;  /* 0x00000058008d7308 */ /* 0x0005220000000800 */
[----:B---3--:R-:W-:Y:S09]  /*d600*/  FFMA.FTZ R92, R169, c[0x0][0x2d0], -R97 ;  /* 0x0000b400a95c7a23 */ /* 0x008ff20000010861 */
[----:B------:R3:W-:Y:S01]  /*d610*/  MUFU.EX2 R234, R92 ;  /* 0x0000005c00ea7308 */ /* 0x0007e20000000800 */
[----:B-1----:R-:W-:Y:S09]  /*d620*/  FFMA.FTZ R84, R99, c[0x0][0x2d0], -R96 ;  /* 0x0000b40063547a23 */ /* 0x002ff20000010860 */
[----:B------:R1:W-:Y:S01]  /*d630*/  MUFU.EX2 R137, R84 ;  /* 0x0000005400897308 */ /* 0x0003e20000000800 */
[--C-:B--2---:R-:W-:Y:S09]  /*d640*/  FFMA.FTZ R88, R182, c[0x0][0x2d0], -R74.reuse ;  /* 0x0000b400b6587a23 */ /* 0x104ff2000001084a */
[----:B------:R2:W-:Y:S01]  /*d650*/  MUFU.EX2 R244, R88 ;  /* 0x0000005800f47308 */ /* 0x0005e20000000800 */
[----:B---3--:R-:W-:Y:S09]  /*d660*/  FFMA.FTZ R92, R185, c[0x0][0x2d0], -R75 ;  /* 0x0000b400b95c7a23 */ /* 0x008ff2000001084b */
[----:B------:R3:W-:Y:S01]  /*d670*/  MUFU.EX2 R145, R92 ;  /* 0x0000005c00917308 */ /* 0x0007e20000000800 */
[----:B-1----:R-:W1:Y:S01]  /*d680*/  LDSM.16.MT88.4 R84, [R211+0x900] ;  /* 0x00090000d354783b */ /* 0x002e620000004200 */
[--C-:B--2---:R-:W-:Y:S08]  /*d690*/  FFMA.FTZ R88, R98, c[0x0][0x2d0], -R97.reuse ;  /* 0x0000b40062587a23 */ /* 0x104ff00000010861 */
[----:B------:R2:W5:Y:S01]  /*d6a0*/  MUFU.EX2 R140, R88 ;  /* 0x00000058008c7308 */ /* 0x0005620000000800 */
[----:B---3--:R-:W-:Y:S08]  /*d6b0*/  LDSM.16.MT88.4 R92, [R210+0x1100] ;  /* 0x00110000d25c783b */ /* 0x008ff00000004200 */
[----:B--2---:R-:W2:Y:S01]  /*d6c0*/  LDSM.16.MT88.4 R88, [R209+0x1100] ;  /* 0x00110000d158783b */ /* 0x004ea20000004200 */
[-C--:B-1----:R-:W-:Y:S08]  /*d6d0*/  HMMA.16816.F32 R52, R76, R84.reuse, R52 ;  /* 0x000000544c34723c */ /* 0x082ff00000001834 */
[C---:B------:R-:W-:Y:S07]  /*d6e0*/  HMMA.16816.F32 R56, R80.reuse, R84, R56 ;  /* 0x000000545038723c */ /* 0x040fee0000001838 */
[----:B------:R-:W-:Y:S01]  /*d6f0*/  FFMA.FTZ R84, R170, c[0x0][0x2d0], -R97 ;  /* 0x0000b400aa547a23 */ /* 0x000fe20000010861 */
[-C--:B------:R-:W-:Y:S03]  /*d700*/  HMMA.16816.F32 R60, R80, R86.reuse, R60 ;  /* 0x00000056503c723c */ /* 0x080fe6000000183c */
[----:B------:R1:W3:Y:S04]  /*d710*/  MUFU.EX2 R232, R84 ;  /* 0x0000005400e87308 */ /* 0x0002e80000000800 */
[--C-:B------:R-:W-:Y:S01]  /*d720*/  FFMA.FTZ R80, R187, c[0x0][0x2d0], -R74.reuse ;  /* 0x0000b400bb507a23 */ /* 0x100fe2000001084a */
[----:B------:R-:W-:Y:S04]  /*d730*/  HMMA.16816.F32 R64, R76, R86, R64 ;  /* 0x000000564c40723c */ /* 0x000fe80000001840 */
[----:B----4-:R-:W-:Y:S01]  /*d740*/  F2FP.PACK_AB R82, R141, R142 ;  /* 0x0000008e8d52723e */ /* 0x010fe200000000ff */
[----:B------:R4:W-:Y:S01]  /*d750*/  MUFU.EX2 R147, R80 ;  /* 0x0000005000937308 */ /* 0x0009e20000000800 */
[----:B-----5:R-:W-:Y:S02]  /*d760*/  F2FP.PACK_AB R81, R235, R140 ;  /* 0x0000008ceb51723e */ /* 0x020fe400000000ff */
[----:B------:R-:W-:Y:S04]  /*d770*/  F2FP.PACK_AB R76, R251, R123 ;  /* 0x0000007bfb4c723e */ /* 0x000fe800000000ff */
[----:B------:R-:W-:Y:S02]  /*d780*/  F2FP.PACK_AB R77, R138, R139 ;  /* 0x0000008b8a4d723e */ /* 0x000fe400000000ff */
[----:B------:R-:W-:Y:S02]  /*d790*/  F2FP.PACK_AB R78, R246, R249 ;  /* 0x000000f9f64e723e */ /* 0x000fe400000000ff */
[----:B------:R-:W-:Y:S01]  /*d7a0*/  F2FP.PACK_AB R79, R143, R245 ;  /* 0x000000f58f4f723e */ /* 0x000fe200000000ff */
[----:B-1----:R-:W1:Y:S01]  /*d7b0*/  LDSM.16.MT88.4 R84, [R212+0x1100] ;  /* 0x00110000d454783b */ /* 0x002e620000004200 */
[----:B---3--:R-:W-:Y:S05]  /*d7c0*/  F2FP.PACK_AB R83, R232, R234 ;  /* 0x000000eae853723e */ /* 0x008fea00000000ff */
[-C--:B--2---:R-:W-:Y:S03]  /*d7d0*/  HMMA.16816.F32 R4, R76, R88.reuse, R4 ;  /* 0x000000584c04723c */ /* 0x084fe60000001804 */
[--C-:B----4-:R-:W-:Y:S04]  /*d7e0*/  FFMA.FTZ R80, R183, c[0x0][0x2d0], -R75.reuse ;  /* 0x0000b400b7507a23 */ /* 0x110fe8000001084b */
[----:B------:R2:W-:Y:S02]  /*d7f0*/  MUFU.EX2 R146, R80 ;  /* 0x0000005000927308 */ /* 0x0005e40000000800 */
[----:B--2---:R-:W-:Y:S07]  /*d800*/  F2FP.PACK_AB R80, R136, R137 ;  /* 0x000000898850723e */ /* 0x004fee00000000ff */
[C---:B------:R-:W-:Y:S07]  /*d810*/  HMMA.16816.F32 R8, R80.reuse, R88, R8 ;  /* 0x000000585008723c */ /* 0x040fee0000001808 */
[--C-:B------:R-:W-:Y:S01]  /*d820*/  FFMA.FTZ R88, R195, c[0x0][0x2d0], -R74.reuse ;  /* 0x0000b400c3587a23 */ /* 0x100fe2000001084a */
[-C--:B------:R-:W-:Y:S03]  /*d830*/  HMMA.16816.F32 R12, R80, R90.reuse, R12 ;  /* 0x0000005a500c723c */ /* 0x080fe6000000180c */
[----:B------:R2:W-:Y:S05]  /*d840*/  MUFU.EX2 R231, R88 ;  /* 0x0000005800e77308 */ /* 0x0005ea0000000800 */
[C---:B------:R-:W-:Y:S08]  /*d850*/  HMMA.16816.F32 R16, R76.reuse, R90, R16 ;  /* 0x0000005a4c10723c */ /* 0x040ff00000001810 */
[-C--:B-1----:R-:W-:Y:S08]  /*d860*/  HMMA.16816.F32 R20, R76, R84.reuse, R20 ;  /* 0x000000544c14723c */ /* 0x082ff00000001814 */
[C---:B------:R-:W-:Y:S04]  /*d870*/  HMMA.16816.F32 R24, R80.reuse, R84, R24 ;  /* 0x000000545018723c */ /* 0x040fe80000001818 */
[----:B--2---:R-:W-:Y:S01]  /*d880*/  FFMA.FTZ R88, R198, c[0x0][0x2d0], -R74 ;  /* 0x0000b400c6587a23 */ /* 0x004fe2000001084a */
[----:B------:R-:W-:Y:S02]  /*d890*/  MOV R198, R109 ;  /* 0x0000006d00c67202 */ /* 0x000fe40000000f00 */
[--C-:B------:R-:W-:Y:S01]  /*d8a0*/  FFMA.FTZ R84, R184, c[0x0][0x2d0], -R96.reuse ;  /* 0x0000b400b8547a23 */ /* 0x100fe20000010860 */
[-C--:B------:R-:W-:Y:S01]  /*d8b0*/  HMMA.16816.F32 R28, R80, R86.reuse, R28 ;  /* 0x00000056501c723c */ /* 0x080fe2000000181c */
[----:B------:R1:W-:Y:S07]  /*d8c0*/  MUFU.EX2 R195, R88 ;  /* 0x0000005800c37308 */ /* 0x0003ee0000000800 */
[C---:B------:R-:W-:Y:S03]  /*d8d0*/  HMMA.16816.F32 R32, R76.reuse, R86, R32 ;  /* 0x000000564c20723c */ /* 0x040fe60000001820 */
[----:B------:R2:W-:Y:S05]  /*d8e0*/  MUFU.EX2 R144, R84 ;  /* 0x0000005400907308 */ /* 0x0005ea0000000800 */
[-C--:B------:R-:W-:Y:S08]  /*d8f0*/  HMMA.16816.F32 R36, R76, R92.reuse, R36 ;  /* 0x0000005c4c24723c */ /* 0x080ff00000001824 */
[C---:B------:R-:W-:Y:S04]  /*d900*/  HMMA.16816.F32 R40, R80.reuse, R92, R40 ;  /* 0x0000005c5028723c */ /* 0x040fe80000001828 */
[----:B-1----:R-:W-:Y:S03]  /*d910*/  FFMA.FTZ R88, R191, c[0x0][0x2d0], -R75 ;  /* 0x0000b400bf587a23 */ /* 0x002fe6000001084b */
[----:B------:R-:W-:Y:S01]  /*d920*/  FFMA.FTZ R92, R180, c[0x0][0x2d0], -R97 ;  /* 0x0000b400b45c7a23 */ /* 0x000fe20000010861 */
[-C--:B------:R-:W-:Y:S01]  /*d930*/  HMMA.16816.F32 R44, R80, R94.reuse, R44 ;  /* 0x0000005e502c723c */ /* 0x080fe2000000182c */
[----:B------:R1:W-:Y:S03]  /*d940*/  MUFU.EX2 R191, R88 ;  /* 0x0000005800bf7308 */ /* 0x0003e60000000800 */
[--C-:B--2---:R-:W-:Y:S04]  /*d950*/  FFMA.FTZ R84, R188, c[0x0][0x2d0], -R96.reuse ;  /* 0x0000b400bc547a23 */ /* 0x104fe80000010860 */
[C---:B------:R-:W-:Y:S03]  /*d960*/  HMMA.16816.F32 R48, R76.reuse, R94, R48 ;  /* 0x0000005e4c30723c */ /* 0x040fe60000001830 */
[----:B------:R2:W-:Y:S10]  /*d970*/  MUFU.EX2 R187, R84 ;  /* 0x0000005400bb7308 */ /* 0x0005f40000000800 */
[----:B------:R3:W-:Y:S01]  /*d980*/  MUFU.EX2 R155, R92 ;  /* 0x0000005c009b7308 */ /* 0x0007e20000000800 */
[----:B-1----:R-:W-:Y:S09]  /*d990*/  FFMA.FTZ R88, R193, c[0x0][0x2d0], -R75 ;  /* 0x0000b400c1587a23 */ /* 0x002ff2000001084b */
[----:B------:R1:W-:Y:S01]  /*d9a0*/  MUFU.EX2 R193, R88 ;  /* 0x0000005800c17308 */ /* 0x0003e20000000800 */
[--C-:B--2---:R-:W-:Y:S02]  /*d9b0*/  FFMA.FTZ R84, R189, c[0x0][0x2d0], -R96.reuse ;  /* 0x0000b400bd547a23 */ /* 0x104fe40000010860 */
[----:B------:R-:W-:Y:S01]  /*d9c0*/  IMAD.MOV.U32 R189, RZ, RZ, R123 ;  /* 0x000000ffffbd7224 */ /* 0x000fe200078e007b */
[----:B------:R-:W-:Y:S06]  /*d9d0*/  MOV R123, R118 ;  /* 0x00000076007b7202 */ /* 0x000fec0000000f00 */
[----:B------:R2:W-:Y:S01]  /*d9e0*/  MUFU.EX2 R184, R84 ;  /* 0x0000005400b87308 */ /* 0x0005e20000000800 */
[----:B---3--:R-:W-:Y:S09]  /*d9f0*/  FFMA.FTZ R92, R179, c[0x0][0x2d0], -R97 ;  /* 0x0000b400b35c7a23 */ /* 0x008ff20000010861 */
[----:B------:R3:W-:Y:S01]  /*da00*/  MUFU.EX2 R154, R92 ;  /* 0x0000005c009a7308 */ /* 0x0007e20000000800 */
[----:B-1----:R-:W1:Y:S01]  /*da10*/  LDSM.16.MT88.4 R88, [R211+0x1100] ;  /* 0x00110000d358783b */ /* 0x002e620000004200 */
[----:B--2---:R-:W-:Y:S01]  /*da20*/  FFMA.FTZ R84, R190, c[0x0][0x2d0], -R96 ;  /* 0x0000b400be547a23 */ /* 0x004fe20000010860 */
[----:B------:R-:W-:Y:S06]  /*da30*/  MOV R190, R127 ;  /* 0x0000007f00be7202 */ /* 0x000fec0000000f00 */
[----:B------:R-:W2:Y:S01]  /*da40*/  LDL.LU R127, [R1+0x14] ;  /* 0x00001400017f7983 */ /* 0x000ea20000300800 */
[----:B------:R4:W5:Y:S01]  /*da50*/  MUFU.EX2 R185, R84 ;  /* 0x0000005400b97308 */ /* 0x0009620000000800 */
[----:B---3--:R-:W-:Y:S01]  /*da60*/  FFMA.FTZ R92, R205, c[0x0][0x2d0], -R75 ;  /* 0x0000b400cd5c7a23 */ /* 0x008fe2000001084b */
[----:B------:R-:W-:Y:S01]  /*da70*/  MOV R205, R190 ;  /* 0x000000be00cd7202 */ /* 0x000fe20000000f00 */
[----:B------:R-:W-:Y:S07]  /*da80*/  IMAD.MOV.U32 R190, RZ, RZ, R151 ;  /* 0x000000ffffbe7224 */ /* 0x000fee00078e0097 */
[----:B------:R3:W-:Y:S01]  /*da90*/  MUFU.EX2 R159, R92 ;  /* 0x0000005c009f7308 */ /* 0x0007e20000000800 */
[--C-:B----4-:R-:W-:Y:S01]  /*daa0*/  FFMA.FTZ R84, R204, c[0x0][0x2d0], -R74.reuse ;  /* 0x0000b400cc547a23 */ /* 0x110fe2000001084a */
[----:B------:R-:W-:Y:S01]  /*dab0*/  MOV R204, R122 ;  /* 0x0000007a00cc7202 */ /* 0x000fe20000000f00 */
[-C--:B-1----:R-:W-:Y:S01]  /*dac0*/  HMMA.16816.F32 R52, R76, R88.reuse, R52 ;  /* 0x000000584c34723c */ /* 0x082fe20000001834 */
[----:B------:R-:W4:Y:S06]  /*dad0*/  LDL.LU R122, [R1+0x18] ;  /* 0x00001800017a7983 */ /* 0x000f2c0000300800 */
[----:B------:R1:W-:Y:S01]  /*dae0*/  MUFU.EX2 R183, R84 ;  /* 0x0000005400b77308 */ /* 0x0003e20000000800 */
[C---:B------:R-:W-:Y:S01]  /*daf0*/  HMMA.16816.F32 R56, R80.reuse, R88, R56 ;  /* 0x000000585038723c */ /* 0x040fe20000001838 */
[----:B---3--:R-:W-:Y:S06]  /*db00*/  LDSM.16.MT88.4 R92, [R210+0x1900] ;  /* 0x00190000d25c783b */ /* 0x008fec0000004200 */
[--C-:B------:R-:W-:Y:S01]  /*db10*/  FFMA.FTZ R88, R178, c[0x0][0x2d0], -R97.reuse ;  /* 0x0000b400b2587a23 */ /* 0x100fe20000010861 */
[-C--:B------:R-:W-:Y:S03]  /*db20*/  HMMA.16816.F32 R60, R80, R90.reuse, R60 ;  /* 0x0000005a503c723c */ /* 0x080fe6000000183c */
[----:B------:R-:W3:Y:S04]  /*db30*/  MUFU.EX2 R102, R88 ;  /* 0x0000005800667308 */ /* 0x000ee80000000800 */
[--C-:B------:R-:W-:Y:S01]  /*db40*/  FFMA.FTZ R80, R228, c[0x0][0x2d0], -R74.reuse ;  /* 0x0000b400e4507a23 */ /* 0x100fe2000001084a */
[----:B------:R-:W-:Y:S04]  /*db50*/  HMMA.16816.F32 R64, R76, R90, R64 ;  /* 0x0000005a4c40723c */ /* 0x000fe80000001840 */
[----:B-1----:R-:W-:Y:S01]  /*db60*/  FFMA.FTZ R84, R181, c[0x0][0x2d0], -R97 ;  /* 0x0000b400b5547a23 */ /* 0x002fe20000010861 */
[----:B-----5:R-:W-:Y:S01]  /*db70*/  F2FP.PACK_AB R82, R185, R184 ;  /* 0x000000b8b952723e */ /* 0x020fe200000000ff */
[----:B------:R1:W-:Y:S01]  /*db80*/  MUFU.EX2 R181, R80 ;  /* 0x0000005000b57308 */ /* 0x0003e20000000800 */
[----:B------:R-:W-:Y:S02]  /*db90*/  F2FP.PACK_AB R76, R147, R244 ;  /* 0x000000f4934c723e */ /* 0x000fe400000000ff */
[----:B------:R-:W-:Y:S03]  /*dba0*/  F2FP.PACK_AB R77, R145, R146 ;  /* 0x00000092914d723e */ /* 0x000fe600000000ff */
[----:B------:R-:W-:Y:S02]  /*dbb0*/  F2FP.PACK_AB R78, R195, R231 ;  /* 0x000000e7c34e723e */ /* 0x000fe400000000ff */
[----:B------:R-:W-:Y:S02]  /*dbc0*/  F2FP.PACK_AB R79, R193, R191 ;  /* 0x000000bfc14f723e */ /* 0x000fe400000000ff */
[----:B------:R5:W5:Y:S01]  /*dbd0*/  MUFU.EX2 R182, R84 ;  /* 0x0000005400b67308 */ /* 0x000b620000000800 */
[----:B------:R-:W-:Y:S01]  /*dbe0*/  MOV R228, R121 ;  /* 0x0000007900e47202 */ /* 0x000fe20000000f00 */
[----:B------:R-:W-:Y:S01]  /*dbf0*/  IMAD.MOV.U32 R121, RZ, RZ, R119 ;  /* 0x000000ffff797224 */ /* 0x000fe200078e0077 */
[----:B---3--:R-:W-:Y:S01]  /*dc00*/  F2FP.PACK_AB R83, R102, R154 ;  /* 0x0000009a6653723e */ /* 0x008fe200000000ff */
[----:B------:R-:W-:Y:S03]  /*dc10*/  LDSM.16.MT88.4 R88, [R212+0x1900] ;  /* 0x00190000d458783b */ /* 0x000fe60000004200 */
[----:B------:R-:W-:Y:S02]  /*dc20*/  MOV R188, R121 ;  /* 0x0000007900bc7202 */ /* 0x000fe40000000f00 */
[----:B------:R-:W-:Y:S01]  /*dc30*/  MOV R121, R113 ;  /* 0x0000007100797202 */ /* 0x000fe20000000f00 */
[----:B-1----:R-:W-:Y:S01]  /*dc40*/  FFMA.FTZ R80, R203, c[0x0][0x2d0], -R75 ;  /* 0x0000b400cb507a23 */ /* 0x002fe2000001084b */
[----:B------:R-:W-:Y:S03]  /*dc50*/  MOV R203, R150 ;  /* 0x0000009600cb7202 */ /* 0x000fe60000000f00 */
[----:B------:R1:W-:Y:S01]  /*dc60*/  MUFU.EX2 R153, R80 ;  /* 0x0000005000997308 */ /* 0x0003e20000000800 */
[----:B-----5:R-:W3:Y:S01]  /*dc70*/  LDSM.16.MT88.4 R84, [R209+0x1900] ;  /* 0x00190000d154783b */ /* 0x020ee20000004200 */
[----:B------:R-:W-:Y:S02]  /*dc80*/  F2FP.PACK_AB R81, R155, R182 ;  /* 0x000000b69b51723e */ /* 0x000fe400000000ff */
[----:B-1----:R-:W-:Y:S01]  /*dc90*/  F2FP.PACK_AB R80, R187, R144 ;  /* 0x00000090bb50723e */ /* 0x002fe200000000ff */
[-C--:B---3--:R-:W-:Y:S08]  /*dca0*/  HMMA.16816.F32 R4, R76, R84.reuse, R4 ;  /* 0x000000544c04723c */ /* 0x088ff00000001804 */
[C---:B------:R-:W-:Y:S07]  /*dcb0*/  HMMA.16816.F32 R8, R80.reuse, R84, R8 ;  /* 0x000000545008723c */ /* 0x040fee0000001808 */
[--C-:B------:R-:W-:Y:S01]  /*dcc0*/  FFMA.FTZ R84, R233, c[0x0][0x2d0], -R74.reuse ;  /* 0x0000b400e9547a23 */ /* 0x100fe2000001084a */
[-C--:B------:R-:W-:Y:S03]  /*dcd0*/  HMMA.16816.F32 R12, R80, R86.reuse, R12 ;  /* 0x00000056500c723c */ /* 0x080fe6000000180c */
[----:B------:R1:W-:Y:S01]  /*dce0*/  MUFU.EX2 R158, R84 ;  /* 0x00000054009e7308 */ /* 0x0003e20000000800 */
[----:B------:R-:W-:Y:S04]  /*dcf0*/  IMAD.MOV.U32 R233, RZ, RZ, R111 ;  /* 0x000000ffffe97224 */ /* 0x000fe800078e006f */
[C---:B------:R-:W-:Y:S08]  /*dd00*/  HMMA.16816.F32 R16, R76.reuse, R86, R16 ;  /* 0x000000564c10723c */ /* 0x040ff00000001810 */
[-C--:B------:R-:W-:Y:S08]  /*dd10*/  HMMA.16816.F32 R20, R76, R88.reuse, R20 ;  /* 0x000000584c14723c */ /* 0x080ff00000001814 */
[C---:B------:R-:W-:Y:S04]  /*dd20*/  HMMA.16816.F32 R24, R80.reuse, R88, R24 ;  /* 0x000000585018723c */ /* 0x040fe80000001818 */
[----:B-1----:R-:W-:Y:S02]  /*dd30*/  FFMA.FTZ R84, R236, c[0x0][0x2d0], -R74 ;  /* 0x0000b400ec547a23 */ /* 0x002fe4000001084a */
[----:B------:R-:W-:Y:S02]  /*dd40*/  IMAD.MOV.U32 R236, RZ, RZ, R105 ;  /* 0x000000ffffec7224 */ /* 0x000fe400078e0069 */
[-C--:B------:R-:W-:Y:S01]  /*dd50*/  HMMA.16816.F32 R28, R80, R90.reuse, R28 ;  /* 0x0000005a501c723c */ /* 0x080fe2000000181c */
[----:B------:R1:W-:Y:S03]  /*dd60*/  MUFU.EX2 R180, R84 ;  /* 0x0000005400b47308 */ /* 0x0003e60000000800 */
[--C-:B------:R-:W-:Y:S01]  /*dd70*/  FFMA.FTZ R88, R206, c[0x0][0x2d0], -R96.reuse ;  /* 0x0000b400ce587a23 */ /* 0x100fe20000010860 */
[----:B------:R-:W-:Y:S03]  /*dd80*/  MOV R206, R110 ;  /* 0x0000006e00ce7202 */ /* 0x000fe60000000f00 */
[C---:B------:R-:W-:Y:S03]  /*dd90*/  HMMA.16816.F32 R32, R76.reuse, R90, R32 ;  /* 0x0000005a4c20723c */ /* 0x040fe60000001820 */
[----:B------:R3:W-:Y:S05]  /*dda0*/  MUFU.EX2 R156, R88 ;  /* 0x00000058009c7308 */ /* 0x0007ea0000000800 */
[-C--:B------:R-:W-:Y:S08]  /*ddb0*/  HMMA.16816.F32 R36, R76, R92.reuse, R36 ;  /* 0x0000005c4c24723c */ /* 0x080ff00000001824 */
[C---:B------:R-:W-:Y:S04]  /*ddc0*/  HMMA.16816.F32 R40, R80.reuse, R92, R40 ;  /* 0x0000005c5028723c */ /* 0x040fe80000001828 */
[----:B-1----:R-:W-:Y:S01]  /*ddd0*/  FFMA.FTZ R84, R229, c[0x0][0x2d0], -R75 ;  /* 0x0000b400e5547a23 */ /* 0x002fe2000001084b */
[----:B------:R-:W-:Y:S02]  /*dde0*/  MOV R229, R104 ;  /* 0x0000006800e57202 */ /* 0x000fe40000000f00 */
[----:B------:R-:W-:Y:S01]  /*ddf0*/  FFMA.FTZ R92, R201, c[0x0][0x2d0], -R97 ;  /* 0x0000b400c95c7a23 */ /* 0x000fe20000010861 */
[-C--:B------:R-:W-:Y:S01]  /*de00*/  HMMA.16816.F32 R44, R80, R94.reuse, R44 ;  /* 0x0000005e502c723c */ /* 0x080fe2000000182c */
[----:B------:R1:W-:Y:S03]  /*de10*/  MUFU.EX2 R157, R84 ;  /* 0x00000054009d7308 */ /* 0x0003e60000000800 */
[--C-:B---3--:R-:W-:Y:S04]  /*de20*/  FFMA.FTZ R88, R207, c[0x0][0x2d0], -R96.reuse ;  /* 0x0000b400cf587a23 */ /* 0x108fe80000010860 */
[C---:B------:R-:W-:Y:S03]  /*de30*/  HMMA.16816.F32 R48, R76.reuse, R94, R48 ;  /* 0x0000005e4c30723c */ /* 0x040fe60000001830 */
[----:B------:R3:W-:Y:S10]  /*de40*/  MUFU.EX2 R178, R88 ;  /* 0x0000005800b27308 */ /* 0x0007f40000000800 */
[----:B------:R5:W-:Y:S01]  /*de50*/  MUFU.EX2 R100, R92 ;  /* 0x0000005c00647308 */ /* 0x000be20000000800 */
[----:B-1----:R-:W-:Y:S01]  /*de60*/  FFMA.FTZ R84, R230, c[0x0][0x2d0], -R75 ;  /* 0x0000b400e6547a23 */ /* 0x002fe2000001084b */
[----:B------:R-:W-:Y:S08]  /*de70*/  MOV R230, R107 ;  /* 0x0000006b00e67202 */ /* 0x000ff00000000f00 */
[----:B------:R1:W-:Y:S01]  /*de80*/  MUFU.EX2 R179, R84 ;  /* 0x0000005400b37308 */ /* 0x0003e20000000800 */
[--C-:B---3--:R-:W-:Y:S09]  /*de90*/  FFMA.FTZ R88, R226, c[0x0][0x2d0], -R96.reuse ;  /* 0x0000b400e2587a23 */ /* 0x108ff20000010860 */
[----:B------:R3:W2:Y:S01]  /*dea0*/  MUFU.EX2 R177, R88 ;  /* 0x0000005800b17308 */ /* 0x0006a20000000800 */
[----:B-----5:R-:W-:Y:S09]  /*deb0*/  FFMA.FTZ R92, R192, c[0x0][0x2d0], -R97 ;  /* 0x0000b400c05c7a23 */ /* 0x020ff20000010861 */
[----:B------:R5:W-:Y:S01]  /*dec0*/  MUFU.EX2 R99, R92 ;  /* 0x0000005c00637308 */ /* 0x000be20000000800 */
[----:B-1----:R-:W-:Y:S02]  /*ded0*/  FFMA.FTZ R84, R202, c[0x0][0x2d0], -R96 ;  /* 0x0000b400ca547a23 */ /* 0x002fe40000010860 */
[----:B------:R-:W-:Y:S07]  /*dee0*/  IMAD.MOV.U32 R202, RZ, RZ, R108 ;  /* 0x000000ffffca7224 */ /* 0x000fee00078e006c */
[----:B------:R1:W-:Y:S01]  /*def0*/  MUFU.EX2 R152, R84 ;  /* 0x0000005400987308 */ /* 0x0003e20000000800 */
[----:B---3--:R-:W-:Y:S09]  /*df00*/  FFMA.FTZ R88, R241, c[0x0][0x2d0], -R74 ;  /* 0x0000b400f1587a23 */ /* 0x008ff2000001084a */
[----:B------:R3:W-:Y:S01]  /*df10*/  MUFU.EX2 R176, R88 ;  /* 0x0000005800b07308 */ /* 0x0007e20000000800 */
[----:B-----5:R-:W-:Y:S09]  /*df20*/  FFMA.FTZ R92, R243, c[0x0][0x2d0], -R75 ;  /* 0x0000b400f35c7a23 */ /* 0x020ff2000001084b */
[----:B------:R5:W-:Y:S01]  /*df30*/  MUFU.EX2 R172, R92 ;  /* 0x0000005c00ac7308 */ /* 0x000be20000000800 */
[----:B-1----:R-:W1:Y:S01]  /*df40*/  LDSM.16.MT88.4 R84, [R211+0x1900] ;  /* 0x00190000d354783b */ /* 0x002e620000004200 */
[----:B---3--:R-:W-:Y:S08]  /*df50*/  FFMA.FTZ R88, R199, c[0x0][0x2d0], -R97 ;  /* 0x0000b400c7587a23 */ /* 0x008ff00000010861 */
[----:B------:R3:W1:Y:S01]  /*df60*/  MUFU.EX2 R101, R88 ;  /* 0x0000005800657308 */ /* 0x0006620000000800 */
[----:B-----5:R-:W-:Y:S01]  /*df70*/  LDSM.16.MT88.4 R92, [R210+0x2100] ;  /* 0x00210000d25c783b */ /* 0x020fe20000004200 */
[----:B----4-:R-:W-:Y:S01]  /*df80*/  FFMA.FTZ R2, R2, R122, R123 ;  /* 0x0000007a02027223 */ /* 0x010fe2000001007b */
[----:B------:R-:W-:Y:S01]  /*df90*/  MOV R123, R115 ;  /* 0x00000073007b7202 */ /* 0x000fe20000000f00 */
[----:B------:R-:W-:Y:S02]  /*dfa0*/  IMAD.MOV.U32 R122, RZ, RZ, R114 ;  /* 0x000000ffff7a7224 */ /* 0x000fe400078e0072 */
[----:B------:R-:W-:Y:S01]  /*dfb0*/  FADD.FTZ R2, R188, R2 ;  /* 0x00000002bc027221 */ /* 0x000fe20000010000 */
[----:B------:R-:W-:Y:S02]  /*dfc0*/  MOV R188, R120 ;  /* 0x0000007800bc7202 */ /* 0x000fe40000000f00 */
[----:B---3--:R-:W3:Y:S01]  /*dfd0*/  LDSM.16.MT88.4 R88, [R209+0x2100] ;  /* 0x00210000d158783b */ /* 0x008ee20000004200 */
[-C--:B-1----:R-:W-:Y:S08]  /*dfe0*/  HMMA.16816.F32 R52, R76, R84.reuse, R52 ;  /* 0x000000544c34723c */ /* 0x082ff00000001834 */
[C---:B------:R-:W-:Y:S07]  /*dff0*/  HMMA.16816.F32 R56, R80.reuse, R84, R56 ;  /* 0x000000545038723c */ /* 0x040fee0000001838 */
[----:B------:R-:W-:Y:S01]  /*e000*/  FFMA.FTZ R84, R186, c[0x0][0x2d0], -R97 ;  /* 0x0000b400ba547a23 */ /* 0x000fe20000010861 */
[-C--:B------:R-:W-:Y:S03]  /*e010*/  HMMA.16816.F32 R60, R80, R86.reuse, R60 ;  /* 0x00000056503c723c */ /* 0x080fe6000000183c */
[----:B------:R1:W4:Y:S04]  /*e020*/  MUFU.EX2 R98, R84 ;  /* 0x0000005400627308 */ /* 0x0003280000000800 */
[--C-:B------:R-:W-:Y:S01]  /*e030*/  FFMA.FTZ R80, R247, c[0x0][0x2d0], -R74.reuse ;  /* 0x0000b400f7507a23 */ /* 0x100fe2000001084a */
[----:B------:R-:W-:Y:S04]  /*e040*/  HMMA.16816.F32 R64, R76, R86, R64 ;  /* 0x000000564c40723c */ /* 0x000fe80000001840 */
[----:B--2---:R-:W-:Y:S01]  /*e050*/  F2FP.PACK_AB R82, R177, R178 ;  /* 0x000000b2b152723e */ /* 0x004fe200000000ff */
[----:B------:R2:W5:Y:S01]  /*e060*/  MUFU.EX2 R175, R80 ;  /* 0x0000005000af7308 */ /* 0x0005620000000800 */
[----:B------:R-:W-:Y:S02]  /*e070*/  F2FP.PACK_AB R81, R100, R101 ;  /* 0x000000656451723e */ /* 0x000fe400000000ff */
[----:B------:R-:W-:Y:S04]  /*e080*/  F2FP.PACK_AB R76, R181, R183 ;  /* 0x000000b7b54c723e */ /* 0x000fe800000000ff */
[----:B------:R-:W-:Y:S02]  /*e090*/  F2FP.PACK_AB R77, R159, R153 ;  /* 0x000000999f4d723e */ /* 0x000fe400000000ff */
[----:B------:R-:W-:Y:S02]  /*e0a0*/  F2FP.PACK_AB R78, R180, R158 ;  /* 0x0000009eb44e723e */ /* 0x000fe400000000ff */
[----:B------:R-:W-:Y:S01]  /*e0b0*/  F2FP.PACK_AB R79, R179, R157 ;  /* 0x0000009db34f723e */ /* 0x000fe200000000ff */
[----:B-1----:R-:W1:Y:S01]  /*e0c0*/  LDSM.16.MT88.4 R84, [R212+0x2100] ;  /* 0x00210000d454783b */ /* 0x002e620000004200 */
[----:B----4-:R-:W-:Y:S05]  /*e0d0*/  F2FP.PACK_AB R83, R98, R99 ;  /* 0x000000636253723e */ /* 0x010fea00000000ff */
[-C--:B---3--:R-:W-:Y:S03]  /*e0e0*/  HMMA.16816.F32 R4, R76, R88.reuse, R4 ;  /* 0x000000584c04723c */ /* 0x088fe60000001804 */
[----:B--2---:R-:W-:Y:S01]  /*e0f0*/  FFMA.FTZ R80, R242, c[0x0][0x2d0], -R75 ;  /* 0x0000b400f2507a23 */ /* 0x004fe2000001084b */
[----:B-----5:R-:W-:Y:S03]  /*e100*/  F2FP.PACK_AB R164, R175, R176 ;  /* 0x000000b0afa4723e */ /* 0x020fe600000000ff */
[----:B------:R2:W3:Y:S02]  /*e110*/  MUFU.EX2 R174, R80 ;  /* 0x0000005000ae7308 */ /* 0x0004e40000000800 */
[----:B--2---:R-:W-:Y:S03]  /*e120*/  F2FP.PACK_AB R80, R156, R152 ;  /* 0x000000989c50723e */ /* 0x004fe600000000ff */
[----:B---3--:R-:W-:Y:S04]  /*e130*/  F2FP.PACK_AB R165, R172, R174 ;  /* 0x000000aeaca5723e */ /* 0x008fe800000000ff */
[C---:B------:R-:W-:Y:S07]  /*e140*/  HMMA.16816.F32 R8, R80.reuse, R88, R8 ;  /* 0x000000585008723c */ /* 0x040fee0000001808 */
[--C-:B------:R-:W-:Y:S01]  /*e150*/  FFMA.FTZ R88, R252, c[0x0][0x2d0], -R74.reuse ;  /* 0x0000b400fc587a23 */ /* 0x100fe2000001084a */
[-C--:B------:R-:W-:Y:S03]  /*e160*/  HMMA.16816.F32 R12, R80, R90.reuse, R12 ;  /* 0x0000005a500c723c */ /* 0x080fe6000000180c */
[----:B------:R2:W-:Y:S01]  /*e170*/  MUFU.EX2 R173, R88 ;  /* 0x0000005800ad7308 */ /* 0x0005e20000000800 */
[----:B------:R-:W-:Y:S01]  /*e180*/  FFMA.FTZ R74, R131, c[0x0][0x2d0], -R74 ;  /* 0x0000b400834a7a23 */ /* 0x000fe2000001084a */
[----:B------:R-:W-:Y:S02]  /*e190*/  MOV R131, R117 ;  /* 0x0000007500837202 */ /* 0x000fe40000000f00 */
[----:B------:R-:W-:Y:S01]  /*e1a0*/  LDSM.16.MT88.4 R116, [R209+0x2900] ;  /* 0x00290000d174783b */ /* 0x000fe20000004200 */
[C---:B------:R-:W-:Y:S04]  /*e1b0*/  HMMA.16816.F32 R16, R76.reuse, R90, R16 ;  /* 0x0000005a4c10723c */ /* 0x040fe80000001810 */
[----:B------:R-:W-:Y:S01]  /*e1c0*/  FFMA.FTZ R68, R68, R127, R131 ;  /* 0x0000007f44447223 */ /* 0x000fe20000010083 */
[----:B------:R3:W4:Y:S01]  /*e1d0*/  MUFU.EX2 R171, R74 ;  /* 0x0000004a00ab7308 */ /* 0x0007220000000800 */
[----:B------:R-:W-:Y:S02]  /*e1e0*/  MOV R131, R112 ;  /* 0x0000007000837202 */ /* 0x000fe40000000f00 */
[-C--:B-1----:R-:W-:Y:S04]  /*e1f0*/  HMMA.16816.F32 R20, R76, R84.reuse, R20 ;  /* 0x000000544c14723c */ /* 0x082fe80000001814 */
[----:B------:R-:W-:Y:S04]  /*e200*/  MOV R127, R106 ;  /* 0x0000006a007f7202 */ /* 0x000fe80000000f00 */
[C---:B------:R-:W-:Y:S01]  /*e210*/  HMMA.16816.F32 R24, R80.reuse, R84, R24 ;  /* 0x000000545018723c */ /* 0x040fe20000001818 */
[----:B--2---:R-:W1:Y:S07]  /*e220*/  LDSM.16.MT88.4 R88, [R211+0x2100] ;  /* 0x00210000d358783b */ /* 0x004e6e0000004200 */
[-C--:B------:R-:W-:Y:S04]  /*e230*/  HMMA.16816.F32 R28, R80, R86.reuse, R28 ;  /* 0x00000056501c723c */ /* 0x080fe8000000181c */
[--C-:B---3--:R-:W-:Y:S01]  /*e240*/  FFMA.FTZ R74, R248, c[0x0][0x2d0], -R75.reuse ;  /* 0x0000b400f84a7a23 */ /* 0x108fe2000001084b */
[----:B----4-:R-:W-:Y:S01]  /*e250*/  F2FP.PACK_AB R166, R171, R173 ;  /* 0x000000adaba6723e */ /* 0x010fe200000000ff */
[----:B------:R-:W-:Y:S02]  /*e260*/  FFMA.FTZ R75, R250, c[0x0][0x2d0], -R75 ;  /* 0x0000b400fa4b7a23 */ /* 0x000fe4000001084b */
[C---:B------:R-:W-:Y:S01]  /*e270*/  HMMA.16816.F32 R32, R76.reuse, R86, R32 ;  /* 0x000000564c20723c */ /* 0x040fe20000001820 */
[----:B------:R2:W-:Y:S07]  /*e280*/  MUFU.EX2 R170, R74 ;  /* 0x0000004a00aa7308 */ /* 0x0005ee0000000800 */
[-C--:B------:R-:W-:Y:S03]  /*e290*/  HMMA.16816.F32 R36, R76, R92.reuse, R36 ;  /* 0x0000005c4c24723c */ /* 0x080fe60000001824 */
[----:B------:R-:W3:Y:S05]  /*e2a0*/  MUFU.EX2 R169, R75 ;  /* 0x0000004b00a97308 */ /* 0x000eea0000000800 */
[C---:B------:R-:W-:Y:S08]  /*e2b0*/  HMMA.16816.F32 R40, R80.reuse, R92, R40 ;  /* 0x0000005c5028723c */ /* 0x040ff00000001828 */
[-C--:B------:R-:W-:Y:S04]  /*e2c0*/  HMMA.16816.F32 R44, R80, R94.reuse, R44 ;  /* 0x0000005e502c723c */ /* 0x080fe8000000182c */
[--C-:B--2---:R-:W-:Y:S04]  /*e2d0*/  FFMA.FTZ R74, R237, c[0x0][0x2d0], -R96.reuse ;  /* 0x0000b400ed4a7a23 */ /* 0x104fe80000010860 */
[----:B------:R2:W-:Y:S01]  /*e2e0*/  MUFU.EX2 R168, R74 ;  /* 0x0000004a00a87308 */ /* 0x0005e20000000800 */
[C---:B------:R-:W-:Y:S04]  /*e2f0*/  HMMA.16816.F32 R48, R76.reuse, R94, R48 ;  /* 0x0000005e4c30723c */ /* 0x040fe80000001830 */
[----:B---3--:R-:W-:Y:S04]  /*e300*/  F2FP.PACK_AB R167, R169, R170 ;  /* 0x000000aaa9a7723e */ /* 0x008fe800000000ff */
[-C--:B-1----:R-:W-:Y:S08]  /*e310*/  HMMA.16816.F32 R52, R76, R88.reuse, R52 ;  /* 0x000000584c34723c */ /* 0x082ff00000001834 */
[C---:B------:R-:W-:Y:S04]  /*e320*/  HMMA.16816.F32 R56, R80.reuse, R88, R56 ;  /* 0x000000585038723c */ /* 0x040fe80000001838 */
[----:B--2---:R-:W-:Y:S04]  /*e330*/  FFMA.FTZ R74, R238, c[0x0][0x2d0], -R96 ;  /* 0x0000b400ee4a7a23 */ /* 0x004fe80000010860 */
[-C--:B------:R-:W-:Y:S01]  /*e340*/  HMMA.16816.F32 R60, R80, R90.reuse, R60 ;  /* 0x0000005a503c723c */ /* 0x080fe2000000183c */
[----:B------:R1:W2:Y:S07]  /*e350*/  MUFU.EX2 R85, R74 ;  /* 0x0000004a00557308 */ /* 0x0002ae0000000800 */
[----:B------:R-:W-:Y:S08]  /*e360*/  HMMA.16816.F32 R64, R76, R90, R64 ;  /* 0x0000005a4c40723c */ /* 0x000ff00000001840 */
[-C--:B------:R-:W-:Y:S07]  /*e370*/  HMMA.16816.F32 R104, R164, R116.reuse, R4 ;  /* 0x00000074a468723c */ /* 0x080fee0000001804 */
[----:B------:R-:W-:Y:S01]  /*e380*/  FADD.FTZ R4, R228, R69 ;  /* 0x00000045e4047221 */ /* 0x000fe20000010000 */
[----:B------:R-:W-:Y:S01]  /*e390*/  MOV R228, R149 ;  /* 0x0000009500e47202 */ /* 0x000fe20000000f00 */
[----:B------:R-:W-:Y:S03]  /*e3a0*/  FADD.FTZ R6, R204, R68 ;  /* 0x00000044cc067221 */ /* 0x000fe60000010000 */
[--C-:B-1----:R-:W-:Y:S01]  /*e3b0*/  FFMA.FTZ R74, R239, c[0x0][0x2d0], -R96.reuse ;  /* 0x0000b400ef4a7a23 */ /* 0x102fe20000010860 */
[----:B--2---:R-:W-:Y:S01]  /*e3c0*/  F2FP.PACK_AB R160, R85, R168 ;  /* 0x000000a855a0723e */ /* 0x004fe200000000ff */
[----:B------:R-:W-:Y:S02]  /*e3d0*/  FFMA.FTZ R96, R240, c[0x0][0x2d0], -R96 ;  /* 0x0000b400f0607a23 */ /* 0x000fe40000010860 */
[----:B------:R-:W-:Y:S01]  /*e3e0*/  IMAD.MOV.U32 R204, RZ, RZ, R148 ;  /* 0x000000ffffcc7224 */ /* 0x000fe200078e0094 */
[----:B------:R1:W-:Y:S01]  /*e3f0*/  MUFU.EX2 R86, R74 ;  /* 0x0000004a00567308 */ /* 0x0003e20000000800 */
[----:B------:R-:W-:Y:S01]  /*e400*/  FADD.FTZ R4, R123, R4 ;  /* 0x000000047b047221 */ /* 0x000fe20000010000 */
[----:B------:R-:W2:Y:S01]  /*e410*/  LDSM.16.MT88.4 R148, [R210+0x2900] ;  /* 0x00290000d294783b */ /* 0x000ea20000004200 */
[----:B------:R-:W-:Y:S02]  /*e420*/  FADD.FTZ R6, R122, R6 ;  /* 0x000000067a067221 */ /* 0x000fe40000010000 */
[----:B------:R-:W-:Y:S02]  /*e430*/  FADD.FTZ R5, R121, R2 ;  /* 0x0000000279057221 */ /* 0x000fe40000010000 */
[----:B------:R-:W-:Y:S02]  /*e440*/  FADD.FTZ R4, R206, R4 ;  /* 0x00000004ce047221 */ /* 0x000fe40000010000 */
[----:B------:R-:W-:Y:S01]  /*e450*/  FADD.FTZ R2, R202, R6 ;  /* 0x00000006ca027221 */ /* 0x000fe20000010000 */
[----:B------:R-:W3:Y:S01]  /*e460*/  MUFU.EX2 R96, R96 ;  /* 0x0000006000607308 */ /* 0x000ee20000000800 */
[----:B------:R-:W-:Y:S02]  /*e470*/  FADD.FTZ R6, R126, R4 ;  /* 0x000000047e067221 */ /* 0x000fe40000010000 */
[--C-:B-1----:R-:W-:Y:S07]  /*e480*/  FFMA.FTZ R74, R194, c[0x0][0x2d0], -R97.reuse ;  /* 0x0000b400c24a7a23 */ /* 0x102fee0000010861 */
[----:B------:R1:W-:Y:S01]  /*e490*/  MUFU.EX2 R75, R74 ;  /* 0x0000004a004b7308 */ /* 0x0003e20000000800 */
[----:B---3--:R-:W-:Y:S01]  /*e4a0*/  F2FP.PACK_AB R162, R96, R86 ;  /* 0x0000005660a2723e */ /* 0x008fe200000000ff */
[--C-:B-1----:R-:W-:Y:S08]  /*e4b0*/  FFMA.FTZ R74, R196, c[0x0][0x2d0], -R97.reuse ;  /* 0x0000b400c44a7a23 */ /* 0x102ff00000010861 */
[----:B------:R1:W3:Y:S02]  /*e4c0*/  MUFU.EX2 R84, R74 ;  /* 0x0000004a00547308 */ /* 0x0002e40000000800 */
[--C-:B-1----:R-:W-:Y:S01]  /*e4d0*/  FFMA.FTZ R74, R197, c[0x0][0x2d0], -R97.reuse ;  /* 0x0000b400c54a7a23 */ /* 0x102fe20000010861 */
[----:B---3--:R-:W-:Y:S01]  /*e4e0*/  F2FP.PACK_AB R161, R84, R75 ;  /* 0x0000004b54a1723e */ /* 0x008fe200000000ff */
[----:B------:R-:W-:Y:S02]  /*e4f0*/  FFMA.FTZ R97, R73, c[0x0][0x2d0], -R97 ;  /* 0x0000b40049617a23 */ /* 0x000fe40000010861 */
[----:B------:R-:W3:Y:S04]  /*e500*/  LDL.LU R73, [R1+0x1c] ;  /* 0x00001c0001497983 */ /* 0x000ee80000300800 */
[----:B------:R-:W-:Y:S10]  /*e510*/  MUFU.EX2 R74, R74 ;  /* 0x0000004a004a7308 */ /* 0x000ff40000000800 */
[----:B------:R-:W1:Y:S02]  /*e520*/  MUFU.EX2 R97, R97 ;  /* 0x0000006100617308 */ /* 0x000e640000000800 */
[----:B-1----:R-:W-:Y:S07]  /*e530*/  F2FP.PACK_AB R163, R97, R74 ;  /* 0x0000004a61a3723e */ /* 0x002fee00000000ff */
[C---:B------:R-:W-:Y:S08]  /*e540*/  HMMA.16816.F32 R108, R160.reuse, R116, R8 ;  /* 0x00000074a06c723c */ /* 0x040ff00000001808 */
[-C--:B------:R-:W-:Y:S08]  /*e550*/  HMMA.16816.F32 R112, R160, R118.reuse, R12 ;  /* 0x00000076a070723c */ /* 0x080ff0000000180c */
[C---:B------:R-:W-:Y:S08]  /*e560*/  HMMA.16816.F32 R116, R164.reuse, R118, R16 ;  /* 0x00000076a474723c */ /* 0x040ff00000001810 */
[-C--:B------:R-:W-:Y:S04]  /*e570*/  HMMA.16816.F32 R120, R164, R132.reuse, R20 ;  /* 0x00000084a478723c */ /* 0x080fe80000001814 */
[----:B---3--:R-:W-:Y:S02]  /*e580*/  FFMA.FTZ R8, R0, R73, R200 ;  /* 0x0000004900087223 */ /* 0x008fe400000100c8 */
[----:B------:R-:W-:Y:S02]  /*e590*/  FADD.FTZ R0, R230, R5 ;  /* 0x00000005e6007221 */ /* 0x000fe40000010000 */
[----:B------:R-:W-:Y:S04]  /*e5a0*/  FADD.FTZ R8, R127, R8 ;  /* 0x000000087f087221 */ /* 0x000fe80000010000 */
        /* <DEDUP_REMOVED lines=17> */
[----:B------:R-:W-:Y:S02]  /*e6c0*/  FADD.FTZ R11, R190, R4 ;  /* 0x00000004be0b7221 */ /* 0x000fe40000010000 */
[----:B------:R-:W-:Y:S01]  /*e6d0*/  FADD.FTZ R8, R204, R2 ;  /* 0x00000002cc087221 */ /* 0x000fe20000010000 */
[----:B------:R-:W1:Y:S01]  /*e6e0*/  LDSM.16.MT88.4 R4, [R211+0x2900] ;  /* 0x00290000d304783b */ /* 0x000e620000004200 */
        /* <DEDUP_REMOVED lines=8> */
[-C--:B--2---:R-:W-:Y:S03]  /*e770*/  HMMA.16816.F32 R136, R164, R148.reuse, R36 ;  /* 0x00000094a488723c */ /* 0x084fe60000001824 */
[----:B------:R-:W-:Y:S02]  /*e780*/  FADD.FTZ R8, R249, R9 ;  /* 0x00000009f9087221 */ /* 0x000fe40000010000 */
[----:B------:R-:W-:Y:S02]  /*e790*/  FADD.FTZ R2, R245, R2 ;  /* 0x00000002f5027221 */ /* 0x000fe40000010000 */
[----:B------:R-:W-:Y:S02]  /*e7a0*/  FADD.FTZ R0, R142, R0 ;  /* 0x000000008e007221 */ /* 0x000fe40000010000 */
[----:B------:R-:W-:Y:S03]  /*e7b0*/  FADD.FTZ R12, R140, R12 ;  /* 0x0000000c8c0c7221 */ /* 0x000fe60000010000 */
[----:B------:R-:W-:Y:S02]  /*e7c0*/  FADD.FTZ R10, R246, R8 ;  /* 0x00000008f60a7221 */ /* 0x000fe40000010000 */
        /* <DEDUP_REMOVED lines=31> */
[----:B------:R-:W-:Y:S02]  /*e9c0*/  FADD.FTZ R9, R157, R0 ;  /* 0x000000009d097221 */ /* 0x000fe40000010000 */
[C---:B------:R-:W-:Y:S04]  /*e9d0*/  HMMA.16816.F32 R156, R160.reuse, R4, R56 ;  /* 0x00000004a09c723c */ /* 0x040fe80000001838 */
[----:B------:R-:W-:Y:S01]  /*e9e0*/  FADD.FTZ R8, R102, R8 ;  /* 0x0000000866087221 */ /* 0x000fe20000010000 */
[----:B------:R-:W-:Y:S01]  /*e9f0*/  MOV R102, R70 ;  /* 0x0000004600667202 */ /* 0x000fe20000000f00 */
[----:B------:R-:W-:Y:S02]  /*ea00*/  FADD.FTZ R2, R178, R10 ;  /* 0x0000000ab2027221 */ /* 0x000fe40000010000 */
[----:B------:R-:W-:Y:S01]  /*ea10*/  FADD.FTZ R8, R101, R8 ;  /* 0x0000000865087221 */ /* 0x000fe20000010000 */
[-C--:B------:R-:W-:Y:S03]  /*ea20*/  HMMA.16816.F32 R160, R160, R6.reuse, R60 ;  /* 0x00000006a0a0723c */ /* 0x080fe6000000183c */
[----:B------:R-:W-:Y:S01]  /*ea30*/  FADD.FTZ R4, R100, R8 ;  /* 0x0000000864047221 */ /* 0x000fe20000010000 */
[----:B------:R-:W-:Y:S01]  /*ea40*/  MOV R101, R71 ;  /* 0x0000004700657202 */ /* 0x000fe20000000f00 */
        /* <DEDUP_REMOVED lines=18> */
[----:B------:R1:W-:Y:S01]  /*eb70*/  STL [R1+0x10], R6 ;  /* 0x0000100601007387 */ /* 0x0003e20000100800 */
[----:B------:R-:W-:Y:S02]  /*eb80*/  FADD.FTZ R4, R86, R4 ;  /* 0x0000000456047221 */ /* 0x000fe40000010000 */
[----:B------:R-:W-:Y:S01]  /*eb90*/  FADD.FTZ R0, R74, R2 ;  /* 0x000000024a007221 */ /* 0x000fe20000010000 */
[----:B------:R1:W-:Y:S01]  /*eba0*/  STL [R1+0x14], R5 ;  /* 0x0000140501007387 */ /* 0x0003e20000100800 */
[----:B------:R-:W-:Y:S02]  /*ebb0*/  FADD.FTZ R2, R96, R4 ;  /* 0x0000000460027221 */ /* 0x000fe40000010000 */
[----:B------:R-:W-:Y:S02]  /*ebc0*/  FADD.FTZ R0, R97, R0 ;  /* 0x0000000061007221 */ /* 0x000fe40000010000 */
[----:B------:R-:W-:Y:S01]  /*ebd0*/  IMAD.MOV.U32 R100, RZ, RZ, R72 ;  /* 0x000000ffff647224 */ /* 0x000fe200078e0048 */
[----:B------:R1:W-:Y:S04]  /*ebe0*/  STL [R1+0x18], R2 ;  /* 0x0000180201007387 */ /* 0x0003e80000100800 */
[----:B------:R1:W-:Y:S01]  /*ebf0*/  STL [R1+0x1c], R0 ;  /* 0x00001c0001007387 */ /* 0x0003e20000100800 */
[----:B------:R-:W-:-:S05]  /*ec00*/  @P0 BRA `(.L_x_498) ;  /* 0xffff98e000000947 */ /* 0x000fca000383ffff */
.L_x_481:
[----:B------:R-:W2:Y:S01]  /*ec10*/  S2UR UR6, SR_CTAID.X ;  /* 0x00000000000679c3 */ /* 0x000ea20000002500 */
[----:B------:R-:W-:Y:S01]  /*ec20*/  ULDC.64 UR4, c[0x0][0x2c8] ;  /* 0x0000b20000047ab9 */ /* 0x000fe20000000a00 */
[----:B------:R-:W-:Y:S01]  /*ec30*/  PLOP3.LUT P0, PT, PT, PT, UP1, 0x40, 0x0 ;  /* 0x000000000000781c */ /* 0x000fe20003f0e818 */
[----:B--2---:R-:W-:-:S04]  /*ec40*/  ULEA UR6, UR6, 0x7f, 0x7 ;  /* 0x0000007f06067891 */ /* 0x004fc8000f8e383f */
[----:B------:R-:W-:-:S03]  /*ec50*/  UIMAD.WIDE.U32 UR14, UR6, UR4, URZ ;  /* 0x00000004060e72a5 */ /* 0x000fc6000f8e003f */
[----:B------:R-:W-:Y:S02]  /*ec60*/  ULDC UR4, c[0x0][0x168] ;  /* 0x00005a0000047ab9 */ /* 0x000fe40000000800 */
[----:B------:R-:W-:Y:S02]  /*ec70*/  UIADD3 UR4, -UR4, 0x1, URZ ;  /* 0x0000000104047890 */ /* 0x000fe4000fffe13f */
[----:B------:R-:W-:-:S03]  /*ec80*/  @UP2 USHF.R.U32.HI UR6, URZ, UR5, UR15 ;  /* 0x000000053f062299 */ /* 0x000fc6000801160f */
[----:B------:R-:W-:Y:S02]  /*ec90*/  ULDC UR5, c[0x0][0x1d0] ;  /* 0x0000740000057ab9 */ /* 0x000fe40000000800 */
[----:B------:R-:W-:-:S03]  /*eca0*/  UIADD3 UR5, UR6, UR5, UR4 ;  /* 0x0000000506057290 */ /* 0x000fc6000fffe004 */
[----:B------:R-:W-:Y:S02]  /*ecb0*/  ULDC UR4, c[0x0][0x324] ;  /* 0x0000c90000047ab9 */ /* 0x000fe40000000800 */
[----:B------:R-:W-:-:S06]  /*ecc0*/  UIADD3 UR4, UR5, -UR4, URZ ;  /* 0x8000000405047290 */ /* 0x000fcc000fffe03f */
[----:B-1----:R-:W-:Y:S01]  /*ecd0*/  MOV R2, UR4 ;  /* 0x0000000400027c02 */ /* 0x002fe20008000f00 */
        /* <DEDUP_REMOVED lines=11> */
.L_x_500:
[----:B------:R-:W-:-:S04]  /*ed90*/  MOV R4, c[0x0][0x32c] ;  /* 0x0000cb0000047a02 */ /* 0x000fc80000000f00 */
[----:B------:R-:W-:-:S13]  /*eda0*/  ISETP.NE.AND P0, PT, R4, 0x1, PT ;  /* 0x000000010400780c */ /* 0x000fda0003f05270 */
[----:B------:R-:W-:-:S05]  /*edb0*/  @P0 IMAD.HI.U32 R4, R0, c[0x0][0x330], RZ ;  /* 0x0000cc0000040a27 */ /* 0x000fca00078e00ff */
[----:B------:R-:W-:-:S05]  /*edc0*/  @P0 SHF.R.U32.HI R0, RZ, c[0x0][0x334], R4 ;  /* 0x0000cd00ff000a19 */ /* 0x000fca0000011604 */
.L_x_501:
[----:B------:R-:W-:-:S05]  /*edd0*/  IMAD R0, R0, c[0x0][0x32c], RZ ;  /* 0x0000cb0000007a24 */ /* 0x000fca00078e02ff */
[----:B------:R-:W-:-:S03]  /*ede0*/  IMNMX R2, R2, R0, !PT ;  /* 0x0000000002027217 */ /* 0x000fc60007800200 */
.L_x_499:
[----:B------:R-:W2:Y:S01]  /*edf0*/  LDL R4, [R1] ;  /* 0x0000000001047983 */ /* 0x000ea20000100800 */
[----:B------:R-:W-:-:S05]  /*ee00*/  IADD3 R2, R2, 0x5f, RZ ;  /* 0x0000005f02027810 */ /* 0x000fca0007ffe0ff */
[----:B------:R-:W-:-:S05]  /*ee10*/  IMAD.HI R2, R2, 0x2aaaaaab, RZ ;  /* 0x2aaaaaab02027827 */ /* 0x000fca00078e02ff */
[----:B------:R-:W-:-:S04]  /*ee20*/  SHF.R.U32.HI R0, RZ, 0x1f, R2 ;  /* 0x0000001fff007819 */ /* 0x000fc80000011602 */
[----:B------:R-:W-:-:S04]  /*ee30*/  LEA.HI.SX32 R0, R2, R0, 0x1c ;  /* 0x0000000002007211 */ /* 0x000fc800078fe2ff */
[----:B--2---:R-:W-:-:S04]  /*ee40*/  IMNMX R4, R4, R0, !PT ;  /* 0x0000000004047217 */ /* 0x004fc80007800200 */
[----:B------:R-:W-:Y:S01]  /*ee50*/  ISETP.GE.AND P0, PT, R225, R4, PT ;  /* 0x00000004e100720c */ /* 0x000fe20003f06270 */
[----:B------:R1:W-:-:S12]  /*ee60*/  STL [R1+0x24], R4 ;  /* 0x0000240401007387 */ /* 0x0003d80000100800 */
[----:B------:R-:W-:Y:S05]  /*ee70*/  @!P0 BRA `(.L_x_502) ;  /* 0x00004df000008947 */ /* 0x000fea0003800000 */
[----:B------:R-:W-:Y:S01]  /*ee80*/  MOV R100, R71 ;  /* 0x0000004700647202 */ /* 0x000fe20000000f00 */
[----:B------:R-:W-:Y:S01]  /*ee90*/  IMAD.MOV.U32 R102, RZ, RZ, R3 ;  /* 0x000000ffff667224 */ /* 0x000fe200078e0003 */
[----:B------:R-:W-:Y:S01]  /*eea0*/  MOV R2, R72 ;  /* 0x0000004800027202 */ /* 0x000fe20000000f00 */
[----:B------:R-:W-:Y:S01]  /*eeb0*/  IMAD.MOV.U32 R103, RZ, RZ, R225 ;  /* 0x000000ffff677224 */ /* 0x000fe200078e00e1 */
[----:B------:R-:W-:Y:S02]  /*eec0*/  MOV R101, R70 ;  /* 0x0000004600657202 */ /* 0x000fe40000000f00 */
.L_x_503:
[----:B--2---:R-:W2:Y:S01]  /*eed0*/  LDL R225, [R1] ;  /* 0x0000000001e17983 */ /* 0x004ea20000100800 */
[----:B------:R-:W-:Y:S04]  /*eee0*/  DEPBAR.LE SB0, 0x0 ;  /* 0x000080000000791a */ /* 0x000fe80000000000 */
[----:B------:R-:W-:Y:S08]  /*eef0*/  BAR.SYNC.DEFER_BLOCKING 0x0 ;  /* 0x0000000000007b1d */ /* 0x000ff00000010000 */
[----:B-----5:R-:W-:Y:S08]  /*ef00*/  LDSM.16.M88.4 R96, [R215+0x6100] ;  /* 0x00610000d760783b */ /* 0x020ff00000000200 */
[----:B------:R-:W3:Y:S08]  /*ef10*/  LDSM.16.M88.4 R16, [R208+0x3100] ;  /* 0x00310000d010783b */ /* 0x000ef00000000200 */
[----:B------:R-:W4:Y:S06]  /*ef20*/  LDL.64 R198, [R1+0x40] ;  /* 0x0000400001c67983 */ /* 0x000f2c0000100a00 */
[----:B------:R-:W4:Y:S06]  /*ef30*/  LDL.64 R196, [R1+0x48] ;  /* 0x0000480001c47983 */ /* 0x000f2c0000100a00 */
        /* <DEDUP_REMOVED lines=11> */
[----:B------:R-:W-:Y:S04]  /*eff0*/  STL [R1+0x50], R215 ;  /* 0x000050d701007387 */ /* 0x000fe80000100800 */
[----:B------:R-:W-:Y:S04]  /*f000*/  STL [R1+0x54], R208 ;  /* 0x000054d001007387 */ /* 0x000fe80000100800 */
[----:B------:R-:W-:Y:S04]  /*f010*/  STL [R1+0x58], R219 ;  /* 0x000058db01007387 */ /* 0x000fe80000100800 */
[----:B------:R-:W-:Y:S04]  /*f020*/  STL [R1+0x5c], R218 ;  /* 0x00005cda01007387 */ /* 0x000fe80000100800 */
[----:B------:R-:W-:Y:S04]  /*f030*/  STL [R1+0x60], R224 ;  /* 0x000060e001007387 */ /* 0x000fe80000100800 */
[----:B------:R-:W-:Y:S04]  /*f040*/  STL [R1+0x64], R223 ;  /* 0x000064df01007387 */ /* 0x000fe80000100800 */
[----:B------:R-:W-:Y:S04]  /*f050*/  STL [R1+0x68], R222 ;  /* 0x000068de01007387 */ /* 0x000fe80000100800 */
[----:B------:R-:W-:Y:S04]  /*f060*/  STL [R1+0x6c], R221 ;  /* 0x00006cdd01007387 */ /* 0x000fe80000100800 */
[----:B------:R-:W-:Y:S01]  /*f070*/  STL [R1+0x70], R220 ;  /* 0x000070dc01007387 */ /* 0x000fe20000100800 */
[-C--:B-1-3--:R-:W-:Y:S08]  /*f080*/  HMMA.16816.F32 R4, R96, R16.reuse, RZ ;  /* 0x000000106004723c */ /* 0x08aff000000018ff */
        /* <DEDUP_REMOVED lines=14> */
[C---:B------:R-:W-:Y:S02]  /*f170*/  HMMA.16816.F32 R64, R96.reuse, R66, RZ ;  /* 0x000000426040723c */ /* 0x040fe400000018ff */
[----:B--2---:R-:W-:Y:S06]  /*f180*/  ISETP.GT.AND P0, PT, R225, R103, PT ;  /* 0x00000067e100720c */ /* 0x004fec0003f04270 */
[-C--:B------:R-:W-:Y:S07]  /*f190*/  HMMA.16816.F32 R68, R96, R80.reuse, RZ ;  /* 0x000000506044723c */ /* 0x080fee00000018ff */
[----:B------:R-:W-:Y:S01]  /*f1a0*/  @!P0 SHF.R.S32.HI R0, RZ, 0x1f, R103 ;  /* 0x0000001fff008819 */ /* 0x000fe20000011467 */
[C---:B------:R-:W-:Y:S04]  /*f1b0*/  HMMA.16816.F32 R72, R92.reuse, R80, RZ ;  /* 0x000000505c48723c */ /* 0x040fe800000018ff */
[----:B------:R-:W-:Y:S04]  /*f1c0*/  @!P0 IMAD R0, R0, c[0x0][0x208], RZ ;  /* 0x0000820000008a24 */ /* 0x000fe800078e02ff */
[-C--:B------:R-:W-:Y:S01]  /*f1d0*/  HMMA.16816.F32 R76, R92, R82.reuse, RZ ;  /* 0x000000525c4c723c */ /* 0x080fe200000018ff */
[C---:B------:R-:W-:Y:S07]  /*f1e0*/  @!P0 IMAD R0, R103.reuse, c[0x0][0x20c], R0 ;  /* 0x0000830067008a24 */ /* 0x040fee00078e0200 */
[C---:B------:R-:W-:Y:S08]  /*f1f0*/  HMMA.16816.F32 R80, R96.reuse, R82, RZ ;  /* 0x000000526050723c */ /* 0x040ff000000018ff */
[-C--:B------:R-:W-:Y:S08]  /*f200*/  HMMA.16816.F32 R84, R96, R168.reuse, RZ ;  /* 0x000000a86054723c */ /* 0x080ff000000018ff */
[C---:B------:R-:W-:Y:S08]  /*f210*/  HMMA.16816.F32 R88, R92.reuse, R168, RZ ;  /* 0x000000a85c58723c */ /* 0x040ff000000018ff */
[-C--:B------:R-:W-:Y:S08]  /*f220*/  HMMA.16816.F32 R92, R92, R170.reuse, RZ ;  /* 0x000000aa5c5c723c */ /* 0x080ff000000018ff */
[----:B------:R-:W-:Y:S01]  /*f230*/  HMMA.16816.F32 R96, R96, R170, RZ ;  /* 0x000000aa6060723c */ /* 0x000fe200000018ff */
[----:B------:R-:W1:Y:S07]  /*f240*/  LDSM.16.M88.4 R168, [R222] ;  /* 0x00000000dea8783b */ /* 0x000e6e0000000200 */
[-C--:B------:R-:W-:Y:S08]  /*f250*/  HMMA.16816.F32 R4, R172, R176.reuse, R4 ;  /* 0x000000b0ac04723c */ /* 0x080ff00000001804 */
[C---:B------:R-:W-:Y:S07]  /*f260*/  HMMA.16816.F32 R8, R180.reuse, R176, R8 ;  /* 0x000000b0b408723c */ /* 0x040fee0000001808 */
[----:B------:R-:W-:Y:S01]  /*f270*/  @!P0 IMAD.WIDE.U32 R176, R103, c[0x0][0x208], RZ ;  /* 0x0000820067b08a25 */ /* 0x000fe200078e00ff */
[-C--:B------:R-:W-:Y:S04]  /*f280*/  HMMA.16816.F32 R12, R180, R178.reuse, R12 ;  /* 0x000000b2b40c723c */ /* 0x080fe8000000180c */
[----:B------:R-:W-:Y:S04]  /*f290*/  @!P0 IADD3 R0, R177, R0, RZ ;  /* 0x00000000b1008210 */ /* 0x000fe80007ffe0ff */
[C---:B------:R-:W-:Y:S04]  /*f2a0*/  HMMA.16816.F32 R16, R172.reuse, R178, R16 ;  /* 0x000000b2ac10723c */ /* 0x040fe80000001810 */
[----:B------:R-:W-:Y:S04]  /*f2b0*/  @!P0 IMAD R0, R0, 0x60, RZ ;  /* 0x0000006000008824 */ /* 0x000fe800078e02ff */
[-C--:B------:R-:W-:Y:S08]  /*f2c0*/  HMMA.16816.F32 R20, R172, R184.reuse, R20 ;  /* 0x000000b8ac14723c */ /* 0x080ff00000001814 */
[C---:B------:R-:W-:Y:S07]  /*f2d0*/  HMMA.16816.F32 R24, R180.reuse, R184, R24 ;  /* 0x000000b8b418723c */ /* 0x040fee0000001818 */
[----:B----4-:R-:W-:Y:S01]  /*f2e0*/  @!P0 MOV R184, R196 ;  /* 0x000000c400b88202 */ /* 0x010fe20000000f00 */
[-C--:B------:R-:W-:Y:S04]  /*f2f0*/  HMMA.16816.F32 R28, R180, R186.reuse, R28 ;  /* 0x000000bab41c723c */ /* 0x080fe8000000181c */
[----:B------:R-:W-:Y:S04]  /*f300*/  @!P0 MOV R185, R199 ;  /* 0x000000c700b98202 */ /* 0x000fe80000000f00 */
[C---:B------:R-:W-:Y:S04]  /*f310*/  HMMA.16816.F32 R32, R172.reuse, R186, R32 ;  /* 0x000000baac20723c */ /* 0x040fe80000001820 */
[----:B------:R-:W-:Y:S02]  /*f320*/  @!P0 IMAD.WIDE.U32 R184, R176, 0x60, R184 ;  /* 0x00000060b0b88825 */ /* 0x000fe400078e00b8 */
[----:B------:R-:W2:Y:S02]  /*f330*/  LDSM.16.M88.4 R176, [R221] ;  /* 0x00000000ddb0783b */ /* 0x000ea40000000200 */
[-C--:B------:R-:W-:Y:S04]  /*f340*/  HMMA.16816.F32 R36, R172, R188.reuse, R36 ;  /* 0x000000bcac24723c */ /* 0x080fe80000001824 */
[C---:B------:R-:W-:Y:S02]  /*f350*/  @!P0 LEA R194, P1, R184.reuse, c[0x0][0x1f8], 0x1 ;  /* 0x00007e00b8c28a11 */ /* 0x040fe400078208ff */
[----:B------:R-:W-:Y:S02]  /*f360*/  @!P0 IADD3 R0, R185, R0, RZ ;  /* 0x00000000b9008210 */ /* 0x000fe40007ffe0ff */
[C---:B------:R-:W-:Y:S04]  /*f370*/  HMMA.16816.F32 R40, R180.reuse, R188, R40 ;  /* 0x000000bcb428723c */ /* 0x040fe80000001828 */
[----:B------:R-:W-:Y:S02]  /*f380*/  @!P0 LEA.HI.X R195, R184, c[0x0][0x1fc], R0, 0x1, P1 ;  /* 0x00007f00b8c38a11 */ /* 0x000fe400008f0c00 */
[----:B------:R-:W3:Y:S01]  /*f390*/  LDSM.16.M88.4 R184, [R220] ;  /* 0x00000000dcb8783b */ /* 0x000ee20000000200 */
[----:B------:R-:W-:Y:S01]  /*f3a0*/  @!P0 IADD3 R192, P2, R194, UR9, RZ ;  /* 0x00000009c2c08c10 */ /* 0x000fe2000ff5e0ff */
[-C--:B------:R-:W-:Y:S04]  /*f3b0*/  HMMA.16816.F32 R44, R180, R190.reuse, R44 ;  /* 0x000000beb42c723c */ /* 0x080fe8000000182c */
[----:B------:R-:W-:Y:S02]  /*f3c0*/  @!P0 IADD3.X R193, R195, UR8, RZ, P2, !PT ;  /* 0x00000008c3c18c10 */ /* 0x000fe400097fe4ff */
[----:B------:R-:W-:Y:S01]  /*f3d0*/  @!PT LDS RZ, [RZ] ;  /* 0x00000000fffff984 */ /* 0x000fe20000000800 */
[----:B------:R-:W-:Y:S01]  /*f3e0*/  @!PT LDS RZ, [RZ] ;  /* 0x00000000fffff984 */ /* 0x000fe20000000800 */
[----:B------:R-:W-:Y:S01]  /*f3f0*/  @!PT LDS RZ, [RZ] ;  /* 0x00000000fffff984 */ /* 0x000fe20000000800 */
[----:B------:R4:W-:Y:S02]  /*f400*/  @!P0 LDGSTS.E.BYPASS.LTC128B.128 [R227+0x100], [R194.64], !P6 ;  /* 0x00100000c2e38fae */ /* 0x0009e4000f101d4c */
[C---:B------:R-:W-:Y:S06]  /*f410*/  HMMA.16816.F32 R48, R172.reuse, R190, R48 ;  /* 0x000000beac30723c */ /* 0x040fec0000001830 */
[----:B------:R2:W-:Y:S01]  /*f420*/  @!P0 LDGSTS.E.BYPASS.LTC128B.128 [R227+0x900], [R192.64], !P6 ;  /* 0x00900000c0e38fae */ /* 0x0005e2000f101d4c */
        /* <DEDUP_REMOVED lines=11> */
[----:B----4-:R-:W-:Y:S02]  /*f4e0*/  @!P0 IADD3 R194, P1, R168, UR9, RZ ;  /* 0x00000009a8c28c10 */ /* 0x010fe4000ff3e0ff */
[C---:B------:R-:W-:Y:S01]  /*f4f0*/  HMMA.16816.F32 R64, R172.reuse, R170, R64 ;  /* 0x000000aaac40723c */ /* 0x040fe20000001840 */
[----:B------:R4:W-:Y:S03]  /*f500*/  @!P0 LDGSTS.E.BYPASS.LTC128B.128 [R227+0x2100], [R168.64], !P6 ;  /* 0x02100000a8e38fae */ /* 0x0009e6000f101d4c */
[----:B------:R-:W-:Y:S04]  /*f510*/  @!P0 IADD3.X R195, R169, UR8, RZ, P1, !PT ;  /* 0x00000008a9c38c10 */ /* 0x000fe80008ffe4ff */
[-C--:B--2---:R-:W-:Y:S01]  /*f520*/  HMMA.16816.F32 R68, R172, R176.reuse, R68 ;  /* 0x000000b0ac44723c */ /* 0x084fe20000001844 */
[----:B------:R2:W-:Y:S02]  /*f530*/  @!P0 LDGSTS.E.BYPASS.LTC128B.128 [R227+0x2900], [R194.64], !P6 ;  /* 0x02900000c2e38fae */ /* 0x0005e4000f101d4c */
[C---:B------:R-:W-:Y:S02]  /*f540*/  ISETP.GT.AND P0, PT, R103.reuse, R225, PT ;  /* 0x000000e16700720c */ /* 0x040fe40003f04270 */
[----:B------:R-:W-:Y:S03]  /*f550*/  IADD3 R225, R103, -0x1, RZ ;  /* 0xffffffff67e17810 */ /* 0x000fe60007ffe0ff */
[C---:B------:R-:W-:Y:S01]  /*f560*/  HMMA.16816.F32 R72, R180.reuse, R176, R72 ;  /* 0x000000b0b448723c */ /* 0x040fe20000001848 */
[----:B------:R-:W-:Y:S07]  /*f570*/  LDSM.16.M88.4 R196, [R214+0x3900] ;  /* 0x00390000d6c4783b */ /* 0x000fee0000000200 */
[-C--:B------:R-:W-:Y:S01]  /*f580*/  HMMA.16816.F32 R76, R180, R178.reuse, R76 ;  /* 0x000000b2b44c723c */ /* 0x080fe2000000184c */
[----:B-1----:R-:W-:Y:S07]  /*f590*/  LDSM.16.M88.4 R188, [R214+0x3100] ;  /* 0x00310000d6bc783b */ /* 0x002fee0000000200 */
[C---:B------:R-:W-:Y:S01]  /*f5a0*/  HMMA.16816.F32 R80, R172.reuse, R178, R80 ;  /* 0x000000b2ac50723c */ /* 0x040fe20000001850 */
[----:B----4-:R-:W1:Y:S07]  /*f5b0*/  LDSM.16.M88.4 R168, [R216+0x6100] ;  /* 0x00610000d8a8783b */ /* 0x010e6e0000000200 */
[-C--:B---3--:R-:W-:Y:S01]  /*f5c0*/  HMMA.16816.F32 R84, R172, R184.reuse, R84 ;  /* 0x000000b8ac54723c */ /* 0x088fe20000001854 */
[----:B--2---:R-:W2:Y:S07]  /*f5d0*/  LDSM.16.M88.4 R192, [R216+0x8100] ;  /* 0x00810000d8c0783b */ /* 0x004eae0000000200 */
[C---:B------:R-:W-:Y:S01]  /*f5e0*/  HMMA.16816.F32 R88, R180.reuse, R184, R88 ;  /* 0x000000b8b458723c */ /* 0x040fe20000001858 */
[----:B------:R-:W3:Y:S07]  /*f5f0*/  LDSM.16.M88.4 R200, [R214+0x4100] ;  /* 0x00410000d6c8783b */ /* 0x000eee0000000200 */
[-C--:B------:R-:W-:Y:S01]  /*f600*/  HMMA.16816.F32 R92, R180, R186.reuse, R92 ;  /* 0x000000bab45c723c */ /* 0x080fe2000000185c */
[----:B------:R-:W4:Y:S07]  /*f610*/  LDSM.16.M88.4 R176, [R214+0x4900] ;  /* 0x00490000d6b0783b */ /* 0x000f2e0000000200 */
[----:B------:R-:W-:Y:S01]  /*f620*/  HMMA.16816.F32 R96, R172, R186, R96 ;  /* 0x000000baac60723c */ /* 0x000fe20000001860 */
[----:B------:R-:W3:Y:S07]  /*f630*/  LDSM.16.M88.4 R180, [R214+0x5100] ;  /* 0x00510000d6b4783b */ /* 0x000eee0000000200 */
[-C--:B-1----:R-:W-:Y:S01]  /*f640*/  HMMA.16816.F32 R4, R168, R188.reuse, R4 ;  /* 0x000000bca804723c */ /* 0x082fe20000001804 */
[----:B------:R-:W1:Y:S07]  /*f650*/  LDSM.16.M88.4 R204, [R214+0x5900] ;  /* 0x00590000d6cc783b */ /* 0x000e6e0000000200 */
[C---:B--2---:R-:W-:Y:S01]  /*f660*/  HMMA.16816.F32 R8, R192.reuse, R188, R8 ;  /* 0x000000bcc008723c */ /* 0x044fe20000001808 */
[----:B------:R-:W-:Y:S07]  /*f670*/  LDSM.16.M88.4 R172, [R217+0x6100] ;  /* 0x00610000d9ac783b */ /* 0x000fee0000000200 */
[-C--:B------:R-:W-:Y:S01]  /*f680*/  HMMA.16816.F32 R12, R192, R190.reuse, R12 ;  /* 0x000000bec00c723c */ /* 0x080fe2000000180c */
[----:B------:R-:W2:Y:S07]  /*f690*/  LDSM.16.M88.4 R184, [R213] ;  /* 0x00000000d5b8783b */ /* 0x000eae0000000200 */
[C---:B------:R-:W-:Y:S01]  /*f6a0*/  HMMA.16816.F32 R16, R168.reuse, R190, R16 ;  /* 0x000000bea810723c */ /* 0x040fe20000001810 */
[----:B------:R-:W1:Y:S07]  /*f6b0*/  LDSM.16.M88.4 R188, [R217+0x8100] ;  /* 0x00810000d9bc783b */ /* 0x000e6e0000000200 */
[-C--:B------:R-:W-:Y:S01]  /*f6c0*/  HMMA.16816.F32 R20, R168, R196.reuse, R20 ;  /* 0x000000c4a814723c */ /* 0x080fe20000001814 */
[----:B------:R-:W0:Y:S07]  /*f6d0*/  LDGDEPBAR ;  /* 0x00000000000079af */ /* 0x000e2e0000000000 */
        /* <DEDUP_REMOVED lines=45> */
[----:B------:R1:W2:Y:S01]  /*f9b0*/  MUFU.TANH R170, R7 ;  /* 0x0000000700aa7308 */ /* 0x0002a20000002400 */
[----:B---3--:R-:W-:Y:S09]  /*f9c0*/  FMNMX.FTZ R0, R168, R0, !PT ;  /* 0x00000000a8007209 */ /* 0x008ff20007810000 */
[----:B------:R-:W-:Y:S10]  /*f9d0*/  MUFU.TANH R179, R14 ;  /* 0x0000000e00b37308 */ /* 0x000ff40000002400 */
[----:B------:R-:W3:Y:S01]  /*f9e0*/  MUFU.TANH R177, R8 ;  /* 0x0000000800b17308 */ /* 0x000ee20000002400 */
[----:B-1----:R-:W1:Y:S01]  /*f9f0*/  LDSM.16.M88.4 R4, [R213+0x800] ;  /* 0x00080000d504783b */ /* 0x002e620000000200 */
[----:B--2---:R-:W-:Y:S08]  /*fa00*/  FMNMX.FTZ R3, R170, R3, !PT ;  /* 0x00000003aa037209 */ /* 0x004ff00007810000 */
[----:B------:R-:W-:Y:S10]  /*fa10*/  MUFU.TANH R171, R9 ;  /* 0x0000000900ab7308 */ /* 0x000ff40000002400 */
[----:B------:R-:W-:Y:S10]  /*fa20*/  MUFU.TANH R178, R10 ;  /* 0x0000000a00b27308 */ /* 0x000ff40000002400 */
[----:B------:R2:W-:Y:S10]  /*fa30*/  MUFU.TANH R181, R11 ;  /* 0x0000000b00b57308 */ /* 0x0005f40000002400 */
[----:B------:R-:W4:Y:S01]  /*fa40*/  MUFU.TANH R16, R16 ;  /* 0x0000001000107308 */ /* 0x000f220000002400 */
[-C--:B-1----:R-:W-:Y:S09]  /*fa50*/  HMMA.16816.F32 R20, R172, R4.reuse, R20 ;  /* 0x00000004ac14723c */ /* 0x082ff20000001814 */
[----:B------:R-:W1:Y:S01]  /*fa60*/  MUFU.TANH R18, R18 ;  /* 0x0000001200127308 */ /* 0x000e620000002400 */
[C---:B------:R-:W-:Y:S01]  /*fa70*/  HMMA.16816.F32 R24, R188.reuse, R4, R24 ;  /* 0x00000004bc18723c */ /* 0x040fe20000001818 */
[----:B--2---:R-:W2:Y:S08]  /*fa80*/  LDSM.16.M88.4 R8, [R213+0x1000] ;  /* 0x00100000d508783b */ /* 0x004eb00000000200 */
        /* <DEDUP_REMOVED lines=9> */
[----:B------:R-:W-:Y:S01]  /*fb20*/  MUFU.TANH R12, R12 ;  /* 0x0000000c000c7308 */ /* 0x000fe20000002400 */
[----:B------:R-:W-:Y:S02]  /*fb30*/  FMUL.FTZ R26, R26, c[0x0][0x320] ;  /* 0x0000c8001a1a7a20 */ /* 0x000fe40000410000 */
[----:B------:R-:W-:Y:S02]  /*fb40*/  FMUL.FTZ R27, R27, c[0x0][0x320] ;  /* 0x0000c8001b1b7a20 */ /* 0x000fe40000410000 */
[----:B------:R-:W-:Y:S02]  /*fb50*/  FMUL.FTZ R30, R30, c[0x0][0x320] ;  /* 0x0000c8001e1e7a20 */ /* 0x000fe40000410000 */
[----:B------:R-:W-:Y:S02]  /*fb60*/  FMUL.FTZ R31, R31, c[0x0][0x320] ;  /* 0x0000c8001f1f7a20 */ /* 0x000fe40000410000 */
[----:B------:R-:W-:Y:S01]  /*fb70*/  FMUL.FTZ R29, R29, c[0x0][0x320] ;  /* 0x0000c8001d1d7a20 */ /* 0x000fe20000410000 */
[----:B------:R-:W1:Y:S01]  /*fb80*/  MUFU.TANH R20, R20 ;  /* 0x0000001400147308 */ /* 0x000e620000002400 */
[----:B------:R-:W-:Y:S02]  /*fb90*/  FMUL.FTZ R24, R24, c[0x0][0x320] ;  /* 0x0000c80018187a20 */ /* 0x000fe40000410000 */
[----:B------:R-:W-:Y:S01]  /*fba0*/  FMUL.FTZ R34, R34, c[0x0][0x320] ;  /* 0x0000c80022227a20 */ /* 0x000fe20000410000 */
[-C--:B--2---:R-:W-:Y:S03]  /*fbb0*/  HMMA.16816.F32 R36, R172, R8.reuse, R36 ;  /* 0x00000008ac24723c */ /* 0x084fe60000001824 */
[----:B------:R-:W-:Y:S02]  /*fbc0*/  FMUL.FTZ R33, R33, c[0x0][0x320] ;  /* 0x0000c80021217a20 */ /* 0x000fe40000410000 */
[----:B------:R-:W-:Y:S01]  /*fbd0*/  FMUL.FTZ R35, R35, c[0x0][0x320] ;  /* 0x0000c80023237a20 */ /* 0x000fe20000410000 */
[----:B------:R-:W2:Y:S01]  /*fbe0*/  MUFU.TANH R15, R22 ;  /* 0x00000016000f7308 */ /* 0x000ea20000002400 */
        /* <DEDUP_REMOVED lines=13> */
[----:B------:R1:W1:Y:S01]  /*fcc0*/  MUFU.TANH R14, R23 ;  /* 0x00000017000e7308 */ /* 0x0002620000002400 */
[----:B------:R-:W-:Y:S02]  /*fcd0*/  FMUL.FTZ R37, R37, c[0x0][0x320] ;  /* 0x0000c80025257a20 */ /* 0x000fe40000410000 */
[----:B------:R-:W-:Y:S02]  /*fce0*/  FMUL.FTZ R40, R40, c[0x0][0x320] ;  /* 0x0000c80028287a20 */ /* 0x000fe40000410000 */
[C---:B------:R-:W-:Y:S04]  /*fcf0*/  HMMA.16816.F32 R56, R188.reuse, R4, R56 ;  /* 0x00000004bc38723c */ /* 0x040fe80000001838 */
[----:B------:R-:W-:Y:S01]  /*fd00*/  FMUL.FTZ R44, R44, c[0x0][0x320] ;  /* 0x0000c8002c2c7a20 */ /* 0x000fe20000410000 */
[----:B------:R-:W3:Y:S01]  /*fd10*/  MUFU.TANH R32, R32 ;  /* 0x0000002000207308 */ /* 0x000ee20000002400 */
[----:B------:R-:W-:Y:S02]  /*fd20*/  FMUL.FTZ R42, R42, c[0x0][0x320] ;  /* 0x0000c8002a2a7a20 */ /* 0x000fe40000410000 */
[-C--:B------:R-:W-:Y:S04]  /*fd30*/  HMMA.16816.F32 R60, R188, R6.reuse, R60 ;  /* 0x00000006bc3c723c */ /* 0x080fe8000000183c */
[----:B------:R-:W-:Y:S02]  /*fd40*/  FMUL.FTZ R48, R48, c[0x0][0x320] ;  /* 0x0000c80030307a20 */ /* 0x000fe40000410000 */
[----:B------:R-:W-:Y:S01]  /*fd50*/  FMUL.FTZ R50, R50, c[0x0][0x320] ;  /* 0x0000c80032327a20 */ /* 0x000fe20000410000 */
[----:B------:R-:W3:Y:S01]  /*fd60*/  MUFU.TANH R34, R34 ;  /* 0x0000002200227308 */ /* 0x000ee20000002400 */
[C---:B------:R-:W-:Y:S01]  /*fd70*/  HMMA.16816.F32 R64, R172.reuse, R6, R64 ;  /* 0x00000006ac40723c */ /* 0x040fe20000001840 */
[----:B------:R-:W3:Y:S01]  /*fd80*/  LDSM.16.M88.4 R4, [R213+0x2800] ;  /* 0x00280000d504783b */ /* 0x000ee20000000200 */
[----:B------:R-:W-:Y:S04]  /*fd90*/  DEPBAR.LE SB0, 0x0 ;  /* 0x000080000000791a */ /* 0x000fe80000000000 */
[----:B------:R-:W-:Y:S02]  /*fda0*/  FMUL.FTZ R54, R54, c[0x0][0x320] ;  /* 0x0000c80036367a20 */ /* 0x000fe40000410000 */
[----:B------:R-:W-:Y:S01]  /*fdb0*/  FMUL.FTZ R55, R55, c[0x0][0x320] ;  /* 0x0000c80037377a20 */ /* 0x000fe20000410000 */
[----:B------:R-:W3:Y:S01]  /*fdc0*/  MUFU.TANH R33, R33 ;  /* 0x0000002100217308 */ /* 0x000ee20000002400 */
[-C--:B--2---:R-:W-:Y:S01]  /*fdd0*/  HMMA.16816.F32 R68, R172, R8.reuse, R68 ;  /* 0x00000008ac44723c */ /* 0x084fe20000001844 */
[----:B-1----:R-:W2:Y:S04]  /*fde0*/  LDL.64 R22, [R1+0x38] ;  /* 0x0000380001167983 */ /* 0x002ea80000100a00 */
[----:B------:R-:W-:Y:S02]  /*fdf0*/  FMUL.FTZ R52, R52, c[0x0][0x320] ;  /* 0x0000c80034347a20 */ /* 0x000fe40000410000 */
[----:B------:R-:W-:Y:S01]  /*fe00*/  FMUL.FTZ R53, R53, c[0x0][0x320] ;  /* 0x0000c80035357a20 */ /* 0x000fe20000410000 */
[C---:B------:R-:W-:Y:S01]  /*fe10*/  HMMA.16816.F32 R72, R188.reuse, R8, R72 ;  /* 0x00000008bc48723c */ /* 0x040fe20000001848 */
[----:B------:R-:W1:Y:S01]  /*fe20*/  MUFU.TANH R35, R35 ;  /* 0x0000002300237308 */ /* 0x000e620000002400 */
[----:B------:R-:W-:Y:S02]  /*fe30*/  BAR.SYNC.DEFER_BLOCKING 0x0 ;  /* 0x0000000000007b1d */ /* 0x000fe40000010000 */
[----:B------:R-:W-:Y:S02]  /*fe40*/  FMUL.FTZ R61, R61, c[0x0][0x320] ;  /* 0x0000c8003d3d7a20 */ /* 0x000fe40000410000 */
[----:B------:R-:W-:Y:S02]  /*fe50*/  FMUL.FTZ R62, R62, c[0x0][0x320] ;  /* 0x0000c8003e3e7a20 */ /* 0x000fe40000410000 */
[-C--:B------:R-:W-:Y:S03]  /*fe60*/  HMMA.16816.F32 R76, R188, R10.reuse, R76 ;  /* 0x0000000abc4c723c */ /* 0x080fe6000000184c */
[----:B------:R-:W1:Y:S01]  /*fe70*/  MUFU.TANH R194, R36 ;  /* 0x0000002400c27308 */ /* 0x000e620000002400 */
[----:B------:R-:W-:Y:S02]  /*fe80*/  FMUL.FTZ R63, R63, c[0x0][0x320] ;  /* 0x0000c8003f3f7a20 */ /* 0x000fe40000410000 */
[----:B------:R-:W-:Y:S02]  /*fe90*/  FMUL.FTZ R51, R51, c[0x0][0x320] ;  /* 0x0000c80033337a20 */ /* 0x000fe40000410000 */
[C---:B------:R-:W-:Y:S04]  /*fea0*/  HMMA.16816.F32 R80, R172.reuse, R10, R80 ;  /* 0x0000000aac50723c */ /* 0x040fe80000001850 */
[----:B------:R-:W-:Y:S01]  /*feb0*/  FMUL.FTZ R68, R68, c[0x0][0x320] ;  /* 0x0000c80044447a20 */ /* 0x000fe20000410000 */
[----:B------:R-:W1:Y:S01]  /*fec0*/  MUFU.TANH R200, R38 ;  /* 0x0000002600c87308 */ /* 0x000e620000002400 */
[----:B------:R-:W-:Y:S02]  /*fed0*/  FMUL.FTZ R71, R71, c[0x0][0x320] ;  /* 0x0000c80047477a20 */ /* 0x000fe40000410000 */
[-C--:B---3--:R-:W-:Y:S04]  /*fee0*/  HMMA.16816.F32 R84, R172, R4.reuse, R84 ;  /* 0x00000004ac54723c */ /* 0x088fe80000001854 */
[----:B------:R-:W-:Y:S02]  /*fef0*/  FMUL.FTZ R72, R72, c[0x0][0x320] ;  /* 0x0000c80048487a20 */ /* 0x000fe40000410000 */
[----:B------:R-:W-:Y:S01]  /*ff00*/  FMUL.FTZ R74, R74, c[0x0][0x320] ;  /* 0x0000c8004a4a7a20 */ /* 0x000fe20000410000 */
[----:B------:R-:W-:Y:S01]  /*ff10*/  MUFU.TANH R201, R39 ;  /* 0x0000002700c97308 */ /* 0x000fe20000002400 */
[C---:B------:R-:W-:Y:S04]  /*ff20*/  HMMA.16816.F32 R88, R188.reuse, R4, R88 ;  /* 0x00000004bc58723c */ /* 0x040fe80000001858 */
[----:B------:R-:W-:Y:S02]  /*ff30*/  FMUL.FTZ R73, R73, c[0x0][0x320] ;  /* 0x0000c80049497a20 */ /* 0x000fe40000410000 */
[----:B------:R-:W-:Y:S01]  /*ff40*/  FMUL.FTZ R75, R75, c[0x0][0x320] ;  /* 0x0000c8004b4b7a20 */ /* 0x000fe20000410000 */
[----:B------:R-:W-:Y:S01]  /*ff50*/  FMNMX.FTZ R5, R177, R101, !PT ;  /* 0x00000065b1057209 */ /* 0x000fe20007810000 */
[-C--:B------:R-:W-:Y:S01]  /*ff60*/  HMMA.16816.F32 R92, R188, R6.reuse, R92 ;  /* 0x00000006bc5c723c */ /* 0x080fe2000000185c */
[----:B------:R-:W-:Y:S03]  /*ff70*/  MUFU.TANH R230, R72 ;  /* 0x0000004800e67308 */ /* 0x000fe60000002400 */
[----:B----4-:R-:W-:Y:S01]  /*ff80*/  FMNMX.FTZ R4, R16, R0, !PT ;  /* 0x0000000010047209 */ /* 0x010fe20007810000 */
[----:B------:R-:W-:Y:S01]  /*ff90*/  FMUL.FTZ R82, R82, c[0x0][0x320] ;  /* 0x0000c80052527a20 */ /* 0x000fe20000410000 */
[----:B------:R-:W-:Y:S01]  /*ffa0*/  FMNMX.FTZ R0, R18, R3, !PT ;  /* 0x0000000312007209 */ /* 0x000fe20007810000 */
[----:B------:R-:W-:Y:S01]  /*ffb0*/  FMUL.FTZ R83, R83, c[0x0][0x320] ;  /* 0x0000c80053537a20 */ /* 0x000fe20000410000 */
[----:B------:R-:W-:Y:S01]  /*ffc0*/  FMNMX.FTZ R4, R17, R4, !PT ;  /* 0x0000000411047209 */ /* 0x000fe20007810000 */
[----:B------:R-:W-:Y:S01]  /*ffd0*/  FMUL.FTZ R80, R80, c[0x0][0x320] ;  /* 0x0000c80050507a20 */ /* 0x000fe20000410000 */
[----:B------:R-:W-:Y:S01]  /*ffe0*/  HMMA.16816.F32 R96, R172, R6, R96 ;  /* 0x00000006ac60723c */ /* 0x000fe20000001860 */
[----:B------:R3:W4:Y:S03]  /*fff0*/  MUFU.TANH R195, R37 ;  /* 0x0000002500c37308 */ /* 0x0007260000002400 */
[----:B------:R-:W-:Y:S01]  /*10000*/  FMNMX.FTZ R3, R171, R5, !PT ;  /* 0x00000005ab037209 */ /* 0x000fe20007810000 */
[----:B------:R-:W-:Y:S01]  /*10010*/  FMUL.FTZ R86, R86, c[0x0][0x320] ;  /* 0x0000c80056567a20 */ /* 0x000fe20000410000 */
[----:B------:R-:W-:Y:S01]  /*10020*/  FMNMX.FTZ R0, R19, R0, !PT ;  /* 0x0000000013007209 */ /* 0x000fe20007810000 */
[----:B------:R-:W-:Y:S01]  /*10030*/  FMUL.FTZ R81, R81, c[0x0][0x320] ;  /* 0x0000c80051517a20 */ /* 0x000fe20000410000 */
[----:B------:R-:W-:Y:S01]  /*10040*/  FMNMX.FTZ R4, R20, R4, !PT ;  /* 0x0000000414047209 */ /* 0x000fe20007810000 */
[----:B------:R-:W-:Y:S02]  /*10050*/  FMUL.FTZ R84, R84, c[0x0][0x320] ;  /* 0x0000c80054547a20 */ /* 0x000fe40000410000 */
[----:B------:R-:W4:Y:S01]  /*10060*/  MUFU.TANH R198, R50 ;  /* 0x0000003200c67308 */ /* 0x000f220000002400 */
        /* <DEDUP_REMOVED lines=9> */
[----:B------:R-:W4:Y:S01]  /*10100*/  MUFU.TANH R182, R48 ;  /* 0x0000003000b67308 */ /* 0x000f220000002400 */
[----:B------:R-:W-:Y:S01]  /*10110*/  FMUL.FTZ R49, R49, c[0x0][0x320] ;  /* 0x0000c80031317a20 */ /* 0x000fe20000410000 */
[----:B------:R-:W-:Y:S01]  /*10120*/  FMNMX.FTZ R0, R32, R4, !PT ;  /* 0x0000000420007209 */ /* 0x000fe20007810000 */
[----:B------:R-:W-:Y:S01]  /*10130*/  FMUL.FTZ R93, R93, c[0x0][0x320] ;  /* 0x0000c8005d5d7a20 */ /* 0x000fe20000410000 */
[----:B---3--:R-:W3:Y:S01]  /*10140*/  LDL.64 R36, [R1+0x30] ;  /* 0x0000300001247983 */ /* 0x008ee20000100a00 */
[----:B------:R-:W-:Y:S01]  /*10150*/  FMUL.FTZ R90, R90, c[0x0][0x320] ;  /* 0x0000c8005a5a7a20 */ /* 0x000fe20000410000 */
[----:B------:R-:W-:Y:S01]  /*10160*/  FMNMX.FTZ R3, R34, R3, !PT ;  /* 0x0000000322037209 */ /* 0x000fe20007810000 */
[----:B------:R-:W-:Y:S01]  /*10170*/  FMUL.FTZ R91, R91, c[0x0][0x320] ;  /* 0x0000c8005b5b7a20 */ /* 0x000fe20000410000 */
[----:B------:R-:W-:Y:S01]  /*10180*/  FMNMX.FTZ R0, R33, R0, !PT ;  /* 0x0000000021007209 */ /* 0x000fe20007810000 */
[----:B------:R-:W-:Y:S01]  /*10190*/  FMUL.FTZ R99, R99, c[0x0][0x320] ;  /* 0x0000c80063637a20 */ /* 0x000fe20000410000 */
[----:B------:R-:W4:Y:S01]  /*101a0*/  MUFU.TANH R199, R51 ;  /* 0x0000003300c77308 */ /* 0x000f220000002400 */
[----:B-1----:R-:W-:Y:S01]  /*101b0*/  FMNMX.FTZ R3, R35, R3, !PT ;  /* 0x0000000323037209 */ /* 0x002fe20007810000 */
[----:B------:R-:W-:Y:S01]  /*101c0*/  FMUL.FTZ R92, R92, c[0x0][0x320] ;  /* 0x0000c8005c5c7a20 */ /* 0x000fe20000410000 */
[----:B------:R-:W-:Y:S01]  /*101d0*/  FMNMX.FTZ R72, R194, R0, !PT ;  /* 0x00000000c2487209 */ /* 0x000fe20007810000 */
[----:B------:R-:W-:Y:S01]  /*101e0*/  FMUL.FTZ R64, R64, c[0x0][0x320] ;  /* 0x0000c80040407a20 */ /* 0x000fe20000410000 */
[----:B------:R-:W-:Y:S01]  /*101f0*/  FMNMX.FTZ R0, R200, R3, !PT ;  /* 0x00000003c8007209 */ /* 0x000fe20007810000 */
[----:B------:R-:W-:Y:S01]  /*10200*/  FMUL.FTZ R69, R69, c[0x0][0x320] ;  /* 0x0000c80045457a20 */ /* 0x000fe20000410000 */
[----:B----4-:R-:W-:Y:S01]  /*10210*/  FMNMX.FTZ R72, R195, R72, !PT ;  /* 0x00000048c3487209 */ /* 0x010fe20007810000 */
[----:B------:R-:W-:Y:S01]  /*10220*/  FMUL.FTZ R96, R96, c[0x0][0x320] ;  /* 0x0000c80060607a20 */ /* 0x000fe20000410000 */
[----:B------:R-:W-:Y:S01]  /*10230*/  FMNMX.FTZ R0, R201, R0, !PT ;  /* 0x00000000c9007209 */ /* 0x000fe20007810000 */
[----:B------:R-:W1:Y:S01]  /*10240*/  MUFU.TANH R192, R49 ;  /* 0x0000003100c07308 */ /* 0x000e620000002400 */
[----:B------:R-:W-:Y:S02]  /*10250*/  FMUL.FTZ R97, R97, c[0x0][0x320] ;  /* 0x0000c80061617a20 */ /* 0x000fe40000410000 */
[----:B------:R-:W-:Y:S01]  /*10260*/  FMUL.FTZ R57, R57, c[0x0][0x320] ;  /* 0x0000c80039397a20 */ /* 0x000fe20000410000 */
[----:B------:R-:W-:Y:S01]  /*10270*/  FMNMX.FTZ R0, R198, R0, !PT ;  /* 0x00000000c6007209 */ /* 0x000fe20007810000 */
[----:B------:R-:W-:Y:S01]  /*10280*/  FMUL.FTZ R60, R60, c[0x0][0x320] ;  /* 0x0000c8003c3c7a20 */ /* 0x000fe20000410000 */
[----:B------:R-:W-:Y:S01]  /*10290*/  FMNMX.FTZ R72, R182, R72, !PT ;  /* 0x00000048b6487209 */ /* 0x000fe20007810000 */
[----:B------:R-:W-:Y:S02]  /*102a0*/  FMUL.FTZ R59, R59, c[0x0][0x320] ;  /* 0x0000c8003b3b7a20 */ /* 0x000fe40000410000 */
[----:B------:R-:W-:Y:S01]  /*102b0*/  FMUL.FTZ R66, R66, c[0x0][0x320] ;  /* 0x0000c80042427a20 */ /* 0x000fe20000410000 */
[----:B------:R-:W4:Y:S01]  /*102c0*/  MUFU.TANH R207, R54 ;  /* 0x0000003600cf7308 */ /* 0x000f220000002400 */
[----:B------:R-:W-:Y:S02]  /*102d0*/  FMUL.FTZ R43, R43, c[0x0][0x320] ;  /* 0x0000c8002b2b7a20 */ /* 0x000fe40000410000 */
[----:B------:R-:W-:Y:S01]  /*102e0*/  FMUL.FTZ R67, R67, c[0x0][0x320] ;  /* 0x0000c80043437a20 */ /* 0x000fe20000410000 */
[----:B------:R-:W-:Y:S01]  /*102f0*/  FMNMX.FTZ R0, R199, R0, !PT ;  /* 0x00000000c7007209 */ /* 0x000fe20007810000 */
[----:B------:R-:W-:Y:S02]  /*10300*/  FMUL.FTZ R65, R65, c[0x0][0x320] ;  /* 0x0000c80041417a20 */ /* 0x000fe40000410000 */
[----:B------:R-:W-:Y:S02]  /*10310*/  FMUL.FTZ R70, R70, c[0x0][0x320] ;  /* 0x0000c80046467a20 */ /* 0x000fe40000410000 */
[----:B------:R-:W-:Y:S01]  /*10320*/  FMUL.FTZ R98, R98, c[0x0][0x320] ;  /* 0x0000c80062627a20 */ /* 0x000fe20000410000 */
[----:B------:R-:W4:Y:S01]  /*10330*/  MUFU.TANH R51, R52 ;  /* 0x0000003400337308 */ /* 0x000f220000002400 */
[----:B------:R-:W-:Y:S02]  /*10340*/  FMUL.FTZ R41, R41, c[0x0][0x320] ;  /* 0x0000c80029297a20 */ /* 0x000fe40000410000 */
[----:B------:R-:W-:Y:S01]  /*10350*/  FMUL.FTZ R56, R56, c[0x0][0x320] ;  /* 0x0000c80038387a20 */ /* 0x000fe20000410000 */
[----:B-1----:R-:W-:Y:S01]  /*10360*/  FMNMX.FTZ R72, R192, R72, !PT ;  /* 0x00000048c0487209 */ /* 0x002fe20007810000 */
[----:B------:R-:W-:Y:S02]  /*10370*/  FMUL.FTZ R46, R46, c[0x0][0x320] ;  /* 0x0000c8002e2e7a20 */ /* 0x000fe40000410000 */
[----:B------:R-:W-:Y:S02]  /*10380*/  FMUL.FTZ R58, R58, c[0x0][0x320] ;  /* 0x0000c8003a3a7a20 */ /* 0x000fe40000410000 */
[----:B------:R-:W-:Y:S01]  /*10390*/  FMUL.FTZ R76, R76, c[0x0][0x320] ;  /* 0x0000c8004c4c7a20 */ /* 0x000fe20000410000 */
[----:B------:R-:W-:Y:S01]  /*103a0*/  MUFU.TANH R205, R44 ;  /* 0x0000002c00cd7308 */ /* 0x000fe20000002400 */
[----:B------:R-:W-:Y:S02]  /*103b0*/  FMUL.FTZ R77, R77, c[0x0][0x320] ;  /* 0x0000c8004d4d7a20 */ /* 0x000fe40000410000 */
[----:B------:R-:W-:Y:S01]  /*103c0*/  FMUL.FTZ R78, R78, c[0x0][0x320] ;  /* 0x0000c8004e4e7a20 */ /* 0x000fe20000410000 */
[----:B----4-:R-:W-:Y:S01]  /*103d0*/  FMNMX.FTZ R0, R207, R0, !PT ;  /* 0x00000000cf007209 */ /* 0x010fe20007810000 */
[----:B------:R-:W-:Y:S02]  /*103e0*/  FMUL.FTZ R79, R79, c[0x0][0x320] ;  /* 0x0000c8004f4f7a20 */ /* 0x000fe40000410000 */
[----:B------:R-:W-:Y:S02]  /*103f0*/  FMUL.FTZ R45, R45, c[0x0][0x320] ;  /* 0x0000c8002d2d7a20 */ /* 0x000fe40000410000 */
[----:B------:R-:W-:Y:S01]  /*10400*/  FMUL.FTZ R47, R47, c[0x0][0x320] ;  /* 0x0000c8002f2f7a20 */ /* 0x000fe20000410000 */
[----:B------:R-:W1:Y:S01]  /*10410*/  MUFU.TANH R44, R55 ;  /* 0x00000037002c7308 */ /* 0x000e620000002400 */
[----:B------:R-:W-:Y:S09]  /*10420*/  FMNMX.FTZ R72, R51, R72, !PT ;  /* 0x0000004833487209 */ /* 0x000ff20007810000 */
[----:B------:R-:W4:Y:S10]  /*10430*/  MUFU.TANH R24, R24 ;  /* 0x0000001800187308 */ /* 0x000f340000002400 */
[----:B------:R-:W4:Y:S01]  /*10440*/  MUFU.TANH R233, R53 ;  /* 0x0000003500e97308 */ /* 0x000f220000002400 */
[----:B-1----:R-:W-:Y:S09]  /*10450*/  FMNMX.FTZ R0, R44, R0, !PT ;  /* 0x000000002c007209 */ /* 0x002ff20007810000 */
[----:B------:R-:W1:Y:S01]  /*10460*/  MUFU.TANH R231, R66 ;  /* 0x0000004200e77308 */ /* 0x000e620000002400 */
[----:B----4-:R-:W-:Y:S09]  /*10470*/  FMNMX.FTZ R4, R24, R5, !PT ;  /* 0x0000000518047209 */ /* 0x010ff20007810000 */
[----:B------:R-:W4:Y:S01]  /*10480*/  MUFU.TANH R25, R25 ;  /* 0x0000001900197308 */ /* 0x000f220000002400 */
[----:B------:R-:W-:Y:S09]  /*10490*/  FMNMX.FTZ R72, R233, R72, !PT ;  /* 0x00000048e9487209 */ /* 0x000ff20007810000 */
[----:B------:R-:W4:Y:S01]  /*104a0*/  MUFU.TANH R251, R64 ;  /* 0x0000004000fb7308 */ /* 0x000f220000002400 */
[----:B-1----:R-:W-:Y:S09]  /*104b0*/  FMNMX.FTZ R0, R231, R0, !PT ;  /* 0x00000000e7007209 */ /* 0x002ff20007810000 */
[----:B------:R-:W-:Y:S01]  /*104c0*/  MUFU.TANH R226, R40 ;  /* 0x0000002800e27308 */ /* 0x000fe20000002400 */
[----:B----4-:R-:W-:Y:S09]  /*104d0*/  FMNMX.FTZ R4, R25, R4, !PT ;  /* 0x0000000419047209 */ /* 0x010ff20007810000 */
[----:B------:R-:W-:Y:S01]  /*104e0*/  MUFU.TANH R40, R42 ;  /* 0x0000002a00287308 */ /* 0x000fe20000002400 */
[----:B------:R-:W-:Y:S09]  /*104f0*/  FMNMX.FTZ R72, R251, R72, !PT ;  /* 0x00000048fb487209 */ /* 0x000ff20007810000 */
[----:B------:R-:W-:Y:S10]  /*10500*/  MUFU.TANH R42, R43 ;  /* 0x0000002b002a7308 */ /* 0x000ff40000002400 */
[----:B------:R-:W1:Y:S10]  /*10510*/  MUFU.TANH R43, R67 ;  /* 0x00000043002b7308 */ /* 0x000e740000002400 */
[----:B------:R-:W4:Y:S10]  /*10520*/  MUFU.TANH R28, R28 ;  /* 0x0000001c001c7308 */ /* 0x000f340000002400 */
[----:B------:R-:W4:Y:S01]  /*10530*/  MUFU.TANH R252, R65 ;  /* 0x0000004100fc7308 */ /* 0x000f220000002400 */
[----:B-1----:R-:W-:Y:S09]  /*10540*/  FMNMX.FTZ R0, R43, R0, !PT ;  /* 0x000000002b007209 */ /* 0x002ff20007810000 */
[----:B------:R-:W1:Y:S01]  /*10550*/  MUFU.TANH R203, R70 ;  /* 0x0000004600cb7308 */ /* 0x000e620000002400 */
[----:B----4-:R-:W-:Y:S09]  /*10560*/  FMNMX.FTZ R4, R28, R4, !PT ;  /* 0x000000041c047209 */ /* 0x010ff20007810000 */
[----:B------:R-:W4:Y:S01]  /*10570*/  MUFU.TANH R29, R29 ;  /* 0x0000001d001d7308 */ /* 0x000f220000002400 */
[----:B------:R-:W-:Y:S09]  /*10580*/  FMNMX.FTZ R72, R252, R72, !PT ;  /* 0x00000048fc487209 */ /* 0x000ff20007810000 */
[----:B------:R-:W2:Y:S01]  /*10590*/  MUFU.TANH R218, R68 ;  /* 0x0000004400da7308 */ /* 0x000ea20000002400 */
[----:B-1----:R-:W-:Y:S09]  /*105a0*/  FMNMX.FTZ R0, R203, R0, !PT ;  /* 0x00000000cb007209 */ /* 0x002ff20007810000 */
[----:B------:R-:W1:Y:S01]  /*105b0*/  MUFU.TANH R235, R69 ;  /* 0x0000004500eb7308 */ /* 0x000e620000002400 */
[----:B----4-:R-:W-:Y:S02]  /*105c0*/  FMNMX.FTZ R3, R29, R4, !PT ;  /* 0x000000041d037209 */ /* 0x010fe40007810000 */
[----:B------:R-:W-:Y:S02]  /*105d0*/  FMNMX.FTZ R4, R178, R102, !PT ;  /* 0x00000066b2047209 */ /* 0x000fe40007810000 */
[----:B------:R-:W-:Y:S05]  /*105e0*/  FMNMX.FTZ R3, R226, R3, !PT ;  /* 0x00000003e2037209 */ /* 0x000fea0007810000 */
[----:B------:R-:W4:Y:S01]  /*105f0*/  MUFU.TANH R222, R71 ;  /* 0x0000004700de7308 */ /* 0x000f220000002400 */
[----:B------:R-:W-:Y:S02]  /*10600*/  FMNMX.FTZ R4, R181, R4, !PT ;  /* 0x00000004b5047209 */ /* 0x000fe40007810000 */
[----:B--2---:R-:W-:Y:S02]  /*10610*/  MOV R23, c[0x0][0x1e4] ;  /* 0x0000790000177a02 */ /* 0x004fe40000000f00 */
[----:B------:R-:W-:Y:S02]  /*10620*/  FMNMX.FTZ R72, R218, R72, !PT ;  /* 0x00000048da487209 */ /* 0x000fe40007810000 */
[----:B------:R-:W-:Y:S03]  /*10630*/  FMNMX.FTZ R4, R179, R4, !PT ;  /* 0x00000004b3047209 */ /* 0x000fe60007810000 */
[----:B------:R-:W2:Y:S01]  /*10640*/  MUFU.TANH R204, R82 ;  /* 0x0000005200cc7308 */ /* 0x000ea20000002400 */
[----:B------:R-:W-:Y:S02]  /*10650*/  FMNMX.FTZ R4, R180, R4, !PT ;  /* 0x00000004b4047209 */ /* 0x000fe40007810000 */
[----:B-1----:R-:W-:Y:S04]  /*10660*/  MOV R189, R235 ;  /* 0x000000eb00bd7202 */ /* 0x002fe80000000f00 */
[----:B------:R-:W-:Y:S03]  /*10670*/  FMNMX.FTZ R72, R189, R72, !PT ;  /* 0x00000048bd487209 */ /* 0x000fe60007810000 */
[----:B------:R-:W1:Y:S01]  /*10680*/  MUFU.TANH R234, R83 ;  /* 0x0000005300ea7308 */ /* 0x000e620000002400 */
[----:B----4-:R-:W-:Y:S09]  /*10690*/  FMNMX.FTZ R0, R222, R0, !PT ;  /* 0x00000000de007209 */ /* 0x010ff20007810000 */
[----:B------:R-:W4:Y:S01]  /*106a0*/  MUFU.TANH R206, R80 ;  /* 0x0000005000ce7308 */ /* 0x000f220000002400 */
[----:B--2---:R-:W-:Y:S09]  /*106b0*/  FMNMX.FTZ R0, R204, R0, !PT ;  /* 0x00000000cc007209 */ /* 0x004ff20007810000 */
[----:B------:R-:W2:Y:S01]  /*106c0*/  MUFU.TANH R237, R86 ;  /* 0x0000005600ed7308 */ /* 0x000ea20000002400 */
[----:B-1----:R-:W-:Y:S04]  /*106d0*/  MOV R190, R234 ;  /* 0x000000ea00be7202 */ /* 0x002fe80000000f00 */
[----:B------:R-:W-:Y:S05]  /*106e0*/  FMNMX.FTZ R0, R190, R0, !PT ;  /* 0x00000000be007209 */ /* 0x000fea0007810000 */
[----:B------:R2:W-:Y:S01]  /*106f0*/  MUFU.TANH R172, R96 ;  /* 0x0000006000ac7308 */ /* 0x0005e20000002400 */
[----:B----4-:R-:W-:Y:S09]  /*10700*/  FMNMX.FTZ R72, R206, R72, !PT ;  /* 0x00000048ce487209 */ /* 0x010ff20007810000 */
[----:B------:R-:W-:Y:S10]  /*10710*/  MUFU.TANH R196, R30 ;  /* 0x0000001e00c47308 */ /* 0x000ff40000002400 */
[----:B------:R-:W1:Y:S01]  /*10720*/  MUFU.TANH R30, R81 ;  /* 0x00000051001e7308 */ /* 0x000e620000002400 */
[----:B--2---:R-:W-:Y:S04]  /*10730*/  MOV R96, R237 ;  /* 0x000000ed00607202 */ /* 0x004fe80000000f00 */
[----:B------:R-:W-:Y:S05]  /*10740*/  FMNMX.FTZ R0, R96, R0, !PT ;  /* 0x0000000060007209 */ /* 0x000fea0007810000 */
[----:B------:R-:W2:Y:S10]  /*10750*/  MUFU.TANH R187, R26 ;  /* 0x0000001a00bb7308 */ /* 0x000eb40000002400 */
[----:B------:R-:W4:Y:S01]  /*10760*/  MUFU.TANH R223, R84 ;  /* 0x0000005400df7308 */ /* 0x000f220000002400 */
[----:B-1----:R-:W-:Y:S09]  /*10770*/  FMNMX.FTZ R72, R30, R72, !PT ;  /* 0x000000481e487209 */ /* 0x002ff20007810000 */
[----:B------:R-:W1:Y:S01]  /*10780*/  MUFU.TANH R228, R87 ;  /* 0x0000005700e47308 */ /* 0x000e620000002400 */
[----:B--2---:R-:W-:Y:S09]  /*10790*/  FMNMX.FTZ R4, R187, R4, !PT ;  /* 0x00000004bb047209 */ /* 0x004ff20007810000 */
[----:B------:R-:W2:Y:S01]  /*107a0*/  MUFU.TANH R193, R27 ;  /* 0x0000001b00c17308 */ /* 0x000ea20000002400 */
[----:B----4-:R-:W-:Y:S09]  /*107b0*/  FMNMX.FTZ R72, R223, R72, !PT ;  /* 0x00000048df487209 */ /* 0x010ff20007810000 */
[----:B------:R-:W4:Y:S01]  /*107c0*/  MUFU.TANH R221, R85 ;  /* 0x0000005500dd7308 */ /* 0x000f220000002400 */
[----:B-1----:R-:W-:Y:S09]  /*107d0*/  FMNMX.FTZ R0, R228, R0, !PT ;  /* 0x00000000e4007209 */ /* 0x002ff20007810000 */
[----:B------:R-:W1:Y:S01]  /*107e0*/  MUFU.TANH R191, R98 ;  /* 0x0000006200bf7308 */ /* 0x000e620000002400 */
[----:B--2---:R-:W-:Y:S04]  /*107f0*/  FMNMX.FTZ R4, R193, R4, !PT ;  /* 0x00000004c1047209 */ /* 0x004fe80007810000 */
[----:B------:R-:W-:Y:S05]  /*10800*/  FMNMX.FTZ R4, R196, R4, !PT ;  /* 0x00000004c4047209 */ /* 0x000fea0007810000 */
[----:B------:R-:W2:Y:S01]  /*10810*/  MUFU.TANH R229, R41 ;  /* 0x0000002900e57308 */ /* 0x000ea20000002400 */
[----:B----4-:R-:W-:Y:S04]  /*10820*/  FMNMX.FTZ R72, R221, R72, !PT ;  /* 0x00000048dd487209 */ /* 0x010fe80007810000 */
[----:B------:R-:W-:Y:S05]  /*10830*/  FMNMX.FTZ R72, R172, R72, !PT ;  /* 0x00000048ac487209 */ /* 0x000fea0007810000 */
[----:B------:R-:W4:Y:S01]  /*10840*/  MUFU.TANH R52, R99 ;  /* 0x0000006300347308 */ /* 0x000f220000002400 */
[----:B-1----:R-:W-:Y:S09]  /*10850*/  FMNMX.FTZ R0, R191, R0, !PT ;  /* 0x00000000bf007209 */ /* 0x002ff20007810000 */
[----:B------:R-:W1:Y:S01]  /*10860*/  MUFU.TANH R197, R31 ;  /* 0x0000001f00c57308 */ /* 0x000e620000002400 */
[----:B--2---:R-:W-:Y:S04]  /*10870*/  FMNMX.FTZ R3, R229, R3, !PT ;  /* 0x00000003e5037209 */ /* 0x004fe80007810000 */
[----:B------:R-:W-:Y:S05]  /*10880*/  FMNMX.FTZ R3, R205, R3, !PT ;  /* 0x00000003cd037209 */ /* 0x000fea0007810000 */
[----:B------:R-:W2:Y:S01]  /*10890*/  MUFU.TANH R173, R97 ;  /* 0x0000006100ad7308 */ /* 0x000ea20000002400 */
[----:B----4-:R-:W-:Y:S05]  /*108a0*/  FMNMX.FTZ R0, R52, R0, !PT ;  /* 0x0000000034007209 */ /* 0x010fea0007810000 */
[----:B------:R-:W4:Y:S04]  /*108b0*/  SHFL.BFLY PT, R71, R0, 0x2, 0x1f ;  /* 0x0c401f0000477f89 */ /* 0x000f2800000e0000 */
[----:B------:R-:W3:Y:S01]  /*108c0*/  MUFU.TANH R27, R45 ;  /* 0x0000002d001b7308 */ /* 0x000ee20000002400 */
[----:B-1----:R-:W-:Y:S04]  /*108d0*/  FMNMX.FTZ R4, R197, R4, !PT ;  /* 0x00000004c5047209 */ /* 0x002fe80007810000 */
[----:B------:R-:W-:Y:S05]  /*108e0*/  FMNMX.FTZ R4, R40, R4, !PT ;  /* 0x0000000428047209 */ /* 0x000fea0007810000 */
[----:B------:R-:W1:Y:S01]  /*108f0*/  MUFU.TANH R232, R56 ;  /* 0x0000003800e87308 */ /* 0x000e620000002400 */
[----:B------:R-:W-:Y:S02]  /*10900*/  FMNMX.FTZ R4, R42, R4, !PT ;  /* 0x000000042a047209 */ /* 0x000fe40007810000 */
[----:B--2---:R-:W-:Y:S05]  /*10910*/  FMNMX.FTZ R72, R173, R72, !PT ;  /* 0x00000048ad487209 */ /* 0x004fea0007810000 */
[----:B------:R-:W2:Y:S02]  /*10920*/  SHFL.BFLY PT, R5, R72, 0x2, 0x1f ;  /* 0x0c401f0048057f89 */ /* 0x000ea400000e0000 */
[----:B------:R-:W2:Y:S01]  /*10930*/  MUFU.TANH R45, R46 ;  /* 0x0000002e002d7308 */ /* 0x000ea20000002400 */
[----:B----4-:R-:W-:Y:S02]  /*10940*/  FMNMX.FTZ R71, R0, R71, !PT ;  /* 0x0000004700477209 */ /* 0x010fe40007810000 */
[----:B---3--:R-:W-:Y:S07]  /*10950*/  FMNMX.FTZ R3, R27, R3, !PT ;  /* 0x000000031b037209 */ /* 0x008fee0007810000 */
[----:B------:R-:W3:Y:S01]  /*10960*/  MUFU.TANH R46, R57 ;  /* 0x00000039002e7308 */ /* 0x000ee20000002400 */
[----:B-1----:R-:W-:Y:S09]  /*10970*/  FMNMX.FTZ R3, R232, R3, !PT ;  /* 0x00000003e8037209 */ /* 0x002ff20007810000 */
[----:B------:R-:W1:Y:S01]  /*10980*/  MUFU.TANH R47, R47 ;  /* 0x0000002f002f7308 */ /* 0x000e620000002400 */
[----:B--2---:R-:W-:Y:S02]  /*10990*/  FMNMX.FTZ R72, R72, R5, !PT ;  /* 0x0000000548487209 */ /* 0x004fe40007810000 */
[----:B------:R-:W2:Y:S01]  /*109a0*/  SHFL.BFLY PT, R5, R71, 0x1, 0x1f ;  /* 0x0c201f0047057f89 */ /* 0x000ea200000e0000 */
[----:B------:R-:W-:Y:S06]  /*109b0*/  FMNMX.FTZ R4, R45, R4, !PT ;  /* 0x000000042d047209 */ /* 0x000fec0007810000 */
[----:B------:R-:W4:Y:S01]  /*109c0*/  MUFU.TANH R50, R60 ;  /* 0x0000003c00327308 */ /* 0x000f220000002400 */
[----:B------:R-:W4:Y:S01]  /*109d0*/  SHFL.BFLY PT, R7, R72, 0x1, 0x1f ;  /* 0x0c201f0048077f89 */ /* 0x000f2200000e0000 */
[----:B---3--:R-:W-:Y:S08]  /*109e0*/  FMNMX.FTZ R3, R46, R3, !PT ;  /* 0x000000032e037209 */ /* 0x008ff00007810000 */
[----:B------:R-:W3:Y:S01]  /*109f0*/  MUFU.TANH R41, R58 ;  /* 0x0000003a00297308 */ /* 0x000ee20000002400 */
[----:B-1----:R-:W-:Y:S02]  /*10a00*/  FMNMX.FTZ R4, R47, R4, !PT ;  /* 0x000000042f047209 */ /* 0x002fe40007810000 */
[----:B--2---:R-:W-:Y:S07]  /*10a10*/  FMNMX.FTZ R71, R71, R5, !PT ;  /* 0x0000000547477209 */ /* 0x004fee0007810000 */
[----:B------:R-:W1:Y:S01]  /*10a20*/  MUFU.TANH R219, R61 ;  /* 0x0000003d00db7308 */ /* 0x000e620000002400 */
[----:B----4-:R-:W-:Y:S02]  /*10a30*/  FMNMX.FTZ R3, R50, R3, !PT ;  /* 0x0000000332037209 */ /* 0x010fe40007810000 */
[----:B------:R-:W-:Y:S07]  /*10a40*/  FMNMX.FTZ R72, R72, R7, !PT ;  /* 0x0000000748487209 */ /* 0x000fee0007810000 */
[----:B------:R2:W4:Y:S01]  /*10a50*/  MUFU.TANH R215, R74 ;  /* 0x0000004a00d77308 */ /* 0x0005220000002400 */
[----:B---3--:R-:W-:Y:S09]  /*10a60*/  FMNMX.FTZ R4, R41, R4, !PT ;  /* 0x0000000429047209 */ /* 0x008ff20007810000 */
[----:B------:R-:W3:Y:S01]  /*10a70*/  MUFU.TANH R49, R59 ;  /* 0x0000003b00317308 */ /* 0x000ee20000002400 */
[----:B-1----:R-:W-:Y:S04]  /*10a80*/  FMNMX.FTZ R3, R219, R3, !PT ;  /* 0x00000003db037209 */ /* 0x002fe80007810000 */
[----:B------:R-:W-:Y:S05]  /*10a90*/  FMNMX.FTZ R3, R230, R3, !PT ;  /* 0x00000003e6037209 */ /* 0x000fea0007810000 */
[----:B------:R-:W1:Y:S01]  /*10aa0*/  MUFU.TANH R53, R62 ;  /* 0x0000003e00357308 */ /* 0x000e620000002400 */
[----:B--2---:R-:W-:Y:S01]  /*10ab0*/  FMUL.FTZ R74, R94, c[0x0][0x320] ;  /* 0x0000c8005e4a7a20 */ /* 0x004fe20000410000 */
[----:B----4-:R-:W-:Y:S08]  /*10ac0*/  MOV R99, R215 ;  /* 0x000000d700637202 */ /* 0x010ff00000000f00 */
[----:B------:R-:W2:Y:S01]  /*10ad0*/  MUFU.TANH R208, R73 ;  /* 0x0000004900d07308 */ /* 0x000ea20000002400 */
[----:B---3--:R-:W-:Y:S09]  /*10ae0*/  FMNMX.FTZ R4, R49, R4, !PT ;  /* 0x0000000431047209 */ /* 0x008ff20007810000 */
[----:B------:R-:W3:Y:S01]  /*10af0*/  MUFU.TANH R224, R63 ;  /* 0x0000003f00e07308 */ /* 0x000ee20000002400 */
[----:B-1----:R-:W-:Y:S09]  /*10b00*/  FMNMX.FTZ R0, R53, R4, !PT ;  /* 0x0000000435007209 */ /* 0x002ff20007810000 */
[----:B------:R-:W1:Y:S01]  /*10b10*/  MUFU.TANH R202, R76 ;  /* 0x0000004c00ca7308 */ /* 0x000e620000002400 */
[----:B--2---:R-:W-:Y:S09]  /*10b20*/  FMNMX.FTZ R3, R208, R3, !PT ;  /* 0x00000003d0037209 */ /* 0x004ff20007810000 */
[----:B------:R-:W2:Y:S01]  /*10b30*/  MUFU.TANH R236, R77 ;  /* 0x0000004d00ec7308 */ /* 0x000ea20000002400 */
[----:B---3--:R-:W-:Y:S04]  /*10b40*/  FMNMX.FTZ R0, R224, R0, !PT ;  /* 0x00000000e0007209 */ /* 0x008fe80007810000 */
[----:B------:R-:W-:Y:S01]  /*10b50*/  FMNMX.FTZ R4, R99, R0, !PT ;  /* 0x0000000063047209 */ /* 0x000fe20007810000 */
[----:B------:R-:W-:Y:S04]  /*10b60*/  FMUL.FTZ R0, R95, c[0x0][0x320] ;  /* 0x0000c8005f007a20 */ /* 0x000fe80000410000 */
[----:B------:R-:W3:Y:S01]  /*10b70*/  MUFU.TANH R175, R88 ;  /* 0x0000005800af7308 */ /* 0x000ee20000002400 */
[----:B-1----:R-:W-:Y:S09]  /*10b80*/  FMNMX.FTZ R3, R202, R3, !PT ;  /* 0x00000003ca037209 */ /* 0x002ff20007810000 */
[----:B------:R-:W1:Y:S01]  /*10b90*/  MUFU.TANH R48, R89 ;  /* 0x0000005900307308 */ /* 0x000e620000002400 */
[----:B--2---:R-:W-:Y:S04]  /*10ba0*/  MOV R188, R236 ;  /* 0x000000ec00bc7202 */ /* 0x004fe80000000f00 */
[----:B------:R-:W-:Y:S05]  /*10bb0*/  FMNMX.FTZ R3, R188, R3, !PT ;  /* 0x00000003bc037209 */ /* 0x000fea0007810000 */
[----:B------:R-:W2:Y:S01]  /*10bc0*/  MUFU.TANH R215, R92 ;  /* 0x0000005c00d77308 */ /* 0x000ea20000002400 */
[----:B---3--:R-:W-:Y:S09]  /*10bd0*/  FMNMX.FTZ R3, R175, R3, !PT ;  /* 0x00000003af037209 */ /* 0x008ff20007810000 */
[----:B------:R-:W3:Y:S01]  /*10be0*/  MUFU.TANH R26, R93 ;  /* 0x0000005d001a7308 */ /* 0x000ee20000002400 */
[----:B-1----:R-:W-:Y:S09]  /*10bf0*/  FMNMX.FTZ R3, R48, R3, !PT ;  /* 0x0000000330037209 */ /* 0x002ff20007810000 */
[----:B------:R-:W1:Y:S01]  /*10c00*/  MUFU.TANH R220, R75 ;  /* 0x0000004b00dc7308 */ /* 0x000e620000002400 */
[----:B--2---:R-:W-:Y:S09]  /*10c10*/  FMNMX.FTZ R3, R215, R3, !PT ;  /* 0x00000003d7037209 */ /* 0x004ff20007810000 */
[----:B------:R2:W-:Y:S01]  /*10c20*/  MUFU.TANH R75, R0 ;  /* 0x00000000004b7308 */ /* 0x0005e20000002400 */
[----:B---3--:R-:W-:Y:S05]  /*10c30*/  FMNMX.FTZ R3, R26, R3, !PT ;  /* 0x000000031a037209 */ /* 0x008fea0007810000 */
[----:B------:R-:W3:Y:S04]  /*10c40*/  SHFL.BFLY PT, R6, R3, 0x2, 0x1f ;  /* 0x0c401f0003067f89 */ /* 0x000ee800000e0000 */
[----:B------:R-:W4:Y:S01]  /*10c50*/  MUFU.TANH R97, R78 ;  /* 0x0000004e00617308 */ /* 0x000f220000002400 */
[----:B-1----:R-:W-:Y:S09]  /*10c60*/  FMNMX.FTZ R4, R220, R4, !PT ;  /* 0x00000004dc047209 */ /* 0x002ff20007810000 */
[----:B------:R-:W1:Y:S01]  /*10c70*/  MUFU.TANH R98, R79 ;  /* 0x0000004f00627308 */ /* 0x000e620000002400 */
[----:B--2---:R-:W-:Y:S04]  /*10c80*/  FADD.FTZ R0, -R72, R2 ;  /* 0x0000000248007221 */ /* 0x004fe80000010100 */
[----:B------:R-:W-:Y:S05]  /*10c90*/  FMUL.FTZ R2, R0, c[0x0][0x2d0] ;  /* 0x0000b40000027a20 */ /* 0x000fea0000410000 */
[----:B------:R-:W2:Y:S01]  /*10ca0*/  MUFU.TANH R174, R90 ;  /* 0x0000005a00ae7308 */ /* 0x000ea20000002400 */
[----:B---3--:R-:W-:Y:S02]  /*10cb0*/  FMNMX.FTZ R3, R3, R6, !PT ;  /* 0x0000000603037209 */ /* 0x008fe40007810000 */
[----:B----4-:R-:W-:Y:S02]  /*10cc0*/  FMNMX.FTZ R4, R97, R4, !PT ;  /* 0x0000000461047209 */ /* 0x010fe40007810000 */
[----:B------:R-:W-:Y:S01]  /*10cd0*/  @P0 SHF.R.S32.HI R6, RZ, 0x1f, R225 ;  /* 0x0000001fff060819 */ /* 0x000fe200000114e1 */
[----:B------:R-:W3:Y:S04]  /*10ce0*/  SHFL.BFLY PT, R70, R3, 0x1, 0x1f ;  /* 0x0c201f0003467f89 */ /* 0x000ee800000e0000 */
[----:B------:R4:W-:Y:S01]  /*10cf0*/  MUFU.EX2 R73, R2 ;  /* 0x0000000200497308 */ /* 0x0009e20000000800 */
[----:B------:R-:W-:Y:S01]  /*10d00*/  @P0 IMAD R6, R6, c[0x0][0x1e0], RZ ;  /* 0x0000780006060a24 */ /* 0x000fe200078e02ff */
[----:B-1----:R-:W-:Y:S03]  /*10d10*/  FMNMX.FTZ R4, R98, R4, !PT ;  /* 0x0000000462047209 */ /* 0x002fe60007810000 */
[----:B------:R-:W-:Y:S05]  /*10d20*/  @P0 IMAD R6, R225, c[0x0][0x1e4], R6 ;  /* 0x00007900e1060a24 */ /* 0x000fea00078e0206 */
[----:B------:R-:W1:Y:S01]  /*10d30*/  MUFU.TANH R31, R91 ;  /* 0x0000005b001f7308 */ /* 0x000e620000002400 */
[----:B--2---:R-:W-:Y:S09]  /*10d40*/  FMNMX.FTZ R4, R174, R4, !PT ;  /* 0x00000004ae047209 */ /* 0x004ff20007810000 */
[----:B------:R-:W2:Y:S01]  /*10d50*/  MUFU.TANH R74, R74 ;  /* 0x0000004a004a7308 */ /* 0x000ea20000002400 */
[----:B---3--:R-:W-:Y:S01]  /*10d60*/  FMNMX.FTZ R70, R3, R70, !PT ;  /* 0x0000004603467209 */ /* 0x008fe20007810000 */
[----:B----4-:R-:W-:Y:S02]  /*10d70*/  FADD.FTZ R2, -R71, R100 ;  /* 0x0000006447027221 */ /* 0x010fe40000010100 */
[----:B------:R-:W-:Y:S02]  /*10d80*/  FMUL.FTZ R100, R72, c[0x0][0x2d0] ;  /* 0x0000b40048647a20 */ /* 0x000fe40000410000 */
[----:B------:R-:W-:Y:S02]  /*10d90*/  FMUL.FTZ R2, R2, c[0x0][0x2d0] ;  /* 0x0000b40002027a20 */ /* 0x000fe40000410000 */
[--C-:B------:R-:W-:Y:S02]  /*10da0*/  FFMA.FTZ R56, R195, c[0x0][0x2d0], -R100.reuse ;  /* 0x0000b400c3387a23 */ /* 0x100fe40000010864 */
[----:B------:R3:W-:Y:S01]  /*10db0*/  MUFU.EX2 R69, R2 ;  /* 0x0000000200457308 */ /* 0x0007e20000000800 */
[--C-:B------:R-:W-:Y:S01]  /*10dc0*/  FFMA.FTZ R60, R182, c[0x0][0x2d0], -R100.reuse ;  /* 0x0000b400b63c7a23 */ /* 0x100fe20000010864 */
[----:B-1----:R-:W-:Y:S01]  /*10dd0*/  FMNMX.FTZ R0, R31, R4, !PT ;  /* 0x000000041f007209 */ /* 0x002fe20007810000 */
[--C-:B------:R-:W-:Y:S02]  /*10de0*/  FFMA.FTZ R4, R169, c[0x0][0x2d0], -R100.reuse ;  /* 0x0000b400a9047a23 */ /* 0x100fe40000010864 */
[----:B------:R-:W-:Y:S04]  /*10df0*/  FMUL.FTZ R169, R70, c[0x0][0x2d0] ;  /* 0x0000b40046a97a20 */ /* 0x000fe80000410000 */
[----:B------:R-:W-:Y:S01]  /*10e00*/  FFMA.FTZ R28, R28, c[0x0][0x2d0], -R169 ;  /* 0x0000b4001c1c7a23 */ /* 0x000fe200000108a9 */
[----:B------:R1:W-:Y:S01]  /*10e10*/  MUFU.EX2 R244, R4 ;  /* 0x0000000400f47308 */ /* 0x0003e20000000800 */
[----:B--2---:R-:W-:Y:S04]  /*10e20*/  FMNMX.FTZ R0, R74, R0, !PT ;  /* 0x000000004a007209 */ /* 0x004fe80007810000 */
[----:B------:R-:W-:Y:S05]  /*10e30*/  FMNMX.FTZ R0, R75, R0, !PT ;  /* 0x000000004b007209 */ /* 0x000fea0007810000 */
[----:B------:R-:W2:Y:S01]  /*10e40*/  SHFL.BFLY PT, R3, R0, 0x2, 0x1f ;  /* 0x0c401f0000037f89 */ /* 0x000ea200000e0000 */
[----:B---3--:R-:W-:Y:S01]  /*10e50*/  FADD.FTZ R2, -R70, R101 ;  /* 0x0000006546027221 */ /* 0x008fe20000010100 */
[----:B------:R-:W-:Y:S03]  /*10e60*/  MOV R101, R230 ;  /* 0x000000e600657202 */ /* 0x000fe60000000f00 */
[----:B------:R-:W-:Y:S04]  /*10e70*/  FMUL.FTZ R2, R2, c[0x0][0x2d0] ;  /* 0x0000b40002027a20 */ /* 0x000fe80000410000 */
[----:B------:R3:W4:Y:S01]  /*10e80*/  MUFU.EX2 R68, R2 ;  /* 0x0000000200447308 */ /* 0x0007220000000800 */
[----:B-1----:R-:W-:Y:S05]  /*10e90*/  @P0 IMAD.WIDE.U32 R4, R225, c[0x0][0x1e0], RZ ;  /* 0x00007800e1040a25 */ /* 0x002fea00078e00ff */
[----:B------:R-:W-:Y:S02]  /*10ea0*/  @P0 IADD3 R5, R5, R6, RZ ;  /* 0x0000000605050210 */ /* 0x000fe40007ffe0ff */
[----:B------:R-:W-:Y:S02]  /*10eb0*/  @P0 MOV R6, R22 ;  /* 0x0000001600060202 */ /* 0x000fe40000000f00 */
[----:B------:R-:W-:Y:S01]  /*10ec0*/  MOV R22, c[0x0][0x1e0] ;  /* 0x0000780000167a02 */ /* 0x000fe20000000f00 */
[----:B------:R-:W-:Y:S01]  /*10ed0*/  @P0 IMAD R5, R5, 0x60, RZ ;  /* 0x0000006005050824 */ /* 0x000fe200078e02ff */
[----:B--2---:R-:W-:Y:S01]  /*10ee0*/  FMNMX.FTZ R0, R0, R3, !PT ;  /* 0x0000000300007209 */ /* 0x004fe20007810000 */
[--C-:B------:R-:W-:Y:S02]  /*10ef0*/  FFMA.FTZ R3, R17, c[0x0][0x2d0], -R100.reuse ;  /* 0x0000b40011037a23 */ /* 0x100fe40000010864 */
[----:B------:R-:W-:Y:S01]  /*10f00*/  FMUL.FTZ R17, R73, R117 ;  /* 0x0000007549117220 */ /* 0x000fe20000410000 */
[----:B------:R-:W-:Y:S01]  /*10f10*/  MOV R117, R43 ;  /* 0x0000002b00757202 */ /* 0x000fe20000000f00 */
[----:B------:R1:W-:Y:S01]  /*10f20*/  MUFU.EX2 R250, R3 ;  /* 0x0000000300fa7308 */ /* 0x0003e20000000800 */
[----:B---3--:R-:W-:Y:S02]  /*10f30*/  FFMA.FTZ R2, R168, c[0x0][0x2d0], -R100 ;  /* 0x0000b400a8027a23 */ /* 0x008fe40000010864 */
[----:B------:R-:W-:Y:S07]  /*10f40*/  FMUL.FTZ R168, R71, c[0x0][0x2d0] ;  /* 0x0000b40047a87a20 */ /* 0x000fee0000410000 */
[----:B------:R2:W3:Y:S01]  /*10f50*/  MUFU.EX2 R249, R2 ;  /* 0x0000000200f97308 */ /* 0x0004e20000000800 */
[C---:B----4-:R-:W-:Y:S02]  /*10f60*/  FMUL.FTZ R57, R68.reuse, R157 ;  /* 0x0000009d44397220 */ /* 0x050fe40000410000 */
[----:B------:R-:W-:Y:S02]  /*10f70*/  FMUL.FTZ R61, R68, R161 ;  /* 0x000000a1443d7220 */ /* 0x000fe40000410000 */
[--C-:B------:R-:W-:Y:S02]  /*10f80*/  FFMA.FTZ R92, R198, c[0x0][0x2d0], -R168.reuse ;  /* 0x0000b400c65c7a23 */ /* 0x100fe400000108a8 */
[----:B-1----:R-:W-:Y:S01]  /*10f90*/  FFMA.FTZ R3, R176, c[0x0][0x2d0], -R168 ;  /* 0x0000b400b0037a23 */ /* 0x002fe200000108a8 */
[----:B------:R-:W-:Y:S03]  /*10fa0*/  MOV R176, R52 ;  /* 0x0000003400b07202 */ /* 0x000fe60000000f00 */
[----:B------:R1:W-:Y:S01]  /*10fb0*/  MUFU.EX2 R242, R3 ;  /* 0x0000000300f27308 */ /* 0x0003e20000000800 */
[----:B--2---:R-:W-:Y:S01]  /*10fc0*/  FFMA.FTZ R2, R16, c[0x0][0x2d0], -R100 ;  /* 0x0000b40010027a23 */ /* 0x004fe20000010864 */
[----:B---3--:R-:W-:Y:S01]  /*10fd0*/  F2FP.PACK_AB R76, R249, R244 ;  /* 0x000000f4f94c723e */ /* 0x008fe200000000ff */
[--C-:B------:R-:W-:Y:S07]  /*10fe0*/  FFMA.FTZ R16, R35, c[0x0][0x2d0], -R168.reuse ;  /* 0x0000b40023107a23 */ /* 0x100fee00000108a8 */
[----:B------:R2:W3:Y:S01]  /*10ff0*/  MUFU.EX2 R248, R2 ;  /* 0x0000000200f87308 */ /* 0x0004e20000000800 */
[----:B------:R-:W-:Y:S02]  /*11000*/  FMUL.FTZ R35, R69, R135 ;  /* 0x0000008745237220 */ /* 0x000fe40000410000 */
[--C-:B-1----:R-:W-:Y:S01]  /*11010*/  FFMA.FTZ R3, R170, c[0x0][0x2d0], -R168.reuse ;  /* 0x0000b400aa037a23 */ /* 0x102fe200000108a8 */
[----:B------:R-:W-:Y:S06]  /*11020*/  MOV R170, R48 ;  /* 0x0000003000aa7202 */ /* 0x000fec0000000f00 */
[----:B------:R1:W4:Y:S01]  /*11030*/  MUFU.EX2 R245, R3 ;  /* 0x0000000300f57308 */ /* 0x0003220000000800 */
[----:B--2---:R-:W2:Y:S01]  /*11040*/  SHFL.BFLY PT, R2, R0, 0x1, 0x1f ;  /* 0x0c201f0000027f89 */ /* 0x004ea200000e0000 */
[----:B---3--:R-:W-:Y:S01]  /*11050*/  F2FP.PACK_AB R78, R250, R248 ;  /* 0x000000f8fa4e723e */ /* 0x008fe200000000ff */
[--C-:B-1----:R-:W-:Y:S01]  /*11060*/  FFMA.FTZ R3, R18, c[0x0][0x2d0], -R168.reuse ;  /* 0x0000b40012037a23 */ /* 0x102fe200000108a8 */
[----:B----4-:R-:W-:Y:S01]  /*11070*/  F2FP.PACK_AB R77, R245, R242 ;  /* 0x000000f2f54d723e */ /* 0x010fe200000000ff */
[----:B------:R-:W-:Y:S01]  /*11080*/  FMUL.FTZ R18, R69, R118 ;  /* 0x0000007645127220 */ /* 0x000fe20000410000 */
[----:B------:R-:W-:Y:S04]  /*11090*/  MOV R118, R44 ;  /* 0x0000002c00767202 */ /* 0x000fe80000000f00 */
[----:B------:R2:W-:Y:S02]  /*110a0*/  MUFU.EX2 R247, R3 ;  /* 0x0000000300f77308 */ /* 0x0005e40000000800 */
[----:B--2---:R-:W-:Y:S01]  /*110b0*/  FMNMX.FTZ R3, R0, R2, !PT ;  /* 0x0000000200037209 */ /* 0x004fe20007810000 */
[--C-:B------:R-:W-:Y:S01]  /*110c0*/  FFMA.FTZ R2, R177, c[0x0][0x2d0], -R169.reuse ;  /* 0x0000b400b1027a23 */ /* 0x100fe200000108a9 */
[----:B------:R-:W-:Y:S01]  /*110d0*/  MOV R177, R26 ;  /* 0x0000001a00b17202 */ /* 0x000fe20000000f00 */
[----:B------:R-:W-:Y:S05]  /*110e0*/  FFMA.FTZ R0, R19, c[0x0][0x2d0], -R168 ;  /* 0x0000b40013007a23 */ /* 0x000fea00000108a8 */
[----:B------:R1:W-:Y:S01]  /*110f0*/  MUFU.EX2 R239, R2 ;  /* 0x0000000200ef7308 */ /* 0x0003e20000000800 */
[----:B------:R-:W-:Y:S01]  /*11100*/  FMUL.FTZ R19, R69, R119 ;  /* 0x0000007745137220 */ /* 0x000fe20000410000 */
[----:B------:R-:W-:Y:S08]  /*11110*/  MOV R119, R42 ;  /* 0x0000002a00777202 */ /* 0x000ff00000000f00 */
[----:B------:R2:W3:Y:S01]  /*11120*/  MUFU.EX2 R246, R0 ;  /* 0x0000000000f67308 */ /* 0x0004e20000000800 */
[--C-:B-1----:R-:W-:Y:S01]  /*11130*/  FFMA.FTZ R2, R171, c[0x0][0x2d0], -R169.reuse ;  /* 0x0000b400ab027a23 */ /* 0x102fe200000108a9 */
[----:B------:R-:W-:Y:S08]  /*11140*/  MOV R171, R228 ;  /* 0x000000e400ab7202 */ /* 0x000ff00000000f00 */
[----:B------:R1:W4:Y:S01]  /*11150*/  MUFU.EX2 R240, R2 ;  /* 0x0000000200f07308 */ /* 0x0003220000000800 */
[----:B--2---:R-:W-:Y:S01]  /*11160*/  FADD.FTZ R0, -R3, R102 ;  /* 0x0000006603007221 */ /* 0x004fe20000010100 */
[----:B---3--:R-:W-:Y:S02]  /*11170*/  F2FP.PACK_AB R79, R246, R247 ;  /* 0x000000f7f64f723e */ /* 0x008fe400000000ff */
[----:B------:R-:W-:Y:S01]  /*11180*/  MOV R102, R49 ;  /* 0x0000003100667202 */ /* 0x000fe20000000f00 */
[----:B------:R-:W-:Y:S02]  /*11190*/  FMUL.FTZ R0, R0, c[0x0][0x2d0] ;  /* 0x0000b40000007a20 */ /* 0x000fe40000410000 */
[----:B------:R-:W-:Y:S04]  /*111a0*/  FMUL.FTZ R49, R73, R149 ;  /* 0x0000009549317220 */ /* 0x000fe80000410000 */
[----:B------:R-:W2:Y:S01]  /*111b0*/  MUFU.EX2 R0, R0 ;  /* 0x0000000000007308 */ /* 0x000ea20000000800 */
[----:B-1----:R-:W-:Y:S01]  /*111c0*/  FFMA.FTZ R2, R12, c[0x0][0x2d0], -R169 ;  /* 0x0000b4000c027a23 */ /* 0x002fe200000108a9 */
[----:B------:R-:W-:Y:S02]  /*111d0*/  @P0 SHF.L.U64.HI R12, R22, 0x5, R23 ;  /* 0x00000005160c0819 */ /* 0x000fe40000010217 */
[----:B----4-:R-:W-:Y:S06]  /*111e0*/  F2FP.PACK_AB R64, R240, R239 ;  /* 0x000000eff040723e */ /* 0x010fec00000000ff */
[----:B------:R1:W-:Y:S01]  /*111f0*/  MUFU.EX2 R241, R2 ;  /* 0x0000000200f17308 */ /* 0x0003e20000000800 */
[C---:B--2---:R-:W-:Y:S02]  /*11200*/  FMUL.FTZ R26, R0.reuse, R126 ;  /* 0x0000007e001a7220 */ /* 0x044fe40000410000 */
[C---:B------:R-:W-:Y:S02]  /*11210*/  FMUL.FTZ R42, R0.reuse, R142 ;  /* 0x0000008e002a7220 */ /* 0x040fe40000410000 */
[C---:B------:R-:W-:Y:S02]  /*11220*/  FMUL.FTZ R43, R0.reuse, R143 ;  /* 0x0000008f002b7220 */ /* 0x040fe40000410000 */
[C---:B------:R-:W-:Y:S02]  /*11230*/  FMUL.FTZ R59, R0.reuse, R159 ;  /* 0x0000009f003b7220 */ /* 0x040fe40000410000 */
[C---:B------:R-:W-:Y:S02]  /*11240*/  FMUL.FTZ R58, R0.reuse, R158 ;  /* 0x0000009e003a7220 */ /* 0x040fe40000410000 */
[----:B------:R-:W-:Y:S02]  /*11250*/  FMUL.FTZ R62, R0, R162 ;  /* 0x000000a2003e7220 */ /* 0x000fe40000410000 */
[----:B-1----:R-:W-:Y:S01]  /*11260*/  FFMA.FTZ R2, R13, c[0x0][0x2d0], -R169 ;  /* 0x0000b4000d027a23 */ /* 0x002fe200000108a9 */
[----:B------:R-:W-:Y:S01]  /*11270*/  @P0 SHF.L.U32 R13, R22, 0x5, RZ ;  /* 0x00000005160d0819 */ /* 0x000fe200000006ff */
[----:B------:R-:W-:Y:S02]  /*11280*/  FMUL.FTZ R63, R0, R163 ;  /* 0x000000a3003f7220 */ /* 0x000fe40000410000 */
[----:B------:R1:W2:Y:S02]  /*11290*/  MUFU.EX2 R243, R2 ;  /* 0x0000000200f37308 */ /* 0x0002a40000000800 */
[----:B-1----:R-:W-:Y:S01]  /*112a0*/  FMUL.FTZ R2, R3, c[0x0][0x2d0] ;  /* 0x0000b40003027a20 */ /* 0x002fe20000410000 */
[----:B--2---:R-:W-:Y:S03]  /*112b0*/  F2FP.PACK_AB R66, R243, R241 ;  /* 0x000000f1f342723e */ /* 0x004fe600000000ff */
[--C-:B------:R-:W-:Y:S01]  /*112c0*/  FFMA.FTZ R7, R178, c[0x0][0x2d0], -R2.reuse ;  /* 0x0000b400b2077a23 */ /* 0x100fe20000010802 */
[----:B------:R-:W-:Y:S01]  /*112d0*/  MOV R178, R233 ;  /* 0x000000e900b27202 */ /* 0x000fe20000000f00 */
[--C-:B------:R-:W-:Y:S01]  /*112e0*/  FFMA.FTZ R8, R181, c[0x0][0x2d0], -R2.reuse ;  /* 0x0000b400b5087a23 */ /* 0x100fe20000010802 */
[----:B------:R-:W-:Y:S01]  /*112f0*/  MOV R181, R231 ;  /* 0x000000e700b57202 */ /* 0x000fe20000000f00 */
[----:B------:R1:W-:Y:S01]  /*11300*/  MUFU.EX2 R183, R7 ;  /* 0x0000000700b77308 */ /* 0x0003e20000000800 */
[--C-:B------:R-:W-:Y:S02]  /*11310*/  FFMA.FTZ R44, R196, c[0x0][0x2d0], -R2.reuse ;  /* 0x0000b400c42c7a23 */ /* 0x100fe40000010802 */
[--C-:B------:R-:W-:Y:S02]  /*11320*/  FFMA.FTZ R48, R197, c[0x0][0x2d0], -R2.reuse ;  /* 0x0000b400c5307a23 */ /* 0x100fe40000010802 */
[----:B------:R-:W-:Y:S05]  /*11330*/  FFMA.FTZ R74, R74, c[0x0][0x2d0], -R2 ;  /* 0x0000b4004a4a7a23 */ /* 0x000fea0000010802 */
[----:B------:R-:W2:Y:S10]  /*11340*/  MUFU.EX2 R185, R8 ;  /* 0x0000000800b97308 */ /* 0x000eb40000000800 */
[----:B------:R3:W-:Y:S01]  /*11350*/  MUFU.EX2 R231, R16 ;  /* 0x0000001000e77308 */ /* 0x0007e20000000800 */
[----:B-1----:R-:W-:Y:S05]  /*11360*/  @P0 MOV R7, R37 ;  /* 0x0000002500070202 */ /* 0x002fea0000000f00 */
[----:B------:R-:W-:Y:S05]  /*11370*/  @P0 IMAD.WIDE.U32 R6, R4, 0x60, R6 ;  /* 0x0000006004060825 */ /* 0x000fea00078e0006 */
[----:B------:R-:W-:Y:S01]  /*11380*/  @P0 IADD3 R5, R7, R5, RZ ;  /* 0x0000000507050210 */ /* 0x000fe20007ffe0ff */
[--C-:B------:R-:W-:Y:S01]  /*11390*/  FFMA.FTZ R7, R179, c[0x0][0x2d0], -R2.reuse ;  /* 0x0000b400b3077a23 */ /* 0x100fe20000010802 */
[C---:B------:R-:W-:Y:S02]  /*113a0*/  @P0 LEA R4, P1, R6.reuse, c[0x0][0x1c8], 0x1 ;  /* 0x0000720006040a11 */ /* 0x040fe400078208ff */
[----:B--2---:R-:W-:Y:S01]  /*113b0*/  F2FP.PACK_AB R65, R185, R183 ;  /* 0x000000b7b941723e */ /* 0x004fe200000000ff */
[----:B------:R1:W-:Y:S01]  /*113c0*/  MUFU.EX2 R184, R7 ;  /* 0x0000000700b87308 */ /* 0x0003e20000000800 */
[----:B------:R-:W-:Y:S02]  /*113d0*/  @P0 LEA.HI.X R5, R6, c[0x0][0x1cc], R5, 0x1, P1 ;  /* 0x0000730006050a11 */ /* 0x000fe400008f0c05 */
[-C--:B------:R-:W-:Y:S01]  /*113e0*/  @P0 IADD3 R10, P2, R4, R13.reuse, RZ ;  /* 0x0000000d040a0210 */ /* 0x080fe20007f5e0ff */
[----:B---3--:R-:W-:Y:S02]  /*113f0*/  FMUL.FTZ R16, R73, R116 ;  /* 0x0000007449107220 */ /* 0x008fe40000410000 */
[----:B------:R2:W-:Y:S01]  /*11400*/  @P0 LDGSTS.E.BYPASS.LTC128B.128 [R227+0x3100], [R4.64], !P6 ;  /* 0x0310000004e30fae */ /* 0x0005e2000f101d4c */
[-C--:B------:R-:W-:Y:S02]  /*11410*/  @P0 IADD3.X R11, R5, R12.reuse, RZ, P2, !PT ;  /* 0x0000000c050b0210 */ /* 0x080fe400017fe4ff */
[----:B------:R-:W-:Y:S02]  /*11420*/  @P0 IADD3 R8, P1, R10, R13, RZ ;  /* 0x0000000d0a080210 */ /* 0x000fe40007f3e0ff */
[----:B------:R-:W-:Y:S01]  /*11430*/  MOV R116, R45 ;  /* 0x0000002d00747202 */ /* 0x000fe20000000f00 */
[----:B------:R-:W-:Y:S01]  /*11440*/  FMUL.FTZ R45, R68, R145 ;  /* 0x00000091442d7220 */ /* 0x000fe20000410000 */
[----:B------:R-:W-:Y:S01]  /*11450*/  @P0 IADD3.X R9, R11, R12, RZ, P1, !PT ;  /* 0x0000000c0b090210 */ /* 0x000fe20000ffe4ff */
[----:B------:R3:W-:Y:S01]  /*11460*/  @P0 LDGSTS.E.BYPASS.LTC128B.128 [R227+0x3900], [R10.64], !P6 ;  /* 0x039000000ae30fae */ /* 0x0007e2000f101d4c */
[----:B------:R-:W-:Y:S02]  /*11470*/  @P0 IADD3 R6, P3, R8, R13, RZ ;  /* 0x0000000d08060210 */ /* 0x000fe40007f7e0ff */
[----:B------:R-:W-:Y:S05]  /*11480*/  MOV R179, R202 ;  /* 0x000000ca00b37202 */ /* 0x000fea0000000f00 */
[----:B------:R4:W-:Y:S01]  /*11490*/  @P0 LDGSTS.E.BYPASS.LTC128B.128 [R227+0x4100], [R8.64], !P6 ;  /* 0x0410000008e30fae */ /* 0x0009e2000f101d4c */
[----:B-1----:R-:W-:Y:S01]  /*114a0*/  FFMA.FTZ R7, R180, c[0x0][0x2d0], -R2 ;  /* 0x0000b400b4077a23 */ /* 0x002fe20000010802 */
[----:B------:R-:W-:Y:S03]  /*114b0*/  MOV R180, R203 ;  /* 0x000000cb00b47202 */ /* 0x000fe60000000f00 */
[----:B------:R1:W1:Y:S01]  /*114c0*/  MUFU.EX2 R186, R7 ;  /* 0x0000000700ba7308 */ /* 0x0002620000000800 */
[-C--:B--2---:R-:W-:Y:S04]  /*114d0*/  @P0 IADD3 R4, P2, R6, R13.reuse, RZ ;  /* 0x0000000d06040210 */ /* 0x084fe80007f5e0ff */
[----:B---3--:R-:W-:Y:S01]  /*114e0*/  @P0 IADD3 R10, P1, R4, R13, RZ ;  /* 0x0000000d040a0210 */ /* 0x008fe20007f3e0ff */
[----:B------:R-:W-:Y:S02]  /*114f0*/  FFMA.FTZ R11, R20, c[0x0][0x2d0], -R100 ;  /* 0x0000b400140b7a23 */ /* 0x000fe40000010864 */
[----:B------:R-:W-:Y:S01]  /*11500*/  FMUL.FTZ R13, R68, R113 ;  /* 0x00000071440d7220 */ /* 0x000fe20000410000 */
[----:B------:R-:W-:Y:S01]  /*11510*/  MOV R113, R47 ;  /* 0x0000002f00717202 */ /* 0x000fe20000000f00 */
[----:B------:R2:W-:Y:S01]  /*11520*/  MUFU.EX2 R238, R11 ;  /* 0x0000000b00ee7308 */ /* 0x0005e20000000800 */
[----:B------:R-:W-:Y:S02]  /*11530*/  FMUL.FTZ R47, R0, R147 ;  /* 0x00000093002f7220 */ /* 0x000fe40000410000 */
[C---:B----4-:R-:W-:Y:S01]  /*11540*/  FMUL.FTZ R8, R68.reuse, R108 ;  /* 0x0000006c44087220 */ /* 0x050fe20000410000 */
[----:B------:R-:W-:Y:S01]  /*11550*/  MOV R108, R51 ;  /* 0x00000033006c7202 */ /* 0x000fe20000000f00 */
[----:B------:R-:W-:Y:S01]  /*11560*/  FMUL.FTZ R51, R69, R151 ;  /* 0x0000009745337220 */ /* 0x000fe20000410000 */
[----:B-1----:R-:W-:Y:S01]  /*11570*/  @P0 IADD3.X R7, R9, R12, RZ, P3, !PT ;  /* 0x0000000c09070210 */ /* 0x002fe20001ffe4ff */
[----:B------:R-:W-:Y:S01]  /*11580*/  FMUL.FTZ R9, R68, R109 ;  /* 0x0000006d44097220 */ /* 0x000fe20000410000 */
[----:B------:R-:W-:Y:S02]  /*11590*/  F2FP.PACK_AB R67, R186, R184 ;  /* 0x000000b8ba43723e */ /* 0x000fe400000000ff */
[-C--:B------:R-:W-:Y:S01]  /*115a0*/  @P0 IADD3.X R5, R7, R12.reuse, RZ, P2, !PT ;  /* 0x0000000c07050210 */ /* 0x080fe200017fe4ff */
[----:B------:R1:W-:Y:S01]  /*115b0*/  @P0 LDGSTS.E.BYPASS.LTC128B.128 [R227+0x4900], [R6.64], !P6 ;  /* 0x0490000006e30fae */ /* 0x0003e2000f101d4c */
[----:B------:R-:W-:Y:S07]  /*115c0*/  MOV R109, R207 ;  /* 0x000000cf006d7202 */ /* 0x000fee0000000f00 */
[----:B------:R3:W-:Y:S01]  /*115d0*/  @P0 LDGSTS.E.BYPASS.LTC128B.128 [R227+0x5100], [R4.64], !P6 ;  /* 0x0510000004e30fae */ /* 0x0007e2000f101d4c */
[----:B--2---:R-:W-:Y:S01]  /*115e0*/  @P0 IADD3.X R11, R5, R12, RZ, P1, !PT ;  /* 0x0000000c050b0210 */ /* 0x004fe20000ffe4ff */
[----:B------:R-:W-:Y:S02]  /*115f0*/  FFMA.FTZ R12, R34, c[0x0][0x2d0], -R168 ;  /* 0x0000b400220c7a23 */ /* 0x000fe400000108a8 */
[----:B------:R-:W-:Y:S04]  /*11600*/  FMUL.FTZ R34, R69, R134 ;  /* 0x0000008645227220 */ /* 0x000fe80000410000 */
[----:B------:R2:W-:Y:S08]  /*11610*/  @P0 LDGSTS.E.BYPASS.LTC128B.128 [R227+0x5900], [R10.64], !P6 ;  /* 0x059000000ae30fae */ /* 0x0005f0000f101d4c */
[----:B------:R-:W-:Y:S01]  /*11620*/  LDSM.16.MT88.4 R36, [R212+0x100] ;  /* 0x00010000d424783b */ /* 0x000fe20000004200 */
[--C-:B-1----:R-:W-:Y:S02]  /*11630*/  FFMA.FTZ R6, R21, c[0x0][0x2d0], -R100.reuse ;  /* 0x0000b40015067a23 */ /* 0x102fe40000010864 */
[----:B------:R-:W-:Y:S01]  /*11640*/  FMUL.FTZ R7, R69, R107 ;  /* 0x0000006b45077220 */ /* 0x000fe20000410000 */
[----:B------:R-:W-:Y:S01]  /*11650*/  MOV R107, R204 ;  /* 0x000000cc006b7202 */ /* 0x000fe20000000f00 */
[----:B------:R1:W-:Y:S03]  /*11660*/  MUFU.EX2 R235, R6 ;  /* 0x0000000600eb7308 */ /* 0x0003e60000000800 */
[----:B------:R-:W4:Y:S01]  /*11670*/  LDSM.16.MT88.4 R20, [R209+0x100] ;  /* 0x00010000d114783b */ /* 0x000f220000004200 */
[--C-:B---3--:R-:W-:Y:S02]  /*11680*/  FFMA.FTZ R4, R32, c[0x0][0x2d0], -R100.reuse ;  /* 0x0000b40020047a23 */ /* 0x108fe40000010864 */
[--C-:B------:R-:W-:Y:S02]  /*11690*/  FFMA.FTZ R32, R29, c[0x0][0x2d0], -R169.reuse ;  /* 0x0000b4001d207a23 */ /* 0x100fe400000108a9 */
[----:B------:R-:W-:Y:S01]  /*116a0*/  FMUL.FTZ R5, R73, R105 ;  /* 0x0000006949057220 */ /* 0x000fe20000410000 */
[----:B------:R-:W-:Y:S01]  /*116b0*/  MOV R105, R206 ;  /* 0x000000ce00697202 */ /* 0x000fe20000000f00 */
[----:B------:R3:W-:Y:S01]  /*116c0*/  MUFU.EX2 R236, R4 ;  /* 0x0000000400ec7308 */ /* 0x0007e20000000800 */
[----:B------:R-:W-:Y:S01]  /*116d0*/  FMUL.FTZ R29, R68, R129 ;  /* 0x00000081441d7220 */ /* 0x000fe20000410000 */
[----:B------:R-:W-:Y:S01]  /*116e0*/  LDSM.16.MT88.4 R80, [R211+0x100] ;  /* 0x00010000d350783b */ /* 0x000fe20000004200 */
[C---:B--2---:R-:W-:Y:S01]  /*116f0*/  FMUL.FTZ R11, R0.reuse, R111 ;  /* 0x0000006f000b7220 */ /* 0x044fe20000410000 */
[----:B------:R-:W-:Y:S01]  /*11700*/  MOV R111, R232 ;  /* 0x000000e8006f7202 */ /* 0x000fe20000000f00 */
[C---:B------:R-:W-:Y:S01]  /*11710*/  FMUL.FTZ R10, R0.reuse, R110 ;  /* 0x0000006e000a7220 */ /* 0x040fe20000410000 */
[----:B------:R-:W-:Y:S01]  /*11720*/  MOV R110, R30 ;  /* 0x0000001e006e7202 */ /* 0x000fe20000000f00 */
[C---:B------:R-:W-:Y:S03]  /*11730*/  FMUL.FTZ R30, R0.reuse, R130 ;  /* 0x00000082001e7220 */ /* 0x040fe60000410000 */
[----:B------:R2:W-:Y:S01]  /*11740*/  MUFU.EX2 R232, R12 ;  /* 0x0000000c00e87308 */ /* 0x0005e20000000800 */
[----:B------:R-:W-:Y:S01]  /*11750*/  LDSM.16.MT88.4 R84, [R209+0x900] ;  /* 0x00090000d154783b */ /* 0x000fe20000004200 */
[----:B-1----:R-:W-:Y:S01]  /*11760*/  FMUL.FTZ R6, R69, R106 ;  /* 0x0000006a45067220 */ /* 0x002fe20000410000 */
[----:B------:R-:W-:Y:S01]  /*11770*/  MOV R106, R31 ;  /* 0x0000001f006a7202 */ /* 0x000fe20000000f00 */
[----:B------:R-:W-:Y:S05]  /*11780*/  FMUL.FTZ R31, R0, R131 ;  /* 0x00000083001f7220 */ /* 0x000fea0000410000 */
[----:B------:R-:W-:Y:S01]  /*11790*/  LDSM.16.MT88.4 R88, [R212+0x900] ;  /* 0x00090000d458783b */ /* 0x000fe20000004200 */
[----:B------:R1:W-:Y:S01]  /*117a0*/  MUFU.EX2 R228, R32 ;  /* 0x0000002000e47308 */ /* 0x0003e20000000800 */
[----:B---3--:R-:W-:Y:S02]  /*117b0*/  FFMA.FTZ R4, R33, c[0x0][0x2d0], -R100 ;  /* 0x0000b40021047a23 */ /* 0x008fe40000010864 */
[----:B------:R-:W-:Y:S04]  /*117c0*/  FMUL.FTZ R33, R73, R133 ;  /* 0x0000008549217220 */ /* 0x000fe80000410000 */
[----:B------:R-:W0:Y:S03]  /*117d0*/  LDGDEPBAR ;  /* 0x00000000000079af */ /* 0x000e260000000000 */
[----:B------:R3:W-:Y:S01]  /*117e0*/  MUFU.EX2 R237, R4 ;  /* 0x0000000400ed7308 */ /* 0x0007e20000000800 */
[----:B--2---:R-:W-:Y:S01]  /*117f0*/  FMUL.FTZ R12, R68, R112 ;  /* 0x00000070440c7220 */ /* 0x004fe20000410000 */
[----:B------:R-:W-:Y:S01]  /*11800*/  MOV R112, R50 ;  /* 0x0000003200707202 */ /* 0x000fe20000000f00 */
[----:B------:R-:W-:Y:S07]  /*11810*/  FMUL.FTZ R50, R69, R150 ;  /* 0x0000009645327220 */ /* 0x000fee0000410000 */
[----:B------:R2:W-:Y:S01]  /*11820*/  MUFU.EX2 R206, R56 ;  /* 0x0000003800ce7308 */ /* 0x0005e20000000800 */
[----:B-1----:R-:W-:Y:S02]  /*11830*/  FMUL.FTZ R32, R73, R132 ;  /* 0x0000008449207220 */ /* 0x002fe40000410000 */
[----:B------:R-:W-:Y:S01]  /*11840*/  LDSM.16.MT88.4 R132, [R212+0x2900] ;  /* 0x00290000d484783b */ /* 0x000fe20000004200 */
[--C-:B---3--:R-:W-:Y:S02]  /*11850*/  FFMA.FTZ R4, R15, c[0x0][0x2d0], -R168.reuse ;  /* 0x0000b4000f047a23 */ /* 0x108fe400000108a8 */
[C---:B------:R-:W-:Y:S01]  /*11860*/  FMUL.FTZ R15, R0.reuse, R115 ;  /* 0x00000073000f7220 */ /* 0x040fe20000410000 */
[----:B------:R-:W-:Y:S03]  /*11870*/  MOV R115, R46 ;  /* 0x0000002e00737202 */ /* 0x000fe60000000f00 */
[----:B------:R1:W-:Y:S01]  /*11880*/  MUFU.EX2 R233, R4 ;  /* 0x0000000400e97308 */ /* 0x0003e20000000800 */
[----:B------:R-:W-:Y:S02]  /*11890*/  FMUL.FTZ R46, R0, R146 ;  /* 0x00000092002e7220 */ /* 0x000fe40000410000 */
[----:B--2---:R-:W-:Y:S02]  /*118a0*/  FMUL.FTZ R56, R68, R156 ;  /* 0x0000009c44387220 */ /* 0x004fe40000410000 */
[----:B-1----:R-:W-:Y:S02]  /*118b0*/  FFMA.FTZ R4, R14, c[0x0][0x2d0], -R168 ;  /* 0x0000b4000e047a23 */ /* 0x002fe400000108a8 */
[----:B------:R-:W-:Y:S01]  /*118c0*/  FMUL.FTZ R14, R0, R114 ;  /* 0x00000072000e7220 */ /* 0x000fe20000410000 */
[----:B------:R-:W-:Y:S02]  /*118d0*/  MOV R114, R41 ;  /* 0x0000002900727202 */ /* 0x000fe40000000f00 */
[----:B------:R1:W-:Y:S01]  /*118e0*/  MUFU.EX2 R234, R4 ;  /* 0x0000000400ea7308 */ /* 0x0003e20000000800 */
[----:B------:R-:W-:Y:S02]  /*118f0*/  FMUL.FTZ R41, R68, R141 ;  /* 0x0000008d44297220 */ /* 0x000fe40000410000 */
[C---:B-1----:R-:W-:Y:S01]  /*11900*/  FMUL.FTZ R4, R73.reuse, R104 ;  /* 0x0000006849047220 */ /* 0x042fe20000410000 */
[----:B------:R-:W-:Y:S02]  /*11910*/  MOV R104, R53 ;  /* 0x0000003500687202 */ /* 0x000fe40000000f00 */
[----:B------:R-:W1:Y:S04]  /*11920*/  LDSM.16.MT88.4 R52, [R210+0x100] ;  /* 0x00010000d234783b */ /* 0x000e680000004200 */
[-C--:B----4-:R-:W-:Y:S08]  /*11930*/  HMMA.16816.F32 R4, R76, R20.reuse, R4 ;  /* 0x000000144c04723c */ /* 0x090ff00000001804 */
[C---:B------:R-:W-:Y:S07]  /*11940*/  HMMA.16816.F32 R8, R64.reuse, R20, R8 ;  /* 0x000000144008723c */ /* 0x040fee0000001808 */
[----:B------:R-:W-:Y:S01]  /*11950*/  FMUL.FTZ R21, R73, R121 ;  /* 0x0000007949157220 */ /* 0x000fe20000410000 */
[-C--:B------:R-:W-:Y:S04]  /*11960*/  HMMA.16816.F32 R12, R64, R22.reuse, R12 ;  /* 0x00000016400c723c */ /* 0x080fe8000000180c */
[--C-:B------:R-:W-:Y:S01]  /*11970*/  FFMA.FTZ R20, R24, c[0x0][0x2d0], -R169.reuse ;  /* 0x0000b40018147a23 */ /* 0x100fe200000108a9 */
[----:B------:R-:W-:Y:S01]  /*11980*/  MOV R121, R27 ;  /* 0x0000001b00797202 */ /* 0x000fe20000000f00 */
[--C-:B------:R-:W-:Y:S02]  /*11990*/  FFMA.FTZ R24, R25, c[0x0][0x2d0], -R169.reuse ;  /* 0x0000b40019187a23 */ /* 0x100fe400000108a9 */
[C---:B------:R-:W-:Y:S01]  /*119a0*/  HMMA.16816.F32 R16, R76.reuse, R22, R16 ;  /* 0x000000164c10723c */ /* 0x040fe20000001810 */
[----:B------:R2:W-:Y:S03]  /*119b0*/  MUFU.EX2 R230, R20 ;  /* 0x0000001400e67308 */ /* 0x0005e60000000800 */
[----:B------:R-:W-:Y:S02]  /*119c0*/  FMUL.FTZ R25, R68, R125 ;  /* 0x0000007d44197220 */ /* 0x000fe40000410000 */
[----:B------:R-:W-:Y:S02]  /*119d0*/  FMUL.FTZ R27, R0, R127 ;  /* 0x0000007f001b7220 */ /* 0x000fe40000410000 */
[C---:B------:R-:W-:Y:S01]  /*119e0*/  FMUL.FTZ R23, R69.reuse, R123 ;  /* 0x0000007b45177220 */ /* 0x040fe20000410000 */
[----:B------:R-:W-:Y:S02]  /*119f0*/  MOV R123, R229 ;  /* 0x000000e5007b7202 */ /* 0x000fe40000000f00 */
[----:B------:R3:W-:Y:S01]  /*11a00*/  MUFU.EX2 R229, R24 ;  /* 0x0000001800e57308 */ /* 0x0007e20000000800 */
[----:B------:R-:W-:Y:S01]  /*11a10*/  FMUL.FTZ R22, R69, R122 ;  /* 0x0000007a45167220 */ /* 0x000fe20000410000 */
[----:B------:R-:W-:Y:S08]  /*11a20*/  MOV R122, R205 ;  /* 0x000000cd007a7202 */ /* 0x000ff00000000f00 */
[----:B------:R4:W-:Y:S01]  /*11a30*/  MUFU.EX2 R205, R60 ;  /* 0x0000003c00cd7308 */ /* 0x0009e20000000800 */
[----:B--2---:R-:W-:Y:S01]  /*11a40*/  FMUL.FTZ R20, R73, R120 ;  /* 0x0000007849147220 */ /* 0x004fe20000410000 */
[----:B------:R-:W-:Y:S01]  /*11a50*/  MOV R120, R40 ;  /* 0x0000002800787202 */ /* 0x000fe20000000f00 */
[--C-:B------:R-:W-:Y:S05]  /*11a60*/  FFMA.FTZ R40, R193, c[0x0][0x2d0], -R2.reuse ;  /* 0x0000b400c1287a23 */ /* 0x100fea0000010802 */
[-C--:B------:R-:W-:Y:S03]  /*11a70*/  HMMA.16816.F32 R20, R76, R36.reuse, R20 ;  /* 0x000000244c14723c */ /* 0x080fe60000001814 */
[C---:B---3--:R-:W-:Y:S01]  /*11a80*/  FMUL.FTZ R24, R68.reuse, R124 ;  /* 0x0000007c44187220 */ /* 0x048fe20000410000 */
[----:B------:R-:W-:Y:S02]  /*11a90*/  MOV R124, R226 ;  /* 0x000000e2007c7202 */ /* 0x000fe40000000f00 */
[----:B------:R2:W-:Y:S04]  /*11aa0*/  MUFU.EX2 R226, R28 ;  /* 0x0000001c00e27308 */ /* 0x0005e80000000800 */
[C---:B------:R-:W-:Y:S04]  /*11ab0*/  HMMA.16816.F32 R24, R64.reuse, R36, R24 ;  /* 0x000000244018723c */ /* 0x040fe80000001818 */
[C---:B----4-:R-:W-:Y:S03]  /*11ac0*/  FMUL.FTZ R60, R68.reuse, R160 ;  /* 0x000000a0443c7220 */ /* 0x050fe60000410000 */
[----:B------:R-:W-:Y:S02]  /*11ad0*/  FFMA.FTZ R36, R187, c[0x0][0x2d0], -R2 ;  /* 0x0000b400bb247a23 */ /* 0x000fe40000010802 */
[----:B------:R-:W-:Y:S02]  /*11ae0*/  FMUL.FTZ R37, R73, R137 ;  /* 0x0000008949257220 */ /* 0x000fe40000410000 */
[----:B------:R3:W-:Y:S01]  /*11af0*/  MUFU.EX2 R137, R44 ;  /* 0x0000002c00897308 */ /* 0x0007e20000000800 */
[C---:B--2---:R-:W-:Y:S09]  /*11b00*/  FMUL.FTZ R28, R68.reuse, R128 ;  /* 0x00000080441c7220 */ /* 0x044ff20000410000 */
[----:B------:R2:W-:Y:S01]  /*11b10*/  MUFU.EX2 R128, R36 ;  /* 0x0000002400807308 */ /* 0x0005e20000000800 */
[-C--:B------:R-:W-:Y:S08]  /*11b20*/  HMMA.16816.F32 R28, R64, R38.reuse, R28 ;  /* 0x00000026401c723c */ /* 0x080ff0000000181c */
[C---:B------:R-:W-:Y:S04]  /*11b30*/  HMMA.16816.F32 R32, R76.reuse, R38, R32 ;  /* 0x000000264c20723c */ /* 0x040fe80000001820 */
[C---:B---3--:R-:W-:Y:S03]  /*11b40*/  FMUL.FTZ R44, R68.reuse, R144 ;  /* 0x00000090442c7220 */ /* 0x048fe60000410000 */
[----:B------:R-:W-:Y:S02]  /*11b50*/  FMUL.FTZ R39, R69, R139 ;  /* 0x0000008b45277220 */ /* 0x000fe40000410000 */
[----:B------:R3:W4:Y:S03]  /*11b60*/  MUFU.EX2 R139, R40 ;  /* 0x00000028008b7308 */ /* 0x0007260000000800 */
[----:B--2---:R-:W-:Y:S02]  /*11b70*/  FMUL.FTZ R36, R73, R136 ;  /* 0x0000008849247220 */ /* 0x004fe40000410000 */
[----:B------:R-:W-:Y:S05]  /*11b80*/  FMUL.FTZ R38, R69, R138 ;  /* 0x0000008a45267220 */ /* 0x000fea0000410000 */
[----:B------:R2:W2:Y:S02]  /*11b90*/  MUFU.EX2 R138, R48 ;  /* 0x00000030008a7308 */ /* 0x0004a40000000800 */
[-C--:B-1----:R-:W-:Y:S03]  /*11ba0*/  HMMA.16816.F32 R36, R76, R52.reuse, R36 ;  /* 0x000000344c24723c */ /* 0x082fe60000001824 */
[----:B---3--:R-:W-:Y:S07]  /*11bb0*/  FMUL.FTZ R40, R68, R140 ;  /* 0x0000008c44287220 */ /* 0x008fee0000410000 */
[C---:B------:R-:W-:Y:S04]  /*11bc0*/  HMMA.16816.F32 R40, R64.reuse, R52, R40 ;  /* 0x000000344028723c */ /* 0x040fe80000001828 */
[C---:B--2---:R-:W-:Y:S02]  /*11bd0*/  FMUL.FTZ R48, R73.reuse, R148 ;  /* 0x0000009449307220 */ /* 0x044fe40000410000 */
[----:B------:R-:W-:Y:S01]  /*11be0*/  LDSM.16.MT88.4 R148, [R210+0x2900] ;  /* 0x00290000d294783b */ /* 0x000fe20000004200 */
[--C-:B------:R-:W-:Y:S01]  /*11bf0*/  FFMA.FTZ R52, R194, c[0x0][0x2d0], -R100.reuse ;  /* 0x0000b400c2347a23 */ /* 0x100fe20000010864 */
[-C--:B------:R-:W-:Y:S03]  /*11c00*/  HMMA.16816.F32 R44, R64, R54.reuse, R44 ;  /* 0x00000036402c723c */ /* 0x080fe6000000182c */
[----:B------:R1:W2:Y:S01]  /*11c10*/  MUFU.EX2 R207, R52 ;  /* 0x0000003400cf7308 */ /* 0x0002a20000000800 */
[----:B------:R-:W-:Y:S04]  /*11c20*/  FMUL.FTZ R53, R73, R153 ;  /* 0x0000009949357220 */ /* 0x000fe80000410000 */
[C---:B------:R-:W-:Y:S07]  /*11c30*/  HMMA.16816.F32 R48, R76.reuse, R54, R48 ;  /* 0x000000364c30723c */ /* 0x040fee0000001830 */
        /* <DEDUP_REMOVED lines=8> */
[----:B----4-:R-:W-:Y:S03]  /*11cc0*/  F2FP.PACK_AB R81, R139, R128 ;  /* 0x000000808b51723e */ /* 0x010fe600000000ff */
[C---:B------:R-:W-:Y:S02]  /*11cd0*/  FMUL.FTZ R64, R73.reuse, R164 ;  /* 0x000000a449407220 */ /* 0x040fe40000410000 */
[----:B------:R-:W-:Y:S03]  /*11ce0*/  FMUL.FTZ R65, R73, R165 ;  /* 0x000000a549417220 */ /* 0x000fe60000410000 */
[C---:B------:R-:W-:Y:S02]  /*11cf0*/  FMUL.FTZ R66, R69.reuse, R166 ;  /* 0x000000a645427220 */ /* 0x040fe40000410000 */
[----:B------:R-:W-:Y:S07]  /*11d00*/  FMUL.FTZ R67, R69, R167 ;  /* 0x000000a745437220 */ /* 0x000fee0000410000 */
[----:B------:R-:W-:Y:S04]  /*11d10*/  HMMA.16816.F32 R64, R76, R82, R64 ;  /* 0x000000524c40723c */ /* 0x000fe80000001840 */
[--C-:B-1----:R-:W-:Y:S03]  /*11d20*/  FFMA.FTZ R80, R200, c[0x0][0x2d0], -R168.reuse ;  /* 0x0000b400c8507a23 */ /* 0x102fe600000108a8 */
[----:B------:R-:W-:Y:S01]  /*11d30*/  F2FP.PACK_AB R76, R235, R238 ;  /* 0x000000eeeb4c723e */ /* 0x000fe200000000ff */
[----:B------:R1:W-:Y:S01]  /*11d40*/  MUFU.EX2 R200, R92 ;  /* 0x0000005c00c87308 */ /* 0x0003e20000000800 */
[----:B------:R-:W-:Y:S03]  /*11d50*/  F2FP.PACK_AB R78, R237, R236 ;  /* 0x000000eced4e723e */ /* 0x000fe600000000ff */
[----:B------:R-:W-:Y:S02]  /*11d60*/  F2FP.PACK_AB R77, R234, R233 ;  /* 0x000000e9ea4d723e */ /* 0x000fe400000000ff */
[----:B------:R-:W-:Y:S02]  /*11d70*/  F2FP.PACK_AB R79, R231, R232 ;  /* 0x000000e8e74f723e */ /* 0x000fe400000000ff */
[----:B------:R-:W-:Y:S02]  /*11d80*/  F2FP.PACK_AB R82, R228, R226 ;  /* 0x000000e2e452723e */ /* 0x000fe400000000ff */
[----:B------:R4:W-:Y:S01]  /*11d90*/  MUFU.EX2 R203, R80 ;  /* 0x0000005000cb7308 */ /* 0x0009e20000000800 */
[----:B------:R-:W-:Y:S02]  /*11da0*/  F2FP.PACK_AB R83, R138, R137 ;  /* 0x000000898a53723e */ /* 0x000fe400000000ff */
[-C--:B------:R-:W-:Y:S01]  /*11db0*/  HMMA.16816.F32 R4, R76, R84.reuse, R4 ;  /* 0x000000544c04723c */ /* 0x080fe20000001804 */
[----:B-1----:R-:W1:Y:S02]  /*11dc0*/  LDSM.16.MT88.4 R92, [R210+0x900] ;  /* 0x00090000d25c783b */ /* 0x002e640000004200 */
[--C-:B----4-:R-:W-:Y:S04]  /*11dd0*/  FFMA.FTZ R80, R201, c[0x0][0x2d0], -R168.reuse ;  /* 0x0000b400c9507a23 */ /* 0x110fe800000108a8 */
[----:B------:R4:W1:Y:S02]  /*11de0*/  MUFU.EX2 R202, R80 ;  /* 0x0000005000ca7308 */ /* 0x0008640000000800 */
[----:B----4-:R-:W-:Y:S07]  /*11df0*/  F2FP.PACK_AB R80, R229, R230 ;  /* 0x000000e6e550723e */ /* 0x010fee00000000ff */
[C---:B------:R-:W-:Y:S07]  /*11e00*/  HMMA.16816.F32 R8, R80.reuse, R84, R8 ;  /* 0x000000545008723c */ /* 0x040fee0000001808 */
[----:B------:R-:W-:Y:S01]  /*11e10*/  FFMA.FTZ R84, R199, c[0x0][0x2d0], -R168 ;  /* 0x0000b400c7547a23 */ /* 0x000fe200000108a8 */
[-C--:B------:R-:W-:Y:S03]  /*11e20*/  HMMA.16816.F32 R12, R80, R86.reuse, R12 ;  /* 0x00000056500c723c */ /* 0x080fe6000000180c */
[----:B------:R4:W1:Y:S05]  /*11e30*/  MUFU.EX2 R201, R84 ;  /* 0x0000005400c97308 */ /* 0x00086a0000000800 */
[C---:B------:R-:W-:Y:S08]  /*11e40*/  HMMA.16816.F32 R16, R76.reuse, R86, R16 ;  /* 0x000000564c10723c */ /* 0x040ff00000001810 */
[-C--:B------:R-:W-:Y:S08]  /*11e50*/  HMMA.16816.F32 R20, R76, R88.reuse, R20 ;  /* 0x000000584c14723c */ /* 0x080ff00000001814 */
[C---:B------:R-:W-:Y:S04]  /*11e60*/  HMMA.16816.F32 R24, R80.reuse, R88, R24 ;  /* 0x000000585018723c */ /* 0x040fe80000001818 */
[--C-:B----4-:R-:W-:Y:S01]  /*11e70*/  FFMA.FTZ R84, R124, c[0x0][0x2d0], -R169.reuse ;  /* 0x0000b4007c547a23 */ /* 0x110fe200000108a9 */
[----:B------:R-:W-:Y:S02]  /*11e80*/  MOV R124, R123 ;  /* 0x0000007b007c7202 */ /* 0x000fe40000000f00 */
[----:B------:R-:W-:Y:S01]  /*11e90*/  MOV R123, R122 ;  /* 0x0000007a007b7202 */ /* 0x000fe20000000f00 */
[-C--:B------:R-:W-:Y:S01]  /*11ea0*/  HMMA.16816.F32 R28, R80, R90.reuse, R28 ;  /* 0x0000005a501c723c */ /* 0x080fe2000000181c */
[----:B------:R4:W-:Y:S03]  /*11eb0*/  MUFU.EX2 R143, R84 ;  /* 0x00000054008f7308 */ /* 0x0009e60000000800 */
[----:B------:R-:W-:Y:S02]  /*11ec0*/  MOV R122, R121 ;  /* 0x00000079007a7202 */ /* 0x000fe40000000f00 */
[----:B------:R-:W-:Y:S02]  /*11ed0*/  MOV R121, R120 ;  /* 0x0000007800797202 */ /* 0x000fe40000000f00 */
[C---:B------:R-:W-:Y:S04]  /*11ee0*/  HMMA.16816.F32 R32, R76.reuse, R90, R32 ;  /* 0x0000005a4c20723c */ /* 0x040fe80000001820 */
[----:B------:R-:W-:Y:S02]  /*11ef0*/  MOV R120, R119 ;  /* 0x0000007700787202 */ /* 0x000fe40000000f00 */
[----:B------:R-:W-:Y:S02]  /*11f00*/  MOV R119, R118 ;  /* 0x0000007600777202 */ /* 0x000fe40000000f00 */
[-C--:B-1----:R-:W-:Y:S04]  /*11f10*/  HMMA.16816.F32 R36, R76, R92.reuse, R36 ;  /* 0x0000005c4c24723c */ /* 0x082fe80000001824 */
[----:B------:R-:W-:Y:S02]  /*11f20*/  MOV R118, R116 ;  /* 0x0000007400767202 */ /* 0x000fe40000000f00 */
[----:B------:R-:W-:Y:S02]  /*11f30*/  MOV R116, R115 ;  /* 0x0000007300747202 */ /* 0x000fe40000000f00 */
        /* <DEDUP_REMOVED lines=11> */
[----:B------:R-:W-:Y:S04]  /*11ff0*/  MOV R118, R116 ;  /* 0x0000007400767202 */ /* 0x000fe80000000f00 */
[----:B------:R-:W-:Y:S02]  /*12000*/  MOV R116, R115 ;  /* 0x0000007300747202 */ /* 0x000fe40000000f00 */
[----:B------:R-:W-:Y:S02]  /*12010*/  MOV R113, R112 ;  /* 0x0000007000717202 */ /* 0x000fe40000000f00 */
[----:B------:R-:W-:Y:S01]  /*12020*/  MOV R112, R111 ;  /* 0x0000006f00707202 */ /* 0x000fe20000000f00 */
[--C-:B-1----:R-:W-:Y:S01]  /*12030*/  FFMA.FTZ R84, R124, c[0x0][0x2d0], -R169.reuse ;  /* 0x0000b4007c547a23 */ /* 0x102fe200000108a9 */
[----:B------:R-:W-:Y:S02]  /*12040*/  MOV R124, R123 ;  /* 0x0000007b007c7202 */ /* 0x000fe40000000f00 */
[----:B------:R-:W-:Y:S01]  /*12050*/  MOV R123, R122 ;  /* 0x0000007a007b7202 */ /* 0x000fe20000000f00 */
[----:B------:R1:W-:Y:S01]  /*12060*/  MUFU.EX2 R142, R84 ;  /* 0x00000054008e7308 */ /* 0x0003e20000000800 */
[----:B------:R-:W-:Y:S01]  /*12070*/  MOV R122, R121 ;  /* 0x00000079007a7202 */ /* 0x000fe20000000f00 */
        /* <DEDUP_REMOVED lines=17> */
[----:B------:R-:W-:Y:S01]  /*12190*/  MOV R108, R104 ;  /* 0x00000068006c7202 */ /* 0x000fe20000000f00 */
[----:B------:R1:W5:Y:S01]  /*121a0*/  LDL.LU R220, [R1+0x70] ;  /* 0x0000700001dc7983 */ /* 0x0003620000300800 */
[----:B------:R-:W-:Y:S01]  /*121b0*/  MOV R104, R178 ;  /* 0x000000b200687202 */ /* 0x000fe20000000f00 */
[--C-:B----4-:R-:W-:Y:S01]  /*121c0*/  FFMA.FTZ R88, R124, c[0x0][0x2d0], -R2.reuse ;  /* 0x0000b4007c587a23 */ /* 0x110fe20000010802 */
[----:B------:R-:W-:Y:S02]  /*121d0*/  MOV R124, R123 ;  /* 0x0000007b007c7202 */ /* 0x000fe40000000f00 */
[----:B------:R-:W-:Y:S01]  /*121e0*/  MOV R123, R122 ;  /* 0x0000007a007b7202 */ /* 0x000fe20000000f00 */
[----:B------:R4:W-:Y:S01]  /*121f0*/  MUFU.EX2 R136, R88 ;  /* 0x0000005800887308 */ /* 0x0009e20000000800 */
[----:B------:R-:W-:Y:S02]  /*12200*/  MOV R122, R121 ;  /* 0x00000079007a7202 */ /* 0x000fe40000000f00 */
[----:B------:R-:W-:Y:S02]  /*12210*/  MOV R178, R171 ;  /* 0x000000ab00b27202 */ /* 0x000fe40000000f00 */
[----:B------:R-:W-:Y:S02]  /*12220*/  MOV R171, R221 ;  /* 0x000000dd00ab7202 */ /* 0x000fe40000000f00 */
[----:B------:R2:W5:Y:S01]  /*12230*/  LDL.LU R221, [R1+0x6c] ;  /* 0x00006c0001dd7983 */ /* 0x0005620000300800 */
[----:B------:R-:W-:Y:S02]  /*12240*/  MOV R115, R112 ;  /* 0x0000007000737202 */ /* 0x000fe40000000f00 */
[----:B------:R-:W-:Y:S02]  /*12250*/  MOV R112, R111 ;  /* 0x0000006f00707202 */ /* 0x000fe40000000f00 */
[----:B------:R-:W-:Y:S02]  /*12260*/  MOV R111, R108 ;  /* 0x0000006c006f7202 */ /* 0x000fe40000000f00 */
[----:B------:R-:W-:Y:S02]  /*12270*/  MOV R108, R104 ;  /* 0x00000068006c7202 */ /* 0x000fe40000000f00 */
[----:B------:R-:W-:Y:S02]  /*12280*/  MOV R104, R222 ;  /* 0x000000de00687202 */ /* 0x000fe40000000f00 */
[----:B------:R2:W5:Y:S01]  /*12290*/  LDL.LU R222, [R1+0x68] ;  /* 0x0000680001de7983 */ /* 0x0005620000300800 */
[----:B------:R-:W-:Y:S02]  /*122a0*/  MOV R120, R115 ;  /* 0x0000007300787202 */ /* 0x000fe40000000f00 */
[----:B------:R-:W-:Y:S02]  /*122b0*/  MOV R115, R111 ;  /* 0x0000006f00737202 */ /* 0x000fe40000000f00 */
[----:B------:R-:W-:Y:S01]  /*122c0*/  MOV R111, R109 ;  /* 0x0000006d006f7202 */ /* 0x000fe20000000f00 */
[----:B----4-:R-:W-:Y:S01]  /*122d0*/  FFMA.FTZ R88, R124, c[0x0][0x2d0], -R2 ;  /* 0x0000b4007c587a23 */ /* 0x010fe20000010802 */
[----:B------:R-:W-:Y:S01]  /*122e0*/  MOV R124, R123 ;  /* 0x0000007b007c7202 */ /* 0x000fe20000000f00 */
[-C--:B-1----:R-:W-:Y:S02]  /*122f0*/  HMMA.16816.F32 R52, R76, R84.reuse, R52 ;  /* 0x000000544c34723c */ /* 0x082fe40000001834 */
[----:B------:R1:W4:Y:S01]  /*12300*/  MUFU.EX2 R141, R88 ;  /* 0x00000058008d7308 */ /* 0x0003220000000800 */
[----:B------:R-:W-:Y:S02]  /*12310*/  MOV R123, R122 ;  /* 0x0000007a007b7202 */ /* 0x000fe40000000f00 */
[----:B------:R-:W-:Y:S02]  /*12320*/  MOV R109, R107 ;  /* 0x0000006b006d7202 */ /* 0x000fe40000000f00 */
[----:B------:R-:W-:Y:S01]  /*12330*/  MOV R107, R223 ;  /* 0x000000df006b7202 */ /* 0x000fe20000000f00 */
[C---:B------:R-:W-:Y:S01]  /*12340*/  HMMA.16816.F32 R56, R80.reuse, R84, R56 ;  /* 0x000000545038723c */ /* 0x040fe20000001838 */
[----:B------:R2:W5:Y:S03]  /*12350*/  LDL.LU R223, [R1+0x64] ;  /* 0x0000640001df7983 */ /* 0x0005660000300800 */
[----:B------:R-:W-:Y:S02]  /*12360*/  MOV R121, R120 ;  /* 0x0000007800797202 */ /* 0x000fe40000000f00 */
[----:B------:R-:W-:Y:S01]  /*12370*/  MOV R120, R115 ;  /* 0x0000007300787202 */ /* 0x000fe20000000f00 */
[--C-:B------:R-:W-:Y:S01]  /*12380*/  FFMA.FTZ R84, R251, c[0x0][0x2d0], -R100.reuse ;  /* 0x0000b400fb547a23 */ /* 0x100fe20000010864 */
[-C--:B------:R-:W-:Y:S03]  /*12390*/  HMMA.16816.F32 R60, R80, R86.reuse, R60 ;  /* 0x00000056503c723c */ /* 0x080fe6000000183c */
[----:B------:R2:W-:Y:S01]  /*123a0*/  MUFU.EX2 R196, R84 ;  /* 0x0000005400c47308 */ /* 0x0005e20000000800 */
[----:B------:R-:W-:Y:S02]  /*123b0*/  MOV R115, R111 ;  /* 0x0000006f00737202 */ /* 0x000fe40000000f00 */
[----:B------:R-:W-:Y:S01]  /*123c0*/  MOV R122, R121 ;  /* 0x00000079007a7202 */ /* 0x000fe20000000f00 */
[----:B------:R-:W-:Y:S01]  /*123d0*/  FFMA.FTZ R80, R252, c[0x0][0x2d0], -R100 ;  /* 0x0000b400fc507a23 */ /* 0x000fe20000010864 */
[----:B------:R-:W-:Y:S04]  /*123e0*/  HMMA.16816.F32 R64, R76, R86, R64 ;  /* 0x000000564c40723c */ /* 0x000fe80000001840 */
[--C-:B-1----:R-:W-:Y:S01]  /*123f0*/  FFMA.FTZ R88, R124, c[0x0][0x2d0], -R2.reuse ;  /* 0x0000b4007c587a23 */ /* 0x102fe20000010802 */
[----:B------:R-:W-:Y:S01]  /*12400*/  MOV R124, R123 ;  /* 0x0000007b007c7202 */ /* 0x000fe20000000f00 */
[----:B------:R-:W-:Y:S01]  /*12410*/  MUFU.EX2 R195, R80 ;  /* 0x0000005000c37308 */ /* 0x000fe20000000800 */
[----:B------:R-:W-:Y:S02]  /*12420*/  MOV R121, R120 ;  /* 0x0000007800797202 */ /* 0x000fe40000000f00 */
[----:B------:R-:W-:Y:S03]  /*12430*/  MOV R120, R115 ;  /* 0x0000007300787202 */ /* 0x000fe60000000f00 */
[----:B------:R-:W-:Y:S02]  /*12440*/  MOV R123, R122 ;  /* 0x0000007a007b7202 */ /* 0x000fe40000000f00 */
[----:B------:R-:W-:Y:S02]  /*12450*/  MOV R122, R121 ;  /* 0x00000079007a7202 */ /* 0x000fe40000000f00 */
[----:B------:R1:W-:Y:S01]  /*12460*/  MUFU.EX2 R140, R88 ;  /* 0x00000058008c7308 */ /* 0x0003e20000000800 */
[----:B------:R-:W-:Y:S02]  /*12470*/  MOV R121, R120 ;  /* 0x0000007800797202 */ /* 0x000fe40000000f00 */
[----:B--2---:R-:W-:Y:S01]  /*12480*/  F2FP.PACK_AB R76, R206, R207 ;  /* 0x000000cfce4c723e */ /* 0x004fe200000000ff */
[----:B------:R-:W-:Y:S01]  /*12490*/  LDSM.16.MT88.4 R84, [R212+0x1100] ;  /* 0x00110000d454783b */ /* 0x000fe20000004200 */
[----:B---3--:R-:W-:Y:S02]  /*124a0*/  F2FP.PACK_AB R78, R204, R205 ;  /* 0x000000cdcc4e723e */ /* 0x008fe400000000ff */
[----:B------:R-:W-:Y:S02]  /*124b0*/  F2FP.PACK_AB R77, R202, R203 ;  /* 0x000000cbca4d723e */ /* 0x000fe400000000ff */
[----:B------:R-:W-:Y:S02]  /*124c0*/  F2FP.PACK_AB R79, R201, R200 ;  /* 0x000000c8c94f723e */ /* 0x000fe400000000ff */
[----:B------:R-:W-:Y:S02]  /*124d0*/  F2FP.PACK_AB R82, R198, R142 ;  /* 0x0000008ec652723e */ /* 0x000fe400000000ff */
[----:B----4-:R-:W-:Y:S02]  /*124e0*/  F2FP.PACK_AB R81, R141, R136 ;  /* 0x000000888d51723e */ /* 0x010fe400000000ff */
[----:B------:R-:W-:Y:S02]  /*124f0*/  MOV R120, R119 ;  /* 0x0000007700787202 */ /* 0x000fe40000000f00 */
[----:B------:R-:W-:Y:S02]  /*12500*/  MOV R119, R117 ;  /* 0x0000007500777202 */ /* 0x000fe40000000f00 */
[----:B------:R-:W-:Y:S02]  /*12510*/  MOV R117, R219 ;  /* 0x000000db00757202 */ /* 0x000fe40000000f00 */
[----:B------:R-:W-:Y:S02]  /*12520*/  MOV R111, R224 ;  /* 0x000000e0006f7202 */ /* 0x000fe40000000f00 */
[----:B------:R-:W-:Y:S01]  /*12530*/  MOV R115, R218 ;  /* 0x000000da00737202 */ /* 0x000fe20000000f00 */
[----:B-1----:R-:W-:Y:S01]  /*12540*/  FFMA.FTZ R88, R124, c[0x0][0x2d0], -R2 ;  /* 0x0000b4007c587a23 */ /* 0x002fe20000010802 */
[----:B------:R-:W-:Y:S01]  /*12550*/  MOV R124, R123 ;  /* 0x0000007b007c7202 */ /* 0x000fe20000000f00 */
[----:B------:R1:W5:Y:S01]  /*12560*/  LDL.LU R224, [R1+0x60] ;  /* 0x0000600001e07983 */ /* 0x0003620000300800 */
[----:B------:R-:W-:Y:S01]  /*12570*/  MOV R123, R122 ;  /* 0x0000007a007b7202 */ /* 0x000fe20000000f00 */
[----:B------:R2:W3:Y:S01]  /*12580*/  MUFU.EX2 R144, R88 ;  /* 0x0000005800907308 */ /* 0x0004e20000000800 */
[----:B------:R-:W-:Y:S01]  /*12590*/  MOV R122, R121 ;  /* 0x00000079007a7202 */ /* 0x000fe20000000f00 */
[----:B------:R-:W-:Y:S01]  /*125a0*/  FFMA.FTZ R92, R124, c[0x0][0x2d0], -R100 ;  /* 0x0000b4007c5c7a23 */ /* 0x000fe20000010864 */
[----:B------:R-:W-:Y:S01]  /*125b0*/  MOV R124, R123 ;  /* 0x0000007b007c7202 */ /* 0x000fe20000000f00 */
[----:B------:R1:W5:Y:S01]  /*125c0*/  LDL.LU R218, [R1+0x5c] ;  /* 0x00005c0001da7983 */ /* 0x0003620000300800 */
[----:B------:R-:W-:Y:S02]  /*125d0*/  MOV R123, R122 ;  /* 0x0000007a007b7202 */ /* 0x000fe40000000f00 */
[----:B------:R-:W-:Y:S01]  /*125e0*/  MOV R121, R120 ;  /* 0x0000007800797202 */ /* 0x000fe20000000f00 */
[----:B------:R1:W5:Y:S01]  /*125f0*/  LDL.LU R219, [R1+0x58] ;  /* 0x0000580001db7983 */ /* 0x0003620000300800 */
[----:B------:R-:W-:Y:S01]  /*12600*/  MOV R120, R119 ;  /* 0x0000007700787202 */ /* 0x000fe20000000f00 */
[----:B------:R-:W-:Y:S01]  /*12610*/  FFMA.FTZ R80, R123, c[0x0][0x2d0], -R168 ;  /* 0x0000b4007b507a23 */ /* 0x000fe200000108a8 */
[----:B------:R-:W-:Y:S01]  /*12620*/  MOV R119, R181 ;  /* 0x000000b500777202 */ /* 0x000fe20000000f00 */
[----:B------:R4:W-:Y:S01]  /*12630*/  MUFU.EX2 R147, R92 ;  /* 0x0000005c00937308 */ /* 0x0009e20000000800 */
[----:B------:R-:W-:Y:S02]  /*12640*/  MOV R122, R121 ;  /* 0x00000079007a7202 */ /* 0x000fe40000000f00 */
[----:B------:R-:W-:Y:S02]  /*12650*/  MOV R121, R119 ;  /* 0x0000007700797202 */ /* 0x000fe40000000f00 */
[----:B------:R-:W-:Y:S02]  /*12660*/  MOV R119, R116 ;  /* 0x0000007400777202 */ /* 0x000fe40000000f00 */
[----:B------:R-:W-:Y:S02]  /*12670*/  MOV R116, R113 ;  /* 0x0000007100747202 */ /* 0x000fe40000000f00 */
[----:B------:R-:W-:Y:S01]  /*12680*/  MOV R113, R102 ;  /* 0x0000006600717202 */ /* 0x000fe20000000f00 */
[----:B------:R1:W-:Y:S01]  /*12690*/  MUFU.EX2 R146, R80 ;  /* 0x0000005000927308 */ /* 0x0003e20000000800 */
[----:B------:R-:W-:Y:S01]  /*126a0*/  MOV R181, R208 ;  /* 0x000000d000b57202 */ /* 0x000fe20000000f00 */
[----:B--2---:R-:W2:Y:S01]  /*126b0*/  LDSM.16.MT88.4 R88, [R209+0x1100] ;  /* 0x00110000d158783b */ /* 0x004ea20000004200 */
[----:B------:R-:W-:Y:S02]  /*126c0*/  MOV R102, R215 ;  /* 0x000000d700667202 */ /* 0x000fe40000000f00 */
[----:B---3--:R-:W-:Y:S05]  /*126d0*/  F2FP.PACK_AB R83, R144, R140 ;  /* 0x0000008c9053723e */ /* 0x008fea00000000ff */
[----:B------:R3:W5:Y:S04]  /*126e0*/  LDL.LU R208, [R1+0x54] ;  /* 0x0000540001d07983 */ /* 0x0007680000300800 */
[----:B------:R3:W5:Y:S01]  /*126f0*/  LDL.LU R215, [R1+0x50] ;  /* 0x0000500001d77983 */ /* 0x0007620000300800 */
[----:B----4-:R-:W-:Y:S04]  /*12700*/  FFMA.FTZ R92, R124, c[0x0][0x2d0], -R100 ;  /* 0x0000b4007c5c7a23 */ /* 0x010fe80000010864 */
[----:B------:R4:W3:Y:S01]  /*12710*/  MUFU.EX2 R197, R92 ;  /* 0x0000005c00c57308 */ /* 0x0008e20000000800 */
[----:B-1----:R-:W-:Y:S01]  /*12720*/  F2FP.PACK_AB R80, R199, R143 ;  /* 0x0000008fc750723e */ /* 0x002fe200000000ff */
[-C--:B--2---:R-:W-:Y:S03]  /*12730*/  HMMA.16816.F32 R4, R76, R88.reuse, R4 ;  /* 0x000000584c04723c */ /* 0x084fe60000001804 */
[--C-:B----4-:R-:W-:Y:S05]  /*12740*/  FFMA.FTZ R92, R122, c[0x0][0x2d0], -R168.reuse ;  /* 0x0000b4007a5c7a23 */ /* 0x110fea00000108a8 */
[----:B------:R1:W2:Y:S01]  /*12750*/  MUFU.EX2 R194, R92 ;  /* 0x0000005c00c27308 */ /* 0x0002a20000000800 */
[C---:B------:R-:W-:Y:S07]  /*12760*/  HMMA.16816.F32 R8, R80.reuse, R88, R8 ;  /* 0x000000585008723c */ /* 0x040fee0000001808 */
[--C-:B------:R-:W-:Y:S01]  /*12770*/  FFMA.FTZ R88, R121, c[0x0][0x2d0], -R168.reuse ;  /* 0x0000b40079587a23 */ /* 0x100fe200000108a8 */
[-C--:B------:R-:W-:Y:S03]  /*12780*/  HMMA.16816.F32 R12, R80, R90.reuse, R12 ;  /* 0x0000005a500c723c */ /* 0x080fe6000000180c */
[----:B------:R4:W-:Y:S05]  /*12790*/  MUFU.EX2 R192, R88 ;  /* 0x0000005800c07308 */ /* 0x0009ea0000000800 */
[C---:B------:R-:W-:Y:S01]  /*127a0*/  HMMA.16816.F32 R16, R76.reuse, R90, R16 ;  /* 0x0000005a4c10723c */ /* 0x040fe20000001810 */
[----:B-1----:R-:W1:Y:S07]  /*127b0*/  LDSM.16.MT88.4 R92, [R210+0x1100] ;  /* 0x00110000d25c783b */ /* 0x002e6e0000004200 */
[-C--:B------:R-:W-:Y:S08]  /*127c0*/  HMMA.16816.F32 R20, R76, R84.reuse, R20 ;  /* 0x000000544c14723c */ /* 0x080ff00000001814 */
[C---:B------:R-:W-:Y:S04]  /*127d0*/  HMMA.16816.F32 R24, R80.reuse, R84, R24 ;  /* 0x000000545018723c */ /* 0x040fe80000001818 */
[----:B----4-:R-:W-:Y:S03]  /*127e0*/  FFMA.FTZ R88, R120, c[0x0][0x2d0], -R168 ;  /* 0x0000b40078587a23 */ /* 0x010fe600000108a8 */
[--C-:B------:R-:W-:Y:S01]  /*127f0*/  FFMA.FTZ R84, R116, c[0x0][0x2d0], -R169.reuse ;  /* 0x0000b40074547a23 */ /* 0x100fe200000108a9 */
[-C--:B------:R-:W-:Y:S01]  /*12800*/  HMMA.16816.F32 R28, R80, R86.reuse, R28 ;  /* 0x00000056501c723c */ /* 0x080fe2000000181c */
[----:B------:R4:W2:Y:S03]  /*12810*/  MUFU.EX2 R193, R88 ;  /* 0x0000005800c17308 */ /* 0x0008a60000000800 */
[----:B------:R-:W-:Y:S02]  /*12820*/  MOV R116, R113 ;  /* 0x0000007100747202 */ /* 0x000fe40000000f00 */
[----:B------:R-:W-:Y:S02]  /*12830*/  MOV R113, R112 ;  /* 0x0000007000717202 */ /* 0x000fe40000000f00 */
[C---:B------:R-:W-:Y:S04]  /*12840*/  HMMA.16816.F32 R32, R76.reuse, R86, R32 ;  /* 0x000000564c20723c */ /* 0x040fe80000001820 */
[----:B------:R-:W-:Y:S02]  /*12850*/  MOV R112, R105 ;  /* 0x0000006900707202 */ /* 0x000fe40000000f00 */
[----:B------:R-:W-:Y:S02]  /*12860*/  MOV R105, R104 ;  /* 0x0000006800697202 */ /* 0x000fe40000000f00 */
[----:B------:R-:W-:Y:S04]  /*12870*/  MOV R104, R180 ;  /* 0x000000b400687202 */ /* 0x000fe80000000f00 */
[----:B------:R-:W-:Y:S02]  /*12880*/  MOV R180, R179 ;  /* 0x000000b300b47202 */ /* 0x000fe40000000f00 */
[----:B------:R-:W-:Y:S01]  /*12890*/  MOV R179, R171 ;  /* 0x000000ab00b37202 */ /* 0x000fe20000000f00 */
[-C--:B-1----:R-:W-:Y:S03]  /*128a0*/  HMMA.16816.F32 R36, R76, R92.reuse, R36 ;  /* 0x0000005c4c24723c */ /* 0x082fe60000001824 */
[--C-:B----4-:R-:W-:Y:S01]  /*128b0*/  FFMA.FTZ R88, R119, c[0x0][0x2d0], -R169.reuse ;  /* 0x0000b40077587a23 */ /* 0x110fe200000108a9 */
[----:B------:R-:W-:Y:S02]  /*128c0*/  MOV R171, R177 ;  /* 0x000000b100ab7202 */ /* 0x000fe40000000f00 */
[----:B------:R-:W-:Y:S01]  /*128d0*/  MOV R177, R191 ;  /* 0x000000bf00b17202 */ /* 0x000fe20000000f00 */
[----:B------:R1:W-:Y:S01]  /*128e0*/  MUFU.EX2 R145, R88 ;  /* 0x0000005800917308 */ /* 0x0003e20000000800 */
[C---:B------:R-:W-:Y:S08]  /*128f0*/  HMMA.16816.F32 R40, R80.reuse, R92, R40 ;  /* 0x0000005c5028723c */ /* 0x040ff00000001828 */
[-C--:B------:R-:W-:Y:S01]  /*12900*/  HMMA.16816.F32 R44, R80, R94.reuse, R44 ;  /* 0x0000005e502c723c */ /* 0x080fe2000000182c */
[----:B------:R4:W-:Y:S07]  /*12910*/  MUFU.EX2 R191, R84 ;  /* 0x0000005400bf7308 */ /* 0x0009ee0000000800 */
[C---:B------:R-:W-:Y:S04]  /*12920*/  HMMA.16816.F32 R48, R76.reuse, R94, R48 ;  /* 0x0000005e4c30723c */ /* 0x040fe80000001830 */
[--C-:B-1----:R-:W-:Y:S01]  /*12930*/  FFMA.FTZ R88, R118, c[0x0][0x2d0], -R169.reuse ;  /* 0x0000b40076587a23 */ /* 0x102fe200000108a9 */
[----:B------:R-:W-:Y:S02]  /*12940*/  MOV R118, R117 ;  /* 0x0000007500767202 */ /* 0x000fe40000000f00 */
[----:B------:R-:W-:Y:S02]  /*12950*/  MOV R117, R114 ;  /* 0x0000007200757202 */ /* 0x000fe40000000f00 */
[----:B------:R-:W-:Y:S03]  /*12960*/  MOV R114, R111 ;  /* 0x0000006f00727202 */ /* 0x000fe60000000f00 */
[----:B------:R-:W-:Y:S01]  /*12970*/  MOV R111, R110 ;  /* 0x0000006e006f7202 */ /* 0x000fe20000000f00 */
[--C-:B----4-:R-:W-:Y:S01]  /*12980*/  FFMA.FTZ R84, R118, c[0x0][0x2d0], -R169.reuse ;  /* 0x0000b40076547a23 */ /* 0x110fe200000108a9 */
[----:B------:R-:W-:Y:S01]  /*12990*/  MOV R110, R109 ;  /* 0x0000006d006e7202 */ /* 0x000fe20000000f00 */
[--C-:B------:R-:W-:Y:S01]  /*129a0*/  FFMA.FTZ R92, R114, c[0x0][0x2d0], -R2.reuse ;  /* 0x0000b400725c7a23 */ /* 0x100fe20000010802 */
[----:B------:R-:W-:Y:S01]  /*129b0*/  MOV R109, R181 ;  /* 0x000000b5006d7202 */ /* 0x000fe20000000f00 */
[----:B------:R1:W4:Y:S01]  /*129c0*/  MUFU.EX2 R155, R84 ;  /* 0x00000054009b7308 */ /* 0x0003220000000800 */
[----:B------:R-:W-:Y:S02]  /*129d0*/  MOV R181, R190 ;  /* 0x000000be00b57202 */ /* 0x000fe40000000f00 */
[----:B------:R-:W-:Y:S02]  /*129e0*/  MOV R114, R111 ;  /* 0x0000006f00727202 */ /* 0x000fe40000000f00 */
[----:B------:R-:W-:Y:S02]  /*129f0*/  MOV R111, R110 ;  /* 0x0000006e006f7202 */ /* 0x000fe40000000f00 */
[----:B------:R-:W-:Y:S03]  /*12a00*/  MOV R110, R101 ;  /* 0x00000065006e7202 */ /* 0x000fe60000000f00 */
[----:B------:R2:W-:Y:S10]  /*12a10*/  MUFU.EX2 R190, R88 ;  /* 0x0000005800be7308 */ /* 0x0005f40000000800 */
[----:B------:R3:W-:Y:S01]  /*12a20*/  MUFU.EX2 R101, R92 ;  /* 0x0000005c00657308 */ /* 0x0007e20000000800 */
[----:B-1----:R-:W-:Y:S09]  /*12a30*/  FFMA.FTZ R84, R117, c[0x0][0x2d0], -R2 ;  /* 0x0000b40075547a23 */ /* 0x002ff20000010802 */
[----:B------:R1:W-:Y:S01]  /*12a40*/  MUFU.EX2 R153, R84 ;  /* 0x0000005400997308 */ /* 0x0003e20000000800 */
[----:B--2---:R-:W2:Y:S01]  /*12a50*/  LDSM.16.MT88.4 R88, [R211+0x1100] ;  /* 0x00110000d358783b */ /* 0x004ea20000004200 */
[----:B---3--:R-:W-:Y:S08]  /*12a60*/  FFMA.FTZ R92, R115, c[0x0][0x2d0], -R100 ;  /* 0x0000b400735c7a23 */ /* 0x008ff00000010864 */
[----:B------:R-:W-:Y:S01]  /*12a70*/  MUFU.EX2 R154, R92 ;  /* 0x0000005c009a7308 */ /* 0x000fe20000000800 */
[--C-:B-1----:R-:W-:Y:S02]  /*12a80*/  FFMA.FTZ R84, R116, c[0x0][0x2d0], -R2.reuse ;  /* 0x0000b40074547a23 */ /* 0x102fe40000010802 */
[----:B------:R-:W-:Y:S07]  /*12a90*/  LDSM.16.MT88.4 R116, [R209+0x2900] ;  /* 0x00290000d174783b */ /* 0x000fee0000004200 */
[----:B------:R1:W3:Y:S01]  /*12aa0*/  MUFU.EX2 R152, R84 ;  /* 0x0000005400987308 */ /* 0x0002e20000000800 */
[-C--:B--2---:R-:W-:Y:S08]  /*12ab0*/  HMMA.16816.F32 R52, R76, R88.reuse, R52 ;  /* 0x000000584c34723c */ /* 0x084ff00000001834 */
[C---:B------:R-:W-:Y:S04]  /*12ac0*/  HMMA.16816.F32 R56, R80.reuse, R88, R56 ;  /* 0x000000585038723c */ /* 0x040fe80000001838 */
[----:B-1----:R-:W-:Y:S01]  /*12ad0*/  FFMA.FTZ R84, R113, c[0x0][0x2d0], -R2 ;  /* 0x0000b40071547a23 */ /* 0x002fe20000010802 */
[----:B------:R-:W-:Y:S02]  /*12ae0*/  MOV R113, R112 ;  /* 0x0000007000717202 */ /* 0x000fe40000000f00 */
[----:B------:R-:W-:Y:S01]  /*12af0*/  MOV R112, R105 ;  /* 0x0000006900707202 */ /* 0x000fe20000000f00 */
[-C--:B------:R-:W-:Y:S04]  /*12b00*/  HMMA.16816.F32 R60, R80, R90.reuse, R60 ;  /* 0x0000005a503c723c */ /* 0x080fe8000000183c */
[----:B------:R-:W-:Y:S01]  /*12b10*/  MOV R105, R104 ;  /* 0x0000006800697202 */ /* 0x000fe20000000f00 */
[--C-:B------:R-:W-:Y:S01]  /*12b20*/  FFMA.FTZ R88, R189, c[0x0][0x2d0], -R100.reuse ;  /* 0x0000b400bd587a23 */ /* 0x100fe20000010864 */
[----:B------:R-:W-:Y:S01]  /*12b30*/  MOV R104, R180 ;  /* 0x000000b400687202 */ /* 0x000fe20000000f00 */
[----:B------:R-:W-:Y:S01]  /*12b40*/  FFMA.FTZ R80, R113, c[0x0][0x2d0], -R100 ;  /* 0x0000b40071507a23 */ /* 0x000fe20000010864 */
[----:B------:R-:W-:Y:S01]  /*12b50*/  HMMA.16816.F32 R64, R76, R90, R64 ;  /* 0x0000005a4c40723c */ /* 0x000fe20000001840 */
[----:B------:R1:W-:Y:S03]  /*12b60*/  MUFU.EX2 R189, R88 ;  /* 0x0000005800bd7308 */ /* 0x0003e60000000800 */
[----:B------:R-:W-:Y:S02]  /*12b70*/  MOV R180, R179 ;  /* 0x000000b300b47202 */ /* 0x000fe40000000f00 */
[----:B------:R-:W-:Y:S02]  /*12b80*/  MOV R179, R171 ;  /* 0x000000ab00b37202 */ /* 0x000fe40000000f00 */
[----:B------:R-:W-:Y:S04]  /*12b90*/  MOV R171, R177 ;  /* 0x000000b100ab7202 */ /* 0x000fe80000000f00 */
[----:B------:R-:W-:Y:S02]  /*12ba0*/  MOV R177, R102 ;  /* 0x0000006600b17202 */ /* 0x000fe40000000f00 */
[----:B------:R2:W2:Y:S01]  /*12bb0*/  MUFU.EX2 R102, R84 ;  /* 0x0000005400667308 */ /* 0x0004a20000000800 */
[----:B------:R-:W-:Y:S02]  /*12bc0*/  MOV R113, R105 ;  /* 0x0000006900717202 */ /* 0x000fe40000000f00 */
[----:B------:R-:W-:Y:S02]  /*12bd0*/  MOV R105, R104 ;  /* 0x0000006800697202 */ /* 0x000fe40000000f00 */
[----:B------:R-:W-:Y:S01]  /*12be0*/  MOV R104, R180 ;  /* 0x000000b400687202 */ /* 0x000fe20000000f00 */
[----:B------:R-:W-:Y:S01]  /*12bf0*/  FFMA.FTZ R92, R113, c[0x0][0x2d0], -R168 ;  /* 0x0000b400715c7a23 */ /* 0x000fe200000108a8 */
[----:B------:R-:W-:Y:S02]  /*12c00*/  MOV R180, R179 ;  /* 0x000000b300b47202 */ /* 0x000fe40000000f00 */
[----:B------:R-:W-:Y:S01]  /*12c10*/  MOV R179, R188 ;  /* 0x000000bc00b37202 */ /* 0x000fe20000000f00 */
[----:B------:R2:W-:Y:S01]  /*12c20*/  MUFU.EX2 R159, R92 ;  /* 0x0000005c009f7308 */ /* 0x0005e20000000800 */
[----:B------:R-:W-:Y:S01]  /*12c30*/  F2FP.PACK_AB R76, R197, R147 ;  /* 0x00000093c54c723e */ /* 0x000fe200000000ff */
[----:B-1----:R-:W-:Y:S01]  /*12c40*/  LDSM.16.MT88.4 R88, [R212+0x1900] ;  /* 0x00190000d458783b */ /* 0x002fe20000004200 */
[----:B------:R-:W-:Y:S02]  /*12c50*/  F2FP.PACK_AB R78, R195, R196 ;  /* 0x000000c4c34e723e */ /* 0x000fe400000000ff */
[----:B------:R-:W-:Y:S02]  /*12c60*/  F2FP.PACK_AB R77, R194, R146 ;  /* 0x00000092c24d723e */ /* 0x000fe400000000ff */
[----:B------:R-:W-:Y:S02]  /*12c70*/  F2FP.PACK_AB R79, R193, R192 ;  /* 0x000000c0c14f723e */ /* 0x000fe400000000ff */
[----:B----4-:R-:W-:Y:S01]  /*12c80*/  F2FP.PACK_AB R82, R155, R191 ;  /* 0x000000bf9b52723e */ /* 0x010fe200000000ff */
[----:B------:R1:W-:Y:S01]  /*12c90*/  MUFU.EX2 R188, R80 ;  /* 0x0000005000bc7308 */ /* 0x0003e20000000800 */
[----:B---3--:R-:W-:Y:S01]  /*12ca0*/  F2FP.PACK_AB R81, R152, R153 ;  /* 0x000000999851723e */ /* 0x008fe200000000ff */
[----:B--2---:R-:W2:Y:S01]  /*12cb0*/  LDSM.16.MT88.4 R84, [R209+0x1900] ;  /* 0x00190000d154783b */ /* 0x004ea20000004200 */
[----:B------:R-:W-:Y:S07]  /*12cc0*/  F2FP.PACK_AB R83, R101, R102 ;  /* 0x000000666553723e */ /* 0x000fee00000000ff */
[----:B------:R-:W3:Y:S01]  /*12cd0*/  LDSM.16.MT88.4 R92, [R210+0x1900] ;  /* 0x00190000d25c783b */ /* 0x000ee20000004200 */
[----:B-1----:R-:W-:Y:S04]  /*12ce0*/  FFMA.FTZ R80, R114, c[0x0][0x2d0], -R100 ;  /* 0x0000b40072507a23 */ /* 0x002fe80000010864 */
[----:B------:R1:W4:Y:S01]  /*12cf0*/  MUFU.EX2 R187, R80 ;  /* 0x0000005000bb7308 */ /* 0x0003220000000800 */
[-C--:B--2---:R-:W-:Y:S03]  /*12d00*/  HMMA.16816.F32 R4, R76, R84.reuse, R4 ;  /* 0x000000544c04723c */ /* 0x084fe60000001804 */
[----:B-1----:R-:W-:Y:S07]  /*12d10*/  F2FP.PACK_AB R80, R190, R145 ;  /* 0x00000091be50723e */ /* 0x002fee00000000ff */
[C---:B------:R-:W-:Y:S07]  /*12d20*/  HMMA.16816.F32 R8, R80.reuse, R84, R8 ;  /* 0x000000545008723c */ /* 0x040fee0000001808 */
[--C-:B------:R-:W-:Y:S01]  /*12d30*/  FFMA.FTZ R84, R112, c[0x0][0x2d0], -R168.reuse ;  /* 0x0000b40070547a23 */ /* 0x100fe200000108a8 */
[-C--:B------:R-:W-:Y:S03]  /*12d40*/  HMMA.16816.F32 R12, R80, R86.reuse, R12 ;  /* 0x00000056500c723c */ /* 0x080fe6000000180c */
[----:B------:R1:W2:Y:S01]  /*12d50*/  MUFU.EX2 R158, R84 ;  /* 0x00000054009e7308 */ /* 0x0002a20000000800 */
[----:B------:R-:W-:Y:S04]  /*12d60*/  MOV R112, R177 ;  /* 0x000000b100707202 */ /* 0x000fe80000000f00 */
[C---:B------:R-:W-:Y:S08]  /*12d70*/  HMMA.16816.F32 R16, R76.reuse, R86, R16 ;  /* 0x000000564c10723c */ /* 0x040ff00000001810 */
[-C--:B------:R-:W-:Y:S08]  /*12d80*/  HMMA.16816.F32 R20, R76, R88.reuse, R20 ;  /* 0x000000584c14723c */ /* 0x080ff00000001814 */
[C---:B------:R-:W-:Y:S04]  /*12d90*/  HMMA.16816.F32 R24, R80.reuse, R88, R24 ;  /* 0x000000585018723c */ /* 0x040fe80000001818 */
[--C-:B-1----:R-:W-:Y:S03]  /*12da0*/  FFMA.FTZ R84, R111, c[0x0][0x2d0], -R168.reuse ;  /* 0x0000b4006f547a23 */ /* 0x102fe600000108a8 */
[--C-:B------:R-:W-:Y:S01]  /*12db0*/  FFMA.FTZ R88, R109, c[0x0][0x2d0], -R169.reuse ;  /* 0x0000b4006d587a23 */ /* 0x100fe200000108a9 */
[-C--:B------:R-:W-:Y:S01]  /*12dc0*/  HMMA.16816.F32 R28, R80, R90.reuse, R28 ;  /* 0x0000005a501c723c */ /* 0x080fe2000000181c */
[----:B------:R1:W-:Y:S03]  /*12dd0*/  MUFU.EX2 R182, R84 ;  /* 0x0000005400b67308 */ /* 0x0003e60000000800 */
[----:B------:R-:W-:Y:S04]  /*12de0*/  MOV R109, R106 ;  /* 0x0000006a006d7202 */ /* 0x000fe80000000f00 */
[C---:B------:R-:W-:Y:S03]  /*12df0*/  HMMA.16816.F32 R32, R76.reuse, R90, R32 ;  /* 0x0000005a4c20723c */ /* 0x040fe60000001820 */
[----:B------:R2:W-:Y:S05]  /*12e00*/  MUFU.EX2 R156, R88 ;  /* 0x00000058009c7308 */ /* 0x0005ea0000000800 */
[-C--:B---3--:R-:W-:Y:S08]  /*12e10*/  HMMA.16816.F32 R36, R76, R92.reuse, R36 ;  /* 0x0000005c4c24723c */ /* 0x088ff00000001824 */
[C---:B------:R-:W-:Y:S04]  /*12e20*/  HMMA.16816.F32 R40, R80.reuse, R92, R40 ;  /* 0x0000005c5028723c */ /* 0x040fe80000001828 */
[----:B-1----:R-:W-:Y:S03]  /*12e30*/  FFMA.FTZ R84, R181, c[0x0][0x2d0], -R168 ;  /* 0x0000b400b5547a23 */ /* 0x002fe600000108a8 */
[--C-:B------:R-:W-:Y:S01]  /*12e40*/  FFMA.FTZ R92, R97, c[0x0][0x2d0], -R2.reuse ;  /* 0x0000b400615c7a23 */ /* 0x100fe20000010802 */
[-C--:B------:R-:W-:Y:S01]  /*12e50*/  HMMA.16816.F32 R44, R80, R94.reuse, R44 ;  /* 0x0000005e502c723c */ /* 0x080fe2000000182c */
[----:B------:R1:W3:Y:S03]  /*12e60*/  MUFU.EX2 R181, R84 ;  /* 0x0000005400b57308 */ /* 0x0002e60000000800 */
[--C-:B--2---:R-:W-:Y:S01]  /*12e70*/  FFMA.FTZ R88, R105, c[0x0][0x2d0], -R169.reuse ;  /* 0x0000b40069587a23 */ /* 0x104fe200000108a9 */
[----:B------:R-:W-:Y:S02]  /*12e80*/  MOV R105, R104 ;  /* 0x0000006800697202 */ /* 0x000fe40000000f00 */
[----:B------:R-:W-:Y:S01]  /*12e90*/  MOV R104, R180 ;  /* 0x000000b400687202 */ /* 0x000fe20000000f00 */
[C---:B------:R-:W-:Y:S03]  /*12ea0*/  HMMA.16816.F32 R48, R76.reuse, R94, R48 ;  /* 0x0000005e4c30723c */ /* 0x040fe60000001830 */
[----:B------:R2:W-:Y:S01]  /*12eb0*/  MUFU.EX2 R180, R88 ;  /* 0x0000005800b47308 */ /* 0x0005e20000000800 */
[----:B------:R-:W-:Y:S02]  /*12ec0*/  MOV R111, R104 ;  /* 0x00000068006f7202 */ /* 0x000fe40000000f00 */
[----:B------:R-:W-:Y:S07]  /*12ed0*/  MOV R104, R175 ;  /* 0x000000af00687202 */ /* 0x000fee0000000f00 */
[----:B------:R3:W-:Y:S01]  /*12ee0*/  MUFU.EX2 R97, R92 ;  /* 0x0000005c00617308 */ /* 0x0007e20000000800 */
[--C-:B-1----:R-:W-:Y:S01]  /*12ef0*/  FFMA.FTZ R84, R110, c[0x0][0x2d0], -R169.reuse ;  /* 0x0000b4006e547a23 */ /* 0x102fe200000108a9 */
[----:B------:R-:W-:Y:S08]  /*12f00*/  MOV R110, R174 ;  /* 0x000000ae006e7202 */ /* 0x000ff00000000f00 */
[----:B------:R1:W-:Y:S01]  /*12f10*/  MUFU.EX2 R157, R84 ;  /* 0x00000054009d7308 */ /* 0x0003e20000000800 */
[--C-:B--2---:R-:W-:Y:S09]  /*12f20*/  FFMA.FTZ R88, R179, c[0x0][0x2d0], -R169.reuse ;  /* 0x0000b400b3587a23 */ /* 0x104ff200000108a9 */
[----:B------:R2:W2:Y:S01]  /*12f30*/  MUFU.EX2 R179, R88 ;  /* 0x0000005800b37308 */ /* 0x0004a20000000800 */
[--C-:B---3--:R-:W-:Y:S09]  /*12f40*/  FFMA.FTZ R92, R98, c[0x0][0x2d0], -R2.reuse ;  /* 0x0000b400625c7a23 */ /* 0x108ff20000010802 */
[----:B------:R3:W-:Y:S01]  /*12f50*/  MUFU.EX2 R98, R92 ;  /* 0x0000005c00627308 */ /* 0x0007e20000000800 */
[----:B-1----:R-:W1:Y:S01]  /*12f60*/  LDSM.16.MT88.4 R84, [R211+0x1900] ;  /* 0x00190000d354783b */ /* 0x002e620000004200 */
[----:B--2---:R-:W-:Y:S08]  /*12f70*/  FFMA.FTZ R88, R99, c[0x0][0x2d0], -R2 ;  /* 0x0000b40063587a23 */ /* 0x004ff00000010802 */
[----:B------:R2:W-:Y:S01]  /*12f80*/  MUFU.EX2 R99, R88 ;  /* 0x0000005800637308 */ /* 0x0005e20000000800 */
[----:B---3--:R-:W-:Y:S09]  /*12f90*/  FFMA.FTZ R92, R173, c[0x0][0x2d0], -R100 ;  /* 0x0000b400ad5c7a23 */ /* 0x008ff20000010864 */
[----:B------:R3:W-:Y:S01]  /*12fa0*/  MUFU.EX2 R175, R92 ;  /* 0x0000005c00af7308 */ /* 0x0007e20000000800 */
[----:B--2---:R-:W-:Y:S01]  /*12fb0*/  FFMA.FTZ R88, R108, c[0x0][0x2d0], -R2 ;  /* 0x0000b4006c587a23 */ /* 0x004fe20000010802 */
[----:B------:R-:W-:Y:S01]  /*12fc0*/  MOV R108, R96 ;  /* 0x00000060006c7202 */ /* 0x000fe20000000f00 */
[-C--:B-1----:R-:W-:Y:S07]  /*12fd0*/  HMMA.16816.F32 R52, R76, R84.reuse, R52 ;  /* 0x000000544c34723c */ /* 0x082fee0000001834 */
[----:B------:R1:W2:Y:S01]  /*12fe0*/  MUFU.EX2 R96, R88 ;  /* 0x0000005800607308 */ /* 0x0002a20000000800 */
[C---:B------:R-:W-:Y:S01]  /*12ff0*/  HMMA.16816.F32 R56, R80.reuse, R84, R56 ;  /* 0x000000545038723c */ /* 0x040fe20000001838 */
[----:B---3--:R-:W-:Y:S06]  /*13000*/  LDSM.16.MT88.4 R92, [R210+0x2100] ;  /* 0x00210000d25c783b */ /* 0x008fec0000004200 */
[--C-:B------:R-:W-:Y:S01]  /*13010*/  FFMA.FTZ R84, R107, c[0x0][0x2d0], -R100.reuse ;  /* 0x0000b4006b547a23 */ /* 0x100fe20000010864 */
[-C--:B------:R-:W-:Y:S04]  /*13020*/  HMMA.16816.F32 R60, R80, R86.reuse, R60 ;  /* 0x00000056503c723c */ /* 0x080fe8000000183c */
[----:B------:R-:W-:Y:S02]  /*13030*/  MOV R107, R178 ;  /* 0x000000b2006b7202 */ /* 0x000fe40000000f00 */
[----:B------:R3:W-:Y:S01]  /*13040*/  MUFU.EX2 R178, R84 ;  /* 0x0000005400b27308 */ /* 0x0007e20000000800 */
[--C-:B------:R-:W-:Y:S01]  /*13050*/  FFMA.FTZ R80, R105, c[0x0][0x2d0], -R100.reuse ;  /* 0x0000b40069507a23 */ /* 0x100fe20000010864 */
[----:B------:R-:W-:Y:S01]  /*13060*/  HMMA.16816.F32 R64, R76, R86, R64 ;  /* 0x000000564c40723c */ /* 0x000fe20000001840 */
[----:B-1----:R-:W1:Y:S03]  /*13070*/  LDSM.16.MT88.4 R88, [R209+0x2100] ;  /* 0x00210000d158783b */ /* 0x002e660000004200 */
[----:B------:R-:W-:Y:S02]  /*13080*/  MOV R105, R171 ;  /* 0x000000ab00697202 */ /* 0x000fe40000000f00 */
[----:B------:R-:W-:Y:S02]  /*13090*/  MOV R171, R176 ;  /* 0x000000b000ab7202 */ /* 0x000fe40000000f00 */
[----:B------:R1:W1:Y:S01]  /*130a0*/  MUFU.EX2 R177, R80 ;  /* 0x0000005000b17308 */ /* 0x0002620000000800 */
[----:B------:R-:W-:Y:S03]  /*130b0*/  F2FP.PACK_AB R76, R189, R154 ;  /* 0x0000009abd4c723e */ /* 0x000fe600000000ff */
[----:B----4-:R-:W-:Y:S02]  /*130c0*/  F2FP.PACK_AB R78, R187, R188 ;  /* 0x000000bcbb4e723e */ /* 0x010fe400000000ff */
[----:B------:R-:W-:Y:S02]  /*130d0*/  F2FP.PACK_AB R77, R158, R159 ;  /* 0x0000009f9e4d723e */ /* 0x000fe400000000ff */
[----:B------:R-:W-:Y:S02]  /*130e0*/  F2FP.PACK_AB R79, R181, R182 ;  /* 0x000000b6b54f723e */ /* 0x000fe400000000ff */
[----:B------:R-:W-:Y:S02]  /*130f0*/  F2FP.PACK_AB R82, R179, R180 ;  /* 0x000000b4b352723e */ /* 0x000fe400000000ff */
[----:B--2---:R-:W-:Y:S01]  /*13100*/  F2FP.PACK_AB R81, R96, R99 ;  /* 0x000000636051723e */ /* 0x004fe200000000ff */
[----:B---3--:R-:W2:Y:S01]  /*13110*/  LDSM.16.MT88.4 R84, [R212+0x2100] ;  /* 0x00210000d454783b */ /* 0x008ea20000004200 */
[----:B------:R-:W-:Y:S01]  /*13120*/  F2FP.PACK_AB R83, R98, R97 ;  /* 0x000000616253723e */ /* 0x000fe200000000ff */
[----:B-1----:R-:W-:Y:S01]  /*13130*/  FFMA.FTZ R80, R172, c[0x0][0x2d0], -R100 ;  /* 0x0000b400ac507a23 */ /* 0x002fe20000010864 */
[----:B------:R-:W-:Y:S03]  /*13140*/  F2FP.PACK_AB R164, R177, R178 ;  /* 0x000000b2b1a4723e */ /* 0x000fe600000000ff */
[----:B------:R1:W3:Y:S01]  /*13150*/  MUFU.EX2 R176, R80 ;  /* 0x0000005000b07308 */ /* 0x0002e20000000800 */
[-C--:B------:R-:W-:Y:S03]  /*13160*/  HMMA.16816.F32 R4, R76, R88.reuse, R4 ;  /* 0x000000584c04723c */ /* 0x080fe60000001804 */
[----:B-1----:R-:W-:Y:S02]  /*13170*/  F2FP.PACK_AB R80, R156, R157 ;  /* 0x0000009d9c50723e */ /* 0x002fe400000000ff */
[----:B---3--:R-:W-:Y:S05]  /*13180*/  F2FP.PACK_AB R166, R175, R176 ;  /* 0x000000b0afa6723e */ /* 0x008fea00000000ff */
[C---:B------:R-:W-:Y:S07]  /*13190*/  HMMA.16816.F32 R8, R80.reuse, R88, R8 ;  /* 0x000000585008723c */ /* 0x040fee0000001808 */
[--C-:B------:R-:W-:Y:S01]  /*131a0*/  FFMA.FTZ R88, R108, c[0x0][0x2d0], -R168.reuse ;  /* 0x0000b4006c587a23 */ /* 0x100fe200000108a8 */
[-C--:B------:R-:W-:Y:S01]  /*131b0*/  HMMA.16816.F32 R12, R80, R90.reuse, R12 ;  /* 0x0000005a500c723c */ /* 0x080fe2000000180c */
[----:B------:R-:W3:Y:S02]  /*131c0*/  LDL R108, [R1+0x24] ;  /* 0x00002400016c7983 */ /* 0x000ee40000100800 */
[----:B------:R1:W-:Y:S05]  /*131d0*/  MUFU.EX2 R174, R88 ;  /* 0x0000005800ae7308 */ /* 0x0003ea0000000800 */
[C---:B------:R-:W-:Y:S08]  /*131e0*/  HMMA.16816.F32 R16, R76.reuse, R90, R16 ;  /* 0x0000005a4c10723c */ /* 0x040ff00000001810 */
[-C--:B--2---:R-:W-:Y:S08]  /*131f0*/  HMMA.16816.F32 R20, R76, R84.reuse, R20 ;  /* 0x000000544c14723c */ /* 0x084ff00000001814 */
[C---:B------:R-:W-:Y:S04]  /*13200*/  HMMA.16816.F32 R24, R80.reuse, R84, R24 ;  /* 0x000000545018723c */ /* 0x040fe80000001818 */
[--C-:B-1----:R-:W-:Y:S02]  /*13210*/  FFMA.FTZ R88, R107, c[0x0][0x2d0], -R168.reuse ;  /* 0x0000b4006b587a23 */ /* 0x102fe400000108a8 */
[----:B------:R-:W2:Y:S01]  /*13220*/  LDL.LU R107, [R1+0x10] ;  /* 0x00001000016b7983 */ /* 0x000ea20000300800 */
[--C-:B------:R-:W-:Y:S01]  /*13230*/  FFMA.FTZ R84, R104, c[0x0][0x2d0], -R169.reuse ;  /* 0x0000b40068547a23 */ /* 0x100fe200000108a9 */
[-C--:B------:R-:W-:Y:S01]  /*13240*/  HMMA.16816.F32 R28, R80, R86.reuse, R28 ;  /* 0x00000056501c723c */ /* 0x080fe2000000181c */
[----:B------:R1:W4:Y:S01]  /*13250*/  MUFU.EX2 R172, R88 ;  /* 0x0000005800ac7308 */ /* 0x0003220000000800 */
[----:B------:R-:W2:Y:S06]  /*13260*/  LDL.LU R106, [R1+0x14] ;  /* 0x00001400016a7983 */ /* 0x000eac0000300800 */
[C---:B------:R-:W-:Y:S08]  /*13270*/  HMMA.16816.F32 R32, R76.reuse, R86, R32 ;  /* 0x000000564c20723c */ /* 0x040ff00000001820 */
[-C--:B------:R-:W-:Y:S08]  /*13280*/  HMMA.16816.F32 R36, R76, R92.reuse, R36 ;  /* 0x0000005c4c24723c */ /* 0x080ff00000001824 */
[C---:B------:R-:W-:Y:S04]  /*13290*/  HMMA.16816.F32 R40, R80.reuse, R92, R40 ;  /* 0x0000005c5028723c */ /* 0x040fe80000001828 */
[--C-:B-1----:R-:W-:Y:S01]  /*132a0*/  FFMA.FTZ R88, R105, c[0x0][0x2d0], -R168.reuse ;  /* 0x0000b40069587a23 */ /* 0x102fe200000108a8 */
[----:B----4-:R-:W-:Y:S01]  /*132b0*/  F2FP.PACK_AB R165, R172, R174 ;  /* 0x000000aeaca5723e */ /* 0x010fe200000000ff */
[----:B------:R-:W4:Y:S02]  /*132c0*/  LDL.LU R105, [R1+0x18] ;  /* 0x0000180001697983 */ /* 0x000f240000300800 */
[----:B------:R1:W-:Y:S01]  /*132d0*/  MUFU.EX2 R173, R88 ;  /* 0x0000005800ad7308 */ /* 0x0003e20000000800 */
[-C--:B------:R-:W-:Y:S01]  /*132e0*/  HMMA.16816.F32 R44, R80, R94.reuse, R44 ;  /* 0x0000005e502c723c */ /* 0x080fe2000000182c */
[----:B------:R-:W4:Y:S07]  /*132f0*/  LDL.LU R104, [R1+0x1c] ;  /* 0x00001c0001687983 */ /* 0x000f2e0000300800 */
[C---:B------:R-:W-:Y:S04]  /*13300*/  HMMA.16816.F32 R48, R76.reuse, R94, R48 ;  /* 0x0000005e4c30723c */ /* 0x040fe80000001830 */
[----:B-1----:R-:W-:Y:S02]  /*13310*/  FFMA.FTZ R88, R171, c[0x0][0x2d0], -R168 ;  /* 0x0000b400ab587a23 */ /* 0x002fe400000108a8 */
[----:B------:R1:W-:Y:S10]  /*13320*/  MUFU.EX2 R168, R84 ;  /* 0x0000005400a87308 */ /* 0x0003f40000000800 */
[----:B------:R1:W1:Y:S02]  /*13330*/  MUFU.EX2 R171, R88 ;  /* 0x0000005800ab7308 */ /* 0x0002640000000800 */
[--C-:B-1----:R-:W-:Y:S08]  /*13340*/  FFMA.FTZ R84, R170, c[0x0][0x2d0], -R169.reuse ;  /* 0x0000b400aa547a23 */ /* 0x102ff000000108a9 */
[----:B------:R1:W1:Y:S01]  /*13350*/  MUFU.EX2 R170, R84 ;  /* 0x0000005400aa7308 */ /* 0x0002620000000800 */
[----:B------:R-:W1:Y:S01]  /*13360*/  LDSM.16.MT88.4 R88, [R211+0x2100] ;  /* 0x00210000d358783b */ /* 0x000e620000004200 */
[----:B------:R-:W-:Y:S01]  /*13370*/  F2FP.PACK_AB R167, R171, R173 ;  /* 0x000000adaba7723e */ /* 0x000fe200000000ff */
[--C-:B-1----:R-:W-:Y:S01]  /*13380*/  FFMA.FTZ R84, R112, c[0x0][0x2d0], -R169.reuse ;  /* 0x0000b40070547a23 */ /* 0x102fe200000108a9 */
[----:B------:R-:W-:Y:S06]  /*13390*/  F2FP.PACK_AB R160, R170, R168 ;  /* 0x000000a8aaa0723e */ /* 0x000fec00000000ff */
[----:B------:R1:W-:Y:S01]  /*133a0*/  MUFU.EX2 R100, R84 ;  /* 0x0000005400647308 */ /* 0x0003e20000000800 */
[-C--:B------:R-:W-:Y:S03]  /*133b0*/  HMMA.16816.F32 R52, R76, R88.reuse, R52 ;  /* 0x000000584c34723c */ /* 0x080fe60000001834 */
[----:B-1----:R-:W-:Y:S05]  /*133c0*/  FFMA.FTZ R84, R111, c[0x0][0x2d0], -R169 ;  /* 0x0000b4006f547a23 */ /* 0x002fea00000108a9 */
[C---:B------:R-:W-:Y:S01]  /*133d0*/  HMMA.16816.F32 R56, R80.reuse, R88, R56 ;  /* 0x000000585038723c */ /* 0x040fe20000001838 */
[----:B------:R1:W1:Y:S07]  /*133e0*/  MUFU.EX2 R87, R84 ;  /* 0x0000005400577308 */ /* 0x00026e0000000800 */
[-C--:B------:R-:W-:Y:S08]  /*133f0*/  HMMA.16816.F32 R60, R80, R90.reuse, R60 ;  /* 0x0000005a503c723c */ /* 0x080ff0000000183c */
[----:B------:R-:W-:Y:S04]  /*13400*/  HMMA.16816.F32 R64, R76, R90, R64 ;  /* 0x0000005a4c40723c */ /* 0x000fe80000001840 */
[--C-:B-1----:R-:W-:Y:S01]  /*13410*/  FFMA.FTZ R84, R110, c[0x0][0x2d0], -R2.reuse ;  /* 0x0000b4006e547a23 */ /* 0x102fe20000010802 */
[----:B------:R-:W-:Y:S03]  /*13420*/  F2FP.PACK_AB R162, R87, R100 ;  /* 0x0000006457a2723e */ /* 0x000fe600000000ff */
[----:B------:R1:W-:Y:S04]  /*13430*/  MUFU.EX2 R85, R84 ;  /* 0x0000005400557308 */ /* 0x0003e80000000800 */
[--C-:B-1----:R-:W-:Y:S02]  /*13440*/  FFMA.FTZ R84, R109, c[0x0][0x2d0], -R2.reuse ;  /* 0x0000b4006d547a23 */ /* 0x102fe40000010802 */
[----:B------:R-:W-:Y:S04]  /*13450*/  FFMA.FTZ R2, R75, c[0x0][0x2d0], -R2 ;  /* 0x0000b4004b027a23 */ /* 0x000fe80000010802 */
[----:B------:R-:W1:Y:S10]  /*13460*/  MUFU.EX2 R86, R84 ;  /* 0x0000005400567308 */ /* 0x000e740000000800 */
[----:B------:R-:W-:Y:S10]  /*13470*/  MUFU.EX2 R84, R74 ;  /* 0x0000004a00547308 */ /* 0x000ff40000000800 */
[----:B------:R-:W1:Y:S02]  /*13480*/  MUFU.EX2 R74, R2 ;  /* 0x00000002004a7308 */ /* 0x000e640000000800 */
[----:B-1----:R-:W-:Y:S02]  /*13490*/  F2FP.PACK_AB R161, R86, R85 ;  /* 0x0000005556a1723e */ /* 0x002fe400000000ff */
[----:B------:R-:W-:Y:S02]  /*134a0*/  F2FP.PACK_AB R163, R74, R84 ;  /* 0x000000544aa3723e */ /* 0x000fe400000000ff */
[----:B---3--:R-:W-:Y:S02]  /*134b0*/  ISETP.GT.AND P0, PT, R103, R108, PT ;  /* 0x0000006c6700720c */ /* 0x008fe40003f04270 */
[----:B------:R-:W-:Y:S01]  /*134c0*/  MOV R103, R225 ;  /* 0x000000e100677202 */ /* 0x000fe20000000f00 */
[----:B--2---:R-:W-:Y:S02]  /*134d0*/  FFMA.FTZ R73, R73, R107, R244 ;  /* 0x0000006b49497223 */ /* 0x004fe400000100f4 */
[----:B------:R-:W-:Y:S02]  /*134e0*/  FFMA.FTZ R69, R69, R106, R242 ;  /* 0x0000006a45457223 */ /* 0x000fe400000100f2 */
[----:B----4-:R-:W-:Y:S02]  /*134f0*/  FFMA.FTZ R2, R68, R105, R239 ;  /* 0x0000006944027223 */ /* 0x010fe400000100ef */
[----:B------:R-:W-:Y:S02]  /*13500*/  FFMA.FTZ R0, R0, R104, R183 ;  /* 0x0000006800007223 */ /* 0x000fe400000100b7 */
[----:B------:R-:W-:Y:S01]  /*13510*/  FADD.FTZ R2, R240, R2 ;  /* 0x00000002f0027221 */ /* 0x000fe20000010000 */
[-C--:B------:R-:W-:Y:S05]  /*13520*/  HMMA.16816.F32 R104, R164, R116.reuse, R4 ;  /* 0x00000074a468723c */ /* 0x080fea0000001804 */
        /* <DEDUP_REMOVED lines=29> */
[----:B------:R-:W-:Y:S02]  /*13700*/  FADD.FTZ R11, R137, R4 ;  /* 0x00000004890b7221 */ /* 0x000fe40000010000 */
[----:B------:R-:W1:Y:S02]  /*13710*/  LDSM.16.MT88.4 R4, [R211+0x2900] ;  /* 0x00290000d304783b */ /* 0x000e640000004200 */
        /* <DEDUP_REMOVED lines=37> */
[----:B------:R-:W-:Y:S01]  /*13970*/  MOV R102, R3 ;  /* 0x0000000300667202 */ /* 0x000fe20000000f00 */
        /* <DEDUP_REMOVED lines=36> */
[----:B------:R-:W-:Y:S01]  /*13bc0*/  FADD.FTZ R2, R100, R0 ;  /* 0x0000000064027221 */ /* 0x000fe20000010000 */
[----:B------:R-:W-:Y:S01]  /*13bd0*/  MOV R100, R71 ;  /* 0x0000004700647202 */ /* 0x000fe20000000f00 */
[----:B------:R-:W-:Y:S02]  /*13be0*/  FADD.FTZ R0, R84, R4 ;  /* 0x0000000454007221 */ /* 0x000fe40000010000 */
[----:B------:R-:W-:Y:S02]  /*13bf0*/  FADD.FTZ R4, R171, R5 ;  /* 0x00000005ab047221 */ /* 0x000fe40000010000 */
[----:B------:R-:W-:Y:S02]  /*13c00*/  FADD.FTZ R2, R87, R2 ;  /* 0x0000000257027221 */ /* 0x000fe40000010000 */
[----:B------:R-:W-:Y:S01]  /*13c10*/  FADD.FTZ R0, R74, R0 ;  /* 0x000000004a007221 */ /* 0x000fe20000010000 */
[----:B------:R-:W-:Y:S04]  /*13c20*/  STL [R1+0x14], R4 ;  /* 0x0000140401007387 */ /* 0x000fe80000100800 */
[----:B------:R1:W-:Y:S04]  /*13c30*/  STL [R1+0x18], R2 ;  /* 0x0000180201007387 */ /* 0x0003e80000100800 */
[----:B------:R2:W-:Y:S01]  /*13c40*/  STL [R1+0x1c], R0 ;  /* 0x00001c0001007387 */ /* 0x0005e20000100800 */
[----:B-1----:R-:W-:Y:S01]  /*13c50*/  MOV R2, R72 ;  /* 0x0000004800027202 */ /* 0x002fe20000000f00 */
[----:B------:R-:W-:-:S05]  /*13c60*/  @P0 BRA `(.L_x_503) ;  /* 0xffffb26000000947 */ /* 0x000fca000383ffff */
.L_x_502:
[----:B--2---:R-:W2:Y:S02]  /*13c70*/  LDL R0, [R1] ;  /* 0x0000000001007983 */ /* 0x004ea40000100800 */
[----:B--2---:R-:W-:-:S13]  /*13c80*/  ISETP.GE.AND P0, PT, R225, R0, PT ;  /* 0x00000000e100720c */ /* 0x004fda0003f06270 */
[----:B------:R-:W-:Y:S05]  /*13c90*/  @!P0 BRA `(.L_x_504) ;  /* 0x000067e000008947 */ /* 0x000fea0003800000 */
[----:B------:R-:W2:Y:S01]  /*13ca0*/  LDL.LU.64 R6, [R1+0x40] ;  /* 0x0000400001067983 */ /* 0x000ea20000300a00 */
[----:B------:R-:W-:Y:S01]  /*13cb0*/  MOV R103, R3 ;  /* 0x0000000300677202 */ /* 0x000fe20000000f00 */
[----:B------:R-:W-:Y:S01]  /*13cc0*/  UMOV UR14, 0x60 ;  /* 0x00000060000e7882 */ /* 0x000fe20000000000 */
[----:B------:R-:W-:Y:S01]  /*13cd0*/  IMAD.MOV.U32 R101, RZ, RZ, R71 ;  /* 0x000000ffff657224 */ /* 0x000fe200078e0047 */
[----:B-1----:R-:W3:Y:S01]  /*13ce0*/  LDL.LU.64 R4, [R1+0x48] ;  /* 0x0000480001047983 */ /* 0x002ee20000300a00 */
[----:B------:R-:W-:Y:S01]  /*13cf0*/  ULDC.64 UR4, c[0x0][0x208] ;  /* 0x0000820000047ab9 */ /* 0x000fe20000000a00 */
[----:B------:R-:W-:Y:S01]  /*13d00*/  IMAD.MOV.U32 R100, RZ, RZ, R72 ;  /* 0x000000ffff647224 */ /* 0x000fe200078e0048 */
[----:B------:R-:W-:Y:S01]  /*13d10*/  UIMAD.WIDE.U32 UR16, UR14, UR4, URZ ;  /* 0x000000040e1072a5 */ /* 0x000fe2000f8e003f */
[----:B------:R-:W-:Y:S01]  /*13d20*/  IMAD.MOV.U32 R102, RZ, RZ, R70 ;  /* 0x000000ffff667224 */ /* 0x000fe200078e0046 */
[----:B------:R-:W-:Y:S02]  /*13d30*/  UIMAD UR5, UR14, UR5, URZ ;  /* 0x000000050e0572a4 */ /* 0x000fe4000f8e023f */
[----:B------:R-:W-:-:S02]  /*13d40*/  ULDC.64 UR6, c[0x0][0x1e0] ;  /* 0x0000780000067ab9 */ /* 0x000fc40000000a00 */
[----:B------:R-:W-:Y:S02]  /*13d50*/  USHF.L.U64.HI UR7, UR6, 0x5, UR7 ;  /* 0x0000000506077899 */ /* 0x000fe40008010207 */
[----:B------:R-:W-:Y:S02]  /*13d60*/  USHF.L.U32 UR6, UR6, 0x5, URZ ;  /* 0x0000000506067899 */ /* 0x000fe4000800063f */
[----:B------:R-:W-:Y:S01]  /*13d70*/  UIADD3 UR5, UR17, UR5, URZ ;  /* 0x0000000511057290 */ /* 0x000fe2000fffe03f */
[----:B--2---:R-:W-:Y:S02]  /*13d80*/  MOV R3, R7 ;  /* 0x0000000700037202 */ /* 0x004fe40000000f00 */
[----:B---3--:R-:W-:-:S05]  /*13d90*/  MOV R2, R4 ;  /* 0x0000000400027202 */ /* 0x008fca0000000f00 */
[----:B------:R1:W-:Y:S04]  /*13da0*/  STL.64 [R1+0x8], R2 ;  /* 0x0000080201007387 */ /* 0x0003e80000100a00 */
.L_x_521:
[----:B------:R-:W-:Y:S04]  /*13db0*/  DEPBAR.LE SB0, 0x0 ;  /* 0x000080000000791a */ /* 0x000fe80000000000 */
[----:B------:R-:W-:Y:S01]  /*13dc0*/  BAR.SYNC.DEFER_BLOCKING 0x0 ;  /* 0x0000000000007b1d */ /* 0x000fe20000010000 */
[----:B-12---:R-:W-:Y:S01]  /*13dd0*/  SHF.R.S32.HI R2, RZ, 0x1f, R225 ;  /* 0x0000001fff027819 */ /* 0x006fe200000114e1 */
[C---:B------:R-:W-:Y:S01]  /*13de0*/  IMAD R0, R225.reuse, UR5, RZ ;  /* 0x00000005e1007c24 */ /* 0x040fe2000f8e02ff */
[----:B------:R-:W-:Y:S03]  /*13df0*/  PLOP3.LUT P3, PT, PT, PT, UP2, 0x80, 0x0 ;  /* 0x000000000000781c */ /* 0x000fe60003f6f028 */
[----:B------:R-:W-:Y:S02]  /*13e00*/  IMAD R0, R2, UR16, R0 ;  /* 0x0000001002007c24 */ /* 0x000fe4000f8e0200 */
[----:B-----5:R-:W-:Y:S08]  /*13e10*/  LDSM.16.M88.4 R96, [R215+0x6100] ;  /* 0x00610000d760783b */ /* 0x020ff00000000200 */
[----:B------:R-:W2:Y:S06]  /*13e20*/  LDL.64 R196, [R1+0x8] ;  /* 0x0000080001c47983 */ /* 0x000eac0000100a00 */
[----:B------:R-:W1:Y:S08]  /*13e30*/  LDSM.16.M88.4 R16, [R208+0x3100] ;  /* 0x00310000d010783b */ /* 0x000e700000000200 */
[----:B------:R-:W3:Y:S08]  /*13e40*/  LDSM.16.M88.4 R92, [R215+0x8100] ;  /* 0x00810000d75c783b */ /* 0x000ef00000000200 */
[----:B------:R-:W4:Y:S08]  /*13e50*/  LDSM.16.M88.4 R32, [R208+0x3900] ;  /* 0x00390000d020783b */ /* 0x000f300000000200 */
[----:B------:R-:W1:Y:S08]  /*13e60*/  LDSM.16.M88.4 R48, [R208+0x4100] ;  /* 0x00410000d030783b */ /* 0x000e700000000200 */
[----:B------:R-:W1:Y:S08]  /*13e70*/  LDSM.16.M88.4 R64, [R208+0x4900] ;  /* 0x00490000d040783b */ /* 0x000e700000000200 */
[----:B------:R-:W1:Y:S08]  /*13e80*/  LDSM.16.M88.4 R80, [R208+0x5100] ;  /* 0x00510000d050783b */ /* 0x000e700000000200 */
[----:B------:R-:W1:Y:S08]  /*13e90*/  LDSM.16.M88.4 R168, [R208+0x5900] ;  /* 0x00590000d0a8783b */ /* 0x000e700000000200 */
[----:B------:R-:W-:Y:S08]  /*13ea0*/  LDSM.16.M88.4 R172, [R218+0x6100] ;  /* 0x00610000daac783b */ /* 0x000ff00000000200 */
[----:B------:R-:W1:Y:S08]  /*13eb0*/  LDSM.16.M88.4 R176, [R219] ;  /* 0x00000000dbb0783b */ /* 0x000e700000000200 */
[----:B------:R-:W2:Y:S08]  /*13ec0*/  LDSM.16.M88.4 R180, [R218+0x8100] ;  /* 0x00810000dab4783b */ /* 0x000eb00000000200 */
[----:B------:R-:W2:Y:S08]  /*13ed0*/  LDSM.16.M88.4 R184, [R224] ;  /* 0x00000000e0b8783b */ /* 0x000eb00000000200 */
[----:B------:R-:W2:Y:S08]  /*13ee0*/  LDSM.16.M88.4 R188, [R223] ;  /* 0x00000000dfbc783b */ /* 0x000eb00000000200 */
[----:B------:R-:W2:Y:S08]  /*13ef0*/  LDSM.16.M88.4 R192, [R222] ;  /* 0x00000000dec0783b */ /* 0x000eb00000000200 */
[----:B------:R-:W2:Y:S06]  /*13f00*/  LDL.64 R250, [R1+0x38] ;  /* 0x0000380001fa7983 */ /* 0x000eac0000100a00 */
[----:B------:R-:W2:Y:S01]  /*13f10*/  LDL R226, [R1+0x28] ;  /* 0x0000280001e27983 */ /* 0x000ea20000100800 */
        /* <DEDUP_REMOVED lines=26> */
[C---:B--2---:R-:W-:Y:S07]  /*140c0*/  HMMA.16816.F32 R8, R180.reuse, R176, R8 ;  /* 0x000000b0b408723c */ /* 0x044fee0000001808 */
[----:B------:R-:W-:Y:S01]  /*140d0*/  IMAD.WIDE.U32 R176, R225, UR16, R196 ;  /* 0x00000010e1b07c25 */ /* 0x000fe2000f8e00c4 */
[-C--:B------:R-:W-:Y:S04]  /*140e0*/  HMMA.16816.F32 R12, R180, R178.reuse, R12 ;  /* 0x000000b2b40c723c */ /* 0x080fe8000000180c */
[----:B------:R-:W-:Y:S02]  /*140f0*/  IADD3 R0, R177, R0, RZ ;  /* 0x00000000b1007210 */ /* 0x000fe40007ffe0ff */
[C---:B------:R-:W-:Y:S02]  /*14100*/  LEA R2, P0, R176.reuse, c[0x0][0x1f8], 0x1 ;  /* 0x00007e00b0027a11 */ /* 0x040fe400078008ff */
[C---:B------:R-:W-:Y:S04]  /*14110*/  HMMA.16816.F32 R16, R172.reuse, R178, R16 ;  /* 0x000000b2ac10723c */ /* 0x040fe80000001810 */
[----:B------:R-:W-:Y:S02]  /*14120*/  LEA.HI.X R3, R176, c[0x0][0x1fc], R0, 0x1, P0 ;  /* 0x00007f00b0037a11 */ /* 0x000fe400000f0c00 */
[----:B------:R-:W2:Y:S02]  /*14130*/  LDSM.16.M88.4 R176, [R220] ;  /* 0x00000000dcb0783b */ /* 0x000ea40000000200 */
[-C--:B------:R-:W-:Y:S06]  /*14140*/  HMMA.16816.F32 R20, R172, R184.reuse, R20 ;  /* 0x000000b8ac14723c */ /* 0x080fec0000001814 */
[----:B------:R-:W-:Y:S01]  /*14150*/  @!PT LDS RZ, [RZ] ;  /* 0x00000000fffff984 */ /* 0x000fe20000000800 */
[----:B------:R-:W-:Y:S01]  /*14160*/  @!PT LDS RZ, [RZ] ;  /* 0x00000000fffff984 */ /* 0x000fe20000000800 */
[----:B------:R-:W-:Y:S01]  /*14170*/  @!PT LDS RZ, [RZ] ;  /* 0x00000000fffff984 */ /* 0x000fe20000000800 */
[----:B------:R3:W-:Y:S02]  /*14180*/  LDGSTS.E.BYPASS.LTC128B.128 [R227+0x100], [R2.64], !P6 ;  /* 0x0010000002e37fae */ /* 0x0007e4000f101d4c */
[C---:B------:R-:W-:Y:S08]  /*14190*/  HMMA.16816.F32 R24, R180.reuse, R184, R24 ;  /* 0x000000b8b418723c */ /* 0x040ff00000001818 */
[-C--:B------:R-:W-:Y:S08]  /*141a0*/  HMMA.16816.F32 R28, R180, R186.reuse, R28 ;  /* 0x000000bab41c723c */ /* 0x080ff0000000181c */
[C---:B------:R-:W-:Y:S08]  /*141b0*/  HMMA.16816.F32 R32, R172.reuse, R186, R32 ;  /* 0x000000baac20723c */ /* 0x040ff00000001820 */
[-C--:B------:R-:W-:Y:S08]  /*141c0*/  HMMA.16816.F32 R36, R172, R188.reuse, R36 ;  /* 0x000000bcac24723c */ /* 0x080ff00000001824 */
[C---:B------:R-:W-:Y:S07]  /*141d0*/  HMMA.16816.F32 R40, R180.reuse, R188, R40 ;  /* 0x000000bcb428723c */ /* 0x040fee0000001828 */
[----:B------:R-:W-:Y:S01]  /*141e0*/  IADD3 R188, P1, R2, UR9, RZ ;  /* 0x0000000902bc7c10 */ /* 0x000fe2000ff3e0ff */
[-C--:B------:R-:W-:Y:S04]  /*141f0*/  HMMA.16816.F32 R44, R180, R190.reuse, R44 ;  /* 0x000000beb42c723c */ /* 0x080fe8000000182c */
[----:B------:R-:W-:Y:S02]  /*14200*/  IADD3.X R189, R3, UR8, RZ, P1, !PT ;  /* 0x0000000803bd7c10 */ /* 0x000fe40008ffe4ff */
[----:B------:R-:W-:Y:S02]  /*14210*/  IADD3 R186, P0, R188, UR9, RZ ;  /* 0x00000009bcba7c10 */ /* 0x000fe4000ff1e0ff */
[C---:B------:R-:W-:Y:S01]  /*14220*/  HMMA.16816.F32 R48, R172.reuse, R190, R48 ;  /* 0x000000beac30723c */ /* 0x040fe20000001830 */
[----:B------:R4:W-:Y:S03]  /*14230*/  LDGSTS.E.BYPASS.LTC128B.128 [R227+0x900], [R188.64], !P6 ;  /* 0x00900000bce37fae */ /* 0x0009e6000f101d4c */
[----:B------:R-:W-:Y:S02]  /*14240*/  IADD3.X R187, R189, UR8, RZ, P0, !PT ;  /* 0x00000008bdbb7c10 */ /* 0x000fe400087fe4ff */
[----:B------:R-:W-:Y:S02]  /*14250*/  IADD3 R184, P2, R186, UR9, RZ ;  /* 0x00000009bab87c10 */ /* 0x000fe4000ff5e0ff */
[-C--:B------:R-:W-:Y:S01]  /*14260*/  HMMA.16816.F32 R52, R172, R192.reuse, R52 ;  /* 0x000000c0ac34723c */ /* 0x080fe20000001834 */
[----:B------:R1:W-:Y:S03]  /*14270*/  LDGSTS.E.BYPASS.LTC128B.128 [R227+0x1100], [R186.64], !P6 ;  /* 0x01100000bae37fae */ /* 0x0003e6000f101d4c */
[----:B------:R-:W-:Y:S02]  /*14280*/  IADD3.X R185, R187, UR8, RZ, P2, !PT ;  /* 0x00000008bbb97c10 */ /* 0x000fe400097fe4ff */
[----:B---3--:R-:W-:Y:S02]  /*14290*/  IADD3 R2, P1, R184, UR9, RZ ;  /* 0x00000009b8027c10 */ /* 0x008fe4000ff3e0ff */
[C---:B------:R-:W-:Y:S01]  /*142a0*/  HMMA.16816.F32 R56, R180.reuse, R192, R56 ;  /* 0x000000c0b438723c */ /* 0x040fe20000001838 */
[----:B------:R3:W-:Y:S03]  /*142b0*/  LDGSTS.E.BYPASS.LTC128B.128 [R227+0x1900], [R184.64], !P6 ;  /* 0x01900000b8e37fae */ /* 0x0007e6000f101d4c */
[----:B------:R-:W-:Y:S02]  /*142c0*/  IADD3.X R3, R185, UR8, RZ, P1, !PT ;  /* 0x00000008b9037c10 */ /* 0x000fe40008ffe4ff */
[----:B------:R-:W-:Y:S02]  /*142d0*/  IADD3 R190, P0, R2, UR9, RZ ;  /* 0x0000000902be7c10 */ /* 0x000fe4000ff1e0ff */
[-C--:B------:R-:W-:Y:S01]  /*142e0*/  HMMA.16816.F32 R60, R180, R194.reuse, R60 ;  /* 0x000000c2b43c723c */ /* 0x080fe2000000183c */
[----:B------:R2:W-:Y:S01]  /*142f0*/  LDGSTS.E.BYPASS.LTC128B.128 [R227+0x2100], [R2.64], !P6 ;  /* 0x0210000002e37fae */ /* 0x0005e2000f101d4c */
[----:B------:R-:W-:Y:S02]  /*14300*/  PLOP3.LUT P1, PT, PT, PT, UP2, 0x80, 0x0 ;  /* 0x000000000000781c */ /* 0x000fe40003f2f028 */
[----:B------:R-:W-:Y:S04]  /*14310*/  IADD3.X R191, R3, UR8, RZ, P0, !PT ;  /* 0x0000000803bf7c10 */ /* 0x000fe800087fe4ff */
[C---:B------:R-:W-:Y:S01]  /*14320*/  HMMA.16816.F32 R64, R172.reuse, R194, R64 ;  /* 0x000000c2ac40723c */ /* 0x040fe20000001840 */
[----:B------:R4:W-:Y:S07]  /*14330*/  LDGSTS.E.BYPASS.LTC128B.128 [R227+0x2900], [R190.64], !P6 ;  /* 0x02900000bee37fae */ /* 0x0009ee000f101d4c */
[-C--:B-1----:R-:W-:Y:S01]  /*14340*/  HMMA.16816.F32 R68, R172, R168.reuse, R68 ;  /* 0x000000a8ac44723c */ /* 0x082fe20000001844 */
[----:B------:R-:W-:Y:S07]  /*14350*/  LDSM.16.M88.4 R192, [R216+0x8100] ;  /* 0x00810000d8c0783b */ /* 0x000fee0000000200 */
[C---:B------:R-:W-:Y:S01]  /*14360*/  HMMA.16816.F32 R72, R180.reuse, R168, R72 ;  /* 0x000000a8b448723c */ /* 0x040fe20000001848 */
[----:B------:R-:W0:Y:S07]  /*14370*/  LDGDEPBAR ;  /* 0x00000000000079af */ /* 0x000e2e0000000000 */
[-C--:B------:R-:W-:Y:S01]  /*14380*/  HMMA.16816.F32 R76, R180, R170.reuse, R76 ;  /* 0x000000aab44c723c */ /* 0x080fe2000000184c */
[----:B---3--:R-:W-:Y:S07]  /*14390*/  LDSM.16.M88.4 R184, [R216+0x6100] ;  /* 0x00610000d8b8783b */ /* 0x008fee0000000200 */
[C---:B------:R-:W-:Y:S01]  /*143a0*/  HMMA.16816.F32 R80, R172.reuse, R170, R80 ;  /* 0x000000aaac50723c */ /* 0x040fe20000001850 */
[----:B--2---:R-:W2:Y:S06]  /*143b0*/  LDL.64 R2, [R1+0x30] ;  /* 0x0000300001027983 */ /* 0x004eac0000100a00 */
[----:B----4-:R-:W1:Y:S01]  /*143c0*/  LDSM.16.M88.4 R188, [R214+0x3100] ;  /* 0x00310000d6bc783b */ /* 0x010e620000000200 */
[-C--:B------:R-:W-:Y:S07]  /*143d0*/  HMMA.16816.F32 R84, R172, R176.reuse, R84 ;  /* 0x000000b0ac54723c */ /* 0x080fee0000001854 */
[----:B------:R-:W3:Y:S01]  /*143e0*/  LDSM.16.M88.4 R196, [R214+0x3900] ;  /* 0x00390000d6c4783b */ /* 0x000ee20000000200 */
[C---:B------:R-:W-:Y:S07]  /*143f0*/  HMMA.16816.F32 R88, R180.reuse, R176, R88 ;  /* 0x000000b0b458723c */ /* 0x040fee0000001858 */
[----:B------:R-:W4:Y:S01]  /*14400*/  LDSM.16.M88.4 R200, [R214+0x4100] ;  /* 0x00410000d6c8783b */ /* 0x000f220000000200 */
[-C--:B------:R-:W-:Y:S07]  /*14410*/  HMMA.16816.F32 R92, R180, R178.reuse, R92 ;  /* 0x000000b2b45c723c */ /* 0x080fee000000185c */
[----:B------:R-:W3:Y:S01]  /*14420*/  LDSM.16.M88.4 R168, [R214+0x4900] ;  /* 0x00490000d6a8783b */ /* 0x000ee20000000200 */
[----:B------:R-:W-:Y:S07]  /*14430*/  HMMA.16816.F32 R96, R172, R178, R96 ;  /* 0x000000b2ac60723c */ /* 0x000fee0000001860 */
[----:B------:R-:W3:Y:S08]  /*14440*/  LDSM.16.M88.4 R180, [R214+0x5100] ;  /* 0x00510000d6b4783b */ /* 0x000ef00000000200 */
[----:B------:R-:W4:Y:S01]  /*14450*/  LDSM.16.M88.4 R204, [R214+0x5900] ;  /* 0x00590000d6cc783b */ /* 0x000f220000000200 */
[-C--:B-1----:R-:W-:Y:S07]  /*14460*/  HMMA.16816.F32 R4, R184, R188.reuse, R4 ;  /* 0x000000bcb804723c */ /* 0x082fee0000001804 */
[----:B------:R-:W-:Y:S01]  /*14470*/  LDSM.16.M88.4 R172, [R217+0x6100] ;  /* 0x00610000d9ac783b */ /* 0x000fe20000000200 */
[C---:B------:R-:W-:Y:S07]  /*14480*/  HMMA.16816.F32 R8, R192.reuse, R188, R8 ;  /* 0x000000bcc008723c */ /* 0x040fee0000001808 */
[----:B------:R-:W1:Y:S01]  /*14490*/  LDSM.16.M88.4 R176, [R213] ;  /* 0x00000000d5b0783b */ /* 0x000e620000000200 */
[-C--:B------:R-:W-:Y:S08]  /*144a0*/  HMMA.16816.F32 R12, R192, R190.reuse, R12 ;  /* 0x000000bec00c723c */ /* 0x080ff0000000180c */
[C---:B------:R-:W-:Y:S01]  /*144b0*/  HMMA.16816.F32 R16, R184.reuse, R190, R16 ;  /* 0x000000beb810723c */ /* 0x040fe20000001810 */
[----:B------:R-:W1:Y:S07]  /*144c0*/  LDSM.16.M88.4 R188, [R217+0x8100] ;  /* 0x00810000d9bc783b */ /* 0x000e6e0000000200 */
        /* <DEDUP_REMOVED lines=20> */
[-C--:B-1----:R-:W-:Y:S08]  /*14610*/  HMMA.16816.F32 R4, R172, R176.reuse, R4 ;  /* 0x000000b0ac04723c */ /* 0x082ff00000001804 */
        /* <DEDUP_REMOVED lines=9> */
[----:B------:R-:W3:Y:S01]  /*146b0*/  MUFU.TANH R176, R5 ;  /* 0x0000000500b07308 */ /* 0x000ee20000002400 */
        /* <DEDUP_REMOVED lines=12> */
[----:B------:R-:W-:Y:S09]  /*14780*/  FMUL.FTZ R19, R19, c[0x0][0x320] ;  /* 0x0000c80013137a20 */ /* 0x000ff20000410000 */
[----:B------:R1:W1:Y:S01]  /*14790*/  MUFU.TANH R231, R7 ;  /* 0x0000000700e77308 */ /* 0x0002620000002400 */
[----:B----4-:R-:W4:Y:S09]  /*147a0*/  LDL R14, [R1+0x20] ;  /* 0x00002000010e7983 */ /* 0x010f320000100800 */
[----:B------:R-:W2:Y:S10]  /*147b0*/  MUFU.TANH R246, R8 ;  /* 0x0000000800f67308 */ /* 0x000eb40000002400 */
        /* <DEDUP_REMOVED lines=50> */
[----:B------:R-:W2:Y:S01]  /*14ae0*/  MUFU.TANH R20, R20 ;  /* 0x0000001400147308 */ /* 0x000ea20000002400 */
[C---:B------:R-:W-:Y:S01]  /*14af0*/  HMMA.16816.F32 R64, R172.reuse, R6, R64 ;  /* 0x00000006ac40723c */ /* 0x040fe20000001840 */
[----:B------:R-:W2:Y:S01]  /*14b00*/  LDSM.16.M88.4 R4, [R213+0x2800] ;  /* 0x00280000d504783b */ /* 0x000ea20000000200 */
[----:B------:R-:W-:Y:S04]  /*14b10*/  DEPBAR.LE SB0, 0x0 ;  /* 0x000080000000791a */ /* 0x000fe80000000000 */
[----:B------:R-:W-:Y:S02]  /*14b20*/  FMUL.FTZ R50, R50, c[0x0][0x320] ;  /* 0x0000c80032327a20 */ /* 0x000fe40000410000 */
[----:B------:R-:W-:Y:S01]  /*14b30*/  FMUL.FTZ R58, R58, c[0x0][0x320] ;  /* 0x0000c8003a3a7a20 */ /* 0x000fe20000410000 */
[----:B------:R-:W2:Y:S01]  /*14b40*/  MUFU.TANH R13, R21 ;  /* 0x00000015000d7308 */ /* 0x000ea20000002400 */
[----:B------:R-:W-:Y:S01]  /*14b50*/  BAR.SYNC.DEFER_BLOCKING 0x0 ;  /* 0x0000000000007b1d */ /* 0x000fe20000010000 */
[-C--:B-1----:R-:W-:Y:S05]  /*14b60*/  HMMA.16816.F32 R68, R172, R8.reuse, R68 ;  /* 0x00000008ac44723c */ /* 0x082fea0000001844 */
[----:B------:R-:W-:Y:S02]  /*14b70*/  FMUL.FTZ R52, R52, c[0x0][0x320] ;  /* 0x0000c80034347a20 */ /* 0x000fe40000410000 */
[----:B------:R-:W-:Y:S01]  /*14b80*/  FMUL.FTZ R53, R53, c[0x0][0x320] ;  /* 0x0000c80035357a20 */ /* 0x000fe20000410000 */
[----:B------:R1:W1:Y:S01]  /*14b90*/  MUFU.TANH R180, R58 ;  /* 0x0000003a00b47308 */ /* 0x0002620000002400 */
[C---:B------:R-:W-:Y:S04]  /*14ba0*/  HMMA.16816.F32 R72, R188.reuse, R8, R72 ;  /* 0x00000008bc48723c */ /* 0x040fe80000001848 */
[----:B------:R-:W-:Y:S02]  /*14bb0*/  FMUL.FTZ R54, R54, c[0x0][0x320] ;  /* 0x0000c80036367a20 */ /* 0x000fe40000410000 */
[----:B------:R-:W-:Y:S02]  /*14bc0*/  FMUL.FTZ R55, R55, c[0x0][0x320] ;  /* 0x0000c80037377a20 */ /* 0x000fe40000410000 */
[-C--:B------:R-:W-:Y:S01]  /*14bd0*/  HMMA.16816.F32 R76, R188, R10.reuse, R76 ;  /* 0x0000000abc4c723c */ /* 0x080fe2000000184c */
[----:B------:R3:W3:Y:S03]  /*14be0*/  MUFU.TANH R194, R22 ;  /* 0x0000001600c27308 */ /* 0x0006e60000002400 */
[----:B------:R-:W-:Y:S02]  /*14bf0*/  FMUL.FTZ R56, R56, c[0x0][0x320] ;  /* 0x0000c80038387a20 */ /* 0x000fe40000410000 */
[----:B------:R-:W-:Y:S02]  /*14c00*/  FMUL.FTZ R57, R57, c[0x0][0x320] ;  /* 0x0000c80039397a20 */ /* 0x000fe40000410000 */
[C---:B------:R-:W-:Y:S03]  /*14c10*/  HMMA.16816.F32 R80, R172.reuse, R10, R80 ;  /* 0x0000000aac50723c */ /* 0x040fe60000001850 */
[----:B------:R3:W3:Y:S01]  /*14c20*/  MUFU.TANH R186, R23 ;  /* 0x0000001700ba7308 */ /* 0x0006e20000002400 */
[----:B------:R-:W-:Y:S02]  /*14c30*/  FMUL.FTZ R59, R59, c[0x0][0x320] ;  /* 0x0000c8003b3b7a20 */ /* 0x000fe40000410000 */
[----:B------:R-:W-:Y:S01]  /*14c40*/  FMUL.FTZ R60, R60, c[0x0][0x320] ;  /* 0x0000c8003c3c7a20 */ /* 0x000fe20000410000 */
[----:B-1----:R-:W3:Y:S01]  /*14c50*/  LDL R58, [R1] ;  /* 0x00000000013a7983 */ /* 0x002ee20000100800 */
[-C--:B--2---:R-:W-:Y:S04]  /*14c60*/  HMMA.16816.F32 R84, R172, R4.reuse, R84 ;  /* 0x00000004ac54723c */ /* 0x084fe80000001854 */
[----:B------:R-:W-:Y:S01]  /*14c70*/  FMUL.FTZ R61, R61, c[0x0][0x320] ;  /* 0x0000c8003d3d7a20 */ /* 0x000fe20000410000 */
[----:B------:R1:W2:Y:S01]  /*14c80*/  MUFU.TANH R207, R24 ;  /* 0x0000001800cf7308 */ /* 0x0002a20000002400 */
[----:B------:R-:W-:Y:S02]  /*14c90*/  FMUL.FTZ R63, R63, c[0x0][0x320] ;  /* 0x0000c8003f3f7a20 */ /* 0x000fe40000410000 */
[C---:B------:R-:W-:Y:S04]  /*14ca0*/  HMMA.16816.F32 R88, R188.reuse, R4, R88 ;  /* 0x00000004bc58723c */ /* 0x040fe80000001858 */
[----:B------:R-:W-:Y:S02]  /*14cb0*/  FMUL.FTZ R64, R64, c[0x0][0x320] ;  /* 0x0000c80040407a20 */ /* 0x000fe40000410000 */
[----:B------:R-:W-:Y:S01]  /*14cc0*/  FMUL.FTZ R65, R65, c[0x0][0x320] ;  /* 0x0000c80041417a20 */ /* 0x000fe20000410000 */
[----:B------:R1:W1:Y:S01]  /*14cd0*/  MUFU.TANH R206, R25 ;  /* 0x0000001900ce7308 */ /* 0x0002620000002400 */
[-C--:B------:R-:W-:Y:S04]  /*14ce0*/  HMMA.16816.F32 R92, R188, R6.reuse, R92 ;  /* 0x00000006bc5c723c */ /* 0x080fe8000000185c */
[----:B------:R-:W-:Y:S02]  /*14cf0*/  FMUL.FTZ R66, R66, c[0x0][0x320] ;  /* 0x0000c80042427a20 */ /* 0x000fe40000410000 */
[----:B------:R-:W-:Y:S02]  /*14d00*/  FMUL.FTZ R67, R67, c[0x0][0x320] ;  /* 0x0000c80043437a20 */ /* 0x000fe40000410000 */
[----:B------:R-:W-:Y:S01]  /*14d10*/  HMMA.16816.F32 R96, R172, R6, R96 ;  /* 0x00000006ac60723c */ /* 0x000fe20000001860 */
[----:B------:R1:W1:Y:S03]  /*14d20*/  MUFU.TANH R233, R27 ;  /* 0x0000001b00e97308 */ /* 0x0002660000002400 */
[----:B------:R-:W-:Y:S02]  /*14d30*/  FMUL.FTZ R68, R68, c[0x0][0x320] ;  /* 0x0000c80044447a20 */ /* 0x000fe40000410000 */
[----:B------:R-:W-:Y:S02]  /*14d40*/  FMUL.FTZ R69, R69, c[0x0][0x320] ;  /* 0x0000c80045457a20 */ /* 0x000fe40000410000 */
[----:B------:R-:W-:Y:S03]  /*14d50*/  FMUL.FTZ R70, R70, c[0x0][0x320] ;  /* 0x0000c80046467a20 */ /* 0x000fe60000410000 */
        /* <DEDUP_REMOVED lines=48> */
[----:B------:R1:W1:Y:S10]  /*15060*/  MUFU.TANH R169, R39 ;  /* 0x0000002700a97308 */ /* 0x0002740000002400 */
        /* <DEDUP_REMOVED lines=16> */
[----:B------:R1:W1:Y:S10]  /*15170*/  MUFU.TANH R168, R56 ;  /* 0x0000003800a87308 */ /* 0x0002740000002400 */
[----:B------:R1:W1:Y:S01]  /*15180*/  MUFU.TANH R56, R57 ;  /* 0x0000003900387308 */ /* 0x0002620000002400 */
[C---:B---3--:R-:W-:Y:S09]  /*15190*/  ISETP.GT.AND P0, PT, R225.reuse, R58, PT ;  /* 0x0000003ae100720c */ /* 0x048ff20003f04270 */
[----:B------:R3:W1:Y:S04]  /*151a0*/  MUFU.TANH R179, R59 ;  /* 0x0000003b00b37308 */ /* 0x0006680000002400 */
[----:B------:R-:W-:Y:S02]  /*151b0*/  @P0 MOV R2, R250 ;  /* 0x000000fa00020202 */ /* 0x000fe40000000f00 */
[----:B------:R-:W-:Y:S04]  /*151c0*/  @P0 IADD3 R4, R225, -0x1, RZ ;  /* 0xffffffffe1040810 */ /* 0x000fe80007ffe0ff */
[----:B------:R-:W1:Y:S01]  /*151d0*/  MUFU.TANH R60, R60 ;  /* 0x0000003c003c7308 */ /* 0x000e620000002400 */
[----:B------:R-:W-:Y:S05]  /*151e0*/  @P0 SHF.R.S32.HI R0, RZ, 0x1f, R4 ;  /* 0x0000001fff000819 */ /* 0x000fea0000011404 */
[----:B------:R-:W-:Y:S04]  /*151f0*/  @P0 IMAD R0, R0, c[0x0][0x1e0], RZ ;  /* 0x0000780000000a24 */ /* 0x000fe800078e02ff */
[----:B------:R-:W1:Y:S01]  /*15200*/  MUFU.TANH R61, R61 ;  /* 0x0000003d003d7308 */ /* 0x000e620000002400 */
[C---:B------:R-:W-:Y:S02]  /*15210*/  @P0 IMAD R0, R4.reuse, c[0x0][0x1e4], R0 ;  /* 0x0000790004000a24 */ /* 0x040fe400078e0200 */
[----:B------:R-:W-:Y:S05]  /*15220*/  @P0 IMAD.WIDE.U32 R4, R4, c[0x0][0x1e0], RZ ;  /* 0x0000780004040a25 */ /* 0x000fea00078e00ff */
[----:B------:R-:W-:Y:S02]  /*15230*/  @P0 IADD3 R0, R5, R0, RZ ;  /* 0x0000000005000210 */ /* 0x000fe40007ffe0ff */
[----:B------:R3:W1:Y:S01]  /*15240*/  MUFU.TANH R178, R62 ;  /* 0x0000003e00b27308 */ /* 0x0006620000002400 */
[----:B------:R-:W-:Y:S01]  /*15250*/  @P0 IMAD.WIDE.U32 R2, R4, 0x60, R2 ;  /* 0x0000006004020825 */ /* 0x000fe200078e0002 */
[----:B------:R-:W-:Y:S03]  /*15260*/  MOV R5, R226 ;  /* 0x000000e200057202 */ /* 0x000fe60000000f00 */
[----:B------:R-:W-:Y:S01]  /*15270*/  @P1 IMAD.HI.U32 R4, R226, c[0x0][0x2c8], RZ ;  /* 0x0000b200e2041a27 */ /* 0x000fe200078e00ff */
[----:B------:R-:W-:Y:S03]  /*15280*/  @P0 LEA R6, P2, R2, c[0x0][0x1c8], 0x1 ;  /* 0x0000720002060a11 */ /* 0x000fe600078408ff */
[----:B------:R-:W-:Y:S01]  /*15290*/  @P0 IMAD R0, R0, 0x60, RZ ;  /* 0x0000006000000824 */ /* 0x000fe200078e02ff */
[----:B------:R-:W1:Y:S01]  /*152a0*/  MUFU.TANH R63, R63 ;  /* 0x0000003f003f7308 */ /* 0x000e620000002400 */
[----:B------:R-:W-:Y:S02]  /*152b0*/  @P0 IADD3 R10, P4, R6, UR6, RZ ;  /* 0x00000006060a0c10 */ /* 0x000fe4000ff9e0ff */
[----:B------:R-:W-:Y:S02]  /*152c0*/  @P3 SHF.R.U32.HI R5, RZ, c[0x0][0x2cc], R4 ;  /* 0x0000b300ff053a19 */ /* 0x000fe40000011604 */
[----:B------:R-:W-:Y:S02]  /*152d0*/  @P0 IADD3 R8, P1, R10, UR6, RZ ;  /* 0x000000060a080c10 */ /* 0x000fe4000ff3e0ff */
[----:B------:R-:W-:Y:S01]  /*152e0*/  @P0 IADD3 R0, R3, R0, RZ ;  /* 0x0000000003000210 */ /* 0x000fe20007ffe0ff */
[----:B------:R-:W1:Y:S02]  /*152f0*/  SHFL.IDX PT, R4, R5, RZ, 0x1c1f ;  /* 0x001c1fff05047589 */ /* 0x000e6400000e0000 */
[----:B------:R-:W1:Y:S01]  /*15300*/  MUFU.TANH R64, R64 ;  /* 0x0000004000407308 */ /* 0x000e620000002400 */
[----:B------:R-:W-:Y:S02]  /*15310*/  @P0 LEA.HI.X R7, R2, c[0x0][0x1cc], R0, 0x1, P2 ;  /* 0x0000730002070a11 */ /* 0x000fe400010f0c00 */
[----:B------:R-:W-:Y:S02]  /*15320*/  @P0 IADD3 R2, P3, R8, UR6, RZ ;  /* 0x0000000608020c10 */ /* 0x000fe4000ff7e0ff */
[----:B------:R-:W-:Y:S01]  /*15330*/  @P0 IADD3.X R11, R7, UR7, RZ, P4, !PT ;  /* 0x00000007070b0c10 */ /* 0x000fe2000a7fe4ff */
[----:B------:R-:W-:Y:S01]  /*15340*/  @!PT LDS RZ, [RZ] ;  /* 0x00000000fffff984 */ /* 0x000fe20000000800 */
[----:B------:R-:W-:Y:S01]  /*15350*/  @!PT LDS RZ, [RZ] ;  /* 0x00000000fffff984 */ /* 0x000fe20000000800 */
[----:B------:R1:W-:Y:S03]  /*15360*/  @P0 LDGSTS.E.BYPASS.LTC128B.128 [R227+0x3100], [R6.64], !P6 ;  /* 0x0310000006e30fae */ /* 0x0003e6000f101d4c */
[----:B------:R-:W-:Y:S01]  /*15370*/  @P0 IADD3.X R9, R11, UR7, RZ, P1, !PT ;  /* 0x000000070b090c10 */ /* 0x000fe20008ffe4ff */
[----:B------:R-:W2:Y:S03]  /*15380*/  MUFU.TANH R65, R65 ;  /* 0x0000004100417308 */ /* 0x000ea60000002400 */
[----:B------:R-:W-:Y:S01]  /*15390*/  @P0 IADD3.X R3, R9, UR7, RZ, P3, !PT ;  /* 0x0000000709030c10 */ /* 0x000fe20009ffe4ff */
[----:B------:R3:W-:Y:S06]  /*153a0*/  @P0 LDGSTS.E.BYPASS.LTC128B.128 [R227+0x3900], [R10.64], !P6 ;  /* 0x039000000ae30fae */ /* 0x0007ec000f101d4c */
[----:B------:R-:W2:Y:S02]  /*153b0*/  MUFU.TANH R66, R66 ;  /* 0x0000004200427308 */ /* 0x000ea40000002400 */
[----:B------:R2:W-:Y:S08]  /*153c0*/  @P0 LDGSTS.E.BYPASS.LTC128B.128 [R227+0x4100], [R8.64], !P6 ;  /* 0x0410000008e30fae */ /* 0x0005f0000f101d4c */
[----:B------:R-:W3:Y:S01]  /*153d0*/  MUFU.TANH R67, R67 ;  /* 0x0000004300437308 */ /* 0x000ee20000002400 */
[----:B------:R3:W-:Y:S01]  /*153e0*/  @P0 LDGSTS.E.BYPASS.LTC128B.128 [R227+0x4900], [R2.64], !P6 ;  /* 0x0490000002e30fae */ /* 0x0007e2000f101d4c */
[----:B-1----:R-:W-:Y:S04]  /*153f0*/  @P0 IADD3 R6, P2, R2, UR6, RZ ;  /* 0x0000000602060c10 */ /* 0x002fe8000ff5e0ff */
[----:B------:R-:W-:Y:S04]  /*15400*/  @P0 IADD3.X R7, R3, UR7, RZ, P2, !PT ;  /* 0x0000000703070c10 */ /* 0x000fe800097fe4ff */
[----:B------:R-:W1:Y:S01]  /*15410*/  MUFU.TANH R68, R68 ;  /* 0x0000004400447308 */ /* 0x000e620000002400 */
[----:B------:R4:W-:Y:S01]  /*15420*/  @P0 LDGSTS.E.BYPASS.LTC128B.128 [R227+0x5100], [R6.64], !P6 ;  /* 0x0510000006e30fae */ /* 0x0009e2000f101d4c */
[----:B--2---:R-:W-:Y:S08]  /*15430*/  @P0 IADD3 R8, P1, R6, UR6, RZ ;  /* 0x0000000606080c10 */ /* 0x004ff0000ff3e0ff */
[----:B------:R-:W2:Y:S01]  /*15440*/  MUFU.TANH R69, R69 ;  /* 0x0000004500457308 */ /* 0x000ea20000002400 */
[----:B------:R-:W-:Y:S05]  /*15450*/  @P0 IADD3.X R9, R7, UR7, RZ, P1, !PT ;  /* 0x0000000707090c10 */ /* 0x000fea0008ffe4ff */
[----:B------:R1:W-:Y:S01]  /*15460*/  @P0 LDGSTS.E.BYPASS.LTC128B.128 [R227+0x5900], [R8.64], !P6 ;  /* 0x0590000008e30fae */ /* 0x0003e2000f101d4c */
[----:B---3--:R-:W-:Y:S03]  /*15470*/  IMAD R3, R225, -0x60, RZ ;  /* 0xffffffa0e1037824 */ /* 0x008fe600078e02ff */
[----:B------:R-:W3:Y:S01]  /*15480*/  MUFU.TANH R70, R70 ;  /* 0x0000004600467308 */ /* 0x000ee20000002400 */
[----:B------:R-:W-:Y:S03]  /*15490*/  PLOP3.LUT P0, PT, PT, PT, UP1, 0x40, 0x0 ;  /* 0x000000000000781c */ /* 0x000fe60003f0e818 */
[----:B------:R-:W0:Y:S01]  /*154a0*/  LDGDEPBAR ;  /* 0x00000000000079af */ /* 0x000e220000000000 */
[C---:B----4-:R-:W-:Y:S05]  /*154b0*/  IADD3 R7, -R14.reuse, 0x1, R3 ;  /* 0x000000010e077810 */ /* 0x050fea0007ffe103 */
[----:B------:R-:W4:Y:S01]  /*154c0*/  MUFU.TANH R71, R71 ;  /* 0x0000004700477308 */ /* 0x000f220000002400 */
[----:B------:R-:W-:Y:S04]  /*154d0*/  IADD3 R7, R7, c[0x0][0x1d0], RZ ;  /* 0x0000740007077a10 */ /* 0x000fe80007ffe0ff */
[----:B------:R-:W-:Y:S05]  /*154e0*/  IADD3 R7, R7, -c[0x0][0x168], RZ ;  /* 0x80005a0007077a10 */ /* 0x000fea0007ffe0ff */
[----:B------:R-:W2:Y:S01]  /*154f0*/  MUFU.TANH R72, R72 ;  /* 0x0000004800487308 */ /* 0x000ea20000002400 */
[C---:B------:R-:W-:Y:S02]  /*15500*/  IADD3 R6, R7.reuse, c[0x0][0x328], RZ ;  /* 0x0000ca0007067a10 */ /* 0x040fe40007ffe0ff */
[----:B------:R-:W-:Y:S02]  /*15510*/  IADD3 R7, R7, UR10, RZ ;  /* 0x0000000a07077c10 */ /* 0x000fe4000fffe0ff */
[----:B-1----:R-:W-:Y:S02]  /*15520*/  IADD3 R8, -R14, R3, RZ ;  /* 0x000000030e087210 */ /* 0x002fe40007ffe1ff */
[-C--:B------:R-:W-:Y:S02]  /*15530*/  IADD3 R2, R6, R4.reuse, RZ ;  /* 0x0000000406027210 */ /* 0x080fe40007ffe0ff */
[----:B------:R-:W-:Y:S01]  /*15540*/  IADD3 R0, R7, R4, RZ ;  /* 0x0000000407007210 */ /* 0x000fe20007ffe0ff */
        /* <DEDUP_REMOVED lines=42> */
.L_x_507:
[----:B------:R-:W-:Y:S04]  /*157f0*/  MOV R9, c[0x0][0x32c] ;  /* 0x0000cb0000097a02 */ /* 0x000fe80000000f00 */
[----:B------:R-:W-:Y:S11]  /*15800*/  ISETP.NE.AND P0, PT, R9, 0x1, PT ;  /* 0x000000010900780c */ /* 0x000ff60003f05270 */
[----:B------:R-:W-:Y:S02]  /*15810*/  @!UPT UIADD3 URZ, URZ, URZ, URZ ;  /* 0x0000003f3f3ff290 */ /* 0x000fe4000fffe03f */
[----:B------:R-:W-:Y:S05]  /*15820*/  @P0 IMAD.HI.U32 R9, R4, c[0x0][0x330], RZ ;  /* 0x0000cc0004090a27 */ /* 0x000fea00078e00ff */
[----:B------:R-:W-:Y:S02]  /*15830*/  @P0 SHF.R.U32.HI R4, RZ, c[0x0][0x334], R9 ;  /* 0x0000cd00ff040a19 */ /* 0x000fe40000011609 */
.L_x_508:
[----:B------:R-:W-:Y:S05]  /*15840*/  BSYNC B0 ;  /* 0x0000000000007941 */ /* 0x000fea0003800000 */
.L_x_506:
[----:B------:R-:W-:Y:S05]  /*15850*/  IMAD R4, R4, c[0x0][0x32c], R8 ;  /* 0x0000cb0004047a24 */ /* 0x000fea00078e0208 */
[----:B------:R-:W-:Y:S02]  /*15860*/  IADD3 R9, R4, c[0x0][0x32c], RZ ;  /* 0x0000cb0004097a10 */ /* 0x000fe40007ffe0ff */
[----:B------:R-:W-:Y:S02]  /*15870*/  IMNMX R0, R0, R4, !PT ;  /* 0x0000000400007217 */ /* 0x000fe40007800200 */
[----:B------:R-:W-:Y:S02]  /*15880*/  IMNMX R2, R2, R9, PT ;  /* 0x0000000902027217 */ /* 0x000fe40003800200 */
.L_x_505:
        /* <DEDUP_REMOVED lines=43> */
[----:B-1----:R-:W-:Y:S02]  /*15b40*/  FSEL R90, R37, -INF , !P0 ;  /* 0xff800000255a7808 */ /* 0x002fe40004000000 */
        /* <DEDUP_REMOVED lines=90> */
.L_x_511:
[----:B------:R-:W-:Y:S04]  /*160f0*/  MOV R26, c[0x0][0x32c] ;  /* 0x0000cb00001a7a02 */ /* 0x000fe80000000f00 */
[----:B------:R-:W-:Y:S11]  /*16100*/  ISETP.NE.AND P0, PT, R26, 0x1, PT ;  /* 0x000000011a00780c */ /* 0x000ff60003f05270 */
[----:B------:R-:W-:Y:S02]  /*16110*/  @!UPT UIADD3 URZ, URZ, URZ, URZ ;  /* 0x0000003f3f3ff290 */ /* 0x000fe4000fffe03f */
[----:B------:R-:W-:Y:S05]  /*16120*/  @P0 IMAD.HI.U32 R26, R3, c[0x0][0x330], RZ ;  /* 0x0000cc00031a0a27 */ /* 0x000fea00078e00ff */
[----:B------:R-:W-:Y:S02]  /*16130*/  @P0 SHF.R.U32.HI R3, RZ, c[0x0][0x334], R26 ;  /* 0x0000cd00ff030a19 */ /* 0x000fe4000001161a */
.L_x_512:
[----:B------:R-:W-:Y:S05]  /*16140*/  BSYNC B0 ;  /* 0x0000000000007941 */ /* 0x000fea0003800000 */
.L_x_510:
[----:B------:R-:W-:Y:S05]  /*16150*/  IMAD R3, R3, c[0x0][0x32c], R8 ;  /* 0x0000cb0003037a24 */ /* 0x000fea00078e0208 */
[----:B------:R-:W-:Y:S02]  /*16160*/  IADD3 R26, R3, c[0x0][0x32c], RZ ;  /* 0x0000cb00031a7a10 */ /* 0x000fe40007ffe0ff */
[----:B------:R-:W-:Y:S02]  /*16170*/  IMNMX R0, R0, R3, !PT ;  /* 0x0000000300007217 */ /* 0x000fe40007800200 */
[----:B------:R-:W-:Y:S02]  /*16180*/  IMNMX R2, R2, R26, PT ;  /* 0x0000001a02027217 */ /* 0x000fe40003800200 */
.L_x_509:
        /* <DEDUP_REMOVED lines=111> */
.L_x_515:
[----:B------:R-:W-:Y:S04]  /*16880*/  MOV R26, c[0x0][0x32c] ;  /* 0x0000cb00001a7a02 */ /* 0x000fe80000000f00 */
[----:B------:R-:W-:Y:S11]  /*16890*/  ISETP.NE.AND P0, PT, R26, 0x1, PT ;  /* 0x000000011a00780c */ /* 0x000ff60003f05270 */
[----:B------:R-:W-:Y:S02]  /*168a0*/  @!UPT UIADD3 URZ, URZ, URZ, URZ ;  /* 0x0000003f3f3ff290 */ /* 0x000fe4000fffe03f */
[----:B------:R-:W-:Y:S05]  /*168b0*/  @P0 IMAD.HI.U32 R26, R3, c[0x0][0x330], RZ ;  /* 0x0000cc00031a0a27 */ /* 0x000fea00078e00ff */
[----:B------:R-:W-:Y:S02]  /*168c0*/  @P0 SHF.R.U32.HI R3, RZ, c[0x0][0x334], R26 ;  /* 0x0000cd00ff030a19 */ /* 0x000fe4000001161a */
.L_x_516:
[----:B------:R-:W-:Y:S05]  /*168d0*/  BSYNC B0 ;  /* 0x0000000000007941 */ /* 0x000fea0003800000 */
.L_x_514:
[----:B------:R-:W-:Y:S05]  /*168e0*/  IMAD R3, R3, c[0x0][0x32c], R8 ;  /* 0x0000cb0003037a24 */ /* 0x000fea00078e0208 */
[----:B------:R-:W-:Y:S02]  /*168f0*/  IADD3 R26, R3, c[0x0][0x32c], RZ ;  /* 0x0000cb00031a7a10 */ /* 0x000fe40007ffe0ff */
[----:B------:R-:W-:Y:S02]  /*16900*/  IMNMX R0, R0, R3, !PT ;  /* 0x0000000300007217 */ /* 0x000fe40007800200 */
[----:B------:R-:W-:Y:S02]  /*16910*/  IMNMX R2, R2, R26, PT ;  /* 0x0000001a02027217 */ /* 0x000fe40003800200 */
.L_x_513:
        /* <DEDUP_REMOVED lines=111> */
.L_x_519:
[----:B------:R-:W-:Y:S04]  /*17010*/  MOV R5, c[0x0][0x32c] ;  /* 0x0000cb0000057a02 */ /* 0x000fe80000000f00 */
[----:B------:R-:W-:Y:S11]  /*17020*/  ISETP.NE.AND P0, PT, R5, 0x1, PT ;  /* 0x000000010500780c */ /* 0x000ff60003f05270 */
[----:B------:R-:W-:Y:S02]  /*17030*/  @!UPT UIADD3 URZ, URZ, URZ, URZ ;  /* 0x0000003f3f3ff290 */ /* 0x000fe4000fffe03f */
[----:B------:R-:W-:Y:S05]  /*17040*/  @P0 IMAD.HI.U32 R5, R3, c[0x0][0x330], RZ ;  /* 0x0000cc0003050a27 */ /* 0x000fea00078e00ff */
[----:B------:R-:W-:Y:S02]  /*17050*/  @P0 SHF.R.U32.HI R3, RZ, c[0x0][0x334], R5 ;  /* 0x0000cd00ff030a19 */ /* 0x000fe40000011605 */
.L_x_520:
[----:B------:R-:W-:Y:S05]  /*17060*/  BSYNC B0 ;  /* 0x0000000000007941 */ /* 0x000fea0003800000 */
.L_x_518:
[----:B------:R-:W-:Y:S05]  /*17070*/  IMAD R8, R3, c[0x0][0x32c], R8 ;  /* 0x0000cb0003087a24 */ /* 0x000fea00078e0208 */
[----:B------:R-:W-:Y:S02]  /*17080*/  IADD3 R3, R8, c[0x0][0x32c], RZ ;  /* 0x0000cb0008037a10 */ /* 0x000fe40007ffe0ff */
[----:B------:R-:W-:Y:S02]  /*17090*/  IMNMX R0, R0, R8, !PT ;  /* 0x0000000800007217 */ /* 0x000fe40007800200 */
[----:B------:R-:W-:Y:S02]  /*170a0*/  IMNMX R2, R2, R3, PT ;  /* 0x0000000302027217 */ /* 0x000fe40003800200 */
.L_x_517:
        /* <DEDUP_REMOVED lines=24> */
[----:B------:R-:W-:Y:S02]  /*17230*/  MOV R52, R58 ;  /* 0x0000003a00347202 */ /* 0x000fe40000000f00 */
        /* <DEDUP_REMOVED lines=81> */
[----:B------:R-:W-:Y:S02]  /*17750*/  ISETP.LT.OR P0, PT, R2, 0x32, P0 ;  /* 0x000000320200780c */ /* 0x000fe40000701670 */
[----:B------:R-:W-:Y:S02]  /*17760*/  MOV R80, R52 ;  /* 0x0000003400507202 */ /* 0x000fe40000000f00 */
[----:B------:R-:W-:Y:S02]  /*17770*/  FSEL R179, R179, -INF , !P0 ;  /* 0xff800000b3b37808 */ /* 0x000fe40004000000 */
[----:B------:R-:W-:Y:S01]  /*17780*/  ISETP.NE.AND P0, PT, R12, RZ, PT ;  /* 0x000000ff0c00720c */ /* 0x000fe20003f05270 */
[----:B------:R-:W-:Y:S03]  /*17790*/  IMAD.MOV.U32 R249, RZ, RZ, R80 ;  /* 0x000000fffff97224 */ /* 0x000fe600078e0050 */
        /* <DEDUP_REMOVED lines=55> */
[----:B------:R-:W-:Y:S02]  /*17b10*/  FMNMX.FTZ R6, R168, R6, !PT ;  /* 0x00000006a8067209 */ /* 0x000fe40007810000 */
[----:B------:R-:W-:Y:S02]  /*17b20*/  ISETP.NE.AND P3, PT, R9, RZ, PT ;  /* 0x000000ff0900720c */ /* 0x000fe40003f65270 */
[C---:B------:R-:W-:Y:S02]  /*17b30*/  ISETP.GT.AND P4, PT, R0.reuse, 0x59, !P4 ;  /* 0x000000590000780c */ /* 0x040fe40006784270 */
[----:B------:R-:W-:Y:S01]  /*17b40*/  ISETP.GT.AND P3, PT, R0, 0x50, !P3 ;  /* 0x000000500000780c */ /* 0x000fe20005f64270 */
[----:B------:R2:W3:Y:S01]  /*17b50*/  MUFU.EX2 R87, R3 ;  /* 0x0000000300577308 */ /* 0x0004e20000000800 */
[----:B------:R-:W-:Y:S02]  /*17b60*/  FMNMX.FTZ R4, R189, R4, !PT ;  /* 0x00000004bd047209 */ /* 0x000fe40007810000 */
[----:B------:R-:W-:Y:S02]  /*17b70*/  ISETP.NE.AND P1, PT, R10, RZ, PT ;  /* 0x000000ff0a00720c */ /* 0x000fe40003f25270 */
[----:B------:R-:W-:Y:S02]  /*17b80*/  FMNMX.FTZ R4, R191, R4, !PT ;  /* 0x00000004bf047209 */ /* 0x000fe40007810000 */
[----:B------:R-:W-:Y:S02]  /*17b90*/  ISETP.GT.AND P0, PT, R0, 0x49, !P1 ;  /* 0x000000490000780c */ /* 0x000fe40004f04270 */
[----:B------:R-:W-:Y:S02]  /*17ba0*/  FMNMX.FTZ R4, R202, R4, !PT ;  /* 0x00000004ca047209 */ /* 0x000fe40007810000 */
[----:B------:R-:W-:Y:S02]  /*17bb0*/  FSETP.NEU.FTZ.AND P1, PT, R71, -INF , PT ;  /* 0xff8000004700780b */ /* 0x000fe40003f3d000 */
        /* <DEDUP_REMOVED lines=9> */
[--C-:B--2---:R-:W-:Y:S01]  /*17c50*/  FFMA.FTZ R3, R29, c[0x0][0x2d0], -R75.reuse ;  /* 0x0000b4001d037a23 */ /* 0x104fe2000001084b */
[----:B------:R-:W-:Y:S02]  /*17c60*/  FMNMX.FTZ R4, R237, R4, !PT ;  /* 0x00000004ed047209 */ /* 0x000fe40007810000 */
[C---:B------:R-:W-:Y:S02]  /*17c70*/  ISETP.LT.OR P0, PT, R2.reuse, 0x4a, P0 ;  /* 0x0000004a0200780c */ /* 0x040fe40000701670 */
[----:B------:R-:W-:Y:S02]  /*17c80*/  ISETP.LT.OR P3, PT, R2, 0x51, P3 ;  /* 0x000000510200780c */ /* 0x000fe40001f61670 */
[----:B------:R-:W-:Y:S02]  /*17c90*/  FSEL R183, R79, -INF , !P0 ;  /* 0xff8000004fb77808 */ /* 0x000fe40004000000 */
        /* <DEDUP_REMOVED lines=11> */
[----:B------:R-:W-:Y:S02]  /*17d50*/  ISETP.GT.AND P0, PT, R0, 0x51, !P0 ;  /* 0x000000510000780c */ /* 0x000fe40004704270 */
[----:B------:R-:W-:Y:S02]  /*17d60*/  FMNMX.FTZ R5, R201, R5, !PT ;  /* 0x00000005c9057209 */ /* 0x000fe40007810000 */
[----:B------:R-:W-:Y:S02]  /*17d70*/  ISETP.LT.OR P0, PT, R2, 0x52, P0 ;  /* 0x000000520200780c */ /* 0x000fe40000701670 */
[----:B--2---:R-:W-:Y:S02]  /*17d80*/  FMNMX.FTZ R3, R192, R5, !PT ;  /* 0x00000005c0037209 */ /* 0x004fe40007810000 */
[----:B------:R-:W-:Y:S02]  /*17d90*/  FSEL R195, R91, -INF , !P0 ;  /* 0xff8000005bc37808 */ /* 0x000fe40004000000 */
[----:B------:R-:W-:Y:S01]  /*17da0*/  FMNMX.FTZ R0, R183, R3, !PT ;  /* 0x00000003b7007209 */ /* 0x000fe20007810000 */
[--C-:B------:R-:W-:Y:S01]  /*17db0*/  FFMA.FTZ R3, R33, c[0x0][0x2d0], -R75.reuse ;  /* 0x0000b40021037a23 */ /* 0x100fe2000001084b */
[----:B------:R-:W-:Y:S01]  /*17dc0*/  ISETP.LT.OR P0, PT, R2, 0x5a, P4 ;  /* 0x0000005a0200780c */ /* 0x000fe20002701670 */
[----:B------:R-:W-:Y:S01]  /*17dd0*/  MUFU.EX2 R33, R16 ;  /* 0x0000001000217308 */ /* 0x000fe20000000800 */
[----:B------:R-:W-:Y:S02]  /*17de0*/  FSEL R193, R78, -INF , !P3 ;  /* 0xff8000004ec17808 */ /* 0x000fe40005800000 */
[----:B------:R-:W-:Y:S02]  /*17df0*/  FSEL R73, R57, -INF , !P0 ;  /* 0xff80000039497808 */ /* 0x000fe40004000000 */
[----:B---3--:R-:W-:Y:S02]  /*17e00*/  F2FP.PACK_AB R78, R87, R93 ;  /* 0x0000005d574e723e */ /* 0x008fe400000000ff */
[----:B------:R-:W-:Y:S01]  /*17e10*/  ISETP.LT.OR P3, PT, R2, 0x59, P5 ;  /* 0x000000590200780c */ /* 0x000fe20002f61670 */
[--C-:B------:R-:W-:Y:S01]  /*17e20*/  FFMA.FTZ R2, R37, c[0x0][0x2d0], -R75.reuse ;  /* 0x0000b40025027a23 */ /* 0x100fe2000001084b */
[----:B----4-:R-:W-:Y:S01]  /*17e30*/  FMNMX.FTZ R4, R4, R7, !PT ;  /* 0x0000000704047209 */ /* 0x010fe20007810000 */
[----:B------:R2:W3:Y:S01]  /*17e40*/  MUFU.EX2 R243, R3 ;  /* 0x0000000300f37308 */ /* 0x0004e20000000800 */
[----:B-1----:R-:W-:Y:S02]  /*17e50*/  F2FP.PACK_AB R76, R233, R230 ;  /* 0x000000e6e94c723e */ /* 0x002fe400000000ff */
[----:B------:R-:W-:Y:S01]  /*17e60*/  FSEL R197, R59, -INF , !P3 ;  /* 0xff8000003bc57808 */ /* 0x000fe20005800000 */
[----:B------:R-:W1:Y:S01]  /*17e70*/  SHFL.BFLY PT, R70, R4, 0x1, 0x1f ;  /* 0x0c201f0004467f89 */ /* 0x000e6200000e0000 */
[----:B------:R-:W-:Y:S04]  /*17e80*/  FMNMX.FTZ R0, R193, R0, !PT ;  /* 0x00000000c1007209 */ /* 0x000fe80007810000 */
[----:B------:R-:W-:Y:S01]  /*17e90*/  FMNMX.FTZ R0, R195, R0, !PT ;  /* 0x00000000c3007209 */ /* 0x000fe20007810000 */
[----:B------:R4:W-:Y:S03]  /*17ea0*/  MUFU.EX2 R92, R2 ;  /* 0x00000002005c7308 */ /* 0x0009e60000000800 */
[----:B------:R-:W-:Y:S04]  /*17eb0*/  FMNMX.FTZ R0, R197, R0, !PT ;  /* 0x00000000c5007209 */ /* 0x000fe80007810000 */
[----:B------:R-:W-:Y:S03]  /*17ec0*/  FMNMX.FTZ R0, R73, R0, !PT ;  /* 0x0000000049007209 */ /* 0x000fe60007810000 */
[----:B------:R-:W-:Y:S01]  /*17ed0*/  MUFU.EX2 R57, R12 ;  /* 0x0000000c00397308 */ /* 0x000fe20000000800 */
[--C-:B--2---:R-:W-:Y:S01]  /*17ee0*/  FFMA.FTZ R3, R38, c[0x0][0x2d0], -R75.reuse ;  /* 0x0000b40026037a23 */ /* 0x104fe2000001084b */
[----:B---3--:R-:W-:Y:S02]  /*17ef0*/  F2FP.PACK_AB R77, R243, R86 ;  /* 0x00000056f34d723e */ /* 0x008fe400000000ff */
[----:B-1----:R-:W-:Y:S06]  /*17f00*/  FMNMX.FTZ R70, R4, R70, !PT ;  /* 0x0000004604467209 */ /* 0x002fec0007810000 */
[----:B------:R1:W2:Y:S01]  /*17f10*/  MUFU.EX2 R89, R3 ;  /* 0x0000000300597308 */ /* 0x0002a20000000800 */
[C---:B------:R-:W-:Y:S01]  /*17f20*/  FSETP.NEU.FTZ.AND P0, PT, R70.reuse, -INF , PT ;  /* 0xff8000004600780b */ /* 0x040fe20003f1d000 */
[----:B------:R-:W-:Y:S01]  /*17f30*/  FMUL.FTZ R96, R70, c[0x0][0x2d0] ;  /* 0x0000b40046607a20 */ /* 0x000fe20000410000 */
[----:B----4-:R-:W3:Y:S04]  /*17f40*/  SHFL.BFLY PT, R2, R0, 0x2, 0x1f ;  /* 0x0c401f0000027f89 */ /* 0x010ee800000e0000 */
[----:B------:R-:W-:Y:S05]  /*17f50*/  FSEL R96, R96, RZ, P0 ;  /* 0x000000ff60607208 */ /* 0x000fea0000000000 */
[--C-:B------:R-:W-:Y:S02]  /*17f60*/  FFMA.FTZ R4, R36, c[0x0][0x2d0], -R96.reuse ;  /* 0x0000b40024047a23 */ /* 0x100fe40000010860 */
[--C-:B------:R-:W-:Y:S02]  /*17f70*/  FFMA.FTZ R32, R45, c[0x0][0x2d0], -R96.reuse ;  /* 0x0000b4002d207a23 */ /* 0x100fe40000010860 */
[----:B------:R-:W-:Y:S01]  /*17f80*/  MUFU.EX2 R248, R4 ;  /* 0x0000000400f87308 */ /* 0x000fe20000000800 */
[--C-:B-1----:R-:W-:Y:S01]  /*17f90*/  FFMA.FTZ R3, R26, c[0x0][0x2d0], -R96.reuse ;  /* 0x0000b4001a037a23 */ /* 0x102fe20000010860 */
[----:B--2---:R-:W-:Y:S08]  /*17fa0*/  F2FP.PACK_AB R79, R89, R92 ;  /* 0x0000005c594f723e */ /* 0x004ff000000000ff */
[----:B------:R1:W-:Y:S02]  /*17fb0*/  MUFU.EX2 R85, R3 ;  /* 0x0000000300557308 */ /* 0x0003e40000000800 */
[--C-:B-1----:R-:W-:Y:S02]  /*17fc0*/  FFMA.FTZ R3, R28, c[0x0][0x2d0], -R96.reuse ;  /* 0x0000b4001c037a23 */ /* 0x102fe40000010860 */
[----:B------:R-:W-:Y:S06]  /*17fd0*/  FFMA.FTZ R28, R47, c[0x0][0x2d0], -R75 ;  /* 0x0000b4002f1c7a23 */ /* 0x000fec000001084b */
[----:B------:R1:W2:Y:S02]  /*17fe0*/  MUFU.EX2 R246, R3 ;  /* 0x0000000300f67308 */ /* 0x0002a40000000800 */
[----:B-1----:R-:W-:Y:S01]  /*17ff0*/  FFMA.FTZ R3, R35, c[0x0][0x2d0], -R96 ;  /* 0x0000b40023037a23 */ /* 0x002fe20000010860 */
[----:B--2---:R-:W-:Y:S07]  /*18000*/  F2FP.PACK_AB R64, R246, R85 ;  /* 0x00000055f640723e */ /* 0x004fee00000000ff */
[----:B------:R3:W-:Y:S02]  /*18010*/  MUFU.EX2 R53, R3 ;  /* 0x0000000300357308 */ /* 0x0007e40000000800 */
[----:B---3--:R-:W-:Y:S01]  /*18020*/  FMNMX.FTZ R3, R0, R2, !PT ;  /* 0x0000000200037209 */ /* 0x008fe20007810000 */
[----:B------:R-:W-:Y:S01]  /*18030*/  FFMA.FTZ R2, R39, c[0x0][0x2d0], -R74 ;  /* 0x0000b40027027a23 */ /* 0x000fe2000001084a */
[----:B------:R-:W-:Y:S01]  /*18040*/  FSEL R0, R72, RZ, P2 ;  /* 0x000000ff48007208 */ /* 0x000fe20001000000 */
[----:B------:R-:W-:Y:S05]  /*18050*/  LDSM.16.MT88.4 R36, [R212+0x100] ;  /* 0x00010000d424783b */ /* 0x000fea0000004200 */
[----:B------:R1:W-:Y:S01]  /*18060*/  MUFU.EX2 R81, R2 ;  /* 0x0000000200517308 */ /* 0x0003e20000000800 */
[----:B------:R-:W-:Y:S04]  /*18070*/  FADD.FTZ R0, -R0, R100 ;  /* 0x0000006400007221 */ /* 0x000fe80000010100 */
[----:B------:R-:W-:Y:S01]  /*18080*/  FMUL.FTZ R0, R0, c[0x0][0x2d0] ;  /* 0x0000b40000007a20 */ /* 0x000fe20000410000 */
[----:B------:R-:W2:Y:S04]  /*18090*/  SHFL.BFLY PT, R4, R3, 0x1, 0x1f ;  /* 0x0c201f0003047f89 */ /* 0x000ea800000e0000 */
[----:B------:R3:W4:Y:S01]  /*180a0*/  MUFU.EX2 R69, R0 ;  /* 0x0000000000457308 */ /* 0x0007220000000800 */
[----:B-1----:R-:W-:Y:S05]  /*180b0*/  FSEL R2, R71, RZ, P1 ;  /* 0x000000ff47027208 */ /* 0x002fea0000800000 */
[----:B------:R-:W-:Y:S01]  /*180c0*/  FADD.FTZ R2, -R2, R101 ;  /* 0x0000006502027221 */ /* 0x000fe20000010100 */
[----:B--2---:R-:W-:Y:S03]  /*180d0*/  FMNMX.FTZ R3, R3, R4, !PT ;  /* 0x0000000403037209 */ /* 0x004fe60007810000 */
[----:B------:R-:W-:Y:S01]  /*180e0*/  FMUL.FTZ R2, R2, c[0x0][0x2d0] ;  /* 0x0000b40002027a20 */ /* 0x000fe20000410000 */
[----:B---3--:R-:W-:Y:S01]  /*180f0*/  FSEL R0, R70, RZ, P0 ;  /* 0x000000ff46007208 */ /* 0x008fe20000000000 */
[----:B----4-:R-:W-:Y:S01]  /*18100*/  FMUL.FTZ R5, R69, R105 ;  /* 0x0000006945057220 */ /* 0x010fe20000410000 */
[----:B------:R-:W-:Y:S01]  /*18110*/  MOV R105, R89 ;  /* 0x0000005900697202 */ /* 0x000fe20000000f00 */
[----:B------:R-:W1:Y:S01]  /*18120*/  MUFU.EX2 R68, R2 ;  /* 0x0000000200447308 */ /* 0x000e620000000800 */
[C---:B------:R-:W-:Y:S01]  /*18130*/  FMUL.FTZ R97, R3.reuse, c[0x0][0x2d0] ;  /* 0x0000b40003617a20 */ /* 0x040fe20000410000 */
[----:B------:R-:W-:Y:S01]  /*18140*/  FSETP.NEU.FTZ.AND P0, PT, R3, -INF , PT ;  /* 0xff8000000300780b */ /* 0x000fe20003f1d000 */
[----:B------:R-:W-:Y:S02]  /*18150*/  FADD.FTZ R0, -R0, R102 ;  /* 0x0000006600007221 */ /* 0x000fe40000010100 */
[----:B------:R-:W-:Y:S01]  /*18160*/  FMUL.FTZ R16, R69, R116 ;  /* 0x0000007445107220 */ /* 0x000fe20000410000 */
[----:B------:R-:W-:Y:S01]  /*18170*/  FSEL R97, R97, RZ, P0 ;  /* 0x000000ff61617208 */ /* 0x000fe20000000000 */
[----:B------:R-:W-:Y:S01]  /*18180*/  FMUL.FTZ R0, R0, c[0x0][0x2d0] ;  /* 0x0000b40000007a20 */ /* 0x000fe20000410000 */
[----:B------:R-:W-:Y:S01]  /*18190*/  MOV R116, R230 ;  /* 0x000000e600747202 */ /* 0x000fe20000000f00 */
[----:B------:R-:W-:Y:S02]  /*181a0*/  FMUL.FTZ R17, R69, R117 ;  /* 0x0000007545117220 */ /* 0x000fe40000410000 */
[----:B------:R2:W3:Y:S01]  /*181b0*/  MUFU.EX2 R2, R0 ;  /* 0x0000000000027308 */ /* 0x0004e20000000800 */
[----:B------:R-:W-:Y:S02]  /*181c0*/  FFMA.FTZ R4, R24, c[0x0][0x2d0], -R97 ;  /* 0x0000b40018047a23 */ /* 0x000fe40000010861 */
[----:B------:R-:W-:Y:S02]  /*181d0*/  IMAD.MOV.U32 R117, RZ, RZ, R233 ;  /* 0x000000ffff757224 */ /* 0x000fe400078e00e9 */
[--C-:B------:R-:W-:Y:S02]  /*181e0*/  FFMA.FTZ R58, R58, c[0x0][0x2d0], -R97.reuse ;  /* 0x0000b4003a3a7a23 */ /* 0x100fe40000010861 */
[----:B------:R-:W-:Y:S02]  /*181f0*/  FFMA.FTZ R62, R62, c[0x0][0x2d0], -R97 ;  /* 0x0000b4003e3e7a23 */ /* 0x000fe40000010861 */
[----:B------:R-:W-:Y:S01]  /*18200*/  FFMA.FTZ R24, R44, c[0x0][0x2d0], -R75 ;  /* 0x0000b4002c187a23 */ /* 0x000fe2000001084b */
[----:B------:R4:W-:Y:S01]  /*18210*/  MUFU.EX2 R61, R4 ;  /* 0x00000004003d7308 */ /* 0x0009e20000000800 */
[----:B------:R-:W-:Y:S02]  /*18220*/  FFMA.FTZ R44, R50, c[0x0][0x2d0], -R96 ;  /* 0x0000b400322c7a23 */ /* 0x000fe40000010860 */
[C---:B-1----:R-:W-:Y:S02]  /*18230*/  FMUL.FTZ R7, R68.reuse, R107 ;  /* 0x0000006b44077220 */ /* 0x042fe40000410000 */
[C---:B------:R-:W-:Y:S02]  /*18240*/  FMUL.FTZ R6, R68.reuse, R106 ;  /* 0x0000006a44067220 */ /* 0x040fe40000410000 */
[----:B------:R-:W-:Y:S02]  /*18250*/  IMAD.MOV.U32 R107, RZ, RZ, R53 ;  /* 0x000000ffff6b7224 */ /* 0x000fe400078e0035 */
[----:B------:R-:W-:Y:S01]  /*18260*/  LDSM.16.MT88.4 R52, [R210+0x100] ;  /* 0x00010000d234783b */ /* 0x000fe20000004200 */
[----:B------:R1:W2:Y:S01]  /*18270*/  MUFU.EX2 R30, R24 ;  /* 0x00000018001e7308 */ /* 0x0002a20000000800 */
[----:B------:R-:W-:Y:S01]  /*18280*/  FMUL.FTZ R18, R68, R118 ;  /* 0x0000007644127220 */ /* 0x000fe20000410000 */
[----:B------:R-:W-:Y:S01]  /*18290*/  F2FP.PACK_AB R66, R248, R107 ;  /* 0x0000006bf842723e */ /* 0x000fe200000000ff */
[----:B------:R-:W-:Y:S02]  /*182a0*/  FMUL.FTZ R19, R68, R119 ;  /* 0x0000007744137220 */ /* 0x000fe40000410000 */
[----:B--2---:R-:W-:Y:S02]  /*182b0*/  FFMA.FTZ R0, R8, c[0x0][0x2d0], -R97 ;  /* 0x0000b40008007a23 */ /* 0x004fe40000010861 */
[C---:B------:R-:W-:Y:S02]  /*182c0*/  FMUL.FTZ R35, R68.reuse, R135 ;  /* 0x0000008744237220 */ /* 0x040fe40000410000 */
[----:B------:R-:W-:Y:S01]  /*182d0*/  FMUL.FTZ R50, R68, R150 ;  /* 0x0000009644327220 */ /* 0x000fe20000410000 */
[----:B------:R2:W-:Y:S01]  /*182e0*/  MUFU.EX2 R200, R0 ;  /* 0x0000000000c87308 */ /* 0x0005e20000000800 */
[----:B------:R-:W-:Y:S01]  /*182f0*/  FFMA.FTZ R8, R40, c[0x0][0x2d0], -R75 ;  /* 0x0000b40028087a23 */ /* 0x000fe2000001084b */
[----:B------:R-:W5:Y:S01]  /*18300*/  LDL.LU R150, [R1+0x10] ;  /* 0x0000100001967983 */ /* 0x000f620000300800 */
[----:B------:R-:W-:Y:S02]  /*18310*/  IMAD.MOV.U32 R119, RZ, RZ, R243 ;  /* 0x000000ffff777224 */ /* 0x000fe400078e00f3 */
[--C-:B----4-:R-:W-:Y:S02]  /*18320*/  FFMA.FTZ R4, R25, c[0x0][0x2d0], -R97.reuse ;  /* 0x0000b40019047a23 */ /* 0x110fe40000010861 */
[----:B---3--:R-:W-:Y:S01]  /*18330*/  FMUL.FTZ R9, R2, R109 ;  /* 0x0000006d02097220 */ /* 0x008fe20000410000 */
[----:B------:R-:W-:Y:S01]  /*18340*/  MOV R109, R93 ;  /* 0x0000005d006d7202 */ /* 0x000fe20000000f00 */
[----:B------:R-:W-:Y:S01]  /*18350*/  FMUL.FTZ R34, R68, R134 ;  /* 0x0000008644227220 */ /* 0x000fe20000410000 */
[----:B------:R-:W3:Y:S01]  /*18360*/  MUFU.EX2 R235, R4 ;  /* 0x0000000400eb7308 */ /* 0x000ee20000000800 */
[----:B------:R-:W-:Y:S01]  /*18370*/  MOV R134, R84 ;  /* 0x0000005400867202 */ /* 0x000fe20000000f00 */
[C---:B------:R-:W-:Y:S02]  /*18380*/  FMUL.FTZ R45, R2.reuse, R145 ;  /* 0x00000091022d7220 */ /* 0x040fe40000410000 */
[C---:B------:R-:W-:Y:S02]  /*18390*/  FMUL.FTZ R12, R2.reuse, R112 ;  /* 0x00000070020c7220 */ /* 0x040fe40000410000 */
[C---:B------:R-:W-:Y:S02]  /*183a0*/  FMUL.FTZ R13, R2.reuse, R113 ;  /* 0x00000071020d7220 */ /* 0x040fe40000410000 */
[C---:B-1----:R-:W-:Y:S02]  /*183b0*/  FMUL.FTZ R24, R2.reuse, R124 ;  /* 0x0000007c02187220 */ /* 0x042fe40000410000 */
[----:B------:R1:W4:Y:S01]  /*183c0*/  MUFU.EX2 R31, R8 ;  /* 0x00000008001f7308 */ /* 0x0003220000000800 */
[C---:B------:R-:W-:Y:S02]  /*183d0*/  FMUL.FTZ R25, R2.reuse, R125 ;  /* 0x0000007d02197220 */ /* 0x040fe40000410000 */
[----:B------:R-:W-:Y:S02]  /*183e0*/  FMUL.FTZ R29, R2, R129 ;  /* 0x00000081021d7220 */ /* 0x000fe40000410000 */
[----:B--2---:R-:W-:Y:S02]  /*183f0*/  FFMA.FTZ R0, R22, c[0x0][0x2d0], -R97 ;  /* 0x0000b40016007a23 */ /* 0x004fe40000010861 */
[----:B------:R-:W2:Y:S01]  /*18400*/  LDSM.16.MT88.4 R20, [R209+0x100] ;  /* 0x00010000d114783b */ /* 0x000ea20000004200 */
[----:B------:R-:W-:Y:S02]  /*18410*/  IMAD.MOV.U32 R129, RZ, RZ, R30 ;  /* 0x000000ffff817224 */ /* 0x000fe400078e001e */
[----:B------:R4:W4:Y:S01]  /*18420*/  MUFU.EX2 R244, R0 ;  /* 0x0000000000f47308 */ /* 0x0009220000000800 */
[----:B------:R-:W-:Y:S02]  /*18430*/  FFMA.FTZ R40, R49, c[0x0][0x2d0], -R96 ;  /* 0x0000b40031287a23 */ /* 0x000fe40000010860 */
[----:B------:R-:W-:Y:S01]  /*18440*/  FMUL.FTZ R49, R69, R149 ;  /* 0x0000009545317220 */ /* 0x000fe20000410000 */
[----:B---3--:R-:W-:Y:S01]  /*18450*/  F2FP.PACK_AB R67, R235, R61 ;  /* 0x0000003deb43723e */ /* 0x008fe200000000ff */
[----:B------:R-:W-:Y:S01]  /*18460*/  FFMA.FTZ R4, R41, c[0x0][0x2d0], -R74 ;  /* 0x0000b40029047a23 */ /* 0x000fe2000001084a */
[----:B------:R-:W-:Y:S01]  /*18470*/  MOV R118, R235 ;  /* 0x000000eb00767202 */ /* 0x000fe20000000f00 */
[C---:B------:R-:W-:Y:S02]  /*18480*/  FMUL.FTZ R41, R2.reuse, R141 ;  /* 0x0000008d02297220 */ /* 0x040fe40000410000 */
[----:B------:R-:W-:Y:S01]  /*18490*/  IMAD.MOV.U32 R149, RZ, RZ, R117 ;  /* 0x000000ffff957224 */ /* 0x000fe200078e0075 */
[----:B------:R3:W-:Y:S01]  /*184a0*/  MUFU.EX2 R60, R4 ;  /* 0x00000004003c7308 */ /* 0x0007e20000000800 */
[----:B-1----:R-:W-:Y:S02]  /*184b0*/  FMUL.FTZ R8, R2, R108 ;  /* 0x0000006c02087220 */ /* 0x002fe40000410000 */
[----:B----4-:R-:W-:Y:S02]  /*184c0*/  IMAD.MOV.U32 R125, RZ, RZ, R31 ;  /* 0x000000ffff7d7224 */ /* 0x010fe400078e001f */
[----:B------:R-:W-:Y:S05]  /*184d0*/  IMAD.MOV.U32 R108, RZ, RZ, R92 ;  /* 0x000000ffff6c7224 */ /* 0x000fea00078e005c */
[----:B------:R1:W-:Y:S01]  /*184e0*/  MUFU.EX2 R113, R28 ;  /* 0x0000001c00717308 */ /* 0x0003e20000000800 */
[----:B------:R-:W-:Y:S01]  /*184f0*/  FFMA.FTZ R92, R95, c[0x0][0x2d0], -R75 ;  /* 0x0000b4005f5c7a23 */ /* 0x000fe2000001084b */
[----:B------:R-:W-:Y:S02]  /*18500*/  FSEL R0, R3, RZ, P0 ;  /* 0x000000ff03007208 */ /* 0x000fe40000000000 */
[----:B------:R-:W-:Y:S03]  /*18510*/  F2FP.PACK_AB R65, R244, R200 ;  /* 0x000000c8f441723e */ /* 0x000fe600000000ff */
[----:B------:R-:W-:Y:S03]  /*18520*/  FADD.FTZ R0, -R0, R103 ;  /* 0x0000006700007221 */ /* 0x000fe60000010100 */
[----:B------:R4:W-:Y:S01]  /*18530*/  MUFU.EX2 R124, R32 ;  /* 0x00000020007c7308 */ /* 0x0009e20000000800 */
[----:B------:R-:W-:Y:S02]  /*18540*/  FMUL.FTZ R0, R0, c[0x0][0x2d0] ;  /* 0x0000b40000007a20 */ /* 0x000fe40000410000 */
[C---:B---3--:R-:W-:Y:S02]  /*18550*/  FMUL.FTZ R4, R69.reuse, R104 ;  /* 0x0000006845047220 */ /* 0x048fe40000410000 */
[----:B------:R-:W-:Y:S05]  /*18560*/  IMAD.MOV.U32 R104, RZ, RZ, R87 ;  /* 0x000000ffff687224 */ /* 0x000fea00078e0057 */
[----:B------:R-:W3:Y:S01]  /*18570*/  MUFU.EX2 R0, R0 ;  /* 0x0000000000007308 */ /* 0x000ee20000000800 */
[-C--:B--2---:R-:W-:Y:S01]  /*18580*/  HMMA.16816.F32 R4, R76, R20.reuse, R4 ;  /* 0x000000144c04723c */ /* 0x084fe20000001804 */
[C---:B-1----:R-:W-:Y:S08]  /*18590*/  FMUL.FTZ R28, R2.reuse, R128 ;  /* 0x00000080021c7220 */ /* 0x042ff00000410000 */
[----:B------:R1:W2:Y:S03]  /*185a0*/  MUFU.EX2 R59, R40 ;  /* 0x00000028003b7308 */ /* 0x0002a60000000800 */
[C---:B----4-:R-:W-:Y:S01]  /*185b0*/  FMUL.FTZ R32, R69.reuse, R132 ;  /* 0x0000008445207220 */ /* 0x050fe20000410000 */
[----:B------:R-:W-:Y:S01]  /*185c0*/  MOV R132, R61 ;  /* 0x0000003d00847202 */ /* 0x000fe20000000f00 */
[----:B------:R-:W-:Y:S05]  /*185d0*/  FMUL.FTZ R61, R2, R161 ;  /* 0x000000a1023d7220 */ /* 0x000fea0000410000 */
[----:B------:R4:W-:Y:S01]  /*185e0*/  MUFU.EX2 R112, R44 ;  /* 0x0000002c00707308 */ /* 0x0009e20000000800 */
[C---:B---3--:R-:W-:Y:S02]  /*185f0*/  FMUL.FTZ R10, R0.reuse, R110 ;  /* 0x0000006e000a7220 */ /* 0x048fe40000410000 */
[C---:B------:R-:W-:Y:S02]  /*18600*/  FMUL.FTZ R11, R0.reuse, R111 ;  /* 0x0000006f000b7220 */ /* 0x040fe40000410000 */
[C---:B------:R-:W-:Y:S01]  /*18610*/  FMUL.FTZ R26, R0.reuse, R126 ;  /* 0x0000007e001a7220 */ /* 0x040fe20000410000 */
[----:B------:R-:W-:Y:S01]  /*18620*/  MOV R126, R81 ;  /* 0x00000051007e7202 */ /* 0x000fe20000000f00 */
[C---:B------:R-:W-:Y:S01]  /*18630*/  FMUL.FTZ R27, R0.reuse, R127 ;  /* 0x0000007f001b7220 */ /* 0x040fe20000410000 */
[----:B------:R-:W3:Y:S01]  /*18640*/  LDSM.16.MT88.4 R80, [R211+0x100] ;  /* 0x00010000d350783b */ /* 0x000ee20000004200 */
[----:B------:R-:W-:Y:S01]  /*18650*/  MOV R127, R86 ;  /* 0x00000056007f7202 */ /* 0x000fe20000000f00 */
[C---:B------:R-:W-:Y:S01]  /*18660*/  HMMA.16816.F32 R8, R64.reuse, R20, R8 ;  /* 0x000000144008723c */ /* 0x040fe20000001808 */
[C---:B------:R-:W-:Y:S01]  /*18670*/  FMUL.FTZ R14, R0.reuse, R114 ;  /* 0x00000072000e7220 */ /* 0x040fe20000410000 */
[----:B------:R-:W-:Y:S01]  /*18680*/  MUFU.EX2 R111, R58 ;  /* 0x0000003a006f7308 */ /* 0x000fe20000000800 */
[C---:B------:R-:W-:Y:S02]  /*18690*/  FMUL.FTZ R15, R0.reuse, R115 ;  /* 0x00000073000f7220 */ /* 0x040fe40000410000 */
[----:B------:R-:W-:Y:S02]  /*186a0*/  FMUL.FTZ R31, R0, R131 ;  /* 0x00000083001f7220 */ /* 0x000fe40000410000 */
[----:B------:R-:W-:Y:S02]  /*186b0*/  FFMA.FTZ R20, R46, c[0x0][0x2d0], -R74 ;  /* 0x0000b4002e147a23 */ /* 0x000fe4000001084a */
[----:B------:R-:W-:Y:S01]  /*186c0*/  IMAD.MOV.U32 R131, RZ, RZ, R85 ;  /* 0x000000ffff837224 */ /* 0x000fe200078e0055 */
[-C--:B------:R-:W-:Y:S01]  /*186d0*/  HMMA.16816.F32 R12, R64, R22.reuse, R12 ;  /* 0x00000016400c723c */ /* 0x080fe2000000180c */
[----:B------:R-:W2:Y:S01]  /*186e0*/  LDSM.16.MT88.4 R84, [R209+0x900] ;  /* 0x00090000d154783b */ /* 0x000ea20000004200 */
[----:B------:R3:W-:Y:S01]  /*186f0*/  MUFU.EX2 R114, R20 ;  /* 0x0000001400727308 */ /* 0x0007e20000000800 */
[----:B-1----:R-:W-:Y:S02]  /*18700*/  FMUL.FTZ R40, R2, R140 ;  /* 0x0000008c02287220 */ /* 0x002fe40000410000 */
[C---:B------:R-:W-:Y:S01]  /*18710*/  FMUL.FTZ R21, R69.reuse, R121 ;  /* 0x0000007945157220 */ /* 0x040fe20000410000 */
[----:B------:R-:W-:Y:S01]  /*18720*/  MOV R121, R249 ;  /* 0x000000f900797202 */ /* 0x000fe20000000f00 */
[C---:B------:R-:W-:Y:S01]  /*18730*/  FMUL.FTZ R30, R0.reuse, R130 ;  /* 0x00000082001e7220 */ /* 0x040fe20000410000 */
[C---:B------:R-:W-:Y:S01]  /*18740*/  HMMA.16816.F32 R16, R76.reuse, R22, R16 ;  /* 0x000000164c10723c */ /* 0x040fe20000001810 */
[----:B------:R-:W-:Y:S03]  /*18750*/  MOV R130, R33 ;  /* 0x0000002100827202 */ /* 0x000fe60000000f00 */
[C---:B------:R-:W-:Y:S02]  /*18760*/  FMUL.FTZ R33, R69.reuse, R133 ;  /* 0x0000008545217220 */ /* 0x040fe40000410000 */
[----:B------:R-:W-:Y:S02]  /*18770*/  FMUL.FTZ R42, R0, R142 ;  /* 0x0000008e002a7220 */ /* 0x000fe40000410000 */
[C---:B------:R-:W-:Y:S04]  /*18780*/  FMUL.FTZ R22, R68.reuse, R122 ;  /* 0x0000007a44167220 */ /* 0x040fe80000410000 */
[----:B------:R-:W-:Y:S01]  /*18790*/  FMUL.FTZ R23, R68, R123 ;  /* 0x0000007b44177220 */ /* 0x000fe20000410000 */
[----:B------:R-:W-:Y:S01]  /*187a0*/  MOV R123, R244 ;  /* 0x000000f4007b7202 */ /* 0x000fe20000000f00 */
[----:B------:R-:W-:Y:S02]  /*187b0*/  FMUL.FTZ R43, R0, R143 ;  /* 0x0000008f002b7220 */ /* 0x000fe40000410000 */
[C---:B----4-:R-:W-:Y:S02]  /*187c0*/  FMUL.FTZ R44, R2.reuse, R144 ;  /* 0x00000090022c7220 */ /* 0x050fe40000410000 */
[C---:B---3--:R-:W-:Y:S02]  /*187d0*/  FMUL.FTZ R20, R69.reuse, R120 ;  /* 0x0000007845147220 */ /* 0x048fe40000410000 */
[----:B------:R-:W-:Y:S01]  /*187e0*/  IMAD.MOV.U32 R133, RZ, RZ, R60 ;  /* 0x000000ffff857224 */ /* 0x000fe200078e003c */
[----:B------:R1:W-:Y:S01]  /*187f0*/  MUFU.EX2 R120, R62 ;  /* 0x0000003e00787308 */ /* 0x0003e20000000800 */
[----:B------:R-:W-:Y:S01]  /*18800*/  FMUL.FTZ R60, R2, R160 ;  /* 0x000000a0023c7220 */ /* 0x000fe20000410000 */
[----:B------:R-:W-:Y:S01]  /*18810*/  MOV R160, R116 ;  /* 0x0000007400a07202 */ /* 0x000fe20000000f00 */
[C---:B------:R-:W-:Y:S01]  /*18820*/  FMUL.FTZ R46, R0.reuse, R146 ;  /* 0x00000092002e7220 */ /* 0x040fe20000410000 */
[-C--:B------:R-:W-:Y:S01]  /*18830*/  HMMA.16816.F32 R20, R76, R36.reuse, R20 ;  /* 0x000000244c14723c */ /* 0x080fe20000001814 */
[C---:B------:R-:W-:Y:S02]  /*18840*/  FMUL.FTZ R47, R0.reuse, R147 ;  /* 0x00000093002f7220 */ /* 0x040fe40000410000 */
[C---:B------:R-:W-:Y:S02]  /*18850*/  FMUL.FTZ R58, R0.reuse, R158 ;  /* 0x0000009e003a7220 */ /* 0x040fe40000410000 */
[----:B------:R-:W-:Y:S02]  /*18860*/  FMUL.FTZ R63, R0, R163 ;  /* 0x000000a3003f7220 */ /* 0x000fe40000410000 */
[----:B------:R-:W-:Y:S01]  /*18870*/  IMAD.MOV.U32 R122, RZ, RZ, R248 ;  /* 0x000000ffff7a7224 */ /* 0x000fe200078e00f8 */
[C---:B------:R-:W-:Y:S01]  /*18880*/  HMMA.16816.F32 R24, R64.reuse, R36, R24 ;  /* 0x000000244018723c */ /* 0x040fe20000001818 */
[----:B------:R-:W-:Y:S06]  /*18890*/  IMAD.MOV.U32 R115, RZ, RZ, R246 ;  /* 0x000000ffff737224 */ /* 0x000fec00078e00f6 */
[----:B------:R-:W-:Y:S01]  /*188a0*/  FFMA.FTZ R36, R48, c[0x0][0x2d0], -R96 ;  /* 0x0000b40030247a23 */ /* 0x000fe20000010860 */
[-C--:B------:R-:W-:Y:S01]  /*188b0*/  HMMA.16816.F32 R28, R64, R38.reuse, R28 ;  /* 0x00000026401c723c */ /* 0x080fe2000000181c */
[----:B------:R-:W-:Y:S02]  /*188c0*/  FMUL.FTZ R37, R69, R137 ;  /* 0x0000008945257220 */ /* 0x000fe40000410000 */
[----:B------:R3:W-:Y:S01]  /*188d0*/  MUFU.EX2 R128, R36 ;  /* 0x0000002400807308 */ /* 0x0007e20000000800 */
[--C-:B------:R-:W-:Y:S02]  /*188e0*/  FFMA.FTZ R48, R51, c[0x0][0x2d0], -R74.reuse ;  /* 0x0000b40033307a23 */ /* 0x100fe4000001084a */
[----:B------:R-:W-:Y:S02]  /*188f0*/  FMUL.FTZ R51, R68, R151 ;  /* 0x0000009744337220 */ /* 0x000fe40000410000 */
[C---:B------:R-:W-:Y:S01]  /*18900*/  HMMA.16816.F32 R32, R76.reuse, R38, R32 ;  /* 0x000000264c20723c */ /* 0x040fe20000001820 */
[----:B------:R-:W-:Y:S03]  /*18910*/  IMAD.MOV.U32 R151, RZ, RZ, R57 ;  /* 0x000000ffff977224 */ /* 0x000fe600078e0039 */
[----:B------:R-:W-:Y:S01]  /*18920*/  FMUL.FTZ R57, R2, R157 ;  /* 0x0000009d02397220 */ /* 0x000fe20000410000 */
[----:B------:R4:W-:Y:S01]  /*18930*/  MUFU.EX2 R110, R48 ;  /* 0x00000030006e7308 */ /* 0x0009e20000000800 */
[----:B-1----:R-:W-:Y:S02]  /*18940*/  FMUL.FTZ R62, R0, R162 ;  /* 0x000000a2003e7220 */ /* 0x002fe40000410000 */
[C---:B------:R-:W-:Y:S04]  /*18950*/  FMUL.FTZ R38, R68.reuse, R138 ;  /* 0x0000008a44267220 */ /* 0x040fe80000410000 */
[----:B------:R-:W-:Y:S03]  /*18960*/  FMUL.FTZ R39, R68, R139 ;  /* 0x0000008b44277220 */ /* 0x000fe60000410000 */
[----:B------:R-:W-:Y:S01]  /*18970*/  MUFU.EX2 R138, R92 ;  /* 0x0000005c008a7308 */ /* 0x000fe20000000800 */
[C---:B---3--:R-:W-:Y:S07]  /*18980*/  FMUL.FTZ R36, R69.reuse, R136 ;  /* 0x0000008845247220 */ /* 0x048fee0000410000 */
[-C--:B------:R-:W-:Y:S01]  /*18990*/  HMMA.16816.F32 R36, R76, R52.reuse, R36 ;  /* 0x000000344c24723c */ /* 0x080fe20000001824 */
[C---:B----4-:R-:W-:Y:S01]  /*189a0*/  FMUL.FTZ R48, R69.reuse, R148 ;  /* 0x0000009445307220 */ /* 0x050fe20000410000 */
[----:B--2---:R-:W-:Y:S01]  /*189b0*/  MOV R148, R59 ;  /* 0x0000003b00947202 */ /* 0x004fe20000000f00 */
[----:B------:R-:W-:Y:S05]  /*189c0*/  FMUL.FTZ R59, R0, R159 ;  /* 0x0000009f003b7220 */ /* 0x000fea0000410000 */
[C---:B------:R-:W-:Y:S07]  /*189d0*/  HMMA.16816.F32 R40, R64.reuse, R52, R40 ;  /* 0x000000344028723c */ /* 0x040fee0000001828 */
[--C-:B------:R-:W-:Y:S01]  /*189e0*/  FFMA.FTZ R52, R56, c[0x0][0x2d0], -R97.reuse ;  /* 0x0000b40038347a23 */ /* 0x100fe20000010861 */
[-C--:B------:R-:W-:Y:S01]  /*189f0*/  HMMA.16816.F32 R44, R64, R54.reuse, R44 ;  /* 0x00000036402c723c */ /* 0x080fe2000000182c */
[C---:B------:R-:W-:Y:S02]  /*18a00*/  FMUL.FTZ R53, R69.reuse, R153 ;  /* 0x0000009945357220 */ /* 0x040fe40000410000 */
        /* <DEDUP_REMOVED lines=9> */
[-C--:B------:R-:W-:Y:S01]  /*18aa0*/  HMMA.16816.F32 R60, R64, R82.reuse, R60 ;  /* 0x00000052403c723c */ /* 0x080fe2000000183c */
[----:B--2---:R-:W-:Y:S02]  /*18ab0*/  F2FP.PACK_AB R81, R111, R103 ;  /* 0x000000676f51723e */ /* 0x004fe400000000ff */
[----:B------:R1:W2:Y:S04]  /*18ac0*/  MUFU.EX2 R106, R80 ;  /* 0x00000050006a7308 */ /* 0x0002a80000000800 */
[C---:B------:R-:W-:Y:S02]  /*18ad0*/  FMUL.FTZ R64, R69.reuse, R164 ;  /* 0x000000a445407220 */ /* 0x040fe40000410000 */
[----:B------:R-:W-:Y:S03]  /*18ae0*/  FMUL.FTZ R65, R69, R165 ;  /* 0x000000a545417220 */ /* 0x000fe60000410000 */
[C---:B------:R-:W-:Y:S02]  /*18af0*/  FMUL.FTZ R66, R68.reuse, R166 ;  /* 0x000000a644427220 */ /* 0x040fe40000410000 */
[----:B------:R-:W-:Y:S07]  /*18b00*/  FMUL.FTZ R67, R68, R167 ;  /* 0x000000a744437220 */ /* 0x000fee0000410000 */
[----:B------:R-:W-:Y:S01]  /*18b10*/  HMMA.16816.F32 R64, R76, R82, R64 ;  /* 0x000000524c40723c */ /* 0x000fe20000001840 */
[----:B-1----:R-:W-:Y:S06]  /*18b20*/  FFMA.FTZ R80, R90, c[0x0][0x2d0], -R74 ;  /* 0x0000b4005a507a23 */ /* 0x002fec000001084a */
[----:B------:R-:W-:Y:S01]  /*18b30*/  F2FP.PACK_AB R76, R133, R126 ;  /* 0x0000007e854c723e */ /* 0x000fe200000000ff */
[----:B------:R-:W1:Y:S01]  /*18b40*/  LDSM.16.MT88.4 R88, [R212+0x900] ;  /* 0x00090000d458783b */ /* 0x000e620000004200 */
[----:B------:R-:W-:Y:S01]  /*18b50*/  F2FP.PACK_AB R77, R151, R125 ;  /* 0x0000007d974d723e */ /* 0x000fe200000000ff */
[----:B------:R3:W-:Y:S02]  /*18b60*/  MUFU.EX2 R249, R80 ;  /* 0x0000005000f97308 */ /* 0x0007e40000000800 */
[----:B------:R-:W-:Y:S02]  /*18b70*/  F2FP.PACK_AB R78, R114, R130 ;  /* 0x00000082724e723e */ /* 0x000fe400000000ff */
[----:B------:R-:W-:Y:S02]  /*18b80*/  F2FP.PACK_AB R79, R113, R129 ;  /* 0x00000081714f723e */ /* 0x000fe400000000ff */
[----:B------:R-:W-:Y:S02]  /*18b90*/  F2FP.PACK_AB R82, R112, R148 ;  /* 0x000000947052723e */ /* 0x000fe400000000ff */
[----:B--2---:R-:W-:Y:S01]  /*18ba0*/  F2FP.PACK_AB R83, R106, R120 ;  /* 0x000000786a53723e */ /* 0x004fe200000000ff */
[----:B-----5:R-:W-:Y:S02]  /*18bb0*/  FFMA.FTZ R69, R69, R150, R160 ;  /* 0x0000009645457223 */ /* 0x020fe400000100a0 */
[-C--:B------:R-:W-:Y:S01]  /*18bc0*/  HMMA.16816.F32 R4, R76, R84.reuse, R4 ;  /* 0x000000544c04723c */ /* 0x080fe20000001804 */
[----:B------:R-:W-:Y:S02]  /*18bd0*/  IMAD.MOV.U32 R150, RZ, RZ, R149 ;  /* 0x000000ffff967224 */ /* 0x000fe400078e0095 */
[--C-:B---3--:R-:W-:Y:S02]  /*18be0*/  FFMA.FTZ R80, R94, c[0x0][0x2d0], -R75.reuse ;  /* 0x0000b4005e507a23 */ /* 0x108fe4000001084b */
        /* <DEDUP_REMOVED lines=9> */
[C---:B------:R-:W-:Y:S01]  /*18c80*/  HMMA.16816.F32 R24, R80.reuse, R88, R24 ;  /* 0x000000585018723c */ /* 0x040fe20000001818 */
[----:B---3--:R-:W-:Y:S06]  /*18c90*/  FFMA.FTZ R84, R177, c[0x0][0x2d0], -R74 ;  /* 0x0000b400b1547a23 */ /* 0x008fec000001084a */
[--C-:B------:R-:W-:Y:S01]  /*18ca0*/  FFMA.FTZ R88, R170, c[0x0][0x2d0], -R96.reuse ;  /* 0x0000b400aa587a23 */ /* 0x100fe20000010860 */
[-C--:B------:R-:W-:Y:S01]  /*18cb0*/  HMMA.16816.F32 R28, R80, R90.reuse, R28 ;  /* 0x0000005a501c723c */ /* 0x080fe2000000181c */
[----:B------:R1:W-:Y:S07]  /*18cc0*/  MUFU.EX2 R246, R84 ;  /* 0x0000005400f67308 */ /* 0x0003ee0000000800 */
[C---:B------:R-:W-:Y:S03]  /*18cd0*/  HMMA.16816.F32 R32, R76.reuse, R90, R32 ;  /* 0x0000005a4c20723c */ /* 0x040fe60000001820 */
[----:B------:R3:W-:Y:S05]  /*18ce0*/  MUFU.EX2 R136, R88 ;  /* 0x0000005800887308 */ /* 0x0007ea0000000800 */
[-C--:B--2---:R-:W-:Y:S08]  /*18cf0*/  HMMA.16816.F32 R36, R76, R92.reuse, R36 ;  /* 0x0000005c4c24723c */ /* 0x084ff00000001824 */
[C---:B------:R-:W-:Y:S01]  /*18d00*/  HMMA.16816.F32 R40, R80.reuse, R92, R40 ;  /* 0x0000005c5028723c */ /* 0x040fe20000001828 */
[----:B-1----:R-:W-:Y:S04]  /*18d10*/  FFMA.FTZ R84, R171, c[0x0][0x2d0], -R75 ;  /* 0x0000b400ab547a23 */ /* 0x002fe8000001084b */
[----:B------:R1:W-:Y:S02]  /*18d20*/  MUFU.EX2 R244, R84 ;  /* 0x0000005400f47308 */ /* 0x0003e40000000800 */
[----:B------:R-:W-:Y:S01]  /*18d30*/  FFMA.FTZ R92, R168, c[0x0][0x2d0], -R97 ;  /* 0x0000b400a85c7a23 */ /* 0x000fe20000010861 */
[-C--:B------:R-:W-:Y:S01]  /*18d40*/  HMMA.16816.F32 R44, R80, R94.reuse, R44 ;  /* 0x0000005e502c723c */ /* 0x080fe2000000182c */
[--C-:B---3--:R-:W-:Y:S06]  /*18d50*/  FFMA.FTZ R88, R173, c[0x0][0x2d0], -R96.reuse ;  /* 0x0000b400ad587a23 */ /* 0x108fec0000010860 */
[----:B------:R2:W-:Y:S01]  /*18d60*/  MUFU.EX2 R235, R92 ;  /* 0x0000005c00eb7308 */ /* 0x0005e20000000800 */
[C---:B------:R-:W-:Y:S09]  /*18d70*/  HMMA.16816.F32 R48, R76.reuse, R94, R48 ;  /* 0x0000005e4c30723c */ /* 0x040ff20000001830 */
[----:B------:R3:W-:Y:S03]  /*18d80*/  MUFU.EX2 R142, R88 ;  /* 0x00000058008e7308 */ /* 0x0007e60000000800 */
[----:B-1----:R-:W-:Y:S07]  /*18d90*/  FFMA.FTZ R84, R174, c[0x0][0x2d0], -R75 ;  /* 0x0000b400ae547a23 */ /* 0x002fee000001084b */
[----:B------:R1:W-:Y:S01]  /*18da0*/  MUFU.EX2 R143, R84 ;  /* 0x00000054008f7308 */ /* 0x0003e20000000800 */
[----:B--2---:R-:W-:Y:S09]  /*18db0*/  FFMA.FTZ R92, R169, c[0x0][0x2d0], -R97 ;  /* 0x0000b400a95c7a23 */ /* 0x004ff20000010861 */
[----:B------:R2:W-:Y:S01]  /*18dc0*/  MUFU.EX2 R233, R92 ;  /* 0x0000005c00e97308 */ /* 0x0005e20000000800 */
[--C-:B---3--:R-:W-:Y:S09]  /*18dd0*/  FFMA.FTZ R88, R175, c[0x0][0x2d0], -R96.reuse ;  /* 0x0000b400af587a23 */ /* 0x108ff20000010860 */
[----:B------:R3:W4:Y:S01]  /*18de0*/  MUFU.EX2 R141, R88 ;  /* 0x00000058008d7308 */ /* 0x0007220000000800 */
[----:B-1----:R-:W-:Y:S09]  /*18df0*/  FFMA.FTZ R84, R99, c[0x0][0x2d0], -R96 ;  /* 0x0000b40063547a23 */ /* 0x002ff20000010860 */
[----:B------:R1:W-:Y:S01]  /*18e00*/  MUFU.EX2 R137, R84 ;  /* 0x0000005400897308 */ /* 0x0003e20000000800 */
[----:B--2---:R-:W-:Y:S09]  /*18e10*/  FFMA.FTZ R92, R186, c[0x0][0x2d0], -R75 ;  /* 0x0000b400ba5c7a23 */ /* 0x004ff2000001084b */
[----:B------:R2:W-:Y:S01]  /*18e20*/  MUFU.EX2 R145, R92 ;  /* 0x0000005c00917308 */ /* 0x0005e20000000800 */
[--C-:B---3--:R-:W-:Y:S09]  /*18e30*/  FFMA.FTZ R88, R181, c[0x0][0x2d0], -R74.reuse ;  /* 0x0000b400b5587a23 */ /* 0x108ff2000001084a */
[----:B------:R3:W-:Y:S01]  /*18e40*/  MUFU.EX2 R243, R88 ;  /* 0x0000005800f37308 */ /* 0x0007e20000000800 */
[----:B-1----:R-:W1:Y:S08]  /*18e50*/  LDSM.16.MT88.4 R84, [R211+0x900] ;  /* 0x00090000d354783b */ /* 0x002e700000004200 */
[----:B--2---:R-:W-:Y:S01]  /*18e60*/  LDSM.16.MT88.4 R92, [R210+0x1100] ;  /* 0x00110000d25c783b */ /* 0x004fe20000004200 */
[--C-:B---3--:R-:W-:Y:S04]  /*18e70*/  FFMA.FTZ R88, R98, c[0x0][0x2d0], -R97.reuse ;  /* 0x0000b40062587a23 */ /* 0x108fe80000010861 */
[----:B------:R2:W3:Y:S01]  /*18e80*/  MUFU.EX2 R140, R88 ;  /* 0x00000058008c7308 */ /* 0x0004e20000000800 */
[-C--:B-1----:R-:W-:Y:S08]  /*18e90*/  HMMA.16816.F32 R52, R76, R84.reuse, R52 ;  /* 0x000000544c34723c */ /* 0x082ff00000001834 */
[C---:B------:R-:W-:Y:S01]  /*18ea0*/  HMMA.16816.F32 R56, R80.reuse, R84, R56 ;  /* 0x000000545038723c */ /* 0x040fe20000001838 */
[----:B--2---:R-:W1:Y:S06]  /*18eb0*/  LDSM.16.MT88.4 R88, [R209+0x1100] ;  /* 0x00110000d158783b */ /* 0x004e6c0000004200 */
[----:B------:R-:W-:Y:S01]  /*18ec0*/  FFMA.FTZ R84, R172, c[0x0][0x2d0], -R97 ;  /* 0x0000b400ac547a23 */ /* 0x000fe20000010861 */
[-C--:B------:R-:W-:Y:S03]  /*18ed0*/  HMMA.16816.F32 R60, R80, R86.reuse, R60 ;  /* 0x00000056503c723c */ /* 0x080fe6000000183c */
[----:B------:R2:W5:Y:S04]  /*18ee0*/  MUFU.EX2 R230, R84 ;  /* 0x0000005400e67308 */ /* 0x0005680000000800 */
[--C-:B------:R-:W-:Y:S01]  /*18ef0*/  FFMA.FTZ R80, R187, c[0x0][0x2d0], -R74.reuse ;  /* 0x0000b400bb507a23 */ /* 0x100fe2000001084a */
[----:B------:R-:W-:Y:S01]  /*18f00*/  HMMA.16816.F32 R64, R76, R86, R64 ;  /* 0x000000564c40723c */ /* 0x000fe20000001840 */
[----:B----4-:R-:W-:Y:S03]  /*18f10*/  F2FP.PACK_AB R82, R141, R142 ;  /* 0x0000008e8d52723e */ /* 0x010fe600000000ff */
[----:B---3--:R-:W-:Y:S01]  /*18f20*/  F2FP.PACK_AB R81, R235, R140 ;  /* 0x0000008ceb51723e */ /* 0x008fe200000000ff */
[----:B------:R3:W-:Y:S02]  /*18f30*/  MUFU.EX2 R147, R80 ;  /* 0x0000005000937308 */ /* 0x0007e40000000800 */
[----:B------:R-:W-:Y:S02]  /*18f40*/  F2FP.PACK_AB R76, R249, R110 ;  /* 0x0000006ef94c723e */ /* 0x000fe400000000ff */
[----:B------:R-:W-:Y:S03]  /*18f50*/  F2FP.PACK_AB R77, R138, R139 ;  /* 0x0000008b8a4d723e */ /* 0x000fe600000000ff */
[----:B------:R-:W-:Y:S02]  /*18f60*/  F2FP.PACK_AB R78, R246, R248 ;  /* 0x000000f8f64e723e */ /* 0x000fe400000000ff */
[----:B------:R-:W-:Y:S01]  /*18f70*/  F2FP.PACK_AB R79, R143, R244 ;  /* 0x000000f48f4f723e */ /* 0x000fe200000000ff */
[----:B--2---:R-:W2:Y:S01]  /*18f80*/  LDSM.16.MT88.4 R84, [R212+0x1100] ;  /* 0x00110000d454783b */ /* 0x004ea20000004200 */
[----:B-----5:R-:W-:Y:S05]  /*18f90*/  F2FP.PACK_AB R83, R230, R233 ;  /* 0x000000e9e653723e */ /* 0x020fea00000000ff */
[-C--:B-1----:R-:W-:Y:S01]  /*18fa0*/  HMMA.16816.F32 R4, R76, R88.reuse, R4 ;  /* 0x000000584c04723c */ /* 0x082fe20000001804 */
[--C-:B---3--:R-:W-:Y:S04]  /*18fb0*/  FFMA.FTZ R80, R182, c[0x0][0x2d0], -R75.reuse ;  /* 0x0000b400b6507a23 */ /* 0x108fe8000001084b */
[----:B------:R1:W-:Y:S02]  /*18fc0*/  MUFU.EX2 R146, R80 ;  /* 0x0000005000927308 */ /* 0x0003e40000000800 */
[----:B-1----:R-:W-:Y:S07]  /*18fd0*/  F2FP.PACK_AB R80, R136, R137 ;  /* 0x000000898850723e */ /* 0x002fee00000000ff */
[C---:B------:R-:W-:Y:S07]  /*18fe0*/  HMMA.16816.F32 R8, R80.reuse, R88, R8 ;  /* 0x000000585008723c */ /* 0x040fee0000001808 */
[--C-:B------:R-:W-:Y:S01]  /*18ff0*/  FFMA.FTZ R88, R196, c[0x0][0x2d0], -R74.reuse ;  /* 0x0000b400c4587a23 */ /* 0x100fe2000001084a */
[-C--:B------:R-:W-:Y:S03]  /*19000*/  HMMA.16816.F32 R12, R80, R90.reuse, R12 ;  /* 0x0000005a500c723c */ /* 0x080fe6000000180c */
[----:B------:R1:W-:Y:S05]  /*19010*/  MUFU.EX2 R228, R88 ;  /* 0x0000005800e47308 */ /* 0x0003ea0000000800 */
[C---:B------:R-:W-:Y:S08]  /*19020*/  HMMA.16816.F32 R16, R76.reuse, R90, R16 ;  /* 0x0000005a4c10723c */ /* 0x040ff00000001810 */
[-C--:B--2---:R-:W-:Y:S08]  /*19030*/  HMMA.16816.F32 R20, R76, R84.reuse, R20 ;  /* 0x000000544c14723c */ /* 0x084ff00000001814 */
[C---:B------:R-:W-:Y:S01]  /*19040*/  HMMA.16816.F32 R24, R80.reuse, R84, R24 ;  /* 0x000000545018723c */ /* 0x040fe20000001818 */
[----:B-1----:R-:W-:Y:S03]  /*19050*/  FFMA.FTZ R88, R198, c[0x0][0x2d0], -R74 ;  /* 0x0000b400c6587a23 */ /* 0x002fe6000001084a */
[----:B------:R-:W-:Y:S03]  /*19060*/  MOV R198, R121 ;  /* 0x0000007900c67202 */ /* 0x000fe60000000f00 */
[--C-:B------:R-:W-:Y:S01]  /*19070*/  FFMA.FTZ R84, R184, c[0x0][0x2d0], -R96.reuse ;  /* 0x0000b400b8547a23 */ /* 0x100fe20000010860 */
[-C--:B------:R-:W-:Y:S01]  /*19080*/  HMMA.16816.F32 R28, R80, R86.reuse, R28 ;  /* 0x00000056501c723c */ /* 0x080fe2000000181c */
[----:B------:R1:W-:Y:S01]  /*19090*/  MUFU.EX2 R196, R88 ;  /* 0x0000005800c47308 */ /* 0x0003e20000000800 */
[----:B------:R-:W-:Y:S02]  /*190a0*/  ISETP.GT.AND P0, PT, R225, R198, PT ;  /* 0x000000c6e100720c */ /* 0x000fe40003f04270 */
[----:B------:R-:W-:Y:S04]  /*190b0*/  MOV R121, R107 ;  /* 0x0000006b00797202 */ /* 0x000fe80000000f00 */
[C---:B------:R-:W-:Y:S03]  /*190c0*/  HMMA.16816.F32 R32, R76.reuse, R86, R32 ;  /* 0x000000564c20723c */ /* 0x040fe60000001820 */
[----:B------:R2:W-:Y:S05]  /*190d0*/  MUFU.EX2 R144, R84 ;  /* 0x0000005400907308 */ /* 0x0005ea0000000800 */
[-C--:B------:R-:W-:Y:S08]  /*190e0*/  HMMA.16816.F32 R36, R76, R92.reuse, R36 ;  /* 0x0000005c4c24723c */ /* 0x080ff00000001824 */
[C---:B------:R-:W-:Y:S01]  /*190f0*/  HMMA.16816.F32 R40, R80.reuse, R92, R40 ;  /* 0x0000005c5028723c */ /* 0x040fe20000001828 */
[----:B-1----:R-:W-:Y:S04]  /*19100*/  FFMA.FTZ R88, R190, c[0x0][0x2d0], -R75 ;  /* 0x0000b400be587a23 */ /* 0x002fe8000001084b */
[----:B------:R1:W-:Y:S02]  /*19110*/  MUFU.EX2 R190, R88 ;  /* 0x0000005800be7308 */ /* 0x0003e40000000800 */
[----:B------:R-:W-:Y:S01]  /*19120*/  FFMA.FTZ R92, R179, c[0x0][0x2d0], -R97 ;  /* 0x0000b400b35c7a23 */ /* 0x000fe20000010861 */
[-C--:B------:R-:W-:Y:S01]  /*19130*/  HMMA.16816.F32 R44, R80, R94.reuse, R44 ;  /* 0x0000005e502c723c */ /* 0x080fe2000000182c */
[--C-:B--2---:R-:W-:Y:S06]  /*19140*/  FFMA.FTZ R84, R188, c[0x0][0x2d0], -R96.reuse ;  /* 0x0000b400bc547a23 */ /* 0x104fec0000010860 */
[----:B------:R2:W-:Y:S01]  /*19150*/  MUFU.EX2 R155, R92 ;  /* 0x0000005c009b7308 */ /* 0x0005e20000000800 */
[C---:B------:R-:W-:Y:S09]  /*19160*/  HMMA.16816.F32 R48, R76.reuse, R94, R48 ;  /* 0x0000005e4c30723c */ /* 0x040ff20000001830 */
[----:B------:R3:W-:Y:S03]  /*19170*/  MUFU.EX2 R188, R84 ;  /* 0x0000005400bc7308 */ /* 0x0007e60000000800 */
[----:B-1----:R-:W-:Y:S07]  /*19180*/  FFMA.FTZ R88, R194, c[0x0][0x2d0], -R75 ;  /* 0x0000b400c2587a23 */ /* 0x002fee000001084b */
[----:B------:R1:W-:Y:S01]  /*19190*/  MUFU.EX2 R194, R88 ;  /* 0x0000005800c27308 */ /* 0x0003e20000000800 */
[----:B--2---:R-:W-:Y:S09]  /*191a0*/  FFMA.FTZ R92, R178, c[0x0][0x2d0], -R97 ;  /* 0x0000b400b25c7a23 */ /* 0x004ff20000010861 */
[----:B------:R2:W-:Y:S01]  /*191b0*/  MUFU.EX2 R154, R92 ;  /* 0x0000005c009a7308 */ /* 0x0005e20000000800 */
[----:B---3--:R-:W-:Y:S02]  /*191c0*/  FFMA.FTZ R84, R189, c[0x0][0x2d0], -R96 ;  /* 0x0000b400bd547a23 */ /* 0x008fe40000010860 */
[----:B------:R-:W-:Y:S07]  /*191d0*/  IMAD.MOV.U32 R189, RZ, RZ, R106 ;  /* 0x000000ffffbd7224 */ /* 0x000fee00078e006a */
[----:B------:R3:W-:Y:S01]  /*191e0*/  MUFU.EX2 R186, R84 ;  /* 0x0000005400ba7308 */ /* 0x0007e20000000800 */
[----:B-1----:R-:W1:Y:S01]  /*191f0*/  LDSM.16.MT88.4 R88, [R211+0x1100] ;  /* 0x00110000d358783b */ /* 0x002e620000004200 */
[----:B--2---:R-:W-:Y:S02]  /*19200*/  FFMA.FTZ R92, R205, c[0x0][0x2d0], -R75 ;  /* 0x0000b400cd5c7a23 */ /* 0x004fe4000001084b */
[----:B------:R-:W-:Y:S06]  /*19210*/  IMAD.MOV.U32 R205, RZ, RZ, R115 ;  /* 0x000000ffffcd7224 */ /* 0x000fec00078e0073 */
[----:B------:R2:W-:Y:S01]  /*19220*/  MUFU.EX2 R159, R92 ;  /* 0x0000005c009f7308 */ /* 0x0005e20000000800 */
[----:B---3--:R-:W-:Y:S01]  /*19230*/  FFMA.FTZ R84, R191, c[0x0][0x2d0], -R96 ;  /* 0x0000b400bf547a23 */ /* 0x008fe20000010860 */
[----:B------:R-:W-:Y:S08]  /*19240*/  MOV R191, R110 ;  /* 0x0000006e00bf7202 */ /* 0x000ff00000000f00 */
[----:B------:R3:W4:Y:S01]  /*19250*/  MUFU.EX2 R187, R84 ;  /* 0x0000005400bb7308 */ /* 0x0007220000000800 */
[----:B--2---:R-:W-:Y:S01]  /*19260*/  LDSM.16.MT88.4 R92, [R210+0x1900] ;  /* 0x00190000d25c783b */ /* 0x004fe20000004200 */
[-C--:B-1----:R-:W-:Y:S08]  /*19270*/  HMMA.16816.F32 R52, R76, R88.reuse, R52 ;  /* 0x000000584c34723c */ /* 0x082ff00000001834 */
[C---:B------:R-:W-:Y:S01]  /*19280*/  HMMA.16816.F32 R56, R80.reuse, R88, R56 ;  /* 0x000000585038723c */ /* 0x040fe20000001838 */
[----:B---3--:R-:W-:Y:S03]  /*19290*/  FFMA.FTZ R84, R203, c[0x0][0x2d0], -R74 ;  /* 0x0000b400cb547a23 */ /* 0x008fe6000001084a */
[----:B------:R-:W-:Y:S01]  /*192a0*/  MOV R203, R111 ;  /* 0x0000006f00cb7202 */ /* 0x000fe20000000f00 */
[----:B------:R1:W-:Y:S02]  /*192b0*/  MUFU.EX2 R184, R84 ;  /* 0x0000005400b87308 */ /* 0x0003e40000000800 */
[--C-:B------:R-:W-:Y:S01]  /*192c0*/  FFMA.FTZ R88, R185, c[0x0][0x2d0], -R97.reuse ;  /* 0x0000b400b9587a23 */ /* 0x100fe20000010861 */
[-C--:B------:R-:W-:Y:S01]  /*192d0*/  HMMA.16816.F32 R60, R80, R90.reuse, R60 ;  /* 0x0000005a503c723c */ /* 0x080fe2000000183c */
[----:B------:R-:W-:Y:S06]  /*192e0*/  IMAD.MOV.U32 R185, RZ, RZ, R112 ;  /* 0x000000ffffb97224 */ /* 0x000fec00078e0070 */
[--C-:B------:R-:W-:Y:S01]  /*192f0*/  FFMA.FTZ R80, R226, c[0x0][0x2d0], -R74.reuse ;  /* 0x0000b400e2507a23 */ /* 0x100fe2000001084a */
[----:B------:R-:W-:Y:S01]  /*19300*/  HMMA.16816.F32 R64, R76, R90, R64 ;  /* 0x0000005a4c40723c */ /* 0x000fe20000001840 */
[----:B------:R-:W2:Y:S03]  /*19310*/  MUFU.EX2 R102, R88 ;  /* 0x0000005800667308 */ /* 0x000ea60000000800 */
[----:B----4-:R-:W-:Y:S02]  /*19320*/  F2FP.PACK_AB R82, R187, R186 ;  /* 0x000000babb52723e */ /* 0x010fe400000000ff */
[----:B------:R-:W-:Y:S02]  /*19330*/  MOV R226, R113 ;  /* 0x0000007100e27202 */ /* 0x000fe40000000f00 */
[----:B------:R-:W-:Y:S03]  /*19340*/  F2FP.PACK_AB R76, R147, R243 ;  /* 0x000000f3934c723e */ /* 0x000fe600000000ff */
[----:B------:R3:W-:Y:S01]  /*19350*/  MUFU.EX2 R181, R80 ;  /* 0x0000005000b57308 */ /* 0x0007e20000000800 */
[----:B------:R-:W-:Y:S01]  /*19360*/  F2FP.PACK_AB R77, R145, R146 ;  /* 0x00000092914d723e */ /* 0x000fe200000000ff */
[----:B-1----:R-:W-:Y:S01]  /*19370*/  FFMA.FTZ R84, R180, c[0x0][0x2d0], -R97 ;  /* 0x0000b400b4547a23 */ /* 0x002fe20000010861 */
[----:B------:R-:W-:Y:S02]  /*19380*/  F2FP.PACK_AB R78, R196, R228 ;  /* 0x000000e4c44e723e */ /* 0x000fe400000000ff */
[----:B------:R-:W-:Y:S05]  /*19390*/  F2FP.PACK_AB R79, R194, R190 ;  /* 0x000000bec24f723e */ /* 0x000fea00000000ff */
[----:B------:R1:W4:Y:S01]  /*193a0*/  MUFU.EX2 R182, R84 ;  /* 0x0000005400b67308 */ /* 0x0003220000000800 */
[----:B--2---:R-:W-:Y:S01]  /*193b0*/  F2FP.PACK_AB R83, R102, R154 ;  /* 0x0000009a6653723e */ /* 0x004fe200000000ff */
[----:B------:R-:W-:Y:S01]  /*193c0*/  LDSM.16.MT88.4 R88, [R212+0x1900] ;  /* 0x00190000d458783b */ /* 0x000fe20000004200 */
[----:B---3--:R-:W-:Y:S01]  /*193d0*/  FFMA.FTZ R80, R204, c[0x0][0x2d0], -R75 ;  /* 0x0000b400cc507a23 */ /* 0x008fe2000001084b */
[----:B------:R-:W-:Y:S06]  /*193e0*/  MOV R204, R114 ;  /* 0x0000007200cc7202 */ /* 0x000fec0000000f00 */
[----:B------:R2:W-:Y:S01]  /*193f0*/  MUFU.EX2 R153, R80 ;  /* 0x0000005000997308 */ /* 0x0005e20000000800 */
[----:B-1----:R-:W1:Y:S01]  /*19400*/  LDSM.16.MT88.4 R84, [R209+0x1900] ;  /* 0x00190000d154783b */ /* 0x002e620000004200 */
[----:B----4-:R-:W-:Y:S02]  /*19410*/  F2FP.PACK_AB R81, R155, R182 ;  /* 0x000000b69b51723e */ /* 0x010fe400000000ff */
[----:B--2---:R-:W-:Y:S01]  /*19420*/  F2FP.PACK_AB R80, R188, R144 ;  /* 0x00000090bc50723e */ /* 0x004fe200000000ff */
[-C--:B-1----:R-:W-:Y:S08]  /*19430*/  HMMA.16816.F32 R4, R76, R84.reuse, R4 ;  /* 0x000000544c04723c */ /* 0x082ff00000001804 */
[C---:B------:R-:W-:Y:S07]  /*19440*/  HMMA.16816.F32 R8, R80.reuse, R84, R8 ;  /* 0x000000545008723c */ /* 0x040fee0000001808 */
[--C-:B------:R-:W-:Y:S01]  /*19450*/  FFMA.FTZ R84, R234, c[0x0][0x2d0], -R74.reuse ;  /* 0x0000b400ea547a23 */ /* 0x100fe2000001084a */
[-C--:B------:R-:W-:Y:S01]  /*19460*/  HMMA.16816.F32 R12, R80, R86.reuse, R12 ;  /* 0x00000056500c723c */ /* 0x080fe2000000180c */
[----:B------:R-:W-:Y:S02]  /*19470*/  IMAD.MOV.U32 R234, RZ, RZ, R133 ;  /* 0x000000ffffea7224 */ /* 0x000fe400078e0085 */
[----:B------:R1:W-:Y:S05]  /*19480*/  MUFU.EX2 R158, R84 ;  /* 0x00000054009e7308 */ /* 0x0003ea0000000800 */
[C---:B------:R-:W-:Y:S08]  /*19490*/  HMMA.16816.F32 R16, R76.reuse, R86, R16 ;  /* 0x000000564c10723c */ /* 0x040ff00000001810 */
[-C--:B------:R-:W-:Y:S08]  /*194a0*/  HMMA.16816.F32 R20, R76, R88.reuse, R20 ;  /* 0x000000584c14723c */ /* 0x080ff00000001814 */
[C---:B------:R-:W-:Y:S01]  /*194b0*/  HMMA.16816.F32 R24, R80.reuse, R88, R24 ;  /* 0x000000585018723c */ /* 0x040fe20000001818 */
[----:B-1----:R-:W-:Y:S03]  /*194c0*/  FFMA.FTZ R84, R236, c[0x0][0x2d0], -R74 ;  /* 0x0000b400ec547a23 */ /* 0x002fe6000001084a */
[----:B------:R-:W-:Y:S03]  /*194d0*/  MOV R236, R132 ;  /* 0x0000008400ec7202 */ /* 0x000fe60000000f00 */
[--C-:B------:R-:W-:Y:S01]  /*194e0*/  FFMA.FTZ R88, R206, c[0x0][0x2d0], -R96.reuse ;  /* 0x0000b400ce587a23 */ /* 0x100fe20000010860 */
[-C--:B------:R-:W-:Y:S01]  /*194f0*/  HMMA.16816.F32 R28, R80, R90.reuse, R28 ;  /* 0x0000005a501c723c */ /* 0x080fe2000000181c */
[----:B------:R1:W-:Y:S03]  /*19500*/  MUFU.EX2 R180, R84 ;  /* 0x0000005400b47308 */ /* 0x0003e60000000800 */
[----:B------:R-:W-:Y:S04]  /*19510*/  MOV R206, R105 ;  /* 0x0000006900ce7202 */ /* 0x000fe80000000f00 */
[C---:B------:R-:W-:Y:S03]  /*19520*/  HMMA.16816.F32 R32, R76.reuse, R90, R32 ;  /* 0x0000005a4c20723c */ /* 0x040fe60000001820 */
[----:B------:R2:W-:Y:S05]  /*19530*/  MUFU.EX2 R156, R88 ;  /* 0x00000058009c7308 */ /* 0x0005ea0000000800 */
[-C--:B------:R-:W-:Y:S08]  /*19540*/  HMMA.16816.F32 R36, R76, R92.reuse, R36 ;  /* 0x0000005c4c24723c */ /* 0x080ff00000001824 */
[C---:B------:R-:W-:Y:S01]  /*19550*/  HMMA.16816.F32 R40, R80.reuse, R92, R40 ;  /* 0x0000005c5028723c */ /* 0x040fe20000001828 */
[----:B-1----:R-:W-:Y:S03]  /*19560*/  FFMA.FTZ R84, R231, c[0x0][0x2d0], -R75 ;  /* 0x0000b400e7547a23 */ /* 0x002fe6000001084b */
[----:B------:R-:W-:Y:S01]  /*19570*/  IMAD.MOV.U32 R231, RZ, RZ, R131 ;  /* 0x000000ffffe77224 */ /* 0x000fe200078e0083 */
[----:B------:R1:W-:Y:S01]  /*19580*/  MUFU.EX2 R157, R84 ;  /* 0x00000054009d7308 */ /* 0x0003e20000000800 */
[----:B------:R-:W-:Y:S01]  /*19590*/  MOV R131, R118 ;  /* 0x0000007600837202 */ /* 0x000fe20000000f00 */
[----:B------:R-:W-:Y:S01]  /*195a0*/  FFMA.FTZ R92, R201, c[0x0][0x2d0], -R97 ;  /* 0x0000b400c95c7a23 */ /* 0x000fe20000010861 */
[-C--:B------:R-:W-:Y:S01]  /*195b0*/  HMMA.16816.F32 R44, R80, R94.reuse, R44 ;  /* 0x0000005e502c723c */ /* 0x080fe2000000182c */
[--C-:B--2---:R-:W-:Y:S03]  /*195c0*/  FFMA.FTZ R88, R207, c[0x0][0x2d0], -R96.reuse ;  /* 0x0000b400cf587a23 */ /* 0x104fe60000010860 */
[----:B------:R-:W-:Y:S03]  /*195d0*/  MOV R207, R104 ;  /* 0x0000006800cf7202 */ /* 0x000fe60000000f00 */
[----:B------:R2:W-:Y:S01]  /*195e0*/  MUFU.EX2 R100, R92 ;  /* 0x0000005c00647308 */ /* 0x0005e20000000800 */
[C---:B------:R-:W-:Y:S09]  /*195f0*/  HMMA.16816.F32 R48, R76.reuse, R94, R48 ;  /* 0x0000005e4c30723c */ /* 0x040ff20000001830 */
[----:B------:R3:W-:Y:S03]  /*19600*/  MUFU.EX2 R178, R88 ;  /* 0x0000005800b27308 */ /* 0x0007e60000000800 */
[----:B-1----:R-:W-:Y:S01]  /*19610*/  FFMA.FTZ R84, R232, c[0x0][0x2d0], -R75 ;  /* 0x0000b400e8547a23 */ /* 0x002fe2000001084b */
[----:B------:R-:W-:Y:S01]  /*19620*/  MOV R232, R127 ;  /* 0x0000007f00e87202 */ /* 0x000fe20000000f00 */
[----:B------:R-:W-:Y:S02]  /*19630*/  IMAD.MOV.U32 R127, RZ, RZ, R119 ;  /* 0x000000ffff7f7224 */ /* 0x000fe400078e0077 */
[----:B------:R-:W-:Y:S03]  /*19640*/  LDSM.16.MT88.4 R116, [R209+0x2900] ;  /* 0x00290000d174783b */ /* 0x000fe60000004200 */
[----:B------:R1:W-:Y:S01]  /*19650*/  MUFU.EX2 R179, R84 ;  /* 0x0000005400b37308 */ /* 0x0003e20000000800 */
[----:B------:R-:W-:Y:S01]  /*19660*/  MOV R149, R127 ;  /* 0x0000007f00957202 */ /* 0x000fe20000000f00 */
[----:B------:R-:W-:Y:S02]  /*19670*/  IMAD.MOV.U32 R127, RZ, RZ, R123 ;  /* 0x000000ffff7f7224 */ /* 0x000fe400078e007b */
[----:B--2---:R-:W-:Y:S02]  /*19680*/  FFMA.FTZ R92, R192, c[0x0][0x2d0], -R97 ;  /* 0x0000b400c05c7a23 */ /* 0x004fe40000010861 */
[----:B------:R-:W-:Y:S04]  /*19690*/  IMAD.MOV.U32 R123, RZ, RZ, R109 ;  /* 0x000000ffff7b7224 */ /* 0x000fe800078e006d */
[----:B------:R2:W-:Y:S01]  /*196a0*/  MUFU.EX2 R99, R92 ;  /* 0x0000005c00637308 */ /* 0x0005e20000000800 */
[--C-:B---3--:R-:W-:Y:S09]  /*196b0*/  FFMA.FTZ R88, R229, c[0x0][0x2d0], -R96.reuse ;  /* 0x0000b400e5587a23 */ /* 0x108ff20000010860 */
[----:B------:R3:W4:Y:S01]  /*196c0*/  MUFU.EX2 R177, R88 ;  /* 0x0000005800b17308 */ /* 0x0007220000000800 */
[----:B-1----:R-:W-:Y:S01]  /*196d0*/  FFMA.FTZ R84, R202, c[0x0][0x2d0], -R96 ;  /* 0x0000b400ca547a23 */ /* 0x002fe20000010860 */
[----:B------:R-:W-:Y:S02]  /*196e0*/  MOV R202, R122 ;  /* 0x0000007a00ca7202 */ /* 0x000fe40000000f00 */
[----:B------:R-:W-:Y:S06]  /*196f0*/  MOV R122, R108 ;  /* 0x0000006c007a7202 */ /* 0x000fec0000000f00 */
        /* <DEDUP_REMOVED lines=19> */
[----:B------:R3:W4:Y:S02]  /*19830*/  MUFU.EX2 R175, R80 ;  /* 0x0000005000af7308 */ /* 0x0007240000000800 */
[----:B------:R-:W-:Y:S02]  /*19840*/  F2FP.PACK_AB R76, R181, R184 ;  /* 0x000000b8b54c723e */ /* 0x000fe400000000ff */
[----:B------:R-:W-:Y:S03]  /*19850*/  F2FP.PACK_AB R77, R159, R153 ;  /* 0x000000999f4d723e */ /* 0x000fe600000000ff */
[----:B------:R-:W-:Y:S02]  /*19860*/  F2FP.PACK_AB R78, R180, R158 ;  /* 0x0000009eb44e723e */ /* 0x000fe400000000ff */
[----:B------:R-:W-:Y:S01]  /*19870*/  F2FP.PACK_AB R79, R179, R157 ;  /* 0x0000009db34f723e */ /* 0x000fe200000000ff */
[----:B--2---:R-:W2:Y:S01]  /*19880*/  LDSM.16.MT88.4 R84, [R212+0x2100] ;  /* 0x00210000d454783b */ /* 0x004ea20000004200 */
[----:B-----5:R-:W-:Y:S05]  /*19890*/  F2FP.PACK_AB R83, R98, R99 ;  /* 0x000000636253723e */ /* 0x020fea00000000ff */
[-C--:B-1----:R-:W-:Y:S01]  /*198a0*/  HMMA.16816.F32 R4, R76, R88.reuse, R4 ;  /* 0x000000584c04723c */ /* 0x082fe20000001804 */
[--C-:B---3--:R-:W-:Y:S01]  /*198b0*/  FFMA.FTZ R80, R242, c[0x0][0x2d0], -R75.reuse ;  /* 0x0000b400f2507a23 */ /* 0x108fe2000001084b */
[----:B----4-:R-:W-:Y:S03]  /*198c0*/  F2FP.PACK_AB R164, R175, R176 ;  /* 0x000000b0afa4723e */ /* 0x010fe600000000ff */
[----:B------:R1:W3:Y:S02]  /*198d0*/  MUFU.EX2 R174, R80 ;  /* 0x0000005000ae7308 */ /* 0x0002e40000000800 */
[----:B-1----:R-:W-:Y:S02]  /*198e0*/  F2FP.PACK_AB R80, R156, R152 ;  /* 0x000000989c50723e */ /* 0x002fe400000000ff */
[----:B---3--:R-:W-:Y:S05]  /*198f0*/  F2FP.PACK_AB R165, R172, R174 ;  /* 0x000000aeaca5723e */ /* 0x008fea00000000ff */
[C---:B------:R-:W-:Y:S07]  /*19900*/  HMMA.16816.F32 R8, R80.reuse, R88, R8 ;  /* 0x000000585008723c */ /* 0x040fee0000001808 */
[--C-:B------:R-:W-:Y:S01]  /*19910*/  FFMA.FTZ R88, R252, c[0x0][0x2d0], -R74.reuse ;  /* 0x0000b400fc587a23 */ /* 0x100fe2000001084a */
[-C--:B------:R-:W-:Y:S01]  /*19920*/  HMMA.16816.F32 R12, R80, R90.reuse, R12 ;  /* 0x0000005a500c723c */ /* 0x080fe2000000180c */
[----:B------:R-:W-:Y:S02]  /*19930*/  FFMA.FTZ R74, R134, c[0x0][0x2d0], -R74 ;  /* 0x0000b400864a7a23 */ /* 0x000fe4000001084a */
[----:B------:R-:W-:Y:S01]  /*19940*/  LDSM.16.MT88.4 R132, [R212+0x2900] ;  /* 0x00290000d484783b */ /* 0x000fe20000004200 */
[----:B------:R1:W-:Y:S04]  /*19950*/  MUFU.EX2 R173, R88 ;  /* 0x0000005800ad7308 */ /* 0x0003e80000000800 */
[C---:B------:R-:W-:Y:S06]  /*19960*/  HMMA.16816.F32 R16, R76.reuse, R90, R16 ;  /* 0x0000005a4c10723c */ /* 0x040fec0000001810 */
[----:B------:R3:W4:Y:S02]  /*19970*/  MUFU.EX2 R171, R74 ;  /* 0x0000004a00ab7308 */ /* 0x0007240000000800 */
[-C--:B--2---:R-:W-:Y:S08]  /*19980*/  HMMA.16816.F32 R20, R76, R84.reuse, R20 ;  /* 0x000000544c14723c */ /* 0x084ff00000001814 */
[C---:B------:R-:W-:Y:S01]  /*19990*/  HMMA.16816.F32 R24, R80.reuse, R84, R24 ;  /* 0x000000545018723c */ /* 0x040fe20000001818 */
[----:B-1----:R-:W1:Y:S07]  /*199a0*/  LDSM.16.MT88.4 R88, [R211+0x2100] ;  /* 0x00210000d358783b */ /* 0x002e6e0000004200 */
[-C--:B------:R-:W-:Y:S01]  /*199b0*/  HMMA.16816.F32 R28, R80, R86.reuse, R28 ;  /* 0x00000056501c723c */ /* 0x080fe2000000181c */
[--C-:B---3--:R-:W-:Y:S03]  /*199c0*/  FFMA.FTZ R74, R250, c[0x0][0x2d0], -R75.reuse ;  /* 0x0000b400fa4a7a23 */ /* 0x108fe6000001084b */
[----:B----4-:R-:W-:Y:S01]  /*199d0*/  F2FP.PACK_AB R166, R171, R173 ;  /* 0x000000adaba6723e */ /* 0x010fe200000000ff */
[----:B------:R-:W-:Y:S03]  /*199e0*/  FFMA.FTZ R75, R251, c[0x0][0x2d0], -R75 ;  /* 0x0000b400fb4b7a23 */ /* 0x000fe6000001084b */
[C---:B------:R-:W-:Y:S01]  /*199f0*/  HMMA.16816.F32 R32, R76.reuse, R86, R32 ;  /* 0x000000564c20723c */ /* 0x040fe20000001820 */
[----:B------:R2:W-:Y:S07]  /*19a00*/  MUFU.EX2 R170, R74 ;  /* 0x0000004a00aa7308 */ /* 0x0005ee0000000800 */
[-C--:B------:R-:W-:Y:S03]  /*19a10*/  HMMA.16816.F32 R36, R76, R92.reuse, R36 ;  /* 0x0000005c4c24723c */ /* 0x080fe60000001824 */
[----:B------:R-:W3:Y:S05]  /*19a20*/  MUFU.EX2 R169, R75 ;  /* 0x0000004b00a97308 */ /* 0x000eea0000000800 */
[C---:B------:R-:W-:Y:S08]  /*19a30*/  HMMA.16816.F32 R40, R80.reuse, R92, R40 ;  /* 0x0000005c5028723c */ /* 0x040ff00000001828 */
[-C--:B------:R-:W-:Y:S01]  /*19a40*/  HMMA.16816.F32 R44, R80, R94.reuse, R44 ;  /* 0x0000005e502c723c */ /* 0x080fe2000000182c */
[--C-:B--2---:R-:W-:Y:S04]  /*19a50*/  FFMA.FTZ R74, R237, c[0x0][0x2d0], -R96.reuse ;  /* 0x0000b400ed4a7a23 */ /* 0x104fe80000010860 */
[----:B------:R2:W-:Y:S03]  /*19a60*/  MUFU.EX2 R168, R74 ;  /* 0x0000004a00a87308 */ /* 0x0005e60000000800 */
[C---:B------:R-:W-:Y:S01]  /*19a70*/  HMMA.16816.F32 R48, R76.reuse, R94, R48 ;  /* 0x0000005e4c30723c */ /* 0x040fe20000001830 */
[----:B---3--:R-:W-:Y:S07]  /*19a80*/  F2FP.PACK_AB R167, R169, R170 ;  /* 0x000000aaa9a7723e */ /* 0x008fee00000000ff */
[-C--:B-1----:R-:W-:Y:S08]  /*19a90*/  HMMA.16816.F32 R52, R76, R88.reuse, R52 ;  /* 0x000000584c34723c */ /* 0x082ff00000001834 */
[C---:B------:R-:W-:Y:S01]  /*19aa0*/  HMMA.16816.F32 R56, R80.reuse, R88, R56 ;  /* 0x000000585038723c */ /* 0x040fe20000001838 */
[--C-:B--2---:R-:W-:Y:S07]  /*19ab0*/  FFMA.FTZ R74, R238, c[0x0][0x2d0], -R96.reuse ;  /* 0x0000b400ee4a7a23 */ /* 0x104fee0000010860 */
[-C--:B------:R-:W-:Y:S01]  /*19ac0*/  HMMA.16816.F32 R60, R80, R90.reuse, R60 ;  /* 0x0000005a503c723c */ /* 0x080fe2000000183c */
[----:B------:R1:W2:Y:S07]  /*19ad0*/  MUFU.EX2 R85, R74 ;  /* 0x0000004a00557308 */ /* 0x0002ae0000000800 */
[----:B------:R-:W-:Y:S01]  /*19ae0*/  HMMA.16816.F32 R64, R76, R90, R64 ;  /* 0x0000005a4c40723c */ /* 0x000fe20000001840 */
[----:B------:R-:W3:Y:S04]  /*19af0*/  LDL.LU R77, [R1+0x14] ;  /* 0x00001400014d7983 */ /* 0x000ee80000300800 */
[----:B------:R-:W4:Y:S03]  /*19b00*/  LDL.LU R76, [R1+0x18] ;  /* 0x00001800014c7983 */ /* 0x000f260000300800 */
[-C--:B------:R-:W-:Y:S07]  /*19b10*/  HMMA.16816.F32 R104, R164, R116.reuse, R4 ;  /* 0x00000074a468723c */ /* 0x080fee0000001804 */
[----:B------:R-:W-:Y:S02]  /*19b20*/  FADD.FTZ R4, R150, R69 ;  /* 0x0000004596047221 */ /* 0x000fe40000010000 */
[--C-:B-1----:R-:W-:Y:S03]  /*19b30*/  FFMA.FTZ R74, R239, c[0x0][0x2d0], -R96.reuse ;  /* 0x0000b400ef4a7a23 */ /* 0x102fe60000010860 */
[----:B------:R-:W-:Y:S01]  /*19b40*/  FFMA.FTZ R96, R240, c[0x0][0x2d0], -R96 ;  /* 0x0000b400f0607a23 */ /* 0x000fe20000010860 */
[----:B------:R1:W-:Y:S01]  /*19b50*/  MUFU.EX2 R86, R74 ;  /* 0x0000004a00567308 */ /* 0x0003e20000000800 */
[----:B------:R-:W-:Y:S01]  /*19b60*/  FADD.FTZ R4, R123, R4 ;  /* 0x000000047b047221 */ /* 0x000fe20000010000 */
[----:B--2---:R-:W-:Y:S03]  /*19b70*/  F2FP.PACK_AB R160, R85, R168 ;  /* 0x000000a855a0723e */ /* 0x004fe600000000ff */
[----:B------:R-:W-:Y:S05]  /*19b80*/  FADD.FTZ R4, R207, R4 ;  /* 0x00000004cf047221 */ /* 0x000fea0000010000 */
[----:B------:R-:W2:Y:S01]  /*19b90*/  MUFU.EX2 R96, R96 ;  /* 0x0000006000607308 */ /* 0x000ea20000000800 */
[--C-:B-1----:R-:W-:Y:S09]  /*19ba0*/  FFMA.FTZ R74, R193, c[0x0][0x2d0], -R97.reuse ;  /* 0x0000b400c14a7a23 */ /* 0x102ff20000010861 */
[----:B------:R1:W-:Y:S01]  /*19bb0*/  MUFU.EX2 R75, R74 ;  /* 0x0000004a004b7308 */ /* 0x0003e20000000800 */
[----:B--2---:R-:W-:Y:S01]  /*19bc0*/  F2FP.PACK_AB R162, R96, R86 ;  /* 0x0000005660a2723e */ /* 0x004fe200000000ff */
[--C-:B-1----:R-:W-:Y:S08]  /*19bd0*/  FFMA.FTZ R74, R195, c[0x0][0x2d0], -R97.reuse ;  /* 0x0000b400c34a7a23 */ /* 0x102ff00000010861 */
[----:B------:R1:W2:Y:S02]  /*19be0*/  MUFU.EX2 R84, R74 ;  /* 0x0000004a00547308 */ /* 0x0002a40000000800 */
[--C-:B-1----:R-:W-:Y:S01]  /*19bf0*/  FFMA.FTZ R74, R197, c[0x0][0x2d0], -R97.reuse ;  /* 0x0000b400c54a7a23 */ /* 0x102fe20000010861 */
[----:B--2---:R-:W-:Y:S01]  /*19c00*/  F2FP.PACK_AB R161, R84, R75 ;  /* 0x0000004b54a1723e */ /* 0x004fe200000000ff */
[----:B------:R-:W-:Y:S02]  /*19c10*/  FFMA.FTZ R97, R73, c[0x0][0x2d0], -R97 ;  /* 0x0000b40049617a23 */ /* 0x000fe40000010861 */
[----:B------:R-:W2:Y:S04]  /*19c20*/  LDL.LU R73, [R1+0x1c] ;  /* 0x00001c0001497983 */ /* 0x000ea80000300800 */
[----:B------:R-:W-:Y:S10]  /*19c30*/  MUFU.EX2 R74, R74 ;  /* 0x0000004a004a7308 */ /* 0x000ff40000000800 */
[----:B------:R-:W1:Y:S02]  /*19c40*/  MUFU.EX2 R97, R97 ;  /* 0x0000006100617308 */ /* 0x000e640000000800 */
[----:B-1----:R-:W-:Y:S07]  /*19c50*/  F2FP.PACK_AB R163, R97, R74 ;  /* 0x0000004a61a3723e */ /* 0x002fee00000000ff */
[C---:B------:R-:W-:Y:S08]  /*19c60*/  HMMA.16816.F32 R108, R160.reuse, R116, R8 ;  /* 0x00000074a06c723c */ /* 0x040ff00000001808 */
[-C--:B------:R-:W-:Y:S08]  /*19c70*/  HMMA.16816.F32 R112, R160, R118.reuse, R12 ;  /* 0x00000076a070723c */ /* 0x080ff0000000180c */
[C---:B------:R-:W-:Y:S01]  /*19c80*/  HMMA.16816.F32 R116, R164.reuse, R118, R16 ;  /* 0x00000076a474723c */ /* 0x040fe20000001810 */
[----:B---3--:R-:W-:Y:S03]  /*19c90*/  FFMA.FTZ R68, R68, R77, R232 ;  /* 0x0000004d44447223 */ /* 0x008fe600000100e8 */
[----:B------:R-:W-:Y:S01]  /*19ca0*/  IMAD.MOV.U32 R232, RZ, RZ, R236 ;  /* 0x000000ffffe87224 */ /* 0x000fe200078e00ec */
[----:B------:R-:W-:Y:S01]  /*19cb0*/  MOV R236, R151 ;  /* 0x0000009700ec7202 */ /* 0x000fe20000000f00 */
[----:B----4-:R-:W-:Y:S01]  /*19cc0*/  FFMA.FTZ R2, R2, R76, R231 ;  /* 0x0000004c02027223 */ /* 0x010fe200000100e7 */
[----:B------:R-:W-:Y:S01]  /*19cd0*/  MOV R231, R234 ;  /* 0x000000ea00e77202 */ /* 0x000fe20000000f00 */
[----:B------:R-:W-:Y:S04]  /*19ce0*/  FADD.FTZ R6, R149, R68 ;  /* 0x0000004495067221 */ /* 0x000fe80000010000 */
[----:B------:R-:W-:Y:S02]  /*19cf0*/  IMAD.MOV.U32 R234, RZ, RZ, R148 ;  /* 0x000000ffffea7224 */ /* 0x000fe400078e0094 */
[----:B------:R-:W-:Y:S01]  /*19d00*/  FADD.FTZ R2, R205, R2 ;  /* 0x00000002cd027221 */ /* 0x000fe20000010000 */
[----:B------:R-:W1:Y:S01]  /*19d10*/  LDSM.16.MT88.4 R148, [R210+0x2900] ;  /* 0x00290000d294783b */ /* 0x000e620000004200 */
[----:B------:R-:W-:Y:S01]  /*19d20*/  FADD.FTZ R6, R122, R6 ;  /* 0x000000067a067221 */ /* 0x000fe20000010000 */
[----:B------:R-:W-:Y:S01]  /*19d30*/  MOV R205, R204 ;  /* 0x000000cc00cd7202 */ /* 0x000fe20000000f00 */
[----:B------:R-:W-:Y:S01]  /*19d40*/  FADD.FTZ R5, R121, R2 ;  /* 0x0000000279057221 */ /* 0x000fe20000010000 */
[----:B------:R-:W-:Y:S01]  /*19d50*/  MOV R204, R226 ;  /* 0x000000e200cc7202 */ /* 0x000fe20000000f00 */
[----:B------:R-:W-:Y:S01]  /*19d60*/  IMAD.MOV.U32 R226, RZ, RZ, R185 ;  /* 0x000000ffffe27224 */ /* 0x000fe200078e00b9 */
[----:B------:R-:W-:Y:S01]  /*19d70*/  MOV R185, R203 ;  /* 0x000000cb00b97202 */ /* 0x000fe20000000f00 */
[----:B------:R-:W-:Y:S01]  /*19d80*/  FADD.FTZ R2, R206, R6 ;  /* 0x00000006ce027221 */ /* 0x000fe20000010000 */
[----:B------:R-:W-:Y:S01]  /*19d90*/  MOV R203, R191 ;  /* 0x000000bf00cb7202 */ /* 0x000fe20000000f00 */
[----:B------:R-:W-:Y:S02]  /*19da0*/  FADD.FTZ R6, R126, R4 ;  /* 0x000000047e067221 */ /* 0x000fe40000010000 */
[----:B------:R-:W-:Y:S02]  /*19db0*/  IMAD.MOV.U32 R191, RZ, RZ, R120 ;  /* 0x000000ffffbf7224 */ /* 0x000fe400078e0078 */
[-C--:B------:R-:W-:Y:S01]  /*19dc0*/  HMMA.16816.F32 R120, R164, R132.reuse, R20 ;  /* 0x00000084a478723c */ /* 0x080fe20000001814 */
[----:B--2---:R-:W-:Y:S02]  /*19dd0*/  FFMA.FTZ R8, R0, R73, R200 ;  /* 0x0000004900087223 */ /* 0x004fe400000100c8 */
[----:B------:R-:W-:Y:S02]  /*19de0*/  FADD.FTZ R0, R202, R5 ;  /* 0x00000005ca007221 */ /* 0x000fe40000010000 */
[----:B------:R-:W-:Y:S02]  /*19df0*/  FADD.FTZ R8, R127, R8 ;  /* 0x000000087f087221 */ /* 0x000fe40000010000 */
[----:B------:R-:W-:Y:S02]  /*19e00*/  FADD.FTZ R5, R125, R2 ;  /* 0x000000027d057221 */ /* 0x000fe40000010000 */
[----:B------:R-:W-:Y:S03]  /*19e10*/  FADD.FTZ R7, R124, R0 ;  /* 0x000000007c077221 */ /* 0x000fe60000010000 */
[----:B------:R-:W-:Y:S01]  /*19e20*/  FADD.FTZ R4, R232, R8 ;  /* 0x00000008e8047221 */ /* 0x000fe20000010000 */
[C---:B------:R-:W-:Y:S01]  /*19e30*/  HMMA.16816.F32 R124, R160.reuse, R132, R24 ;  /* 0x00000084a07c723c */ /* 0x040fe20000001818 */
[----:B------:R-:W-:Y:S02]  /*19e40*/  FADD.FTZ R2, R231, R6 ;  /* 0x00000006e7027221 */ /* 0x000fe40000010000 */
[----:B------:R-:W-:Y:S02]  /*19e50*/  FADD.FTZ R0, R236, R5 ;  /* 0x00000005ec007221 */ /* 0x000fe40000010000 */
[----:B------:R-:W-:Y:S02]  /*19e60*/  FADD.FTZ R7, R128, R7 ;  /* 0x0000000780077221 */ /* 0x000fe40000010000 */
[----:B------:R-:W-:Y:S02]  /*19e70*/  FADD.FTZ R4, R131, R4 ;  /* 0x0000000483047221 */ /* 0x000fe40000010000 */
[----:B------:R-:W-:Y:S03]  /*19e80*/  FADD.FTZ R6, R130, R2 ;  /* 0x0000000282067221 */ /* 0x000fe60000010000 */
[----:B------:R-:W-:Y:S02]  /*19e90*/  FADD.FTZ R5, R129, R0 ;  /* 0x0000000081057221 */ /* 0x000fe40000010000 */
[----:B------:R-:W-:Y:S01]  /*19ea0*/  FADD.FTZ R2, R234, R7 ;  /* 0x00000007ea027221 */ /* 0x000fe20000010000 */
[-C--:B------:R-:W-:Y:S01]  /*19eb0*/  HMMA.16816.F32 R128, R160, R134.reuse, R28 ;  /* 0x00000086a080723c */ /* 0x080fe2000000181c */
[----:B------:R-:W-:Y:S01]  /*19ec0*/  FADD.FTZ R4, R103, R4 ;  /* 0x0000000467047221 */ /* 0x000fe20000010000 */
[----:B------:R-:W-:Y:S01]  /*19ed0*/  MOV R103, R3 ;  /* 0x0000000300677202 */ /* 0x000fe20000000f00 */
[----:B------:R-:W-:Y:S02]  /*19ee0*/  FADD.FTZ R0, R205, R6 ;  /* 0x00000006cd007221 */ /* 0x000fe40000010000 */
[----:B------:R-:W-:Y:S02]  /*19ef0*/  FADD.FTZ R10, R204, R5 ;  /* 0x00000005cc0a7221 */ /* 0x000fe40000010000 */
[----:B------:R-:W-:Y:S01]  /*19f00*/  FADD.FTZ R11, R185, R4 ;  /* 0x00000004b90b7221 */ /* 0x000fe20000010000 */
[C---:B------:R-:W-:Y:S01]  /*19f10*/  HMMA.16816.F32 R132, R164.reuse, R134, R32 ;  /* 0x00000086a484723c */ /* 0x040fe20000001820 */
[----:B------:R-:W-:Y:S01]  /*19f20*/  FADD.FTZ R8, R226, R2 ;  /* 0x00000002e2087221 */ /* 0x000fe20000010000 */
[----:B------:R-:W2:Y:S02]  /*19f30*/  LDSM.16.MT88.4 R4, [R211+0x2900] ;  /* 0x00290000d304783b */ /* 0x000ea40000004200 */
[----:B------:R-:W-:Y:S02]  /*19f40*/  FADD.FTZ R9, R203, R0 ;  /* 0x00000000cb097221 */ /* 0x000fe40000010000 */
[----:B------:R-:W-:Y:S02]  /*19f50*/  FADD.FTZ R2, R139, R10 ;  /* 0x0000000a8b027221 */ /* 0x000fe40000010000 */
[----:B------:R-:W-:Y:S04]  /*19f60*/  FADD.FTZ R0, R137, R8 ;  /* 0x0000000889007221 */ /* 0x000fe80000010000 */
[----:B------:R-:W-:Y:S02]  /*19f70*/  FADD.FTZ R8, R191, R11 ;  /* 0x0000000bbf087221 */ /* 0x000fe40000010000 */
[----:B------:R-:W-:Y:S02]  /*19f80*/  FADD.FTZ R9, R249, R9 ;  /* 0x00000009f9097221 */ /* 0x000fe40000010000 */
[----:B------:R-:W-:Y:S02]  /*19f90*/  FADD.FTZ R2, R138, R2 ;  /* 0x000000028a027221 */ /* 0x000fe40000010000 */
[----:B------:R-:W-:Y:S02]  /*19fa0*/  FADD.FTZ R0, R136, R0 ;  /* 0x0000000088007221 */ /* 0x000fe40000010000 */
[----:B------:R-:W-:Y:S01]  /*19fb0*/  FADD.FTZ R12, R189, R8 ;  /* 0x00000008bd0c7221 */ /* 0x000fe20000010000 */
[-C--:B-1----:R-:W-:Y:S01]  /*19fc0*/  HMMA.16816.F32 R136, R164, R148.reuse, R36 ;  /* 0x00000094a488723c */ /* 0x082fe20000001824 */
[----:B------:R-:W-:Y:S02]  /*19fd0*/  FADD.FTZ R8, R248, R9 ;  /* 0x00000009f8087221 */ /* 0x000fe40000010000 */
[----:B------:R-:W-:Y:S02]  /*19fe0*/  FADD.FTZ R2, R244, R2 ;  /* 0x00000002f4027221 */ /* 0x000fe40000010000 */
[----:B------:R-:W-:Y:S02]  /*19ff0*/  FADD.FTZ R0, R142, R0 ;  /* 0x000000008e007221 */ /* 0x000fe40000010000 */
[----:B------:R-:W-:Y:S02]  /*1a000*/  FADD.FTZ R12, R140, R12 ;  /* 0x0000000c8c0c7221 */ /* 0x000fe40000010000 */
[----:B------:R-:W-:Y:S03]  /*1a010*/  FADD.FTZ R10, R246, R8 ;  /* 0x00000008f60a7221 */ /* 0x000fe60000010000 */
[----:B------:R-:W-:Y:S02]  /*1a020*/  FADD.FTZ R9, R143, R2 ;  /* 0x000000028f097221 */ /* 0x000fe40000010000 */
[----:B------:R-:W-:Y:S02]  /*1a030*/  FADD.FTZ R11, R141, R0 ;  /* 0x000000008d0b7221 */ /* 0x000fe40000010000 */
        /* <DEDUP_REMOVED lines=10> */
[----:B------:R-:W-:Y:S02]  /*1a0e0*/  FADD.FTZ R8, R230, R8 ;  /* 0x00000008e6087221 */ /* 0x000fe40000010000 */
[----:B------:R-:W-:Y:S02]  /*1a0f0*/  FADD.FTZ R0, R228, R10 ;  /* 0x0000000ae4007221 */ /* 0x000fe40000010000 */
[----:B------:R-:W-:Y:S02]  /*1a100*/  FADD.FTZ R9, R190, R9 ;  /* 0x00000009be097221 */ /* 0x000fe40000010000 */
[----:B------:R-:W-:Y:S01]  /*1a110*/  FADD.FTZ R11, R186, R2 ;  /* 0x00000002ba0b7221 */ /* 0x000fe20000010000 */
[C---:B------:R-:W-:Y:S01]  /*1a120*/  HMMA.16816.F32 R148, R164.reuse, R150, R48 ;  /* 0x00000096a494723c */ /* 0x040fe20000001830 */
[----:B------:R-:W-:Y:S03]  /*1a130*/  FADD.FTZ R8, R182, R8 ;  /* 0x00000008b6087221 */ /* 0x000fe60000010000 */
        /* <DEDUP_REMOVED lines=9> */
[-C--:B--2---:R-:W-:Y:S01]  /*1a1d0*/  HMMA.16816.F32 R152, R164, R4.reuse, R52 ;  /* 0x00000004a498723c */ /* 0x084fe20000001834 */
[----:B------:R-:W-:Y:S02]  /*1a1e0*/  FADD.FTZ R0, R159, R11 ;  /* 0x0000000b9f007221 */ /* 0x000fe40000010000 */
[----:B------:R-:W-:Y:S02]  /*1a1f0*/  FADD.FTZ R10, R156, R9 ;  /* 0x000000099c0a7221 */ /* 0x000fe40000010000 */
[----:B------:R-:W-:Y:S02]  /*1a200*/  FADD.FTZ R11, R158, R2 ;  /* 0x000000029e0b7221 */ /* 0x000fe40000010000 */
[----:B------:R-:W-:Y:S02]  /*1a210*/  FADD.FTZ R9, R157, R0 ;  /* 0x000000009d097221 */ /* 0x000fe40000010000 */
[----:B------:R-:W-:Y:S01]  /*1a220*/  FADD.FTZ R8, R102, R8 ;  /* 0x0000000866087221 */ /* 0x000fe20000010000 */
[C---:B------:R-:W-:Y:S02]  /*1a230*/  HMMA.16816.F32 R156, R160.reuse, R4, R56 ;  /* 0x00000004a09c723c */ /* 0x040fe40000001838 */
[----:B------:R-:W-:Y:S01]  /*1a240*/  FADD.FTZ R2, R178, R10 ;  /* 0x0000000ab2027221 */ /* 0x000fe20000010000 */
[----:B------:R-:W-:Y:S01]  /*1a250*/  MOV R102, R70 ;  /* 0x0000004600667202 */ /* 0x000fe20000000f00 */
[----:B------:R-:W-:Y:S01]  /*1a260*/  FADD.FTZ R8, R101, R8 ;  /* 0x0000000865087221 */ /* 0x000fe20000010000 */
[----:B------:R-:W-:Y:S01]  /*1a270*/  MOV R101, R71 ;  /* 0x0000004700657202 */ /* 0x000fe20000000f00 */
[----:B------:R-:W-:Y:S02]  /*1a280*/  FADD.FTZ R0, R180, R11 ;  /* 0x0000000bb4007221 */ /* 0x000fe40000010000 */
[----:B------:R-:W-:Y:S01]  /*1a290*/  FADD.FTZ R4, R100, R8 ;  /* 0x0000000864047221 */ /* 0x000fe20000010000 */
[-C--:B------:R-:W-:Y:S03]  /*1a2a0*/  HMMA.16816.F32 R160, R160, R6.reuse, R60 ;  /* 0x00000006a0a0723c */ /* 0x080fe6000000183c */
[----:B------:R-:W-:Y:S02]  /*1a2b0*/  FADD.FTZ R8, R179, R9 ;  /* 0x00000009b3087221 */ /* 0x000fe40000010000 */
[----:B------:R-:W-:Y:S02]  /*1a2c0*/  FADD.FTZ R9, R177, R2 ;  /* 0x00000002b1097221 */ /* 0x000fe40000010000 */
[----:B------:R-:W-:Y:S01]  /*1a2d0*/  FADD.FTZ R4, R99, R4 ;  /* 0x0000000463047221 */ /* 0x000fe20000010000 */
[----:B------:R-:W-:Y:S01]  /*1a2e0*/  HMMA.16816.F32 R164, R164, R6, R64 ;  /* 0x00000006a4a4723c */ /* 0x000fe20000001840 */
        /* <DEDUP_REMOVED lines=18> */
[----:B------:R-:W-:Y:S01]  /*1a410*/  IMAD.MOV.U32 R100, RZ, RZ, R72 ;  /* 0x000000ffff647224 */ /* 0x000fe200078e0048 */
[----:B------:R2:W-:Y:S01]  /*1a420*/  STL [R1+0x18], R4 ;  /* 0x0000180401007387 */ /* 0x0005e20000100800 */
[----:B------:R-:W-:Y:S05]  /*1a430*/  FADD.FTZ R2, R97, R2 ;  /* 0x0000000261027221 */ /* 0x000fea0000010000 */
[----:B------:R2:W-:Y:S01]  /*1a440*/  STL [R1+0x1c], R2 ;  /* 0x00001c0201007387 */ /* 0x0005e20000100800 */
[----:B-1----:R-:W-:Y:S04]  /*1a450*/  IADD3 R0, R225, -0x1, RZ ;  /* 0xffffffffe1007810 */ /* 0x002fe80007ffe0ff */
[----:B------:R-:W-:Y:S01]  /*1a460*/  MOV R225, R0 ;  /* 0x0000000000e17202 */ /* 0x000fe20000000f00 */
[----:B------:R-:W-:-:S05]  /*1a470*/  @P0 BRA `(.L_x_521) ;  /* 0xffff993000000947 */ /* 0x000fca000383ffff */
.L_x_504:
[----:B------:R-:W3:Y:S04]  /*1a480*/  LDL.LU R0, [R1+0x10] ;  /* 0x0000100001007983 */ /* 0x000ee80000300800 */
[----:B-12---:R-:W2:Y:S04]  /*1a490*/  LDL.LU R4, [R1+0x14] ;  /* 0x0000140001047983 */ /* 0x006ea80000300800 */
[----:B------:R-:W4:Y:S04]  /*1a4a0*/  LDL.LU R8, [R1+0x18] ;  /* 0x0000180001087983 */ /* 0x000f280000300800 */
[----:B------:R-:W4:Y:S01]  /*1a4b0*/  LDL.LU R2, [R1+0x1c] ;  /* 0x00001c0001027983 */ /* 0x000f220000300800 */
[----:B------:R-:W-:-:S02]  /*1a4c0*/  MOV R20, 0xff800000 ;  /* 0xff80000000147802 */ /* 0x000fc40000000f00 */
[----:B------:R-:W-:Y:S02]  /*1a4d0*/  MOV R21, 0xff800000 ;  /* 0xff80000000157802 */ /* 0x000fe40000000f00 */
[----:B------:R-:W-:Y:S02]  /*1a4e0*/  MOV R22, 0xff800000 ;  /* 0xff80000000167802 */ /* 0x000fe40000000f00 */
[----:B------:R-:W-:Y:S02]  /*1a4f0*/  MOV R23, 0xff800000 ;  /* 0xff80000000177802 */ /* 0x000fe40000000f00 */
[----:B------:R-:W-:Y:S01]  /*1a500*/  PLOP3.LUT P4, PT, PT, PT, PT, 0x8, 0x0 ;  /* 0x000000000000781c */ /* 0x000fe20003f8e170 */
[----:B---3--:R-:W1:Y:S04]  /*1a510*/  SHFL.BFLY PT, R5, R0, 0x2, 0x1f ;  /* 0x0c401f0000057f89 */ /* 0x008e6800000e0000 */
[----:B--2---:R-:W2:Y:S04]  /*1a520*/  SHFL.BFLY PT, R9, R4, 0x2, 0x1f ;  /* 0x0c401f0004097f89 */ /* 0x004ea800000e0000 */
        /* <DEDUP_REMOVED lines=19> */
[----:B------:R-:W-:-:S05]  /*1a660*/  FSETP.NE.FTZ.AND P1, PT, R7, RZ, PT ;  /* 0x000000ff0700720b */ /* 0x000fca0003f35000 */
[----:B------:R-:W1:Y:S01]  /*1a670*/  @P3 MUFU.RCP R0, R5 ;  /* 0x0000000500003308 */ /* 0x000e620000001000 */
[----:B------:R-:W-:-:S07]  /*1a680*/  FSETP.NE.FTZ.AND P0, PT, R6, RZ, PT ;  /* 0x000000ff0600720b */ /* 0x000fce0003f15000 */
[----:B------:R-:W-:Y:S06]  /*1a690*/  @P2 MUFU.RCP R4, R9 ;  /* 0x0000000900042308 */ /* 0x000fec0000001000 */
[----:B------:R-:W-:Y:S01]  /*1a6a0*/  @P0 MOV R8, 0x3f317218 ;  /* 0x3f31721800080802 */ /* 0x000fe20000000f00 */
[C---:B-1----:R-:W-:Y:S01]  /*1a6b0*/  FMUL.FTZ R104, R0.reuse, R104 ;  /* 0x0000006800687220 */ /* 0x042fe20000410000 */
[----:B------:R-:W1:Y:S01]  /*1a6c0*/  @P1 MUFU.RCP R2, R7 ;  /* 0x0000000700021308 */ /* 0x000e620000001000 */
        /* <DEDUP_REMOVED lines=12> */
[C---:B------:R-:W-:Y:S02]  /*1a790*/  FMUL.FTZ R149, R0.reuse, R149 ;  /* 0x0000009500957220 */ /* 0x040fe40000410000 */
[C---:B------:R-:W-:Y:S01]  /*1a7a0*/  FMUL.FTZ R152, R0.reuse, R152 ;  /* 0x0000009800987220 */ /* 0x040fe20000410000 */
[----:B------:R-:W-:Y:S01]  /*1a7b0*/  @P1 MUFU.LG2 R7, R7 ;  /* 0x0000000700071308 */ /* 0x000fe20000000c00 */
[C---:B------:R-:W-:Y:S02]  /*1a7c0*/  FMUL.FTZ R153, R0.reuse, R153 ;  /* 0x0000009900997220 */ /* 0x040fe40000410000 */
[C---:B------:R-:W-:Y:S02]  /*1a7d0*/  FMUL.FTZ R164, R0.reuse, R164 ;  /* 0x000000a400a47220 */ /* 0x040fe40000410000 */
[----:B------:R-:W-:Y:S01]  /*1a7e0*/  FMUL.FTZ R165, R0, R165 ;  /* 0x000000a500a57220 */ /* 0x000fe20000410000 */
[----:B------:R-:W-:Y:S01]  /*1a7f0*/  MOV R0, RZ ;  /* 0x000000ff00007202 */ /* 0x000fe20000000f00 */
[----:B-1----:R-:W-:-:S02]  /*1a800*/  FMUL.FTZ R108, R2, R108 ;  /* 0x0000006c026c7220 */ /* 0x002fc40000410000 */
[C---:B------:R-:W-:Y:S02]  /*1a810*/  FMUL.FTZ R109, R2.reuse, R109 ;  /* 0x0000006d026d7220 */ /* 0x040fe40000410000 */
[C---:B------:R-:W-:Y:S01]  /*1a820*/  FMUL.FTZ R112, R2.reuse, R112 ;  /* 0x0000007002707220 */ /* 0x040fe20000410000 */
[----:B------:R-:W1:Y:S01]  /*1a830*/  @P0 MUFU.RCP R0, R6 ;  /* 0x0000000600000308 */ /* 0x000e620000001000 */
[C---:B------:R-:W-:Y:S02]  /*1a840*/  FMUL.FTZ R113, R2.reuse, R113 ;  /* 0x0000007102717220 */ /* 0x040fe40000410000 */
[C---:B------:R-:W-:Y:S02]  /*1a850*/  FMUL.FTZ R124, R2.reuse, R124 ;  /* 0x0000007c027c7220 */ /* 0x040fe40000410000 */
[C---:B------:R-:W-:Y:S02]  /*1a860*/  FMUL.FTZ R125, R2.reuse, R125 ;  /* 0x0000007d027d7220 */ /* 0x040fe40000410000 */
[C---:B------:R-:W-:Y:S01]  /*1a870*/  FMUL.FTZ R128, R2.reuse, R128 ;  /* 0x0000008002807220 */ /* 0x040fe20000410000 */
[----:B------:R-:W2:Y:S01]  /*1a880*/  @P0 MUFU.LG2 R6, R6 ;  /* 0x0000000600060308 */ /* 0x000ea20000000c00 */
        /* <DEDUP_REMOVED lines=8> */
[----:B------:R-:W-:Y:S01]  /*1a910*/  FMUL.FTZ R161, R2, R161 ;  /* 0x000000a102a17220 */ /* 0x000fe20000410000 */
[----:B------:R-:W-:Y:S01]  /*1a920*/  @P2 MOV R2, 0x3f317218 ;  /* 0x3f31721800022802 */ /* 0x000fe20000000f00 */
        /* <DEDUP_REMOVED lines=34> */
[----:B------:R-:W-:Y:S02]  /*1ab50*/  @P2 FMUL.FTZ R5, R2, c[0x0][0x2d0] ;  /* 0x0000b40002052a20 */ /* 0x000fe40000410000 */
[----:B------:R-:W-:Y:S02]  /*1ab60*/  @P3 FMUL.FTZ R10, R4, c[0x0][0x2d0] ;  /* 0x0000b400040a3a20 */ /* 0x000fe40000410000 */
[----:B------:R-:W-:-:S02]  /*1ab70*/  @P1 FMUL.FTZ R2, R0, c[0x0][0x2d0] ;  /* 0x0000b40000021a20 */ /* 0x000fc40000410000 */
[----:B------:R-:W-:Y:S02]  /*1ab80*/  @P3 FMUL.FTZ R11, R11, 0.69314718246459960938 ;  /* 0x3f3172180b0b3820 */ /* 0x000fe40000410000 */
[----:B------:R-:W-:Y:S02]  /*1ab90*/  @P2 FMUL.FTZ R9, R9, 0.69314718246459960938 ;  /* 0x3f31721809092820 */ /* 0x000fe40000410000 */
[----:B------:R-:W-:Y:S02]  /*1aba0*/  @P1 FMUL.FTZ R7, R7, 0.69314718246459960938 ;  /* 0x3f31721807071820 */ /* 0x000fe40000410000 */
[----:B--2---:R-:W-:Y:S02]  /*1abb0*/  @P0 FMUL.FTZ R4, R6, 0.69314718246459960938 ;  /* 0x3f31721806040820 */ /* 0x004fe40000410000 */
[----:B------:R-:W-:Y:S02]  /*1abc0*/  @P0 FMUL.FTZ R0, R8, c[0x0][0x2d0] ;  /* 0x0000b40008000a20 */ /* 0x000fe40000410000 */
[----:B------:R-:W-:-:S02]  /*1abd0*/  @P3 FFMA.FTZ R20, R10, R72, R11 ;  /* 0x000000480a143223 */ /* 0x000fc4000001000b */
[----:B------:R-:W-:Y:S02]  /*1abe0*/  @P2 FFMA.FTZ R21, R5, R71, R9 ;  /* 0x0000004705152223 */ /* 0x000fe40000010009 */
[----:B------:R-:W-:Y:S02]  /*1abf0*/  @P1 FFMA.FTZ R22, R2, R70, R7 ;  /* 0x0000004602161223 */ /* 0x000fe40000010007 */
[----:B------:R-:W-:Y:S02]  /*1ac00*/  @P0 FFMA.FTZ R23, R0, R3, R4 ;  /* 0x0000000300170223 */ /* 0x000fe40000010004 */
.L_x_446:
[----:B-1----:R-:W-:Y:S05]  /*1ac10*/  @P4 BRA `(.L_x_522) ;  /* 0x0000149000004947 */ /* 0x002fea0003800000 */
[----:B------:R-:W1:Y:S01]  /*1ac20*/  S2R R16, SR_TID.X ;  /* 0x0000000000107919 */ /* 0x000e620000002100 */
[----:B------:R-:W-:Y:S01]  /*1ac30*/  ULDC.64 UR4, c[0x0][0x4d0] ;  /* 0x0001340000047ab9 */ /* 0x000fe20000000a00 */
[----:B------:R-:W-:Y:S01]  /*1ac40*/  IMAD R4, RZ, RZ, -UR11 ;  /* 0x8000000bff047e24 */ /* 0x000fe2000f8e02ff */
[----:B------:R-:W-:Y:S01]  /*1ac50*/  UIMAD.WIDE.U32 UR8, UR11, UR4, URZ ;  /* 0x000000040b0872a5 */ /* 0x000fe2000f8e003f */
[----:B------:R-:W2:Y:S01]  /*1ac60*/  S2R R12, SR_CTAID.Y ;  /* 0x00000000000c7919 */ /* 0x000ea20000002600 */
[----:B------:R-:W-:Y:S01]  /*1ac70*/  USHF.R.S32.HI UR6, URZ, 0x1f, UR11 ;  /* 0x0000001f3f067899 */ /* 0x000fe2000801140b */
[----:B------:R-:W-:Y:S01]  /*1ac80*/  MOV R24, c[0x0][0x4e8] ;  /* 0x00013a0000187a02 */ /* 0x000fe20000000f00 */
[----:B------:R-:W-:Y:S01]  /*1ac90*/  BSSY B0, `(.L_x_523) ;  /* 0x00000ab000007945 */ /* 0x000fe20003800000 */
[----:B------:R-:W3:Y:S01]  /*1aca0*/  S2R R9, SR_CTAID.Z ;  /* 0x0000000000097919 */ /* 0x000ee20000002700 */
[----:B------:R-:W-:Y:S01]  /*1acb0*/  IMAD.U32 R3, RZ, RZ, UR9 ;  /* 0x00000009ff037e24 */ /* 0x000fe2000f8e00ff */
[----:B------:R-:W-:Y:S01]  /*1acc0*/  UIMAD UR7, UR6, UR4, URZ ;  /* 0x00000004060772a4 */ /* 0x000fe2000f8e023f */
[----:B------:R-:W-:Y:S01]  /*1acd0*/  IMAD.U32 R2, RZ, RZ, UR8 ;  /* 0x00000008ff027e24 */ /* 0x000fe2000f8e00ff */
[----:B------:R-:W4:Y:S04]  /*1ace0*/  S2R R15, SR_CTAID.X ;  /* 0x00000000000f7919 */ /* 0x000f280000002500 */
[----:B------:R-:W-:Y:S01]  /*1acf0*/  BAR.SYNC.DEFER_BLOCKING 0x1, 0x80 ;  /* 0x0042000000007b1d */ /* 0x000fe20000010000 */
[----:B------:R-:W-:Y:S01]  /*1ad00*/  UIMAD UR5, UR11, UR5, UR7 ;  /* 0x000000050b0572a4 */ /* 0x000fe2000f8e0207 */
[C---:B------:R-:W-:Y:S01]  /*1ad10*/  ISETP.NE.AND P0, PT, R24.reuse, 0x1, PT ;  /* 0x000000011800780c */ /* 0x040fe20003f05270 */
[----:B------:R-:W-:-:S02]  /*1ad20*/  IMAD R24, R24, c[0x0][0x388], RZ ;  /* 0x0000e20018187a24 */ /* 0x000fc400078e02ff */
[----:B------:R-:W-:Y:S01]  /*1ad30*/  UIADD3 UR5, UR9, UR5, URZ ;  /* 0x0000000509057290 */ /* 0x000fe2000fffe03f */
[----:B-1----:R-:W-:-:S05]  /*1ad40*/  SHF.R.S32.HI R6, RZ, 0x1f, R16 ;  /* 0x0000001fff067819 */ /* 0x002fca0000011410 */
[----:B------:R-:W-:Y:S01]  /*1ad50*/  IMAD.U32 R5, RZ, RZ, UR5 ;  /* 0x00000005ff057e24 */ /* 0x000fe2000f8e00ff */
[-C--:B------:R-:W-:Y:S01]  /*1ad60*/  LEA.HI R0, R6, R16.reuse, RZ, 0x2 ;  /* 0x0000001006007211 */ /* 0x080fe200078f10ff */
[----:B--2---:R-:W-:Y:S01]  /*1ad70*/  IMAD R12, R4, c[0x0][0x550], R12 ;  /* 0x00015400040c7a24 */ /* 0x004fe200078e020c */
[-C--:B------:R-:W-:Y:S01]  /*1ad80*/  LEA.HI R6, R6, R16.reuse, RZ, 0x5 ;  /* 0x0000001006067211 */ /* 0x080fe200078f28ff */
[----:B------:R-:W-:Y:S01]  /*1ad90*/  IMAD.MOV.U32 R4, RZ, RZ, R2 ;  /* 0x000000ffff047224 */ /* 0x000fe200078e0002 */
[----:B------:R-:W-:Y:S01]  /*1ada0*/  LOP3.LUT R0, R0, 0xfffffffc, RZ, 0xc0, !PT ;  /* 0xfffffffc00007812 */ /* 0x000fe200078ec0ff */
[----:B------:R-:W-:Y:S01]  /*1adb0*/  ULDC.64 UR4, c[0x0][0x438] ;  /* 0x00010e0000047ab9 */ /* 0x000fe20000000a00 */
[----:B------:R-:W-:Y:S01]  /*1adc0*/  LOP3.LUT R7, R6, 0xffffffe0, RZ, 0xc0, !PT ;  /* 0xffffffe006077812 */ /* 0x000fe200078ec0ff */
[----:B------:R-:W-:Y:S01]  /*1add0*/  UIMAD UR6, UR6, UR4, URZ ;  /* 0x00000004060672a4 */ /* 0x000fe2000f8e023f */
[----:B------:R-:W-:Y:S01]  /*1ade0*/  IADD3 R0, -R0, R16, RZ ;  /* 0x0000001000007210 */ /* 0x000fe20007ffe1ff */
[----:B------:R-:W-:Y:S01]  /*1adf0*/  UIMAD.WIDE.U32 UR8, UR11, UR4, URZ ;  /* 0x000000040b0872a5 */ /* 0x000fe2000f8e003f */
[--C-:B------:R-:W-:Y:S01]  /*1ae00*/  SHF.R.S32.HI R8, RZ, 0x5, R6.reuse ;  /* 0x00000005ff087819 */ /* 0x100fe20000011406 */
[----:B------:R-:W-:Y:S01]  /*1ae10*/  IMAD.IADD R16, R16, 0x1, -R7 ;  /* 0x0000000110107824 */ /* 0x000fe200078e0a07 */
[----:B------:R-:W-:Y:S01]  /*1ae20*/  LEA.HI R3, R0, R0, RZ, 0x1 ;  /* 0x0000000000037211 */ /* 0x000fe200078f08ff */
[----:B------:R-:W-:Y:S01]  /*1ae30*/  UIMAD UR4, UR11, UR5, UR6 ;  /* 0x000000050b0472a4 */ /* 0x000fe2000f8e0206 */
[----:B------:R-:W-:Y:S01]  /*1ae40*/  SHF.R.S32.HI R2, RZ, 0x1f, R6 ;  /* 0x0000001fff027819 */ /* 0x000fe20000011406 */
[----:B---3--:R-:W-:Y:S01]  /*1ae50*/  IMAD.WIDE.U32 R4, R9, c[0x0][0x4d8], R4 ;  /* 0x0001360009047a25 */ /* 0x008fe200078e0004 */
[----:B------:R-:W-:Y:S01]  /*1ae60*/  LOP3.LUT R7, R3, 0x1ffffffe, RZ, 0xc0, !PT ;  /* 0x1ffffffe03077812 */ /* 0x000fe200078ec0ff */
[----:B------:R-:W-:Y:S01]  /*1ae70*/  UIADD3 UR4, UR9, UR4, URZ ;  /* 0x0000000409047290 */ /* 0x000fe2000fffe03f */
[----:B------:R-:W-:-:S02]  /*1ae80*/  LEA.HI R2, R2, R8, RZ, 0x2 ;  /* 0x0000000802027211 */ /* 0x000fc400078f10ff */
[----:B------:R-:W-:Y:S01]  /*1ae90*/  IADD3 R7, R0, -R7, RZ ;  /* 0x8000000700077210 */ /* 0x000fe20007ffe0ff */
[----:B------:R-:W-:Y:S01]  /*1aea0*/  IMAD.SHL.U32 R0, R3, 0x20, RZ ;  /* 0x0000002003007824 */ /* 0x000fe200078e00ff */
[----:B------:R-:W-:Y:S02]  /*1aeb0*/  SHF.R.S32.HI R3, RZ, 0x1f, R16 ;  /* 0x0000001fff037819 */ /* 0x000fe40000011410 */
[----:B------:R-:W-:Y:S02]  /*1aec0*/  LOP3.LUT R2, R2, 0xffffffc, RZ, 0xc0, !PT ;  /* 0x0ffffffc02027812 */ /* 0x000fe400078ec0ff */
[----:B------:R-:W-:Y:S01]  /*1aed0*/  LEA.HI R18, R3, R16, RZ, 0x2 ;  /* 0x0000001003127211 */ /* 0x000fe200078f10ff */
[----:B------:R-:W-:Y:S01]  /*1aee0*/  IMAD.U32 R3, RZ, RZ, UR9 ;  /* 0x00000009ff037e24 */ /* 0x000fe2000f8e00ff */
[----:B------:R-:W-:Y:S01]  /*1aef0*/  LOP3.LUT R0, R0, 0xffffffc0, RZ, 0xc0, !PT ;  /* 0xffffffc000007812 */ /* 0x000fe200078ec0ff */
[----:B------:R-:W-:Y:S01]  /*1af00*/  IMAD.IADD R8, R8, 0x1, -R2 ;  /* 0x0000000108087824 */ /* 0x000fe200078e0a02 */
[----:B------:R-:W-:Y:S01]  /*1af10*/  SHF.R.S32.HI R6, RZ, 0x2, R18 ;  /* 0x00000002ff067819 */ /* 0x000fe20000011412 */
[----:B------:R-:W-:Y:S01]  /*1af20*/  IMAD.U32 R2, RZ, RZ, UR8 ;  /* 0x00000008ff027e24 */ /* 0x000fe2000f8e00ff */
[----:B------:R-:W-:Y:S01]  /*1af30*/  SHF.R.S32.HI R10, RZ, 0x1f, R9 ;  /* 0x0000001fff0a7819 */ /* 0x000fe20000011409 */
[----:B------:R-:W-:Y:S01]  /*1af40*/  IMAD R7, R7, 0x8, R0 ;  /* 0x0000000807077824 */ /* 0x000fe200078e0200 */
[----:B------:R-:W-:Y:S01]  /*1af50*/  MOV R3, UR4 ;  /* 0x0000000400037c02 */ /* 0x000fe20008000f00 */
[----:B------:R-:W-:-:S02]  /*1af60*/  IMAD R14, R8, 0x10, R6 ;  /* 0x00000010080e7824 */ /* 0x000fc400078e0206 */
[C---:B------:R-:W-:Y:S02]  /*1af70*/  IMAD R0, R10.reuse, c[0x0][0x4d8], RZ ;  /* 0x000136000a007a24 */ /* 0x040fe400078e02ff */
[----:B------:R-:W-:Y:S01]  /*1af80*/  IMAD R6, R10, c[0x0][0x440], RZ ;  /* 0x000110000a067a24 */ /* 0x000fe200078e02ff */
[----:B------:R-:W-:Y:S01]  /*1af90*/  IADD3 R8, R14, R7, RZ ;  /* 0x000000070e087210 */ /* 0x000fe20007ffe0ff */
[C---:B------:R-:W-:Y:S02]  /*1afa0*/  IMAD R0, R9.reuse, c[0x0][0x4dc], R0 ;  /* 0x0001370009007a24 */ /* 0x040fe400078e0200 */
[----:B------:R-:W-:Y:S02]  /*1afb0*/  IMAD R6, R9, c[0x0][0x444], R6 ;  /* 0x0001110009067a24 */ /* 0x000fe400078e0206 */
[----:B----4-:R-:W-:Y:S02]  /*1afc0*/  IMAD R8, R15, 0x80, R8 ;  /* 0x000000800f087824 */ /* 0x010fe400078e0208 */
[----:B------:R-:W-:-:S04]  /*1afd0*/  IMAD.WIDE.U32 R2, R9, c[0x0][0x440], R2 ;  /* 0x0001100009027a25 */ /* 0x000fc800078e0002 */
[----:B------:R-:W-:-:S04]  /*1afe0*/  @P0 IMAD.HI.U32 R11, R8, c[0x0][0x4ec], RZ ;  /* 0x00013b00080b0a27 */ /* 0x000fc800078e00ff */
[----:B------:R-:W-:Y:S01]  /*1aff0*/  IMAD.IADD R5, R5, 0x1, R0 ;  /* 0x0000000105057824 */ /* 0x000fe200078e0200 */
[----:B------:R-:W-:Y:S01]  /*1b000*/  SHF.R.S32.HI R0, RZ, 0x1f, R12 ;  /* 0x0000001fff007819 */ /* 0x000fe2000001140c */
[----:B------:R-:W-:Y:S01]  /*1b010*/  IMAD.IADD R3, R3, 0x1, R6 ;  /* 0x0000000103037824 */ /* 0x000fe200078e0206 */
[----:B------:R-:W-:Y:S01]  /*1b020*/  MOV R6, R8 ;  /* 0x0000000800067202 */ /* 0x000fe20000000f00 */
[----:B------:R-:W-:Y:S01]  /*1b030*/  @P0 IMAD.HI.U32 R10, R8, c[0x0][0x4ec], RZ ;  /* 0x00013b00080a0a27 */ /* 0x000fe200078e00ff */
[----:B------:R-:W-:-:S03]  /*1b040*/  @P0 SHF.R.U32.HI R6, RZ, c[0x0][0x4f0], R11 ;  /* 0x00013c00ff060a19 */ /* 0x000fc6000001160b */
[----:B------:R-:W-:Y:S01]  /*1b050*/  IMAD.MOV.U32 R7, RZ, RZ, R8 ;  /* 0x000000ffff077224 */ /* 0x000fe200078e0008 */
[----:B------:R-:W-:Y:S01]  /*1b060*/  @P0 SHF.R.U32.HI R7, RZ, c[0x0][0x4f0], R10 ;  /* 0x00013c00ff070a19 */ /* 0x000fe2000001160a */
[C---:B------:R-:W-:Y:S02]  /*1b070*/  IMAD R9, R0.reuse, c[0x0][0x448], RZ ;  /* 0x0001120000097a24 */ /* 0x040fe400078e02ff */
[----:B------:R-:W-:Y:S02]  /*1b080*/  IMAD R0, R0, c[0x0][0x4e0], RZ ;  /* 0x0001380000007a24 */ /* 0x000fe400078e02ff */
[----:B------:R-:W-:Y:S02]  /*1b090*/  IMAD.MOV R10, RZ, RZ, -R6 ;  /* 0x000000ffff0a7224 */ /* 0x000fe400078e0a06 */
        /* <DEDUP_REMOVED lines=11> */
[----:B------:R-:W-:Y:S01]  /*1b150*/  IMAD R10, R7, c[0x0][0x434], R9 ;  /* 0x00010d00070a7a24 */ /* 0x000fe200078e0209 */
[----:B------:R-:W-:Y:S01]  /*1b160*/  IADD3 R3, R3, R11, RZ ;  /* 0x0000000b03037210 */ /* 0x000fe20007ffe0ff */
[----:B------:R-:W-:-:S02]  /*1b170*/  IMAD R9, R6, c[0x0][0x4c8], RZ ;  /* 0x0001320006097a24 */ /* 0x000fc400078e02ff */
[----:B------:R-:W-:Y:S02]  /*1b180*/  IMAD.MOV R6, RZ, RZ, -R7 ;  /* 0x000000ffff067224 */ /* 0x000fe400078e0a07 */
[----:B------:R-:W-:-:S04]  /*1b190*/  IMAD.WIDE.U32 R4, R0, c[0x0][0x4c8], R4 ;  /* 0x0001320000047a25 */ /* 0x000fc800078e0004 */
[----:B------:R-:W-:Y:S02]  /*1b1a0*/  IMAD R0, R0, c[0x0][0x4cc], R9 ;  /* 0x0001330000007a24 */ /* 0x000fe400078e0209 */
[----:B------:R-:W-:Y:S01]  /*1b1b0*/  IMAD R13, R6, c[0x0][0x4e8], R8 ;  /* 0x00013a00060d7a24 */ /* 0x000fe200078e0208 */
[C---:B------:R-:W-:Y:S01]  /*1b1c0*/  LEA R6, P0, R4.reuse, c[0x0][0x4a8], 0x2 ;  /* 0x00012a0004067a11 */ /* 0x040fe200078010ff */
[----:B------:R-:W-:Y:S01]  /*1b1d0*/  IMAD.WIDE.U32 R2, R7, c[0x0][0x430], R2 ;  /* 0x00010c0007027a25 */ /* 0x000fe200078e0002 */
[----:B------:R-:W-:Y:S02]  /*1b1e0*/  IADD3 R0, R5, R0, RZ ;  /* 0x0000000005007210 */ /* 0x000fe40007ffe0ff */
[----:B------:R-:W-:Y:S01]  /*1b1f0*/  SHF.R.S32.HI R7, RZ, 0x1f, R13 ;  /* 0x0000001fff077819 */ /* 0x000fe2000001140d */
[----:B------:R-:W-:Y:S01]  /*1b200*/  IMAD.IADD R3, R3, 0x1, R10 ;  /* 0x0000000103037824 */ /* 0x000fe200078e020a */
[----:B------:R-:W-:Y:S01]  /*1b210*/  LEA.HI.X R0, R4, c[0x0][0x4ac], R0, 0x2, P0 ;  /* 0x00012b0004007a11 */ /* 0x000fe200000f1400 */
[----:B------:R-:W-:Y:S01]  /*1b220*/  IMAD R12, R15, 0x80, R14 ;  /* 0x000000800f0c7824 */ /* 0x000fe200078e020e */
[----:B------:R-:W-:Y:S01]  /*1b230*/  SHFL.IDX PT, R4, R6, RZ, 0x1c1f ;  /* 0x001c1fff06047589 */ /* 0x000fe200000e0000 */
[----:B------:R-:W-:Y:S01]  /*1b240*/  IMAD R7, R7, c[0x0][0x428], RZ ;  /* 0x00010a0007077a24 */ /* 0x000fe200078e02ff */
[----:B------:R-:W-:Y:S01]  /*1b250*/  LOP3.LUT P0, RZ, R16, 0x3, RZ, 0xc0, !PT ;  /* 0x0000000310ff7812 */ /* 0x000fe2000780c0ff */
[----:B------:R-:W-:Y:S01]  /*1b260*/  IMAD.WIDE.U32 R2, R13, c[0x0][0x428], R2 ;  /* 0x00010a000d027a25 */ /* 0x000fe200078e0002 */
[----:B------:R-:W1:Y:S01]  /*1b270*/  SHFL.IDX PT, R5, R0, RZ, 0x1c1f ;  /* 0x001c1fff00057589 */ /* 0x000e6200000e0000 */
[----:B------:R-:W-:-:S02]  /*1b280*/  IADD3 R14, R12, 0x40, RZ ;  /* 0x000000400c0e7810 */ /* 0x000fc40007ffe0ff */
[----:B------:R-:W-:Y:S01]  /*1b290*/  IMAD R15, R13, c[0x0][0x42c], R7 ;  /* 0x00010b000d0f7a24 */ /* 0x000fe200078e0207 */
[----:B------:R-:W-:Y:S01]  /*1b2a0*/  SHFL.IDX PT, R10, R6, 0x1, 0x1c1f ;  /* 0x003c1f00060a7f89 */ /* 0x000fe200000e0000 */
[C---:B------:R-:W-:Y:S02]  /*1b2b0*/  IADD3 R13, R12.reuse, 0x48, RZ ;  /* 0x000000480c0d7810 */ /* 0x040fe40007ffe0ff */
[-C--:B------:R-:W-:Y:S01]  /*1b2c0*/  ISETP.GE.OR P4, PT, R12, R24.reuse, P0 ;  /* 0x000000180c00720c */ /* 0x080fe20000786670 */
[----:B------:R-:W2:Y:S01]  /*1b2d0*/  SHFL.IDX PT, R11, R0, 0x1, 0x1c1f ;  /* 0x003c1f00000b7f89 */ /* 0x000ea200000e0000 */
[-C--:B------:R-:W-:Y:S01]  /*1b2e0*/  ISETP.GE.OR P2, PT, R14, R24.reuse, P0 ;  /* 0x000000180e00720c */ /* 0x080fe20000746670 */
[----:B------:R-:W-:Y:S01]  /*1b2f0*/  IMAD.IADD R3, R3, 0x1, R15 ;  /* 0x0000000103037824 */ /* 0x000fe200078e020f */
[----:B------:R-:W-:Y:S01]  /*1b300*/  LEA R19, P1, R2, c[0x0][0x400], 0x2 ;  /* 0x0001000002137a11 */ /* 0x000fe200078210ff */
[----:B------:R-:W-:Y:S01]  /*1b310*/  SHFL.IDX PT, R8, R6, 0x2, 0x1c1f ;  /* 0x005c1f0006087f89 */ /* 0x000fe200000e0000 */
[----:B------:R-:W-:-:S02]  /*1b320*/  ISETP.GE.AND P5, PT, R14, R24, PT ;  /* 0x000000180e00720c */ /* 0x000fc40003fa6270 */
[----:B------:R-:W-:Y:S01]  /*1b330*/  LEA.HI.X R17, R2, c[0x0][0x404], R3, 0x2, P1 ;  /* 0x0001010002117a11 */ /* 0x000fe200008f1403 */
[----:B------:R-:W3:Y:S01]  /*1b340*/  SHFL.IDX PT, R9, R0, 0x2, 0x1c1f ;  /* 0x005c1f0000097f89 */ /* 0x000ee200000e0000 */
[----:B------:R-:W-:-:S03]  /*1b350*/  ISETP.GE.AND P6, PT, R13, R24, PT ;  /* 0x000000180d00720c */ /* 0x000fc60003fc6270 */
[----:B------:R-:W-:Y:S04]  /*1b360*/  SHFL.IDX PT, R6, R6, 0x3, 0x1c1f ;  /* 0x007c1f0006067f89 */ /* 0x000fe800000e0000 */
        /* <DEDUP_REMOVED lines=8> */
[----:B------:R-:W-:-:S04]  /*1b3f0*/  LOP3.LUT R0, R18, 0x7ffffffc, RZ, 0xc0, !PT ;  /* 0x7ffffffc12007812 */ /* 0x000fc800078ec0ff */
[----:B------:R-:W-:-:S03]  /*1b400*/  IADD3 R0, R16, -R0, RZ ;  /* 0x8000000010007210 */ /* 0x000fc60007ffe0ff */
[----:B--2---:R2:W-:Y:S02]  /*1b410*/  @!P3 ST.E [R10.64], R21 ;  /* 0x000000150a00b985 */ /* 0x0045e4000c10190c */
[----:B------:R-:W-:Y:S02]  /*1b420*/  IMAD.SHL.U32 R0, R0, 0x2, RZ ;  /* 0x0000000200007824 */ /* 0x000fe400078e00ff */
        /* <DEDUP_REMOVED lines=49> */
.L_x_524:
[----:B-1----:R-:W-:Y:S05]  /*1b740*/  BSYNC B0 ;  /* 0x0000000000007941 */ /* 0x002fea0003800000 */
.L_x_523:
        /* <DEDUP_REMOVED lines=49> */
.L_x_526:
[----:B------:R-:W-:Y:S05]  /*1ba60*/  BSYNC B0 ;  /* 0x0000000000007941 */ /* 0x000fea0003800000 */
.L_x_525:
        /* <DEDUP_REMOVED lines=49> */
.L_x_528:
[----:B------:R-:W-:Y:S05]  /*1bd80*/  BSYNC B0 ;  /* 0x0000000000007941 */ /* 0x000fea0003800000 */
.L_x_527:
        /* <DEDUP_REMOVED lines=50> */
.L_x_522:
        /* <DEDUP_REMOVED lines=9> */
[----:B------:R-:W1:Y:S01]  /*1c140*/  S2R R7, SR_CTAID.Z ;  /* 0x0000000000077919 */ /* 0x000e620000002700 */
[----:B------:R-:W-:Y:S01]  /*1c150*/  USHF.R.S32.HI UR6, URZ, 0x1f, UR11 ;  /* 0x0000001f3f067899 */ /* 0x000fe2000801140b */
[----:B------:R-:W-:Y:S01]  /*1c160*/  ISETP.NE.AND P0, PT, R3, 0x1, PT ;  /* 0x000000010300780c */ /* 0x000fe20003f05270 */
[----:B------:R-:W-:Y:S01]  /*1c170*/  ULDC.64 UR4, c[0x0][0x4d0] ;  /* 0x0001340000047ab9 */ /* 0x000fe20000000a00 */
[----:B------:R-:W2:Y:S01]  /*1c180*/  S2R R9, SR_CTAID.Y ;  /* 0x0000000000097919 */ /* 0x000ea20000002600 */
[----:B------:R-:W-:Y:S01]  /*1c190*/  UIMAD UR6, UR6, UR4, URZ ;  /* 0x00000004060672a4 */ /* 0x000fe2000f8e023f */
[----:B------:R-:W-:Y:S01]  /*1c1a0*/  IADD3 R4, RZ, -UR11, RZ ;  /* 0x8000000bff047c10 */ /* 0x000fe2000fffe0ff */
[----:B------:R-:W-:Y:S01]  /*1c1b0*/  UIMAD.WIDE.U32 UR8, UR11, UR4, URZ ;  /* 0x000000040b0872a5 */ /* 0x000fe2000f8e003f */
[----:B------:R-:W-:Y:S01]  /*1c1c0*/  MOV R0, R8 ;  /* 0x0000000800007202 */ /* 0x000fe20000000f00 */
[----:B------:R-:W-:-:S04]  /*1c1d0*/  UIMAD UR4, UR11, UR5, UR6 ;  /* 0x000000050b0472a4 */ /* 0x000fc8000f8e0206 */
[----:B------:R-:W-:Y:S01]  /*1c1e0*/  UIADD3 UR4, UR9, UR4, URZ ;  /* 0x0000000409047290 */ /* 0x000fe2000fffe03f */
[----:B------:R-:W-:Y:S01]  /*1c1f0*/  MOV R3, UR9 ;  /* 0x0000000900037c02 */ /* 0x000fe20008000f00 */
[----:B------:R-:W-:-:S04]  /*1c200*/  @P0 IMAD.HI.U32 R5, R8, c[0x0][0x4ec], RZ ;  /* 0x00013b0008050a27 */ /* 0x000fc800078e00ff */
[----:B------:R-:W-:Y:S01]  /*1c210*/  IMAD.U32 R2, RZ, RZ, UR8 ;  /* 0x00000008ff027e24 */ /* 0x000fe2000f8e00ff */
[----:B------:R-:W-:Y:S01]  /*1c220*/  @P0 SHF.R.U32.HI R0, RZ, c[0x0][0x4f0], R5 ;  /* 0x00013c00ff000a19 */ /* 0x000fe20000011605 */
[----:B------:R-:W-:Y:S01]  /*1c230*/  IMAD.U32 R3, RZ, RZ, UR4 ;  /* 0x00000004ff037e24 */ /* 0x000fe2000f8e00ff */
[----:B-1----:R-:W-:-:S03]  /*1c240*/  SHF.R.S32.HI R6, RZ, 0x1f, R7 ;  /* 0x0000001fff067819 */ /* 0x002fc60000011407 */
[----:B------:R-:W-:-:S04]  /*1c250*/  IMAD.WIDE.U32 R2, R7, c[0x0][0x4d8], R2 ;  /* 0x0001360007027a25 */ /* 0x000fc800078e0002 */
[----:B------:R-:W-:Y:S02]  /*1c260*/  IMAD R6, R6, c[0x0][0x4d8], RZ ;  /* 0x0001360006067a24 */ /* 0x000fe400078e02ff */
[----:B--2---:R-:W-:Y:S02]  /*1c270*/  IMAD R4, R4, c[0x0][0x550], R9 ;  /* 0x0001540004047a24 */ /* 0x004fe400078e0209 */
[----:B------:R-:W-:Y:S01]  /*1c280*/  IMAD R5, R7, c[0x0][0x4dc], R6 ;  /* 0x0001370007057a24 */ /* 0x000fe200078e0206 */
[----:B------:R-:W-:Y:S02]  /*1c290*/  IADD3 R7, -R0, RZ, RZ ;  /* 0x000000ff00077210 */ /* 0x000fe40007ffe1ff */
[----:B------:R-:W-:Y:S01]  /*1c2a0*/  SHF.R.S32.HI R6, RZ, 0x1f, R4 ;  /* 0x0000001fff067819 */ /* 0x000fe20000011404 */
[----:B------:R-:W-:Y:S02]  /*1c2b0*/  IMAD.IADD R3, R5, 0x1, R3 ;  /* 0x0000000105037824 */ /* 0x000fe400078e0203 */
[----:B------:R-:W-:Y:S01]  /*1c2c0*/  IMAD R5, R7, c[0x0][0x4e8], R8 ;  /* 0x00013a0007057a24 */ /* 0x000fe200078e0208 */
[----:B------:R-:W-:Y:S01]  /*1c2d0*/  SHF.R.S32.HI R7, RZ, 0x1f, R0 ;  /* 0x0000001fff077819 */ /* 0x000fe20000011400 */
[----:B------:R-:W-:-:S02]  /*1c2e0*/  IMAD R6, R6, c[0x0][0x4e0], RZ ;  /* 0x0001380006067a24 */ /* 0x000fc400078e02ff */
[----:B------:R-:W-:-:S04]  /*1c2f0*/  IMAD.WIDE.U32 R2, R4, c[0x0][0x4e0], R2 ;  /* 0x0001380004027a25 */ /* 0x000fc800078e0002 */
[----:B------:R-:W-:Y:S01]  /*1c300*/  IMAD R6, R4, c[0x0][0x4e4], R6 ;  /* 0x0001390004067a24 */ /* 0x000fe200078e0206 */
[----:B------:R-:W-:Y:S02]  /*1c310*/  SHF.R.S32.HI R4, RZ, 0x1f, R5 ;  /* 0x0000001fff047819 */ /* 0x000fe40000011405 */
[----:B------:R-:W-:-:S03]  /*1c320*/  IADD3 R2, P0, R0, R2, RZ ;  /* 0x0000000200027210 */ /* 0x000fc60007f1e0ff */
[----:B------:R-:W-:Y:S01]  /*1c330*/  IMAD R0, R4, c[0x0][0x4c8], RZ ;  /* 0x0001320004007a24 */ /* 0x000fe200078e02ff */
[----:B------:R-:W-:-:S03]  /*1c340*/  IADD3.X R3, R7, R3, R6, P0, !PT ;  /* 0x0000000307037210 */ /* 0x000fc600007fe406 */
[C---:B------:R-:W-:Y:S02]  /*1c350*/  IMAD R0, R5.reuse, c[0x0][0x4cc], R0 ;  /* 0x0001330005007a24 */ /* 0x040fe400078e0200 */
[----:B------:R-:W-:-:S05]  /*1c360*/  IMAD.WIDE.U32 R2, R5, c[0x0][0x4c8], R2 ;  /* 0x0001320005027a25 */ /* 0x000fca00078e0002 */
[----:B------:R-:W-:Y:S02]  /*1c370*/  IADD3 R0, R3, R0, RZ ;  /* 0x0000000003007210 */ /* 0x000fe40007ffe0ff */
[----:B------:R-:W-:-:S04]  /*1c380*/  LEA R4, P0, R2, c[0x0][0x4a8], 0x2 ;  /* 0x00012a0002047a11 */ /* 0x000fc800078010ff */
[----:B------:R-:W-:Y:S02]  /*1c390*/  LEA.HI.X R5, R2, c[0x0][0x4ac], R0, 0x2, P0 ;  /* 0x00012b0002057a11 */ /* 0x000fe400000f1400 */
[----:B------:R-:W-:-:S05]  /*1c3a0*/  MOV R0, 0xff800000 ;  /* 0xff80000000007802 */ /* 0x000fca0000000f00 */
[----:B------:R-:W-:Y:S01]  /*1c3b0*/  STG.E [R4.64], R0 ;  /* 0x0000000004007986 */ /* 0x000fe2000c10190c */
[----:B------:R-:W-:Y:S05]  /*1c3c0*/  EXIT ;  /* 0x000000000000794d */ /* 0x000fea0003800000 */
.L_x_529:
        /* <DEDUP_REMOVED lines=11> */
.L_x_1625:


//--------------------- .text._ZN7cutlass13device_kernelIN5flash19enable_sm80_to_sm89INS1_16FlashAttnFwdSm80INS1_25CollectiveMainloopFwdSm80ILi4ELi1ELb0EN4cute5tupleIJNS5_1CILi128EEENS7_ILi80EEENS7_ILi64EEEEEELi64ENS_6half_tEfNS_4arch4Sm80ELb0ELb1ELb1ELb1ELb0ELb0ELb1ELb1EEENS1_21CollectiveEpilogueFwdINS6_IJS8_SA_S9_EEENS6_IJNS7_ILi1EEESI_SI_EEESC_SE_Li128ELb1ELb1ELb1ELb0EEENS1_36VarlenDynamicPersistentTileSchedulerILi128ELi80ELi128ELi128ELb1ELb1ELb0ELb1ELb0ELb1EEEEEEEEEvNT_6ParamsE --------------------------
	.section	.text._ZN7cutlass13device_kernelIN5flash19enable_sm80_to_sm89INS1_16FlashAttnFwdSm80INS1_25CollectiveMainloopFwdSm80ILi4ELi1ELb0EN4cute5tupleIJNS5_1CILi128EEENS7_ILi80EEENS7_ILi64EEEEEELi64ENS_6half_tEfNS_4arch4Sm80ELb0ELb1ELb1ELb1ELb0ELb0ELb1ELb1EEENS1_21CollectiveEpilogueFwdINS6_IJS8_SA_S9_EEENS6_IJNS7_ILi1EEESI_SI_EEESC_SE_Li128ELb1ELb1ELb1ELb0EEENS1_36VarlenDynamicPersistentTileSchedulerILi128ELi80ELi128ELi128ELb1ELb1ELb0ELb1ELb0ELb1EEEEEEEEEvNT_6ParamsE,"ax",@progbits
	.sectioninfo	@"SHI_REGISTERS=255"
	.align	128
.text._ZN7cutlass13device_kernelIN5flash19enable_sm80_to_sm89INS1_16FlashAttnFwdSm80INS1_25CollectiveMainloopFwdSm80ILi4ELi1ELb0EN4cute5tupleIJNS5_1CILi128EEENS7_ILi80EEENS7_ILi64EEEEEELi64ENS_6half_tEfNS_4arch4Sm80ELb0ELb1ELb1ELb1ELb0ELb0ELb1ELb1EEENS1_21CollectiveEpilogueFwdINS6_IJS8_SA_S9_EEENS6_IJNS7_ILi1EEESI_SI_EEESC_SE_Li128ELb1ELb1ELb1ELb0EEENS1_36VarlenDynamicPersistentTileSchedulerILi128ELi80ELi128ELi128ELb1ELb1ELb0ELb1ELb0ELb1EEEEEEEEEvNT_6ParamsE:
        .type           _ZN7cutlass13device_kernelIN5flash19enable_sm80_to_sm89INS1_16FlashAttnFwdSm80INS1_25CollectiveMainloopFwdSm80ILi4ELi1ELb0EN4cute5tupleIJNS5_1CILi128EEENS7_ILi80EEENS7_ILi64EEEEEELi64ENS_6half_tEfNS_4arch4Sm80ELb0ELb1ELb1ELb1ELb0ELb0ELb1ELb1EEENS1_21CollectiveEpilogueFwdINS6_IJS8_SA_S9_EEENS6_IJNS7_ILi1EEESI_SI_EEESC_SE_Li128ELb1ELb1ELb1ELb0EEENS1_36VarlenDynamicPersistentTileSchedulerILi128ELi80ELi128ELi128ELb1ELb1ELb0ELb1ELb0ELb1EEEEEEEEEvNT_6ParamsE,@function
        .size           _ZN7cutlass13device_kernelIN5flash19enable_sm80_to_sm89INS1_16FlashAttnFwdSm80INS1_25CollectiveMainloopFwdSm80ILi4ELi1ELb0EN4cute5tupleIJNS5_1CILi128EEENS7_ILi80EEENS7_ILi64EEEEEELi64ENS_6half_tEfNS_4arch4Sm80ELb0ELb1ELb1ELb1ELb0ELb0ELb1ELb1EEENS1_21CollectiveEpilogueFwdINS6_IJS8_SA_S9_EEENS6_IJNS7_ILi1EEESI_SI_EEESC_SE_Li128ELb1ELb1ELb1ELb0EEENS1_36VarlenDynamicPersistentTileSchedulerILi128ELi80ELi128ELi128ELb1ELb1ELb0ELb1ELb0ELb1EEEEEEEEEvNT_6ParamsE,(.L_x_1626 - _ZN7cutlass13device_kernelIN5flash19enable_sm80_to_sm89INS1_16FlashAttnFwdSm80INS1_25CollectiveMainloopFwdSm80ILi4ELi1ELb0EN4cute5tupleIJNS5_1CILi128EEENS7_ILi80EEENS7_ILi64EEEEEELi64ENS_6half_tEfNS_4arch4Sm80ELb0ELb1ELb1ELb1ELb0ELb0ELb1ELb1EEENS1_21CollectiveEpilogueFwdINS6_IJS8_SA_S9_EEENS6_IJNS7_ILi1EEESI_SI_EEESC_SE_Li128ELb1ELb1ELb1ELb0EEENS1_36VarlenDynamicPersistentTileSchedulerILi128ELi80ELi128ELi128ELb1ELb1ELb0ELb1ELb0ELb1EEEEEEEEEvNT_6ParamsE)
        .other          _ZN7cutlass13device_kernelIN5flash19enable_sm80_to_sm89INS1_16FlashAttnFwdSm80INS1_25CollectiveMainloopFwdSm80ILi4ELi1ELb0EN4cute5tupleIJNS5_1CILi128EEENS7_ILi80EEENS7_ILi64EEEEEELi64ENS_6half_tEfNS_4arch4Sm80ELb0ELb1ELb1ELb1ELb0ELb0ELb1ELb1EEENS1_21CollectiveEpilogueFwdINS6_IJS8_SA_S9_EEENS6_IJNS7_ILi1EEESI_SI_EEESC_SE_Li128ELb1ELb1ELb1ELb0EEENS1_36VarlenDynamicPersistentTileSchedulerILi128ELi80ELi128ELi128ELb1ELb1ELb0ELb1ELb0ELb1EEEEEEEEEvNT_6ParamsE,@"STO_CUDA_ENTRY STV_DEFAULT"
_ZN7cutlass13device_kernelIN5flash19enable_sm80_to_sm89INS1_16FlashAttnFwdSm80INS1_25CollectiveMainloopFwdSm80ILi4ELi1ELb0EN4cute5tupleIJNS5_1CILi128EEENS7_ILi80EEENS7_ILi64EEEEEELi64ENS_6half_tEfNS_4arch4Sm80ELb0ELb1ELb1ELb1ELb0ELb0ELb1ELb1EEENS1_21CollectiveEpilogueFwdINS6_IJS8_SA_S9_EEENS6_IJNS7_ILi1EEESI_SI_EEESC_SE_Li128ELb1ELb1ELb1ELb0EEENS1_36VarlenDynamicPersistentTileSchedulerILi128ELi80ELi128ELi128ELb1ELb1ELb0ELb1ELb0ELb1EEEEEEEEEvNT_6ParamsE:
        /* <DEDUP_REMOVED lines=16> */
[----:B------:R-:W-:Y:S01]  /*0100*/  IMAD.MOV.U32 R8, RZ, RZ, RZ ;  /* 0x000000ffff087224 */ /* 0x000fe200078e00ff */
[----:B------:R-:W-:-:S04]  /*0110*/  ISETP.NE.AND P6, PT, R14, 0x1f, PT ;  /* 0x0000001f0e00780c */ /* 0x000fc80003fc5270 */
[----:B------:R-:W-:-:S13]  /*0120*/  ISETP.GE.OR P0, PT, R14, c[0x0][0x53c], !P6 ;  /* 0x00014f000e007a0c */ /* 0x000fda0007706670 */
[----:B-1----:R-:W-:Y:S02]  /*0130*/  @!P0 IMAD.MOV.U32 R4, RZ, RZ, 0x4 ;  /* 0x00000004ff048424 */ /* 0x002fe400078e00ff */
        /* <DEDUP_REMOVED lines=35> */
.L_x_535:
        /* <DEDUP_REMOVED lines=17> */
.L_x_719:
        /* <DEDUP_REMOVED lines=16> */
.L_x_720:
[----:B--2---:R-:W-:-:S05]  /*0580*/  IMAD R0, R0, c[0x0][0x538], RZ ;  /* 0x00014e0000007a24 */ /* 0x004fca00078e02ff */
[----:B------:R-:W-:-:S04]  /*0590*/  IADD3 R6, R0, R6, RZ ;  /* 0x0000000600067210 */ /* 0x000fc80007ffe0ff */
[----:B------:R-:W-:-:S13]  /*05a0*/  ISETP.GT.AND P0, PT, R6, UR4, PT ;  /* 0x0000000406007c0c */ /* 0x000fda000bf04270 */
[----:B-1----:R-:W-:Y:S05]  /*05b0*/  @!P0 BRA `(.L_x_535) ;  /* 0xfffffdb000008947 */ /* 0x002fea000383ffff */
.L_x_531:
[----:B------:R-:W-:-:S05]  /*05c0*/  IADD3 R12, -R0, R6, RZ ;  /* 0x00000006000c7210 */ /* 0x000fca0007ffe1ff */
[----:B------:R-:W-:-:S05]  /*05d0*/  IMAD R0, R4, c[0x0][0x538], R12 ;  /* 0x00014e0004007a24 */ /* 0x000fca00078e020c */
[----:B------:R-:W-:Y:S01]  /*05e0*/  ISETP.GT.AND P0, PT, R0, UR4, PT ;  /* 0x0000000400007c0c */ /* 0x000fe2000bf04270 */
[----:B------:R-:W-:-:S12]  /*05f0*/  BRA.DIV ~URZ, `(.L_x_536) ;  /* 0x0001b9627f007947 */ /* 0x000fd8000b800000 */
[----:B------:R-:W-:-:S04]  /*0600*/  VOTE.ANY R11, PT, !P0 ;  /* 0x00000000000b7806 */ /* 0x000fc800040e0100 */
.L_x_721:
[----:B------:R-:W1:Y:S02]  /*0610*/  POPC R0, R11 ;  /* 0x0000000b00007309 */ /* 0x000e640000000000 */
[----:B-1----:R-:W-:-:S05]  /*0620*/  IADD3 R2, R0, R7, RZ ;  /* 0x0000000700027210 */ /* 0x002fca0007ffe0ff */
[----:B------:R1:W-:Y:S01]  /*0630*/  STL [R1+0x54], R2 ;  /* 0x0000540201007387 */ /* 0x0003e20000100800 */
[----:B------:R-:W-:Y:S05]  /*0640*/  BRA.DIV ~URZ, `(.L_x_537) ;  /* 0x0001b9627f007947 */ /* 0x000fea000b800000 */
[----:B------:R2:W3:Y:S01]  /*0650*/  SHFL.IDX PT, R13, R10, R0, 0x1f ;  /* 0x00001f000a0d7589 */ /* 0x0004e200000e0000 */
[----:B------:R-:W-:-:S03]  /*0660*/  MOV R6, RZ ;  /* 0x000000ff00067202 */ /* 0x000fc60000000f00 */
[----:B------:R2:W4:Y:S04]  /*0670*/  SHFL.IDX PT, R10, R8, R0, 0x1f ;  /* 0x00001f00080a7589 */ /* 0x00052800000e0000 */
.L_x_722:
[----:B------:R-:W-:Y:S01]  /*0680*/  ISETP.NE.AND P0, PT, R11, RZ, PT ;  /* 0x000000ff0b00720c */ /* 0x000fe20003f05270 */
[----:B------:R-:W-:-:S12]  /*0690*/  BSSY B0, `(.L_x_538) ;  /* 0x0000005000007945 */ /* 0x000fd80003800000 */
[----:B------:R-:W-:Y:S05]  /*06a0*/  @!P0 BRA `(.L_x_539) ;  /* 0x0000003000008947 */ /* 0x000fea0003800000 */
[----:B------:R-:W-:Y:S01]  /*06b0*/  IADD3 R5, R0, -0x1, RZ ;  /* 0xffffffff00057810 */ /* 0x000fe20007ffe0ff */
[----:B------:R-:W-:Y:S05]  /*06c0*/  BRA.DIV ~URZ, `(.L_x_540) ;  /* 0x0001b9c27f007947 */ /* 0x000fea000b800000 */
[----:B------:R1:W2:Y:S02]  /*06d0*/  SHFL.IDX PT, R6, R4, R5, 0x1f ;  /* 0x00001f0504067589 */ /* 0x0002a400000e0000 */
.L_x_539:
[----:B------:R-:W-:Y:S05]  /*06e0*/  BSYNC B0 ;  /* 0x0000000000007941 */ /* 0x000fea0003800000 */
.L_x_538:
[----:B--2---:R-:W-:Y:S01]  /*06f0*/  IMAD R0, R6, c[0x0][0x538], R12 ;  /* 0x00014e0006007a24 */ /* 0x004fe200078e020c */
[----:B----4-:R-:W-:Y:S01]  /*0700*/  ISETP.NE.AND P0, PT, R10, 0x1, PT ;  /* 0x000000010a00780c */ /* 0x010fe20003f05270 */
[----:B------:R-:W-:Y:S03]  /*0710*/  BSSY B0, `(.L_x_541) ;  /* 0x0000089000007945 */ /* 0x000fe60003800000 */
[----:B------:R2:W-:Y:S01]  /*0720*/  STL [R1+0x48], R0 ;  /* 0x0000480001007387 */ /* 0x0005e20000100800 */
[----:B------:R-:W-:-:S08]  /*0730*/  IADD3 R9, -R0, UR4, RZ ;  /* 0x0000000400097c10 */ /* 0x000fd0000fffe1ff */
[----:B------:R-:W-:Y:S05]  /*0740*/  @!P0 BRA `(.L_x_542) ;  /* 0x000003f000008947 */ /* 0x000fea0003800000 */
[-C--:B--23--:R-:W-:Y:S02]  /*0750*/  IABS R0, R13.reuse ;  /* 0x0000000d00007213 */ /* 0x08cfe40000000000 */
[----:B------:R-:W-:-:S03]  /*0760*/  IABS R6, R13 ;  /* 0x0000000d00067213 */ /* 0x000fc60000000000 */
[----:B-1----:R-:W-:Y:S01]  /*0770*/  IMAD.MOV.U32 R5, RZ, RZ, R0 ;  /* 0x000000ffff057224 */ /* 0x002fe200078e0000 */
[----:B------:R-:W-:-:S03]  /*0780*/  IABS R0, R10 ;  /* 0x0000000a00007213 */ /* 0x000fc60000000000 */
[----:B------:R-:W1:Y:S02]  /*0790*/  I2F.RP R2, R5 ;  /* 0x0000000500027306 */ /* 0x000e640000209400 */
[----:B------:R-:W-:Y:S01]  /*07a0*/  IMAD.MOV.U32 R8, RZ, RZ, R0 ;  /* 0x000000ffff087224 */ /* 0x000fe200078e0000 */
[----:B------:R-:W-:-:S05]  /*07b0*/  IABS R0, R9 ;  /* 0x0000000900007213 */ /* 0x000fca0000000000 */
[----:B------:R-:W-:Y:S08]  /*07c0*/  I2F.RP R7, R8 ;  /* 0x0000000800077306 */ /* 0x000ff00000209400 */
[----:B-1----:R-:W1:Y:S02]  /*07d0*/  MUFU.RCP R2, R2 ;  /* 0x0000000200027308 */ /* 0x002e640000001000 */
[----:B-1----:R-:W-:-:S06]  /*07e0*/  IADD3 R2, R2, 0xffffffe, RZ ;  /* 0x0ffffffe02027810 */ /* 0x002fcc0007ffe0ff */
[----:B------:R-:W1:Y:S02]  /*07f0*/  F2I.FTZ.U32.TRUNC.NTZ R3, R2 ;  /* 0x0000000200037305 */ /* 0x000e64000021f000 */
[----:B-1----:R-:W-:-:S04]  /*0800*/  IMAD.MOV R2, RZ, RZ, -R3 ;  /* 0x000000ffff027224 */ /* 0x002fc800078e0a03 */
[----:B------:R-:W-:Y:S02]  /*0810*/  IMAD R4, R2, R5, RZ ;  /* 0x0000000502047224 */ /* 0x000fe400078e02ff */
[----:B------:R-:W-:-:S04]  /*0820*/  IMAD.MOV.U32 R2, RZ, RZ, RZ ;  /* 0x000000ffff027224 */ /* 0x000fc800078e00ff */
[----:B------:R-:W-:Y:S01]  /*0830*/  IMAD.HI.U32 R2, R3, R4, R2 ;  /* 0x0000000403027227 */ /* 0x000fe200078e0002 */
[----:B------:R-:W-:-:S03]  /*0840*/  MOV R3, R0 ;  /* 0x0000000000037202 */ /* 0x000fc60000000f00 */
[----:B------:R-:W-:Y:S02]  /*0850*/  IMAD.MOV R0, RZ, RZ, -R6 ;  /* 0x000000ffff007224 */ /* 0x000fe400078e0a06 */
        /* <DEDUP_REMOVED lines=28> */
[----:B------:R-:W-:-:S03]  /*0a20*/  IMAD.MOV R5, RZ, RZ, -R4 ;  /* 0x000000ffff057224 */ /* 0x000fc600078e0a04 */
        /* <DEDUP_REMOVED lines=10> */
[----:B------:R-:W-:-:S04]  /*0ad0*/  IMAD.MOV R2, RZ, RZ, -R0 ;  /* 0x000000ffff027224 */ /* 0x000fc800078e0a00 */
[C---:B------:R-:W-:Y:S01]  /*0ae0*/  IMAD R3, R10.reuse, R2, R4 ;  /* 0x000000020a037224 */ /* 0x040fe200078e0204 */
[----:B------:R-:W-:Y:S01]  /*0af0*/  LEA R2, R10, R0, 0x18 ;  /* 0x000000000a027211 */ /* 0x000fe200078ec0ff */
[----:B------:R-:W-:-:S04]  /*0b00*/  IMAD R0, R13, R5, R9 ;  /* 0x000000050d007224 */ /* 0x000fc800078e0209 */
[----:B------:R-:W-:-:S05]  /*0b10*/  IMAD R2, R3, 0x10000, R2 ;  /* 0x0001000003027824 */ /* 0x000fca00078e0202 */
[----:B------:R1:W-:Y:S01]  /*0b20*/  STL [R1+0x50], R2 ;  /* 0x0000500201007387 */ /* 0x0003e20000100800 */
[----:B------:R-:W-:Y:S05]  /*0b30*/  BRA `(.L_x_543) ;  /* 0x0000046000007947 */ /* 0x000fea0003800000 */
.L_x_542:
[----:B------:R-:W4:Y:S01]  /*0b40*/  LDL R3, [R1+0x54] ;  /* 0x0000540001037983 */ /* 0x000f220000100800 */
[----:B-1----:R-:W-:-:S04]  /*0b50*/  IMAD.MOV.U32 R2, RZ, RZ, 0x4 ;  /* 0x00000004ff027424 */ /* 0x002fc800078e00ff */
[----:B----4-:R-:W-:-:S05]  /*0b60*/  IMAD.WIDE R2, R3, R2, c[0x0][0x590] ;  /* 0x0001640003027625 */ /* 0x010fca00078e0202 */
[----:B------:R-:W4:Y:S02]  /*0b70*/  LDG.E R7, [R2.64] ;  /* 0x0000000802077981 */ /* 0x000f24000c1e1900 */
[----:B---34-:R-:W-:-:S05]  /*0b80*/  IMAD R11, R7, R13, RZ ;  /* 0x0000000d070b7224 */ /* 0x018fca00078e02ff */
[-C--:B--2---:R-:W-:Y:S02]  /*0b90*/  IABS R0, R11.reuse ;  /* 0x0000000b00007213 */ /* 0x084fe40000000000 */
[----:B------:R-:W-:-:S03]  /*0ba0*/  IABS R8, R11 ;  /* 0x0000000b00087213 */ /* 0x000fc60000000000 */
[----:B------:R-:W-:-:S04]  /*0bb0*/  IMAD.MOV.U32 R6, RZ, RZ, R0 ;  /* 0x000000ffff067224 */ /* 0x000fc800078e0000 */
        /* <DEDUP_REMOVED lines=8> */
[----:B------:R-:W-:Y:S01]  /*0c40*/  MOV R5, R0 ;  /* 0x0000000000057202 */ /* 0x000fe20000000f00 */
[----:B------:R-:W-:-:S04]  /*0c50*/  IMAD.MOV.U32 R2, RZ, RZ, RZ ;  /* 0x000000ffff027224 */ /* 0x000fc800078e00ff */
[----:B------:R-:W-:-:S04]  /*0c60*/  IMAD.HI.U32 R0, R3, R4, R2 ;  /* 0x0000000403007227 */ /* 0x000fc800078e0002 */
[----:B------:R-:W-:Y:S02]  /*0c70*/  IMAD.MOV R2, RZ, RZ, -R8 ;  /* 0x000000ffff027224 */ /* 0x000fe400078e0a08 */
        /* <DEDUP_REMOVED lines=9> */
[----:B------:R-:W-:-:S04]  /*0d10*/  @P2 IADD3 R0, R0, 0x1, RZ ;  /* 0x0000000100002810 */ /* 0x000fc80007ffe0ff */
[----:B------:R-:W-:-:S05]  /*0d20*/  MOV R4, R0 ;  /* 0x0000000000047202 */ /* 0x000fca0000000f00 */
[----:B------:R-:W-:Y:S01]  /*0d30*/  @!P1 IMAD.MOV R4, RZ, RZ, -R4 ;  /* 0x000000ffff049224 */ /* 0x000fe200078e0a04 */
[----:B------:R-:W-:-:S05]  /*0d40*/  @!P0 LOP3.LUT R4, RZ, R11, RZ, 0x33, !PT ;  /* 0x0000000bff048212 */ /* 0x000fca00078e33ff */
[----:B------:R-:W-:-:S05]  /*0d50*/  IMAD R10, R7, R4, RZ ;  /* 0x00000004070a7224 */ /* 0x000fca00078e02ff */
[----:B------:R-:W-:-:S04]  /*0d60*/  IADD3 R0, -R10, c[0x0][0x538], RZ ;  /* 0x00014e000a007a10 */ /* 0x000fc80007ffe1ff */
[----:B------:R-:W-:-:S04]  /*0d70*/  IMNMX R6, R7, R0, PT ;  /* 0x0000000007067217 */ /* 0x000fc80003800200 */
[----:B------:R-:W-:-:S05]  /*0d80*/  IABS R0, R6 ;  /* 0x0000000600007213 */ /* 0x000fca0000000000 */
[----:B------:R-:W-:-:S04]  /*0d90*/  IMAD.MOV.U32 R5, RZ, RZ, R0 ;  /* 0x000000ffff057224 */ /* 0x000fc800078e0000 */
[----:B------:R-:W1:Y:S08]  /*0da0*/  I2F.RP R2, R5 ;  /* 0x0000000500027306 */ /* 0x000e700000209400 */
[----:B-1----:R-:W1:Y:S02]  /*0db0*/  MUFU.RCP R2, R2 ;  /* 0x0000000200027308 */ /* 0x002e640000001000 */
[----:B-1----:R-:W-:-:S06]  /*0dc0*/  IADD3 R2, R2, 0xffffffe, RZ ;  /* 0x0ffffffe02027810 */ /* 0x002fcc0007ffe0ff */
[----:B------:R1:W2:Y:S02]  /*0dd0*/  F2I.FTZ.U32.TRUNC.NTZ R3, R2 ;  /* 0x0000000200037305 */ /* 0x0002a4000021f000 */
[----:B-1----:R-:W-:Y:S01]  /*0de0*/  IMAD.MOV R2, RZ, RZ, -R4 ;  /* 0x000000ffff027224 */ /* 0x002fe200078e0a04 */
[----:B--2---:R-:W-:-:S03]  /*0df0*/  IADD3 R0, RZ, -R3, RZ ;  /* 0x80000003ff007210 */ /* 0x004fc60007ffe0ff */
[----:B------:R-:W-:Y:S01]  /*0e00*/  IMAD R8, R11, R2, R9 ;  /* 0x000000020b087224 */ /* 0x000fe200078e0209 */
[----:B------:R-:W-:Y:S01]  /*0e10*/  IABS R9, R6 ;  /* 0x0000000600097213 */ /* 0x000fe20000000000 */
[----:B------:R-:W-:-:S03]  /*0e20*/  IMAD.MOV.U32 R2, RZ, RZ, R0 ;  /* 0x000000ffff027224 */ /* 0x000fc600078e0000 */
[----:B------:R-:W-:Y:S01]  /*0e30*/  IABS R0, R8 ;  /* 0x0000000800007213 */ /* 0x000fe20000000000 */
[----:B------:R-:W-:Y:S02]  /*0e40*/  IMAD R7, R2, R5, RZ ;  /* 0x0000000502077224 */ /* 0x000fe400078e02ff */
[----:B------:R-:W-:Y:S02]  /*0e50*/  IMAD.MOV.U32 R2, RZ, RZ, RZ ;  /* 0x000000ffff027224 */ /* 0x000fe400078e00ff */
[----:B------:R-:W-:Y:S01]  /*0e60*/  IMAD.MOV.U32 R4, RZ, RZ, R0 ;  /* 0x000000ffff047224 */ /* 0x000fe200078e0000 */
[----:B------:R-:W-:Y:S01]  /*0e70*/  IADD3 R0, RZ, -R9, RZ ;  /* 0x80000009ff007210 */ /* 0x000fe20007ffe0ff */
[----:B------:R-:W-:-:S04]  /*0e80*/  IMAD.HI.U32 R3, R3, R7, R2 ;  /* 0x0000000703037227 */ /* 0x000fc800078e0002 */
[----:B------:R-:W-:Y:S02]  /*0e90*/  IMAD.MOV.U32 R2, RZ, RZ, R0 ;  /* 0x000000ffff027224 */ /* 0x000fe400078e0000 */
[----:B------:R-:W-:Y:S01]  /*0ea0*/  IMAD.HI.U32 R0, R3, R4, RZ ;  /* 0x0000000403007227 */ /* 0x000fe200078e00ff */
[----:B------:R-:W-:-:S03]  /*0eb0*/  IADD3 R3, R10, 0x1000000, R8 ;  /* 0x010000000a037810 */ /* 0x000fc60007ffe008 */
[----:B------:R-:W-:-:S05]  /*0ec0*/  IMAD R2, R0, R2, R4 ;  /* 0x0000000200027224 */ /* 0x000fca00078e0204 */
[----:B------:R-:W-:-:S13]  /*0ed0*/  ISETP.GT.U32.AND P0, PT, R5, R2, PT ;  /* 0x000000020500720c */ /* 0x000fda0003f04070 */
[----:B------:R-:W-:Y:S01]  /*0ee0*/  @!P0 IMAD.IADD R2, R2, 0x1, -R5 ;  /* 0x0000000102028824 */ /* 0x000fe200078e0a05 */
[----:B------:R-:W-:Y:S02]  /*0ef0*/  @!P0 IADD3 R0, R0, 0x1, RZ ;  /* 0x0000000100008810 */ /* 0x000fe40007ffe0ff */
[----:B------:R-:W-:Y:S02]  /*0f00*/  ISETP.NE.AND P0, PT, R6, RZ, PT ;  /* 0x000000ff0600720c */ /* 0x000fe40003f05270 */
[----:B------:R-:W-:Y:S02]  /*0f10*/  ISETP.GE.U32.AND P2, PT, R2, R5, PT ;  /* 0x000000050200720c */ /* 0x000fe40003f46070 */
[----:B------:R-:W-:-:S04]  /*0f20*/  LOP3.LUT R2, R8, R6, RZ, 0x3c, !PT ;  /* 0x0000000608027212 */ /* 0x000fc800078e3cff */
[----:B------:R-:W-:Y:S01]  /*0f30*/  ISETP.GE.AND P1, PT, R2, RZ, PT ;  /* 0x000000ff0200720c */ /* 0x000fe20003f26270 */
[----:B------:R-:W-:-:S06]  /*0f40*/  IMAD.MOV R2, RZ, RZ, -R6 ;  /* 0x000000ffff027224 */ /* 0x000fcc00078e0a06 */
[----:B------:R-:W-:-:S06]  /*0f50*/  @P2 IADD3 R0, R0, 0x1, RZ ;  /* 0x0000000100002810 */ /* 0x000fcc0007ffe0ff */
[----:B------:R-:W-:Y:S02]  /*0f60*/  @!P1 IADD3 R0, -R0, RZ, RZ ;  /* 0x000000ff00009210 */ /* 0x000fe40007ffe1ff */
[----:B------:R-:W-:-:S05]  /*0f70*/  @!P0 LOP3.LUT R0, RZ, R6, RZ, 0x33, !PT ;  /* 0x00000006ff008212 */ /* 0x000fca00078e33ff */
[----:B------:R-:W-:-:S05]  /*0f80*/  IMAD R2, R0, R2, R3 ;  /* 0x0000000200027224 */ /* 0x000fca00078e0203 */
[----:B------:R1:W-:Y:S02]  /*0f90*/  STL [R1+0x50], R2 ;  /* 0x0000500201007387 */ /* 0x0003e40000100800 */
.L_x_543:
[----:B------:R-:W-:Y:S05]  /*0fa0*/  BSYNC B0 ;  /* 0x0000000000007941 */ /* 0x000fea0003800000 */
.L_x_541:
[----:B------:R-:W-:-:S04]  /*0fb0*/  LOP3.LUT R0, RZ, R0, RZ, 0x33, !PT ;  /* 0x00000000ff007212 */ /* 0x000fc800078e33ff */
[----:B------:R-:W-:-:S05]  /*0fc0*/  IADD3 R0, R0, R13, RZ ;  /* 0x0000000d00007210 */ /* 0x000fca0007ffe0ff */
[----:B------:R2:W-:Y:S01]  /*0fd0*/  STL [R1+0x4c], R0 ;  /* 0x00004c0001007387 */ /* 0x0005e20000100800 */
[----:B------:R-:W-:Y:S05]  /*0fe0*/  BRA `(.L_x_544) ;  /* 0x0000006000007947 */ /* 0x000fea0003800000 */
.L_x_532:
[----:B------:R-:W-:Y:S01]  /*0ff0*/  MOV R0, UR4 ;  /* 0x0000000400007c02 */ /* 0x000fe20008000f00 */
[----:B------:R-:W-:Y:S04]  /*1000*/  STL [R1+0x4c], RZ ;  /* 0x00004cff01007387 */ /* 0x000fe80000100800 */
[----:B------:R-:W-:Y:S04]  /*1010*/  STL [R1+0x50], RZ ;  /* 0x000050ff01007387 */ /* 0x000fe80000100800 */
[----:B------:R1:W-:Y:S02]  /*1020*/  STL [R1+0x48], R0 ;  /* 0x0000480001007387 */ /* 0x0003e40000100800 */
[----:B-1----:R-:W-:-:S05]  /*1030*/  MOV R0, c[0x0][0x53c] ;  /* 0x00014f0000007a02 */ /* 0x002fca0000000f00 */
[----:B------:R1:W-:Y:S02]  /*1040*/  STL [R1+0x54], R0 ;  /* 0x0000540001007387 */ /* 0x0003e40000100800 */
.L_x_544:
[----:B------:R-:W3:Y:S04]  /*1050*/  LDL R4, [R1+0x48] ;  /* 0x0000480001047983 */ /* 0x000ee80000100800 */
[----:B------:R-:W3:Y:S04]  /*1060*/  LDL R5, [R1+0x4c] ;  /* 0x00004c0001057983 */ /* 0x000ee80000100800 */
[----:B------:R-:W3:Y:S04]  /*1070*/  LDL R6, [R1+0x50] ;  /* 0x0000500001067983 */ /* 0x000ee80000100800 */
[----:B------:R-:W3:Y:S01]  /*1080*/  LDL R7, [R1+0x54] ;  /* 0x0000540001077983 */ /* 0x000ee20000100800 */
[----:B------:R-:W-:Y:S01]  /*1090*/  ISETP.NE.AND P0, PT, R14, RZ, PT ;  /* 0x000000ff0e00720c */ /* 0x000fe20003f05270 */
[----:B------:R-:W-:-:S12]  /*10a0*/  WARPSYNC 0xffffffff ;  /* 0xffffffff00007948 */ /* 0x000fd80003800000 */
[----:B---3--:R3:W-:Y:S04]  /*10b0*/  @!P0 STS.128 [0x9100], R4 ;  /* 0x00910004ff008388 */ /* 0x0087e80000000c00 */
[----:B------:R-:W-:Y:S06]  /*10c0*/  BAR.ARV 0x5, 0x80 ;  /* 0x0142000000007b1d */ /* 0x000fec0000002000 */
.L_x_530:
[----:B-12---:R-:W2:Y:S02]  /*10d0*/  LDL R0, [R1+0x54] ;  /* 0x0000540001007983 */ /* 0x006ea40000100800 */
[----:B--2---:R-:W-:-:S13]  /*10e0*/  ISETP.GE.AND P0, PT, R0, c[0x0][0x53c], PT ;  /* 0x00014f0000007a0c */ /* 0x004fda0003f06270 */
[----:B------:R-:W-:Y:S05]  /*10f0*/  @P0 EXIT ;  /* 0x000000000000094d */ /* 0x000fea0003800000 */
[----:B------:R-:W1:Y:S02]  /*1100*/  S2R R16, SR_TID.X ;  /* 0x0000000000107919 */ /* 0x000e640000002100 */
[----:B-1----:R-:W-:-:S04]  /*1110*/  SHF.R.S32.HI R11, RZ, 0x1f, R16 ;  /* 0x0000001fff0b7819 */ /* 0x002fc80000011410 */
[CC--:B------:R-:W-:Y:S02]  /*1120*/  LEA.HI R2, R11.reuse, R16.reuse, RZ, 0x4 ;  /* 0x000000100b027211 */ /* 0x0c0fe400078f20ff */
[CC--:B------:R-:W-:Y:S02]  /*1130*/  LEA.HI R10, R11.reuse, R16.reuse, RZ, 0x3 ;  /* 0x000000100b0a7211 */ /* 0x0c0fe400078f18ff */
[----:B------:R-:W-:Y:S02]  /*1140*/  SHF.R.S32.HI R3, RZ, 0x4, R2 ;  /* 0x00000004ff037819 */ /* 0x000fe40000011402 */
[----:B------:R-:W-:Y:S02]  /*1150*/  LEA.HI R13, R11, R16, RZ, 0x2 ;  /* 0x000000100b0d7211 */ /* 0x000fe400078f10ff */
[----:B------:R-:W-:Y:S02]  /*1160*/  LEA.HI R0, R2, R3, RZ, 0x1 ;  /* 0x0000000302007211 */ /* 0x000fe400078f08ff */
[----:B------:R-:W-:-:S02]  /*1170*/  SHF.R.S32.HI R18, RZ, 0x3, R10 ;  /* 0x00000003ff127819 */ /* 0x000fc4000001140a */
[----:B------:R-:W-:Y:S02]  /*1180*/  LOP3.LUT R0, R0, 0xfffffffe, RZ, 0xc0, !PT ;  /* 0xfffffffe00007812 */ /* 0x000fe400078ec0ff */
[----:B---3--:R-:W-:Y:S01]  /*1190*/  LOP3.LUT R4, R10, 0xfffffff8, RZ, 0xc0, !PT ;  /* 0xfffffff80a047812 */ /* 0x008fe200078ec0ff */
[----:B------:R-:W-:Y:S01]  /*11a0*/  IMAD.SHL.U32 R5, R18, 0x40, RZ ;  /* 0x0000004012057824 */ /* 0x000fe200078e00ff */
        /* <DEDUP_REMOVED lines=13> */
[----:B------:R-:W-:Y:S02]  /*1280*/  LEA.HI R12, R6, R2, RZ, 0x3 ;  /* 0x00000002060c7211 */ /* 0x000fe400078f18ff */
[----:B------:R-:W-:Y:S01]  /*1290*/  SHF.R.U32.HI R5, RZ, 0x3, R0 ;  /* 0x00000003ff057819 */ /* 0x000fe20000011600 */
[----:B------:R-:W-:Y:S01]  /*12a0*/  IMAD.IADD R7, R7, 0x1, -R3 ;  /* 0x0000000107077824 */ /* 0x000fe200078e0a03 */
[----:B------:R-:W-:-:S02]  /*12b0*/  LOP3.LUT R4, R0, 0x38, R20, 0xf8, !PT ;  /* 0x0000003800047812 */ /* 0x000fc400078ef814 */
[----:B------:R-:W-:Y:S02]  /*12c0*/  LOP3.LUT R0, R8, 0x1c0, RZ, 0xc0, !PT ;  /* 0x000001c008007812 */ /* 0x000fe400078ec0ff */
[----:B------:R-:W-:Y:S02]  /*12d0*/  LOP3.LUT R3, R12, 0xfffffff8, RZ, 0xc0, !PT ;  /* 0xfffffff80c037812 */ /* 0x000fe400078ec0ff */
[CC--:B------:R-:W-:Y:S02]  /*12e0*/  LEA.HI R6, R11.reuse, R16.reuse, RZ, 0x6 ;  /* 0x000000100b067211 */ /* 0x0c0fe400078f30ff */
[----:B------:R-:W-:Y:S02]  /*12f0*/  LOP3.LUT R5, R4, R5, RZ, 0x3c, !PT ;  /* 0x0000000504057212 */ /* 0x000fe400078e3cff */
[----:B------:R-:W-:Y:S01]  /*1300*/  LOP3.LUT R4, R0, 0x8, R10, 0xf8, !PT ;  /* 0x0000000800047812 */ /* 0x000fe200078ef80a */
[----:B------:R-:W-:Y:S01]  /*1310*/  IMAD.IADD R10, R2, 0x1, -R3 ;  /* 0x00000001020a7824 */ /* 0x000fe200078e0a03 */
[----:B------:R-:W-:Y:S01]  /*1320*/  SHF.R.U32.HI R0, RZ, 0x3, R0 ;  /* 0x00000003ff007819 */ /* 0x000fe20000011600 */
[----:B------:R-:W-:Y:S01]  /*1330*/  IMAD.SHL.U32 R3, R6, 0x8, RZ ;  /* 0x0000000806037824 */ /* 0x000fe200078e00ff */
[----:B------:R-:W-:-:S02]  /*1340*/  LEA.HI R11, R11, R16, RZ, 0x5 ;  /* 0x000000100b0b7211 */ /* 0x000fc400078f28ff */
[----:B------:R-:W-:Y:S02]  /*1350*/  LOP3.LUT R2, R13, 0xfffffffc, RZ, 0xc0, !PT ;  /* 0xfffffffc0d027812 */ /* 0x000fe400078ec0ff */
[----:B------:R-:W-:Y:S02]  /*1360*/  LOP3.LUT R15, R4, R0, RZ, 0x3c, !PT ;  /* 0x00000000040f7212 */ /* 0x000fe400078e3cff */
[----:B------:R-:W-:Y:S01]  /*1370*/  LOP3.LUT R0, R11, 0xffffffe0, RZ, 0xc0, !PT ;  /* 0xffffffe00b007812 */ /* 0x000fe200078ec0ff */
[C---:B------:R-:W-:Y:S01]  /*1380*/  IMAD.IADD R8, R16.reuse, 0x1, -R2 ;  /* 0x0000000110087824 */ /* 0x040fe200078e0a02 */
[----:B------:R-:W-:Y:S02]  /*1390*/  LOP3.LUT R207, R5, 0x7ffffe00, R3, 0xf8, !PT ;  /* 0x7ffffe0005cf7812 */ /* 0x000fe400078ef803 */
        /* <DEDUP_REMOVED lines=8> */
[C---:B------:R-:W-:Y:S01]  /*1420*/  LOP3.LUT R2, R0.reuse, 0x1ffffffe, RZ, 0xc0, !PT ;  /* 0x1ffffffe00027812 */ /* 0x040fe200078ec0ff */
[----:B------:R-:W-:Y:S01]  /*1430*/  IMAD.SHL.U32 R0, R0, 0x20, RZ ;  /* 0x0000002000007824 */ /* 0x000fe200078e00ff */
[----:B------:R-:W-:Y:S02]  /*1440*/  LOP3.LUT R3, R3, 0xffffffc, RZ, 0xc0, !PT ;  /* 0x0ffffffc03037812 */ /* 0x000fe400078ec0ff */
[----:B------:R-:W-:Y:S01]  /*1450*/  SHF.R.S32.HI R11, RZ, 0x1f, R17 ;  /* 0x0000001fff0b7819 */ /* 0x000fe20000011411 */
[----:B------:R-:W-:Y:S01]  /*1460*/  IMAD.IADD R2, R8, 0x1, -R2 ;  /* 0x0000000108027824 */ /* 0x000fe200078e0a02 */
[----:B------:R-:W-:Y:S01]  /*1470*/  LOP3.LUT R0, R0, 0xffffffc0, RZ, 0xc0, !PT ;  /* 0xffffffc000007812 */ /* 0x000fe200078ec0ff */
[----:B------:R-:W-:Y:S01]  /*1480*/  IMAD.IADD R5, R6, 0x1, -R3 ;  /* 0x0000000106057824 */ /* 0x000fe200078e0a03 */
[----:B------:R-:W-:Y:S01]  /*1490*/  LEA.HI R11, R11, R17, RZ, 0x2 ;  /* 0x000000110b0b7211 */ /* 0x000fe200078f10ff */
[----:B------:R-:W-:Y:S01]  /*14a0*/  IMAD.SHL.U32 R3, R10, 0x40, RZ ;  /* 0x000000400a037824 */ /* 0x000fe200078e00ff */
[----:B------:R-:W-:Y:S01]  /*14b0*/  R2P PR, R7, 0x6 ;  /* 0x0000000607007804 */ /* 0x000fe20000000000 */
[----:B------:R-:W-:Y:S01]  /*14c0*/  IMAD R13, R2, 0x8, R0 ;  /* 0x00000008020d7824 */ /* 0x000fe200078e0200 */
[----:B------:R-:W-:Y:S01]  /*14d0*/  SHF.R.S32.HI R4, RZ, 0x2, R11 ;  /* 0x00000002ff047819 */ /* 0x000fe2000001140b */
[----:B------:R-:W-:Y:S01]  /*14e0*/  IMAD.SHL.U32 R2, R14, 0x8, RZ ;  /* 0x000000080e027824 */ /* 0x000fe200078e00ff */
[----:B------:R-:W-:Y:S01]  /*14f0*/  LOP3.LUT R0, R3, 0x1c0, RZ, 0xc0, !PT ;  /* 0x000001c003007812 */ /* 0x000fe200078ec0ff */
[----:B------:R-:W-:Y:S01]  /*1500*/  IMAD.SHL.U32 R3, R7, 0x40, RZ ;  /* 0x0000004007037824 */ /* 0x000fe200078e00ff */
[----:B------:R-:W-:Y:S01]  /*1510*/  LOP3.LUT P4, RZ, R9, 0x2, RZ, 0xc0, !PT ;  /* 0x0000000209ff7812 */ /* 0x000fe2000788c0ff */
[----:B------:R-:W-:Y:S01]  /*1520*/  IMAD R16, R5, 0x10, R4 ;  /* 0x0000001005107824 */ /* 0x000fe200078e0204 */
[----:B------:R-:W-:Y:S01]  /*1530*/  LOP3.LUT R2, R0, 0x8, R2, 0xf8, !PT ;  /* 0x0000000800027812 */ /* 0x000fe200078ef802 */
[----:B------:R-:W-:Y:S01]  /*1540*/  IMAD.SHL.U32 R6, R6, 0x400, RZ ;  /* 0x0000040006067824 */ /* 0x000fe200078e00ff */
[----:B------:R-:W-:Y:S01]  /*1550*/  LOP3.LUT R4, R3, 0x1c0, RZ, 0xc0, !PT ;  /* 0x000001c003047812 */ /* 0x000fe200078ec0ff */
[----:B------:R-:W-:Y:S01]  /*1560*/  IMAD.SHL.U32 R7, R12, 0x40, RZ ;  /* 0x000000400c077824 */ /* 0x000fe200078e00ff */
[----:B------:R-:W-:Y:S01]  /*1570*/  SHF.R.U32.HI R0, RZ, 0x3, R0 ;  /* 0x00000003ff007819 */ /* 0x000fe20000011600 */
[----:B------:R-:W-:Y:S01]  /*1580*/  IMAD R5, R8, 0x2, R6 ;  /* 0x0000000208057824 */ /* 0x000fe200078e0206 */
[----:B------:R-:W-:Y:S01]  /*1590*/  LEA.HI R4, R4, R4, RZ, 0x1d ;  /* 0x0000000404047211 */ /* 0x000fe200078fe8ff */
[----:B------:R-:W-:Y:S01]  /*15a0*/  IMAD.MOV.U32 R12, RZ, RZ, 0x40 ;  /* 0x00000040ff0c7424 */ /* 0x000fe200078e00ff */
[----:B------:R-:W-:Y:S01]  /*15b0*/  LOP3.LUT R2, R2, R0, RZ, 0x3c, !PT ;  /* 0x0000000002027212 */ /* 0x000fe200078e3cff */
[----:B------:R-:W-:Y:S01]  /*15c0*/  IMAD R0, R14, 0x200, R15 ;  /* 0x000002000e007824 */ /* 0x000fe200078e020f */
[----:B------:R-:W-:Y:S01]  /*15d0*/  LOP3.LUT R3, R7, 0xfffffe00, RZ, 0xc0, !PT ;  /* 0xfffffe0007037812 */ /* 0x000fe200078ec0ff */
[----:B------:R-:W-:Y:S01]  /*15e0*/  IMAD.IADD R8, R5, 0x1, R4 ;  /* 0x0000000105087824 */ /* 0x000fe200078e0204 */
[----:B------:R-:W-:Y:S01]  /*15f0*/  LOP3.LUT P6, RZ, R10, 0x2, RZ, 0xc0, !PT ;  /* 0x000000020aff7812 */ /* 0x000fe200078cc0ff */
[----:B------:R-:W-:Y:S01]  /*1600*/  IMAD.MOV.U32 R7, RZ, RZ, -0x10 ;  /* 0xfffffff0ff077424 */ /* 0x000fe200078e00ff */
[CC--:B------:R-:W-:Y:S01]  /*1610*/  IADD3 R4, R2.reuse, R3.reuse, R6 ;  /* 0x0000000302047210 */ /* 0x0c0fe20007ffe006 */
[----:B------:R-:W-:Y:S01]  /*1620*/  IMAD R6, R9, 0x10, R18 ;  /* 0x0000001009067824 */ /* 0x000fe200078e0212 */
[----:B------:R-:W-:Y:S01]  /*1630*/  LOP3.LUT R5, R2, R3, RZ, 0xfc, !PT ;  /* 0x0000000302057212 */ /* 0x000fe200078efcff */
[----:B------:R-:W-:Y:S01]  /*1640*/  STL [R1+0x88], R16 ;  /* 0x0000881001007387 */ /* 0x000fe20000100800 */
[----:B------:R-:W-:Y:S01]  /*1650*/  LOP3.LUT P5, RZ, R10, 0x4, RZ, 0xc0, !PT ;  /* 0x000000040aff7812 */ /* 0x000fe200078ac0ff */
[----:B------:R-:W-:Y:S01]  /*1660*/  IMAD.MOV.U32 R10, RZ, RZ, 0x20 ;  /* 0x00000020ff0a7424 */ /* 0x000fe200078e00ff */
[----:B------:R-:W-:Y:S01]  /*1670*/  LOP3.LUT R3, R11, 0x7ffffffc, RZ, 0xc0, !PT ;  /* 0x7ffffffc0b037812 */ /* 0x000fe200078ec0ff */
[----:B------:R1:W-:Y:S01]  /*1680*/  STL [R1+0x78], R6 ;  /* 0x0000780601007387 */ /* 0x0003e20000100800 */
[----:B------:R-:W-:-:S02]  /*1690*/  LEA R188, R0, 0x2900, 0x1 ;  /* 0x0000290000bc7811 */ /* 0x000fc400078e08ff */
[----:B------:R-:W-:Y:S01]  /*16a0*/  LOP3.LUT P3, RZ, R9, 0x4, RZ, 0xc0, !PT ;  /* 0x0000000409ff7812 */ /* 0x000fe2000786c0ff */
[----:B------:R-:W-:Y:S01]  /*16b0*/  IMAD.IADD R3, R17, 0x1, -R3 ;  /* 0x0000000111037824 */ /* 0x000fe200078e0a03 */
[----:B------:R-:W-:Y:S01]  /*16c0*/  SEL R7, R7, 0x10, !P0 ;  /* 0x0000001007077807 */ /* 0x000fe20004000000 */
[----:B------:R-:W-:Y:S01]  /*16d0*/  IMAD.IADD R9, R16, 0x1, R13 ;  /* 0x0000000110097824 */ /* 0x000fe200078e020d */
[----:B------:R-:W-:Y:S01]  /*16e0*/  LEA R8, R8, 0x80, 0x1 ;  /* 0x0000008008087811 */ /* 0x000fe200078e08ff */
[----:B------:R-:W-:Y:S01]  /*16f0*/  IMAD.SHL.U32 R3, R3, 0x2, RZ ;  /* 0x0000000203037824 */ /* 0x000fe200078e00ff */
[----:B------:R-:W-:Y:S02]  /*1700*/  IADD3 R199, R188, 0x20, RZ ;  /* 0x00000020bcc77810 */ /* 0x000fe40007ffe0ff */
[----:B------:R-:W-:Y:S01]  /*1710*/  SEL R2, R12, 0xffffffc0, !P3 ;  /* 0xffffffc00c027807 */ /* 0x000fe20005800000 */
[----:B------:R-:W-:Y:S01]  /*1720*/  IMAD.IADD R11, R8, 0x1, R7 ;  /* 0x00000001080b7824 */ /* 0x000fe200078e0207 */
[----:B------:R-:W-:Y:S01]  /*1730*/  @P4 IADD3 R199, R188, -0x20, RZ ;  /* 0xffffffe0bcc74810 */ /* 0x000fe20007ffe0ff */
[----:B------:R2:W-:Y:S01]  /*1740*/  STL [R1+0x44], R9 ;  /* 0x0000440901007387 */ /* 0x0005e20000100800 */
[----:B------:R-:W-:Y:S01]  /*1750*/  SEL R0, R10, 0xffffffe0, !P6 ;  /* 0xffffffe00a007807 */ /* 0x000fe20007000000 */
[----:B------:R-:W-:Y:S01]  /*1760*/  IMAD.IADD R194, R188, 0x1, R2 ;  /* 0x00000001bcc27824 */ /* 0x000fe200078e0202 */
[----:B------:R-:W-:Y:S01]  /*1770*/  LEA R195, R4, 0x5100, 0x1 ;  /* 0x0000510004c37811 */ /* 0x000fe200078e08ff */
[----:B------:R-:W-:Y:S01]  /*1780*/  IMAD.IADD R191, R2, 0x1, R199 ;  /* 0x0000000102bf7824 */ /* 0x000fe200078e02c7 */
[----:B------:R3:W-:Y:S01]  /*1790*/  STL [R1], R3 ;  /* 0x0000000301007387 */ /* 0x0007e20000100800 */
[----:B------:R-:W-:-:S02]  /*17a0*/  LEA R189, R5, 0x100, 0x1 ;  /* 0x0000010005bd7811 */ /* 0x000fc400078e08ff */
[C---:B------:R-:W-:Y:S01]  /*17b0*/  IADD3 R203, R199.reuse, 0x800, RZ ;  /* 0x00000800c7cb7810 */ /* 0x040fe20007ffe0ff */
[----:B------:R4:W-:Y:S01]  /*17c0*/  STL [R1+0x5c], R8 ;  /* 0x00005c0801007387 */ /* 0x0009e20000100800 */
[----:B------:R-:W-:Y:S01]  /*17d0*/  IADD3 R202, R199, 0x1000, RZ ;  /* 0x00001000c7ca7810 */ /* 0x000fe20007ffe0ff */
[----:B------:R-:W-:Y:S01]  /*17e0*/  IMAD.IADD R198, R195, 0x1, R0 ;  /* 0x00000001c3c67824 */ /* 0x000fe200078e0200 */
[----:B-1----:R-:W-:Y:S01]  /*17f0*/  SEL R6, R10, 0xffffffe0, !P1 ;  /* 0xffffffe00a067807 */ /* 0x002fe20004800000 */
[----:B------:R-:W-:Y:S01]  /*1800*/  IMAD.IADD R193, R0, 0x1, R189 ;  /* 0x0000000100c17824 */ /* 0x000fe200078e02bd */
[C---:B------:R-:W-:Y:S02]  /*1810*/  IADD3 R201, R199.reuse, 0x1800, RZ ;  /* 0x00001800c7c97810 */ /* 0x040fe40007ffe0ff */
[----:B------:R-:W-:Y:S01]  /*1820*/  IADD3 R200, R199, 0x2000, RZ ;  /* 0x00002000c7c87810 */ /* 0x000fe20007ffe0ff */
[--C-:B------:R-:W-:Y:S02]  /*1830*/  IMAD.IADD R10, R8, 0x1, R6.reuse ;  /* 0x00000001080a7824 */ /* 0x100fe400078e0206 */
[----:B------:R-:W-:-:S03]  /*1840*/  IMAD.IADD R2, R11, 0x1, R6 ;  /* 0x000000010b027824 */ /* 0x000fc600078e0206 */
[----:B------:R-:W-:Y:S01]  /*1850*/  STL [R1+0x74], R10 ;  /* 0x0000740a01007387 */ /* 0x000fe20000100800 */
[----:B--2---:R-:W-:-:S03]  /*1860*/  IADD3 R9, R8, 0x40, RZ ;  /* 0x0000004008097810 */ /* 0x004fc60007ffe0ff */
[----:B------:R-:W-:Y:S01]  /*1870*/  STL [R1+0x6c], R11 ;  /* 0x00006c0b01007387 */ /* 0x000fe20000100800 */
[----:B------:R-:W-:Y:S02]  /*1880*/  @P2 IADD3 R9, R8, -0x40, RZ ;  /* 0xffffffc008092810 */ /* 0x000fe40007ffe0ff */
[----:B---3--:R-:W-:Y:S01]  /*1890*/  SEL R3, R12, 0xffffffc0, !P5 ;  /* 0xffffffc00c037807 */ /* 0x008fe20006800000 */
[----:B------:R1:W-:Y:S02]  /*18a0*/  STL [R1+0x70], R2 ;  /* 0x0000700201007387 */ /* 0x0003e40000100800 */
[----:B----4-:R-:W-:Y:S02]  /*18b0*/  IMAD.IADD R8, R6, 0x1, R9 ;  /* 0x0000000106087824 */ /* 0x010fe400078e0209 */
[----:B------:R-:W-:Y:S01]  /*18c0*/  STL [R1+0x60], R9 ;  /* 0x0000600901007387 */ /* 0x000fe20000100800 */
[----:B------:R-:W-:Y:S02]  /*18d0*/  IMAD.IADD R196, R195, 0x1, R3 ;  /* 0x00000001c3c47824 */ /* 0x000fe400078e0203 */
[----:B------:R-:W-:Y:S01]  /*18e0*/  IMAD.IADD R190, R3, 0x1, R189 ;  /* 0x0000000103be7824 */ /* 0x000fe200078e02bd */
[----:B------:R-:W-:Y:S01]  /*18f0*/  STL [R1+0x64], R8 ;  /* 0x0000640801007387 */ /* 0x000fe20000100800 */
[----:B------:R-:W-:-:S02]  /*1900*/  IMAD.IADD R3, R7, 0x1, R8 ;  /* 0x0000000107037824 */ /* 0x000fc400078e0208 */
[C---:B------:R-:W-:Y:S02]  /*1910*/  IMAD.IADD R197, R0.reuse, 0x1, R196 ;  /* 0x0000000100c57824 */ /* 0x040fe400078e02c4 */
[----:B------:R-:W-:Y:S02]  /*1920*/  IMAD.IADD R192, R0, 0x1, R190 ;  /* 0x0000000100c07824 */ /* 0x000fe400078e02be */
[----:B-1----:R-:W-:-:S05]  /*1930*/  IMAD.IADD R2, R7, 0x1, R9 ;  /* 0x0000000107027824 */ /* 0x002fca00078e0209 */
[----:B------:R1:W-:Y:S04]  /*1940*/  STL [R1+0x68], R2 ;  /* 0x0000680201007387 */ /* 0x0003e80000100800 */
[----:B------:R2:W-:Y:S01]  /*1950*/  STL [R1+0x80], R3 ;  /* 0x0000800301007387 */ /* 0x0005e20000100800 */
[----:B-1----:R-:W-:-:S05]  /*1960*/  IMAD.IADD R2, R6, 0x1, R2 ;  /* 0x0000000106027824 */ /* 0x002fca00078e0202 */
[----:B------:R2:W-:Y:S02]  /*1970*/  STL [R1+0x7c], R2 ;  /* 0x00007c0201007387 */ /* 0x0005e40000100800 */
.L_x_718:
[----:B------:R-:W3:Y:S04]  /*1980*/  LDL R25, [R1+0x54] ;  /* 0x0000540001197983 */ /* 0x000ee80000100800 */
[----:B------:R-:W4:Y:S01]  /*1990*/  LDL R16, [R1+0x50] ;  /* 0x0000500001107983 */ /* 0x000f220000100800 */
[----:B------:R-:W-:Y:S02]  /*19a0*/  ISETP.NE.U32.AND P0, PT, RZ, c[0x0][0x370], PT ;  /* 0x0000dc00ff007a0c */ /* 0x000fe40003f05070 */
[----:B------:R-:W-:Y:S02]  /*19b0*/  ISETP.NE.U32.AND P2, PT, RZ, c[0x0][0x360], PT ;  /* 0x0000d800ff007a0c */ /* 0x000fe40003f45070 */
[----:B------:R-:W-:Y:S02]  /*19c0*/  ISETP.NE.AND.EX P1, PT, RZ, c[0x0][0x374], PT, P0 ;  /* 0x0000dd00ff007a0c */ /* 0x000fe40003f25300 */
[----:B------:R-:W-:-:S02]  /*19d0*/  ISETP.NE.AND.EX P0, PT, RZ, c[0x0][0x364], PT, P2 ;  /* 0x0000d900ff007a0c */ /* 0x000fc40003f05320 */
[----:B------:R-:W-:Y:S02]  /*19e0*/  ISETP.NE.U32.AND P4, PT, RZ, c[0x0][0x348], PT ;  /* 0x0000d200ff007a0c */ /* 0x000fe40003f85070 */
[----:B------:R-:W-:Y:S02]  /*19f0*/  ISETP.NE.U32.AND P3, PT, RZ, c[0x0][0x350], PT ;  /* 0x0000d400ff007a0c */ /* 0x000fe40003f65070 */
[----:B------:R-:W-:Y:S02]  /*1a00*/  ISETP.NE.AND.EX P4, PT, RZ, c[0x0][0x34c], PT, P4 ;  /* 0x0000d300ff007a0c */ /* 0x000fe40003f85340 */
[----:B------:R-:W-:Y:S01]  /*1a10*/  ISETP.NE.AND.EX P3, PT, RZ, c[0x0][0x354], PT, P3 ;  /* 0x0000d500ff007a0c */ /* 0x000fe20003f65330 */
[----:B------:R-:W-:Y:S01]  /*1a20*/  IMAD.MOV.U32 R15, RZ, RZ, 0x4 ;  /* 0x00000004ff0f7424 */ /* 0x000fe200078e00ff */
[----:B------:R-:W-:Y:S01]  /*1a30*/  CS2R R12, SRZ ;  /* 0x00000000000c7805 */ /* 0x000fe2000001ff00 */
[----:B------:R-:W-:Y:S02]  /*1a40*/  IMAD.MOV.U32 R4, RZ, RZ, RZ ;  /* 0x000000ffff047224 */ /* 0x000fe400078e00ff */
[----:B---3--:R-:W-:-:S04]  /*1a50*/  @P1 IMAD.WIDE R10, R25, R15, c[0x0][0x370] ;  /* 0x0000dc00190a1625 */ /* 0x008fc800078e020f */
[CC--:B------:R-:W-:Y:S01]  /*1a60*/  @P0 IMAD.WIDE R8, R25.reuse, R15.reuse, c[0x0][0x360] ;  /* 0x0000d80019080625 */ /* 0x0c0fe200078e020f */
[----:B------:R1:W5:Y:S03]  /*1a70*/  @P1 LDG.E R4, [R10.64] ;  /* 0x000000080a041981 */ /* 0x000366000c1e1900 */
[CC--:B------:R-:W-:Y:S01]  /*1a80*/  IMAD.WIDE R6, R25.reuse, R15.reuse, c[0x0][0x348] ;  /* 0x0000d20019067625 */ /* 0x0c0fe200078e020f */
[----:B------:R1:W5:Y:S03]  /*1a90*/  @P0 LDG.E R243, [R8.64] ;  /* 0x0000000808f30981 */ /* 0x000366000c1e1900 */
[----:B--2---:R-:W-:Y:S01]  /*1aa0*/  IMAD.WIDE R2, R25, R15, c[0x0][0x350] ;  /* 0x0000d40019027625 */ /* 0x004fe200078e020f */
[----:B------:R1:W5:Y:S04]  /*1ab0*/  @P4 LDG.E R13, [R6.64] ;  /* 0x00000008060d4981 */ /* 0x000368000c1e1900 */
[----:B------:R1:W5:Y:S01]  /*1ac0*/  @P3 LDG.E R12, [R2.64] ;  /* 0x00000008020c3981 */ /* 0x000362000c1e1900 */
[----:B----4-:R-:W-:-:S05]  /*1ad0*/  LOP3.LUT R26, R16, 0xffff, RZ, 0xc0, !PT ;  /* 0x0000ffff101a7812 */ /* 0x010fca00078ec0ff */
[----:B------:R1:W-:Y:S01]  /*1ae0*/  STL [R1+0x58], R26 ;  /* 0x0000581a01007387 */ /* 0x0003e20000100800 */
[----:B------:R-:W-:Y:S01]  /*1af0*/  YIELD ;  /* 0x0000000000007946 */ /* 0x000fe20003800000 */
[----:B------:R-:W-:Y:S05]  /*1b00*/  @P0 BRA `(.L_x_545) ;  /* 0x0000005000000947 */ /* 0x000fea0003800000 */
[----:B-----5:R-:W-:Y:S01]  /*1b10*/  MOV R243, c[0x0][0x168] ;  /* 0x00005a0000f37a02 */ /* 0x020fe20000000f00 */
[----:B------:R-:W-:Y:S05]  /*1b20*/  @!P4 BRA `(.L_x_545) ;  /* 0x000000300000c947 */ /* 0x000fea0003800000 */
[----:B------:R-:W2:Y:S04]  /*1b30*/  LDG.E R5, [R6.64] ;  /* 0x0000000806057981 */ /* 0x000ea8000c1e1900 */
[----:B------:R-:W2:Y:S02]  /*1b40*/  LDG.E R0, [R6.64+0x4] ;  /* 0x0000040806007981 */ /* 0x000ea4000c1e1900 */
[----:B--2---:R-:W-:Y:S02]  /*1b50*/  IADD3 R243, -R5, R0, RZ ;  /* 0x0000000005f37210 */ /* 0x004fe40007ffe1ff */
.L_x_545:
[----:B------:R-:W-:-:S04]  /*1b60*/  ISETP.NE.U32.AND P0, PT, RZ, c[0x0][0x368], PT ;  /* 0x0000da00ff007a0c */ /* 0x000fc80003f05070 */
[----:B------:R-:W-:-:S13]  /*1b70*/  ISETP.NE.AND.EX P0, PT, RZ, c[0x0][0x36c], PT, P0 ;  /* 0x0000db00ff007a0c */ /* 0x000fda0003f05300 */
[----:B------:R-:W-:Y:S05]  /*1b80*/  @!P0 BRA `(.L_x_546) ;  /* 0x0000003000008947 */ /* 0x000fea0003800000 */
[----:B-1----:R-:W-:-:S05]  /*1b90*/  IMAD.WIDE R2, R25, R15, c[0x0][0x368] ;  /* 0x0000da0019027625 */ /* 0x002fca00078e020f */
[----:B------:R1:W5:Y:S01]  /*1ba0*/  LDG.E R0, [R2.64] ;  /* 0x0000000802007981 */ /* 0x000362000c1e1900 */
[----:B------:R-:W-:Y:S05]  /*1bb0*/  BRA `(.L_x_547) ;  /* 0x0000005000007947 */ /* 0x000fea0003800000 */
.L_x_546:
[----:B------:R-:W-:Y:S01]  /*1bc0*/  MOV R0, c[0x0][0x1d0] ;  /* 0x0000740000007a02 */ /* 0x000fe20000000f00 */
[----:B------:R-:W-:Y:S05]  /*1bd0*/  @!P3 BRA `(.L_x_547) ;  /* 0x000000300000b947 */ /* 0x000fea0003800000 */
[----:B------:R-:W2:Y:S04]  /*1be0*/  LDG.E R5, [R2.64] ;  /* 0x0000000802057981 */ /* 0x000ea8000c1e1900 */
[----:B------:R-:W2:Y:S02]  /*1bf0*/  LDG.E R0, [R2.64+0x4] ;  /* 0x0000040802007981 */ /* 0x000ea4000c1e1900 */
[----:B--2---:R-:W-:Y:S02]  /*1c00*/  IADD3 R0, -R5, R0, RZ ;  /* 0x0000000005007210 */ /* 0x004fe40007ffe1ff */
.L_x_547:
[----:B-1----:R-:W2:Y:S01]  /*1c10*/  LDL.LU R2, [R1+0x4c] ;  /* 0x00004c0001027983 */ /* 0x002ea20000300800 */
[----:B------:R-:W-:Y:S01]  /*1c20*/  IMAD.MOV.U32 R3, RZ, RZ, c[0x0][0x2c4] ;  /* 0x0000b100ff037624 */ /* 0x000fe200078e00ff */
[----:B------:R-:W-:Y:S01]  /*1c30*/  LOP3.LUT R204, R204, 0xfffeffff, RZ, 0xc0, !PT ;  /* 0xfffeffffcccc7812 */ /* 0x000fe200078ec0ff */
[----:B------:R-:W-:-:S02]  /*1c40*/  IMAD.MOV.U32 R6, RZ, RZ, c[0x0][0x32c] ;  /* 0x0000cb00ff067624 */ /* 0x000fc400078e00ff */
[--C-:B-----5:R-:W-:Y:S01]  /*1c50*/  IMAD.IADD R244, R0, 0x1, -R4.reuse ;  /* 0x0000000100f47824 */ /* 0x120fe200078e0a04 */
[----:B------:R-:W-:Y:S01]  /*1c60*/  ISETP.NE.AND P5, PT, R3, 0x1, PT ;  /* 0x000000010300780c */ /* 0x000fe20003fa5270 */
[----:B------:R-:W-:Y:S01]  /*1c70*/  IMAD.IADD R14, R12, 0x1, R4 ;  /* 0x000000010c0e7824 */ /* 0x000fe200078e0204 */
[----:B------:R-:W-:-:S11]  /*1c80*/  ISETP.GE.AND P1, PT, R6, 0x1, PT ;  /* 0x000000010600780c */ /* 0x000fd60003f26270 */
[----:B------:R-:W-:-:S04]  /*1c90*/  @P5 LOP3.LUT R204, R204, 0x10000, RZ, 0xfc, !PT ;  /* 0x00010000cccc5812 */ /* 0x000fc800078efcff */
[----:B------:R-:W-:-:S04]  /*1ca0*/  LOP3.LUT R204, R204, 0xffff7fff, RZ, 0xc0, !PT ;  /* 0xffff7fffcccc7812 */ /* 0x000fc800078ec0ff */
[----:B------:R-:W-:Y:S01]  /*1cb0*/  @P1 LOP3.LUT R204, R204, 0x8000, RZ, 0xfc, !PT ;  /* 0x00008000cccc1812 */ /* 0x000fe200078efcff */
[----:B--2---:R-:W-:-:S05]  /*1cc0*/  IMAD.SHL.U32 R18, R2, 0x80, RZ ;  /* 0x0000008002127824 */ /* 0x004fca00078e00ff */
[----:B------:R1:W-:Y:S01]  /*1cd0*/  STL [R1+0x40], R18 ;  /* 0x0000401201007387 */ /* 0x0003e20000100800 */
[----:B------:R-:W-:-:S05]  /*1ce0*/  IADD3 R2, R18, 0x7f, RZ ;  /* 0x0000007f12027810 */ /* 0x000fca0007ffe0ff */
[----:B------:R-:W-:-:S04]  /*1cf0*/  @P5 IMAD.HI.U32 R3, R2, c[0x0][0x2c8], RZ ;  /* 0x0000b20002035a27 */ /* 0x000fc800078e00ff */
[----:B------:R-:W-:Y:S01]  /*1d00*/  IMAD.MOV.U32 R0, RZ, RZ, R2 ;  /* 0x000000ffff007224 */ /* 0x000fe200078e0002 */
[----:B------:R-:W-:Y:S02]  /*1d10*/  IADD3 R2, R244, 0x1, -R243 ;  /* 0x00000001f4027810 */ /* 0x000fe40007ffe8f3 */
[----:B------:R-:W-:-:S05]  /*1d20*/  @P5 SHF.R.U32.HI R0, RZ, c[0x0][0x2cc], R3 ;  /* 0x0000b300ff005a19 */ /* 0x000fca0000011603 */
[----:B------:R-:W-:-:S05]  /*1d30*/  IMAD.IADD R0, R2, 0x1, R0 ;  /* 0x0000000102007824 */ /* 0x000fca00078e0200 */
[----:B------:R-:W-:Y:S01]  /*1d40*/  IADD3 R3, R0, c[0x0][0x328], RZ ;  /* 0x0000ca0000037a10 */ /* 0x000fe20007ffe0ff */
[----:B------:R-:W-:Y:S05]  /*1d50*/  @!P1 BRA `(.L_x_548) ;  /* 0x0000010000009947 */ /* 0x000fea0003800000 */
[C---:B------:R-:W-:Y:S01]  /*1d60*/  ISETP.GT.AND P0, PT, R0.reuse, RZ, PT ;  /* 0x000000ff0000720c */ /* 0x040fe20003f04270 */
[----:B------:R-:W-:Y:S01]  /*1d70*/  BSSY B0, `(.L_x_549) ;  /* 0x000000c000007945 */ /* 0x000fe20003800000 */
[----:B------:R-:W-:-:S11]  /*1d80*/  IADD3 R2, R0, -0x1, RZ ;  /* 0xffffffff00027810 */ /* 0x000fd60007ffe0ff */
[----:B------:R-:W-:Y:S05]  /*1d90*/  @P0 BRA `(.L_x_550) ;  /* 0x0000006000000947 */ /* 0x000fea0003800000 */
[----:B------:R-:W-:Y:S01]  /*1da0*/  ISETP.NE.AND P0, PT, R6, 0x1, PT ;  /* 0x000000010600780c */ /* 0x000fe20003f05270 */
[----:B------:R-:W-:-:S12]  /*1db0*/  IMAD.MOV R0, RZ, RZ, -R0 ;  /* 0x000000ffff007224 */ /* 0x000fd800078e0a00 */
[----:B------:R-:W-:-:S05]  /*1dc0*/  @P0 IMAD.HI.U32 R2, R0, c[0x0][0x330], RZ ;  /* 0x0000cc0000020a27 */ /* 0x000fca00078e00ff */
[----:B------:R-:W-:-:S04]  /*1dd0*/  @P0 SHF.R.U32.HI R0, RZ, c[0x0][0x334], R2 ;  /* 0x0000cd00ff000a19 */ /* 0x000fc80000011602 */
[----:B------:R-:W-:Y:S01]  /*1de0*/  LOP3.LUT R2, RZ, R0, RZ, 0x33, !PT ;  /* 0x00000000ff027212 */ /* 0x000fe200078e33ff */
[----:B------:R-:W-:Y:S05]  /*1df0*/  BRA `(.L_x_551) ;  /* 0x0000003000007947 */ /* 0x000fea0003800000 */
.L_x_550:
[----:B------:R-:W-:-:S13]  /*1e00*/  ISETP.NE.AND P0, PT, R6, 0x1, PT ;  /* 0x000000010600780c */ /* 0x000fda0003f05270 */
[----:B------:R-:W-:-:S05]  /*1e10*/  @P0 IMAD.HI.U32 R0, R2, c[0x0][0x330], RZ ;  /* 0x0000cc0002000a27 */ /* 0x000fca00078e00ff */
[----:B------:R-:W-:Y:S02]  /*1e20*/  @P0 SHF.R.U32.HI R2, RZ, c[0x0][0x334], R0 ;  /* 0x0000cd00ff020a19 */ /* 0x000fe40000011600 */
.L_x_551:
[----:B------:R-:W-:Y:S05]  /*1e30*/  BSYNC B0 ;  /* 0x0000000000007941 */ /* 0x000fea0003800000 */
.L_x_549:
[----:B------:R-:W-:-:S05]  /*1e40*/  IMAD R2, R2, R6, c[0x0][0x32c] ;  /* 0x0000cb0002027624 */ /* 0x000fca00078e0206 */
[----:B------:R-:W-:-:S03]  /*1e50*/  IMNMX R3, R3, R2, PT ;  /* 0x0000000203037217 */ /* 0x000fc60003800200 */
.L_x_548:
[----:B------:R-:W-:Y:S01]  /*1e60*/  IMAD.IADD R7, R244, 0x1, -R243 ;  /* 0x00000001f4077824 */ /* 0x000fe200078e0af3 */
[----:B------:R-:W-:Y:S01]  /*1e70*/  IADD3 R3, R3, 0x4f, RZ ;  /* 0x0000004f03037810 */ /* 0x000fe20007ffe0ff */
[----:B------:R-:W-:Y:S01]  /*1e80*/  @P5 IMAD.HI.U32 R4, R18, c[0x0][0x2c8], RZ ;  /* 0x0000b20012045a27 */ /* 0x000fe200078e00ff */
[----:B------:R-:W-:Y:S02]  /*1e90*/  IADD3 R2, R244, 0x4f, RZ ;  /* 0x0000004ff4027810 */ /* 0x000fe40007ffe0ff */
[----:B------:R2:W-:Y:S01]  /*1ea0*/  STL [R1+0x4], R7 ;  /* 0x0000040701007387 */ /* 0x0005e20000100800 */
[----:B------:R-:W-:-:S04]  /*1eb0*/  IMAD.HI R5, R3, 0x66666667, RZ ;  /* 0x6666666703057827 */ /* 0x000fc800078e02ff */
[----:B------:R-:W-:-:S04]  /*1ec0*/  IMAD.HI R2, R2, 0x66666667, RZ ;  /* 0x6666666702027827 */ /* 0x000fc800078e02ff */
[----:B------:R-:W-:Y:S01]  /*1ed0*/  IMAD.MOV.U32 R0, RZ, RZ, R18 ;  /* 0x000000ffff007224 */ /* 0x000fe200078e0012 */
[----:B------:R-:W-:Y:S02]  /*1ee0*/  @P5 SHF.R.U32.HI R0, RZ, c[0x0][0x2cc], R4 ;  /* 0x0000b300ff005a19 */ /* 0x000fe40000011604 */
[----:B------:R-:W-:Y:S02]  /*1ef0*/  SHF.R.U32.HI R4, RZ, 0x1f, R5 ;  /* 0x0000001fff047819 */ /* 0x000fe40000011605 */
[----:B------:R-:W-:Y:S01]  /*1f00*/  SHF.R.U32.HI R3, RZ, 0x1f, R2 ;  /* 0x0000001fff037819 */ /* 0x000fe20000011602 */
[----:B------:R-:W-:Y:S01]  /*1f10*/  IMAD.IADD R0, R7, 0x1, R0 ;  /* 0x0000000107007824 */ /* 0x000fe200078e0200 */
[----:B------:R-:W-:Y:S02]  /*1f20*/  LEA.HI.SX32 R4, R5, R4, 0x1b ;  /* 0x0000000405047211 */ /* 0x000fe400078fdaff */
[----:B------:R-:W-:Y:S02]  /*1f30*/  LEA.HI.SX32 R3, R2, R3, 0x1b ;  /* 0x0000000302037211 */ /* 0x000fe400078fdaff */
[----:B------:R-:W-:-:S02]  /*1f40*/  IADD3 R2, R0, -c[0x0][0x324], RZ ;  /* 0x8000c90000027a10 */ /* 0x000fc40007ffe0ff */
[----:B------:R-:W-:Y:S01]  /*1f50*/  IMNMX R8, R3, R4, PT ;  /* 0x0000000403087217 */ /* 0x000fe20003800200 */
[----:B------:R-:W-:Y:S05]  /*1f60*/  @!P1 BRA `(.L_x_552) ;  /* 0x000000f000009947 */ /* 0x000fea0003800000 */
[----:B------:R-:W-:Y:S01]  /*1f70*/  ISETP.GT.AND P0, PT, R0, -0x1, PT ;  /* 0xffffffff0000780c */ /* 0x000fe20003f04270 */
[----:B------:R-:W-:-:S12]  /*1f80*/  BSSY B0, `(.L_x_553) ;  /* 0x000000b000007945 */ /* 0x000fd80003800000 */
[----:B------:R-:W-:Y:S05]  /*1f90*/  @P0 BRA `(.L_x_554) ;  /* 0x0000006000000947 */ /* 0x000fea0003800000 */
[----:B------:R-:W-:Y:S02]  /*1fa0*/  ISETP.NE.AND P0, PT, R6, 0x1, PT ;  /* 0x000000010600780c */ /* 0x000fe40003f05270 */
[----:B------:R-:W-:-:S11]  /*1fb0*/  LOP3.LUT R0, RZ, R0, RZ, 0x33, !PT ;  /* 0x00000000ff007212 */ /* 0x000fd600078e33ff */
[----:B------:R-:W-:-:S05]  /*1fc0*/  @P0 IMAD.HI.U32 R3, R0, c[0x0][0x330], RZ ;  /* 0x0000cc0000030a27 */ /* 0x000fca00078e00ff */
[----:B------:R-:W-:-:S04]  /*1fd0*/  @P0 SHF.R.U32.HI R0, RZ, c[0x0][0x334], R3 ;  /* 0x0000cd00ff000a19 */ /* 0x000fc80000011603 */
[----:B------:R-:W-:Y:S01]  /*1fe0*/  LOP3.LUT R0, RZ, R0, RZ, 0x33, !PT ;  /* 0x00000000ff007212 */ /* 0x000fe200078e33ff */
[----:B------:R-:W-:Y:S05]  /*1ff0*/  BRA `(.L_x_555) ;  /* 0x0000003000007947 */ /* 0x000fea0003800000 */
.L_x_554:
[----:B------:R-:W-:-:S13]  /*2000*/  ISETP.NE.AND P0, PT, R6, 0x1, PT ;  /* 0x000000010600780c */ /* 0x000fda0003f05270 */
[----:B------:R-:W-:-:S05]  /*2010*/  @P0 IMAD.HI.U32 R3, R0, c[0x0][0x330], RZ ;  /* 0x0000cc0000030a27 */ /* 0x000fca00078e00ff */
[----:B------:R-:W-:Y:S02]  /*2020*/  @P0 SHF.R.U32.HI R0, RZ, c[0x0][0x334], R3 ;  /* 0x0000cd00ff000a19 */ /* 0x000fe40000011603 */
.L_x_555:
[----:B------:R-:W-:Y:S05]  /*2030*/  BSYNC B0 ;  /* 0x0000000000007941 */ /* 0x000fea0003800000 */
.L_x_553:
[----:B------:R-:W-:-:S05]  /*2040*/  IMAD R0, R0, c[0x0][0x32c], RZ ;  /* 0x0000cb0000007a24 */ /* 0x000fca00078e02ff */
[----:B------:R-:W-:-:S05]  /*2050*/  IMNMX R2, R2, R0, !PT ;  /* 0x0000000002027217 */ /* 0x000fca0007800200 */
.L_x_552:
[----:B------:R-:W-:Y:S01]  /*2060*/  IMAD.HI R2, R2, 0x66666667, RZ ;  /* 0x6666666702027827 */ /* 0x000fe200078e02ff */
[----:B------:R-:W-:Y:S01]  /*2070*/  LOP3.LUT R3, R16, 0xff000000, RZ, 0xc0, !PT ;  /* 0xff00000010037812 */ /* 0x000fe200078ec0ff */
[----:B------:R-:W-:Y:S03]  /*2080*/  BSSY B0, `(.L_x_556) ;  /* 0x000002d000007945 */ /* 0x000fe60003800000 */
[----:B------:R-:W-:Y:S02]  /*2090*/  SHF.R.U32.HI R0, RZ, 0x1f, R2 ;  /* 0x0000001fff007819 */ /* 0x000fe40000011602 */
[----:B------:R-:W-:Y:S02]  /*20a0*/  SHF.R.U32.HI R3, RZ, 0x8, R3 ;  /* 0x00000008ff037819 */ /* 0x000fe40000011603 */
[----:B------:R-:W-:Y:S02]  /*20b0*/  LEA.HI.SX32 R2, R2, R0, 0x1b ;  /* 0x0000000002027211 */ /* 0x000fe400078fdaff */
[----:B------:R-:W-:-:S02]  /*20c0*/  LOP3.LUT R0, R16, 0xff0000, RZ, 0xc0, !PT ;  /* 0x00ff000010007812 */ /* 0x000fc400078ec0ff */
[----:B------:R-:W-:Y:S01]  /*20d0*/  IMNMX R6, RZ, R2, !PT ;  /* 0x00000002ff067217 */ /* 0x000fe20007800200 */
[----:B------:R-:W-:Y:S01]  /*20e0*/  IMAD.MOV.U32 R2, RZ, RZ, RZ ;  /* 0x000000ffff027224 */ /* 0x000fe200078e00ff */
[----:B------:R-:W-:Y:S02]  /*20f0*/  LEA.HI R0, R0, R3, RZ, 0x10 ;  /* 0x0000000300007211 */ /* 0x000fe400078f80ff */
[----:B------:R-:W-:Y:S02]  /*2100*/  ISETP.GT.AND P0, PT, R8, R6, PT ;  /* 0x000000060800720c */ /* 0x000fe40003f04270 */
[----:B------:R-:W-:Y:S02]  /*2110*/  LOP3.LUT R12, R0, 0xff, RZ, 0xc0, !PT ;  /* 0x000000ff000c7812 */ /* 0x000fe400078ec0ff */
[----:B------:R-:W-:-:S03]  /*2120*/  SHF.R.U32.HI R5, RZ, 0x10, R0 ;  /* 0x00000010ff057819 */ /* 0x000fc60000011600 */
[----:B------:R3:W-:Y:S04]  /*2130*/  STL [R1+0x50], R12 ;  /* 0x0000500c01007387 */ /* 0x0007e80000100800 */
[----:B------:R3:W-:Y:S02]  /*2140*/  STL [R1+0x4c], R5 ;  /* 0x00004c0501007387 */ /* 0x0007e40000100800 */
[----:B------:R-:W-:Y:S05]  /*2150*/  @!P0 BRA `(.L_x_557) ;  /* 0x000001f000008947 */ /* 0x000fea0003800000 */
[----:B------:R-:W-:-:S04]  /*2160*/  ISETP.NE.AND P0, PT, R5, RZ, PT ;  /* 0x000000ff0500720c */ /* 0x000fc80003f05270 */
[----:B------:R-:W-:-:S04]  /*2170*/  SEL R0, R5, c[0x0][0x338], P0 ;  /* 0x0000ce0005007a07 */ /* 0x000fc80000000000 */
[----:B------:R-:W-:Y:S02]  /*2180*/  IABS R3, R0 ;  /* 0x0000000000037213 */ /* 0x000fe40000000000 */
[----:B--2---:R-:W-:Y:S02]  /*2190*/  IADD3 R7, R0, -0x1, R8 ;  /* 0xffffffff00077810 */ /* 0x004fe40007ffe008 */
[----:B------:R-:W2:Y:S03]  /*21a0*/  I2F.RP R2, R3 ;  /* 0x0000000300027306 */ /* 0x000ea60000209400 */
[----:B------:R-:W-:-:S05]  /*21b0*/  IMAD.IADD R7, R7, 0x1, -R6 ;  /* 0x0000000107077824 */ /* 0x000fca00078e0a06 */
[----:B------:R-:W-:Y:S01]  /*21c0*/  IABS R11, R7 ;  /* 0x00000007000b7213 */ /* 0x000fe20000000000 */
[----:B--2---:R-:W2:Y:S02]  /*21d0*/  MUFU.RCP R2, R2 ;  /* 0x0000000200027308 */ /* 0x004ea40000001000 */
[----:B--2---:R-:W-:-:S06]  /*21e0*/  IADD3 R2, R2, 0xffffffe, RZ ;  /* 0x0ffffffe02027810 */ /* 0x004fcc0007ffe0ff */
[----:B---3--:R-:W2:Y:S02]  /*21f0*/  F2I.FTZ.U32.TRUNC.NTZ R5, R2 ;  /* 0x0000000200057305 */ /* 0x008ea4000021f000 */
[----:B--2---:R-:W-:-:S04]  /*2200*/  IMAD.MOV R2, RZ, RZ, -R5 ;  /* 0x000000ffff027224 */ /* 0x004fc800078e0a05 */
        /* <DEDUP_REMOVED lines=20> */
.L_x_557:
[----:B------:R-:W-:Y:S05]  /*2350*/  BSYNC B0 ;  /* 0x0000000000007941 */ /* 0x000fea0003800000 */
.L_x_556:
[----:B------:R-:W-:Y:S01]  /*2360*/  IMAD R239, R12, R2, R6 ;  /* 0x000000020cef7224 */ /* 0x000fe200078e0206 */
[----:B------:R-:W-:Y:S01]  /*2370*/  PRMT R0, RZ, 0x7610, R0 ;  /* 0x00007610ff007816 */ /* 0x000fe20000000000 */
[----:B------:R-:W-:Y:S01]  /*2380*/  IMAD.MOV.U32 R24, RZ, RZ, RZ ;  /* 0x000000ffff187224 */ /* 0x000fe200078e00ff */
[----:B------:R-:W-:Y:S01]  /*2390*/  MOV R19, RZ ;  /* 0x000000ff00137202 */ /* 0x000fe20000000f00 */
[----:B------:R-:W-:Y:S01]  /*23a0*/  IMAD.IADD R2, R239, 0x1, R2 ;  /* 0x00000001ef027824 */ /* 0x000fe200078e0202 */
[----:B------:R-:W-:Y:S01]  /*23b0*/  CS2R R22, SRZ ;  /* 0x0000000000167805 */ /* 0x000fe2000001ff00 */
        /* <DEDUP_REMOVED lines=35> */
[----:B------:R-:W4:Y:S04]  /*25f0*/  LDL R4, [R1+0x78] ;  /* 0x0000780001047983 */ /* 0x000f280000100800 */
[----:B------:R-:W5:Y:S04]  /*2600*/  LDL.64 R10, [R1+0x38] ;  /* 0x00003800010a7983 */ /* 0x000f680000100a00 */
[----:B------:R1:W5:Y:S01]  /*2610*/  LDL.64 R20, [R1+0x38] ;  /* 0x0000380001147983 */ /* 0x0003620000100a00 */
[----:B------:R-:W-:-:S04]  /*2620*/  ISETP.NE.U32.AND P0, PT, RZ, c[0x0][0x340], PT ;  /* 0x0000d000ff007a0c */ /* 0x000fc80003f05070 */
[----:B------:R-:W-:-:S13]  /*2630*/  ISETP.NE.AND.EX P0, PT, RZ, c[0x0][0x344], PT, P0 ;  /* 0x0000d100ff007a0c */ /* 0x000fda0003f05300 */
[----:B------:R-:W-:-:S05]  /*2640*/  @P0 IMAD.WIDE R2, R25, R15, c[0x0][0x340] ;  /* 0x0000d00019020625 */ /* 0x000fca00078e020f */
[----:B---3--:R2:W3:Y:S01]  /*2650*/  @P0 LDG.E R16, [R2.64] ;  /* 0x0000000802100981 */ /* 0x0084e2000c1e1900 */
[----:B------:R-:W-:Y:S02]  /*2660*/  SHF.R.S32.HI R0, RZ, 0x1f, R13 ;  /* 0x0000001fff007819 */ /* 0x000fe4000001140d */
[----:B------:R-:W-:Y:S01]  /*2670*/  SHF.R.S32.HI R15, RZ, 0x1f, R25 ;  /* 0x0000001fff0f7819 */ /* 0x000fe20000011419 */
[----:B--2---:R-:W2:Y:S01]  /*2680*/  S2R R7, SR_TID.X ;  /* 0x0000000000077919 */ /* 0x004ea20000002100 */
[----:B------:R-:W-:Y:S01]  /*2690*/  IADD3 R84, R205, -0x1, RZ ;  /* 0xffffffffcd547810 */ /* 0x000fe20007ffe0ff */
[----:B------:R-:W-:Y:S01]  /*26a0*/  IMAD R0, R0, c[0x0][0x178], RZ ;  /* 0x00005e0000007a24 */ /* 0x000fe200078e02ff */
[----:B------:R-:W-:-:S03]  /*26b0*/  SEL R6, R15, RZ, !P4 ;  /* 0x000000ff0f067207 */ /* 0x000fc60006000000 */
[----:B------:R-:W-:Y:S01]  /*26c0*/  IMAD R2, R13, c[0x0][0x17c], R0 ;  /* 0x00005f000d027a24 */ /* 0x000fe200078e0200 */
[----:B--2---:R-:W-:-:S04]  /*26d0*/  SHF.R.S32.HI R17, RZ, 0x1f, R7 ;  /* 0x0000001fff117819 */ /* 0x004fc80000011407 */
[----:B------:R-:W-:-:S04]  /*26e0*/  LEA.HI R17, R17, R7, RZ, 0x3 ;  /* 0x0000000711117211 */ /* 0x000fc800078f18ff */
[----:B------:R-:W-:Y:S02]  /*26f0*/  SHF.R.S32.HI R17, RZ, 0x3, R17 ;  /* 0x00000003ff117819 */ /* 0x000fe40000011411 */
[----:B----4-:R-:W-:Y:S01]  /*2700*/  IADD3 R12, R4, R18, RZ ;  /* 0x00000012040c7210 */ /* 0x010fe20007ffe0ff */
[----:B------:R-:W-:-:S03]  /*2710*/  IMAD.WIDE.U32 R4, R13, c[0x0][0x178], RZ ;  /* 0x00005e000d047a25 */ /* 0x000fc600078e00ff */
[----:B------:R-:W-:Y:S01]  /*2720*/  MOV R0, R12 ;  /* 0x0000000c00007202 */ /* 0x000fe20000000f00 */
[----:B------:R-:W-:Y:S01]  /*2730*/  @P5 IMAD.HI.U32 R3, R12, c[0x0][0x2c8], RZ ;  /* 0x0000b2000c035a27 */ /* 0x000fe200078e00ff */
[----:B------:R-:W-:Y:S02]  /*2740*/  IADD3 R5, R5, R2, RZ ;  /* 0x0000000205057210 */ /* 0x000fe40007ffe0ff */
[C---:B------:R-:W-:Y:S01]  /*2750*/  IADD3 R2, P1, R17.reuse, R14, RZ ;  /* 0x0000000e11027210 */ /* 0x040fe20007f3e0ff */
[----:B-----5:R-:W-:Y:S01]  /*2760*/  IMAD.MOV.U32 R20, RZ, RZ, R10 ;  /* 0x000000ffff147224 */ /* 0x020fe200078e000a */
[----:B------:R-:W-:Y:S01]  /*2770*/  @P5 SHF.R.U32.HI R0, RZ, c[0x0][0x2cc], R3 ;  /* 0x0000b300ff005a19 */ /* 0x000fe20000011603 */
[----:B------:R-:W-:Y:S01]  /*2780*/  IMAD.WIDE.U32 R4, R26, c[0x0][0x1b8], R4 ;  /* 0x00006e001a047a25 */ /* 0x000fe200078e0004 */
[----:B------:R-:W-:Y:S02]  /*2790*/  SHF.R.S32.HI R3, RZ, 0x1f, R14 ;  /* 0x0000001fff037819 */ /* 0x000fe4000001140e */
[----:B------:R-:W-:Y:S01]  /*27a0*/  SHF.R.S32.HI R21, RZ, 0x1f, R20 ;  /* 0x0000001fff157819 */ /* 0x000fe20000011414 */
[----:B------:R-:W-:Y:S01]  /*27b0*/  IMAD R11, R6, c[0x0][0x1c0], RZ ;  /* 0x00007000060b7a24 */ /* 0x000fe200078e02ff */
[----:B------:R-:W-:-:S02]  /*27c0*/  LEA.HI.X.SX32 R3, R17, R3, 0x1, P1 ;  /* 0x0000000311037211 */ /* 0x000fc400008f0eff */
[----:B------:R-:W-:Y:S01]  /*27d0*/  SEL R10, R25, RZ, !P4 ;  /* 0x000000ff190a7207 */ /* 0x000fe20006000000 */
[----:B------:R-:W-:Y:S01]  /*27e0*/  IMAD.WIDE.U32 R6, R2, c[0x0][0x1e0], R20 ;  /* 0x0000780002067a25 */ /* 0x000fe200078e0014 */
[----:B------:R1:W-:Y:S01]  /*27f0*/  STL [R1+0x3c], R21 ;  /* 0x00003c1501007387 */ /* 0x0003e20000100800 */
[----:B------:R-:W-:Y:S02]  /*2800*/  ISETP.GE.AND P2, PT, R20, c[0x0][0x198], PT ;  /* 0x0000660014007a0c */ /* 0x000fe40003f46270 */
[C---:B------:R-:W-:Y:S02]  /*2810*/  IMAD R14, R3.reuse, c[0x0][0x1e0], RZ ;  /* 0x00007800030e7a24 */ /* 0x040fe400078e02ff */
[----:B------:R-:W-:Y:S02]  /*2820*/  IMAD R13, R3, c[0x0][0x208], RZ ;  /* 0x00008200030d7a24 */ /* 0x000fe400078e02ff */
[----:B------:R-:W-:Y:S02]  /*2830*/  IMAD R3, R26, c[0x0][0x1bc], R5 ;  /* 0x00006f001a037a24 */ /* 0x000fe400078e0205 */
[----:B------:R-:W-:-:S04]  /*2840*/  IMAD.WIDE.U32 R8, R2, c[0x0][0x208], R20 ;  /* 0x0000820002087a25 */ /* 0x000fc800078e0014 */
[C---:B------:R-:W-:Y:S02]  /*2850*/  IMAD R5, R2.reuse, c[0x0][0x1e4], R14 ;  /* 0x0000790002057a24 */ /* 0x040fe400078e020e */
[----:B------:R-:W-:Y:S01]  /*2860*/  IMAD R13, R2, c[0x0][0x20c], R13 ;  /* 0x00008300020d7a24 */ /* 0x000fe200078e020d */
[----:B------:R-:W-:Y:S01]  /*2870*/  MOV R2, R4 ;  /* 0x0000000400027202 */ /* 0x000fe20000000f00 */
[C---:B------:R-:W-:Y:S01]  /*2880*/  IMAD R11, R10.reuse, c[0x0][0x1c4], R11 ;  /* 0x000071000a0b7a24 */ /* 0x040fe200078e020b */
[----:B------:R-:W-:Y:S02]  /*2890*/  SHF.R.S32.HI R4, RZ, 0x1f, R0 ;  /* 0x0000001fff047819 */ /* 0x000fe40000011400 */
[----:B------:R-:W-:Y:S01]  /*28a0*/  IADD3 R7, R7, R5, RZ ;  /* 0x0000000507077210 */ /* 0x000fe20007ffe0ff */
[----:B------:R-:W-:-:S04]  /*28b0*/  IMAD.WIDE.U32 R2, R10, c[0x0][0x1c0], R2 ;  /* 0x000070000a027a25 */ /* 0x000fc800078e0002 */
[----:B------:R-:W-:Y:S01]  /*28c0*/  IMAD.IADD R5, R9, 0x1, R13 ;  /* 0x0000000109057824 */ /* 0x000fe200078e020d */
[----:B------:R-:W-:Y:S01]  /*28d0*/  IADD3 R3, R3, R11, RZ ;  /* 0x0000000b03037210 */ /* 0x000fe20007ffe0ff */
[----:B------:R-:W-:Y:S01]  /*28e0*/  IMAD R9, R4, c[0x0][0x1b0], RZ ;  /* 0x00006c0004097a24 */ /* 0x000fe200078e02ff */
[----:B------:R-:W-:Y:S01]  /*28f0*/  MOV R4, R8 ;  /* 0x0000000800047202 */ /* 0x000fe20000000f00 */
[----:B------:R-:W-:Y:S02]  /*2900*/  IMAD.MOV R8, RZ, RZ, -R0 ;  /* 0x000000ffff087224 */ /* 0x000fe400078e0a00 */
[C---:B------:R-:W-:Y:S02]  /*2910*/  IMAD R13, R0.reuse, c[0x0][0x1b4], R9 ;  /* 0x00006d00000d7a24 */ /* 0x040fe400078e0209 */
[----:B------:R-:W-:-:S04]  /*2920*/  IMAD.WIDE.U32 R10, R0, c[0x0][0x1b0], R2 ;  /* 0x00006c00000a7a25 */ /* 0x000fc800078e0002 */
[----:B------:R-:W-:Y:S02]  /*2930*/  IMAD R0, R8, c[0x0][0x2c4], R12 ;  /* 0x0000b10008007a24 */ /* 0x000fe400078e020c */
[C---:B------:R-:W-:Y:S01]  /*2940*/  IMAD.WIDE.U32 R2, R26.reuse, c[0x0][0x210], R4 ;  /* 0x000084001a027a25 */ /* 0x040fe200078e0004 */
[----:B------:R-:W-:Y:S02]  /*2950*/  IADD3 R5, R11, R13, RZ ;  /* 0x0000000d0b057210 */ /* 0x000fe40007ffe0ff */
[----:B------:R-:W-:Y:S01]  /*2960*/  SHF.R.S32.HI R11, RZ, 0x1f, R0 ;  /* 0x0000001fff0b7819 */ /* 0x000fe20000011400 */
[C---:B------:R-:W-:Y:S01]  /*2970*/  IMAD R9, R26.reuse, c[0x0][0x214], R3 ;  /* 0x000085001a097a24 */ /* 0x040fe200078e0203 */
[----:B---3--:R-:W-:Y:S01]  /*2980*/  @P0 SHF.R.S32.HI R3, RZ, 0x1f, R16 ;  /* 0x0000001fff030819 */ /* 0x008fe20000011410 */
[C---:B------:R-:W-:Y:S01]  /*2990*/  IMAD.WIDE.U32 R6, R26.reuse, c[0x0][0x1e8], R6 ;  /* 0x00007a001a067a25 */ /* 0x040fe200078e0006 */
[----:B------:R-:W-:Y:S02]  /*29a0*/  @!P0 MOV R3, R15 ;  /* 0x0000000f00038202 */ /* 0x000fe40000000f00 */
[----:B------:R-:W-:Y:S01]  /*29b0*/  MOV R8, R2 ;  /* 0x0000000200087202 */ /* 0x000fe20000000f00 */
[----:B------:R-:W-:Y:S01]  /*29c0*/  IMAD R12, R11, c[0x0][0x1a8], RZ ;  /* 0x00006a000b0c7a24 */ /* 0x000fe200078e02ff */
[----:B------:R-:W-:Y:S01]  /*29d0*/  @P0 MOV R2, R16 ;  /* 0x0000001000020202 */ /* 0x000fe20000000f00 */
[----:B------:R-:W-:Y:S01]  /*29e0*/  IMAD.MOV.U32 R4, RZ, RZ, R10 ;  /* 0x000000ffff047224 */ /* 0x000fe200078e000a */
[----:B------:R-:W-:Y:S01]  /*29f0*/  @!P0 MOV R2, R25 ;  /* 0x0000001900028202 */ /* 0x000fe20000000f00 */
[----:B------:R-:W-:Y:S01]  /*2a00*/  IMAD R7, R26, c[0x0][0x1ec], R7 ;  /* 0x00007b001a077a24 */ /* 0x000fe200078e0207 */
[----:B------:R-:W-:Y:S01]  /*2a10*/  SEL R11, R3, RZ, !P3 ;  /* 0x000000ff030b7207 */ /* 0x000fe20005800000 */
[----:B------:R-:W-:Y:S01]  /*2a20*/  IMAD R12, R0, c[0x0][0x1ac], R12 ;  /* 0x00006b00000c7a24 */ /* 0x000fe200078e020c */
[----:B------:R-:W-:Y:S01]  /*2a30*/  SEL R10, R2, RZ, !P3 ;  /* 0x000000ff020a7207 */ /* 0x000fe20005800000 */
[----:B------:R-:W-:-:S04]  /*2a40*/  IMAD.WIDE.U32 R2, R0, c[0x0][0x1a8], R4 ;  /* 0x00006a0000027a25 */ /* 0x000fc800078e0004 */
[C---:B------:R-:W-:Y:S02]  /*2a50*/  IMAD R5, R11.reuse, c[0x0][0x218], RZ ;  /* 0x000086000b057a24 */ /* 0x040fe400078e02ff */
[----:B------:R-:W-:Y:S02]  /*2a60*/  IMAD R4, R11, c[0x0][0x1f0], RZ ;  /* 0x00007c000b047a24 */ /* 0x000fe400078e02ff */
[----:B------:R-:W-:Y:S01]  /*2a70*/  IMAD.WIDE.U32 R14, R10, c[0x0][0x1f0], R6 ;  /* 0x00007c000a0e7a25 */ /* 0x000fe200078e0006 */
[----:B------:R-:W-:-:S03]  /*2a80*/  LEA R7, P0, R2, c[0x0][0x160], 0x1 ;  /* 0x0000580002077a11 */ /* 0x000fc600078008ff */
[----:B------:R-:W-:Y:S01]  /*2a90*/  IMAD.IADD R0, R3, 0x1, R12 ;  /* 0x0000000103007824 */ /* 0x000fe200078e020c */
[----:B------:R1:W-:Y:S01]  /*2aa0*/  STL.64 [R1+0x20], R14 ;  /* 0x0000200e01007387 */ /* 0x0003e20000100a00 */
[----:B------:R-:W-:-:S03]  /*2ab0*/  IMAD.WIDE.U32 R8, R10, c[0x0][0x218], R8 ;  /* 0x000086000a087a25 */ /* 0x000fc600078e0008 */
[----:B------:R-:W-:Y:S01]  /*2ac0*/  LEA.HI.X R6, R2, c[0x0][0x164], R0, 0x1, P0 ;  /* 0x0000590002067a11 */ /* 0x000fe200000f0c00 */
[C---:B------:R-:W-:Y:S01]  /*2ad0*/  IMAD R3, R10.reuse, c[0x0][0x21c], R5 ;  /* 0x000087000a037a24 */ /* 0x040fe200078e0205 */
[----:B------:R1:W-:Y:S01]  /*2ae0*/  STL.64 [R1+0x28], R8 ;  /* 0x0000280801007387 */ /* 0x0003e20000100a00 */
[----:B------:R-:W-:Y:S01]  /*2af0*/  IMAD R4, R10, c[0x0][0x1f4], R4 ;  /* 0x00007d000a047a24 */ /* 0x000fe200078e0204 */
[----:B------:R-:W-:Y:S02]  /*2b00*/  IADD3 R0, R17, R18, RZ ;  /* 0x0000001211007210 */ /* 0x000fe40007ffe0ff */
[----:B------:R-:W-:Y:S02]  /*2b10*/  IADD3 R2, R9, R3, RZ ;  /* 0x0000000309027210 */ /* 0x000fe40007ffe0ff */
[----:B------:R-:W-:-:S03]  /*2b20*/  IADD3 R4, R15, R4, RZ ;  /* 0x000000040f047210 */ /* 0x000fc60007ffe0ff */
[----:B------:R1:W-:Y:S04]  /*2b30*/  STL [R1+0x34], R2 ;  /* 0x0000340201007387 */ /* 0x0003e80000100800 */
[----:B------:R1:W-:Y:S01]  /*2b40*/  STL [R1+0x30], R4 ;  /* 0x0000300401007387 */ /* 0x0003e20000100800 */
[----:B------:R-:W-:Y:S05]  /*2b50*/  BRA.DIV ~URZ, `(.L_x_559) ;  /* 0x000195927f007947 */ /* 0x000fea000b800000 */
[----:B-1----:R1:W2:Y:S02]  /*2b60*/  SHFL.IDX PT, R8, R6, RZ, 0x181f ;  /* 0x00181fff06087589 */ /* 0x0022a400000e0000 */
.L_x_723:
[----:B------:R-:W-:Y:S05]  /*2b70*/  BRA.DIV ~URZ, `(.L_x_560) ;  /* 0x000195e27f007947 */ /* 0x000fea000b800000 */
[----:B------:R3:W4:Y:S02]  /*2b80*/  SHFL.IDX PT, R2, R7, RZ, 0x181f ;  /* 0x00181fff07027589 */ /* 0x00072400000e0000 */
.L_x_724:
        /* <DEDUP_REMOVED lines=11> */
.L_x_562:
[----:B------:R-:W-:Y:S05]  /*2c40*/  BSYNC B0 ;  /* 0x0000000000007941 */ /* 0x000fea0003800000 */
.L_x_561:
[----:B------:R-:W-:Y:S05]  /*2c50*/  BRA.DIV ~URZ, `(.L_x_563) ;  /* 0x000195727f007947 */ /* 0x000fea000b800000 */
[----:B--2---:R2:W1:Y:S04]  /*2c60*/  SHFL.IDX PT, R8, R6, 0x1, 0x181f ;  /* 0x00381f0006087f89 */ /* 0x00446800000e0000 */
[----:B----4-:R2:W4:Y:S02]  /*2c70*/  SHFL.IDX PT, R2, R7, 0x1, 0x181f ;  /* 0x00381f0007027f89 */ /* 0x01052400000e0000 */
.L_x_725:
        /* <DEDUP_REMOVED lines=11> */
.L_x_565:
[----:B------:R-:W-:Y:S05]  /*2d30*/  BSYNC B0 ;  /* 0x0000000000007941 */ /* 0x000fea0003800000 */
.L_x_564:
[----:B------:R-:W-:Y:S05]  /*2d40*/  BRA.DIV ~URZ, `(.L_x_566) ;  /* 0x000195527f007947 */ /* 0x000fea000b800000 */
[----:B-1----:R1:W2:Y:S02]  /*2d50*/  SHFL.IDX PT, R8, R6, 0x2, 0x181f ;  /* 0x00581f0006087f89 */ /* 0x0022a400000e0000 */
.L_x_726:
[----:B------:R-:W-:Y:S05]  /*2d60*/  BRA.DIV ~URZ, `(.L_x_567) ;  /* 0x000195a27f007947 */ /* 0x000fea000b800000 */
[----:B----4-:R4:W1:Y:S02]  /*2d70*/  SHFL.IDX PT, R2, R7, 0x2, 0x181f ;  /* 0x00581f0007027f89 */ /* 0x01086400000e0000 */
.L_x_727:
        /* <DEDUP_REMOVED lines=11> */
.L_x_569:
[----:B------:R-:W-:Y:S05]  /*2e30*/  BSYNC B0 ;  /* 0x0000000000007941 */ /* 0x000fea0003800000 */
.L_x_568:
[----:B------:R-:W-:Y:S05]  /*2e40*/  BRA.DIV ~URZ, `(.L_x_570) ;  /* 0x000195327f007947 */ /* 0x000fea000b800000 */
[----:B--2---:R2:W3:Y:S04]  /*2e50*/  SHFL.IDX PT, R8, R6, 0x3, 0x181f ;  /* 0x00781f0006087f89 */ /* 0x0044e800000e0000 */
[----:B-1----:R2:W1:Y:S02]  /*2e60*/  SHFL.IDX PT, R2, R7, 0x3, 0x181f ;  /* 0x00781f0007027f89 */ /* 0x00246400000e0000 */
.L_x_728:
        /* <DEDUP_REMOVED lines=11> */
.L_x_572:
[----:B------:R-:W-:Y:S05]  /*2f20*/  BSYNC B0 ;  /* 0x0000000000007941 */ /* 0x000fea0003800000 */
.L_x_571:
[----:B------:R-:W-:Y:S05]  /*2f30*/  BRA.DIV ~URZ, `(.L_x_573) ;  /* 0x000195127f007947 */ /* 0x000fea000b800000 */
[----:B---3--:R3:W2:Y:S02]  /*2f40*/  SHFL.IDX PT, R8, R6, 0x4, 0x181f ;  /* 0x00981f0006087f89 */ /* 0x0086a400000e0000 */
.L_x_729:
[----:B------:R-:W-:Y:S05]  /*2f50*/  BRA.DIV ~URZ, `(.L_x_574) ;  /* 0x000195627f007947 */ /* 0x000fea000b800000 */
[----:B-1----:R1:W3:Y:S02]  /*2f60*/  SHFL.IDX PT, R2, R7, 0x4, 0x181f ;  /* 0x00981f0007027f89 */ /* 0x0022e400000e0000 */
.L_x_730:
        /* <DEDUP_REMOVED lines=11> */
.L_x_576:
[----:B------:R-:W-:Y:S05]  /*3020*/  BSYNC B0 ;  /* 0x0000000000007941 */ /* 0x000fea0003800000 */
.L_x_575:
[----:B------:R-:W-:Y:S05]  /*3030*/  BRA.DIV ~URZ, `(.L_x_577) ;  /* 0x000194f27f007947 */ /* 0x000fea000b800000 */
[----:B--2---:R2:W1:Y:S04]  /*3040*/  SHFL.IDX PT, R8, R6, 0x5, 0x181f ;  /* 0x00b81f0006087f89 */ /* 0x00446800000e0000 */
[----:B---3--:R2:W3:Y:S02]  /*3050*/  SHFL.IDX PT, R2, R7, 0x5, 0x181f ;  /* 0x00b81f0007027f89 */ /* 0x0084e400000e0000 */
.L_x_731:
        /* <DEDUP_REMOVED lines=11> */
.L_x_579:
[----:B------:R-:W-:Y:S05]  /*3110*/  BSYNC B0 ;  /* 0x0000000000007941 */ /* 0x000fea0003800000 */
.L_x_578:
[----:B------:R-:W-:Y:S05]  /*3120*/  BRA.DIV ~URZ, `(.L_x_580) ;  /* 0x000194d27f007947 */ /* 0x000fea000b800000 */
[----:B-1----:R1:W2:Y:S02]  /*3130*/  SHFL.IDX PT, R8, R6, 0x6, 0x181f ;  /* 0x00d81f0006087f89 */ /* 0x0022a400000e0000 */
.L_x_732:
[----:B------:R-:W-:Y:S05]  /*3140*/  BRA.DIV ~URZ, `(.L_x_581) ;  /* 0x000195227f007947 */ /* 0x000fea000b800000 */
[----:B---3--:R3:W1:Y:S02]  /*3150*/  SHFL.IDX PT, R2, R7, 0x6, 0x181f ;  /* 0x00d81f0007027f89 */ /* 0x00866400000e0000 */
.L_x_733:
        /* <DEDUP_REMOVED lines=11> */
.L_x_583:
[----:B------:R-:W-:Y:S05]  /*3210*/  BSYNC B0 ;  /* 0x0000000000007941 */ /* 0x000fea0003800000 */
.L_x_582:
[----:B------:R-:W-:Y:S05]  /*3220*/  BRA.DIV ~URZ, `(.L_x_584) ;  /* 0x000194b27f007947 */ /* 0x000fea000b800000 */
[----:B-12---:R-:W1:Y:S04]  /*3230*/  SHFL.IDX PT, R6, R6, 0x7, 0x181f ;  /* 0x00f81f0006067f89 */ /* 0x006e6800000e0000 */
[----:B------:R2:W3:Y:S02]  /*3240*/  SHFL.IDX PT, R2, R7, 0x7, 0x181f ;  /* 0x00f81f0007027f89 */ /* 0x0004e400000e0000 */
.L_x_734:
[----:B------:R-:W5:Y:S01]  /*3250*/  LDL.64 R14, [R1+0x38] ;  /* 0x00003800010e7983 */ /* 0x000f620000100a00 */
[----:B------:R-:W-:-:S04]  /*3260*/  IADD3 R0, R0, 0x70, RZ ;  /* 0x0000007000007810 */ /* 0x000fc80007ffe0ff */
[----:B------:R-:W-:-:S13]  /*3270*/  ISETP.GE.AND P0, PT, R0, R4, PT ;  /* 0x000000040000720c */ /* 0x000fda0003f06270 */
[C---:B---3-5:R-:W-:Y:S02]  /*3280*/  @!P0 LEA R2, P1, R14.reuse, R2, 0x1 ;  /* 0x000000020e028211 */ /* 0x068fe400078208ff */
[C---:B------:R-:W-:Y:S02]  /*3290*/  ISETP.GE.AND P4, PT, R14.reuse, c[0x0][0x1d4], PT ;  /* 0x000075000e007a0c */ /* 0x040fe40003f86270 */
        /* <DEDUP_REMOVED lines=16> */
[----:B------:R-:W-:Y:S02]  /*33a0*/  ULDC.64 UR4, c[0x0][0x208] ;  /* 0x0000820000047ab9 */ /* 0x000fe40000000a00 */
[----:B------:R-:W-:Y:S02]  /*33b0*/  IMAD R0, R205, R0, 0x50 ;  /* 0x00000050cd007424 */ /* 0x000fe400078e0200 */
[----:B------:R-:W-:Y:S01]  /*33c0*/  IMAD R4, R11, c[0x0][0x1e0], RZ ;  /* 0x000078000b047a24 */ /* 0x000fe200078e02ff */
[----:B------:R-:W-:-:S04]  /*33d0*/  SHF.R.S32.HI R7, RZ, 0x1f, R10 ;  /* 0x0000001fff077819 */ /* 0x000fc8000001140a */
[----:B------:R-:W-:-:S04]  /*33e0*/  LEA.HI R7, R7, R10, RZ, 0x3 ;  /* 0x0000000a07077211 */ /* 0x000fc800078f18ff */
[----:B------:R-:W-:Y:S01]  /*33f0*/  SHF.R.S32.HI R7, RZ, 0x3, R7 ;  /* 0x00000003ff077819 */ /* 0x000fe20000011407 */
[----:B------:R-:W-:-:S03]  /*3400*/  IMAD R4, R84, c[0x0][0x1e4], R4 ;  /* 0x0000790054047a24 */ /* 0x000fc600078e0204 */
[----:B------:R-:W-:-:S04]  /*3410*/  IADD3 R10, R0, R244, -R7 ;  /* 0x000000f4000a7210 */ /* 0x000fc80007ffe807 */
[C---:B------:R-:W-:Y:S02]  /*3420*/  ISETP.GE.AND P0, PT, R10.reuse, 0x1, PT ;  /* 0x000000010a00780c */ /* 0x040fe40003f06270 */
[----:B------:R-:W-:Y:S01]  /*3430*/  IADD3 R4, R3, R4, RZ ;  /* 0x0000000403047210 */ /* 0x000fe20007ffe0ff */
[----:B------:R-:W-:Y:S01]  /*3440*/  BAR.SYNC.DEFER_BLOCKING 0x0 ;  /* 0x0000000000007b1d */ /* 0x000fe20000010000 */
[----:B------:R-:W-:Y:S02]  /*3450*/  ISETP.GE.AND P1, PT, R10, 0x11, PT ;  /* 0x000000110a00780c */ /* 0x000fe40003f26270 */
[----:B------:R-:W-:-:S04]  /*3460*/  MOV R130, c[0x0][0x1e4] ;  /* 0x0000790000827a02 */ /* 0x000fc80000000f00 */
[----:B------:R-:W-:Y:S01]  /*3470*/  SHF.L.U32 R7, R130, 0x5, RZ ;  /* 0x0000000582077819 */ /* 0x000fe200000006ff */
[----:B------:R-:W-:Y:S02]  /*3480*/  USHF.L.U32 UR7, UR4, 0x5, URZ ;  /* 0x0000000504077899 */ /* 0x000fe4000800063f */
[----:B------:R-:W-:Y:S02]  /*3490*/  UMOV UR6, 0x5 ;  /* 0x0000000500067882 */ /* 0x000fe40000000000 */
[----:B------:R-:W-:Y:S01]  /*34a0*/  USHF.L.U64.HI UR5, UR4, UR6, UR5 ;  /* 0x0000000604057299 */ /* 0x000fe20008010205 */
[----:B---3--:R-:W-:Y:S02]  /*34b0*/  MOV R87, R5 ;  /* 0x0000000500577202 */ /* 0x008fe40000000f00 */
[----:B-----5:R-:W-:Y:S01]  /*34c0*/  MOV R86, R8 ;  /* 0x0000000800567202 */ /* 0x020fe20000000f00 */
[----:B------:R-:W-:-:S04]  /*34d0*/  IMAD R5, R4, 0x50, RZ ;  /* 0x0000005004057824 */ /* 0x000fc800078e02ff */
[----:B------:R-:W-:-:S05]  /*34e0*/  IMAD.WIDE.U32 R2, R2, 0x50, R86 ;  /* 0x0000005002027825 */ /* 0x000fca00078e0056 */
[C---:B------:R-:W-:Y:S02]  /*34f0*/  @P0 LEA R4, P2, R2.reuse, c[0x0][0x1c8], 0x1 ;  /* 0x0000720002040a11 */ /* 0x040fe400078408ff */
[----:B------:R-:W-:Y:S02]  /*3500*/  IADD3 R3, R3, R5, RZ ;  /* 0x0000000503037210 */ /* 0x000fe40007ffe0ff */
[----:B------:R-:W-:Y:S02]  /*3510*/  @P1 LEA R6, P5, R129, R2, 0x4 ;  /* 0x0000000281061211 */ /* 0x000fe400078a20ff */
[----:B------:R-:W-:Y:S02]  /*3520*/  @P0 LEA.HI.X R5, R2, c[0x0][0x1cc], R3, 0x1, P2 ;  /* 0x0000730002050a11 */ /* 0x000fe400010f0c03 */
[----:B------:R-:W-:-:S03]  /*3530*/  ISETP.GE.AND P2, PT, R10, 0x21, PT ;  /* 0x000000210a00780c */ /* 0x000fc60003f46270 */
[----:B------:R-:W-:Y:S01]  /*3540*/  @!PT LDS RZ, [RZ] ;  /* 0x00000000fffff984 */ /* 0x000fe20000000800 */
[----:B------:R-:W-:Y:S01]  /*3550*/  @!PT LDS RZ, [RZ] ;  /* 0x00000000fffff984 */ /* 0x000fe20000000800 */
[----:B------:R-:W-:Y:S01]  /*3560*/  @!PT LDS RZ, [RZ] ;  /* 0x00000000fffff984 */ /* 0x000fe20000000800 */
[----:B------:R1:W-:Y:S01]  /*3570*/  @P0 LDGSTS.E.BYPASS.LTC128B.128 [R207+0x2900], [R4.64], !P4 ;  /* 0x0290000004cf0fae */ /* 0x0003e2000e101d48 */
[----:B------:R-:W-:Y:S01]  /*3580*/  ISETP.GE.AND P0, PT, R10, 0x31, PT ;  /* 0x000000310a00780c */ /* 0x000fe20003f06270 */
[----:B------:R-:W-:-:S12]  /*3590*/  IMAD.WIDE.U32 R8, R129, 0x20, RZ ;  /* 0x0000002081087825 */ /* 0x000fd800078e00ff */
[----:B------:R-:W-:Y:S01]  /*35a0*/  @P0 IMAD R12, R130, 0x30, RZ ;  /* 0x00000030820c0824 */ /* 0x000fe200078e02ff */
[----:B-1----:R-:W-:Y:S02]  /*35b0*/  @P1 LEA R4, P3, R6, c[0x0][0x1c8], 0x1 ;  /* 0x0000720006041a11 */ /* 0x002fe400078608ff */
[----:B------:R-:W-:-:S04]  /*35c0*/  @P1 LEA.HI.X R5, R129, R3, R130, 0x4, P5 ;  /* 0x0000000381051211 */ /* 0x000fc800028f2482 */
[----:B------:R-:W-:Y:S02]  /*35d0*/  @P1 LEA.HI.X R5, R6, c[0x0][0x1cc], R5, 0x1, P3 ;  /* 0x0000730006051a11 */ /* 0x000fe400018f0c05 */
[----:B------:R-:W-:-:S03]  /*35e0*/  @P2 IADD3 R6, P3, R2, R8, RZ ;  /* 0x0000000802062210 */ /* 0x000fc60007f7e0ff */
[----:B------:R1:W-:Y:S01]  /*35f0*/  @P1 LDGSTS.E.BYPASS.LTC128B.128 [R207+0x3100], [R4.64], !P4 ;  /* 0x0310000004cf1fae */ /* 0x0003e2000e101d48 */
[----:B------:R-:W-:Y:S02]  /*3600*/  ISETP.GE.AND P1, PT, R10, 0x41, PT ;  /* 0x000000410a00780c */ /* 0x000fe40003f26270 */
[----:B------:R-:W-:Y:S02]  /*3610*/  @P2 IADD3.X R7, R3, R9, R7, P3, !PT ;  /* 0x0000000903072210 */ /* 0x000fe40001ffe407 */
[----:B------:R-:W-:-:S04]  /*3620*/  @P2 LEA R8, P3, R6, c[0x0][0x1c8], 0x1 ;  /* 0x0000720006082a11 */ /* 0x000fc800078608ff */
[----:B------:R-:W-:-:S05]  /*3630*/  @P2 LEA.HI.X R9, R6, c[0x0][0x1cc], R7, 0x1, P3 ;  /* 0x0000730006092a11 */ /* 0x000fca00018f0c07 */
[----:B------:R3:W-:Y:S01]  /*3640*/  @P2 LDGSTS.E.BYPASS.LTC128B.128 [R207+0x3900], [R8.64], !P4 ;  /* 0x0390000008cf2fae */ /* 0x0007e2000e101d48 */
[----:B-1----:R-:W-:-:S05]  /*3650*/  @P0 IMAD.WIDE.U32 R4, R129, 0x30, R2 ;  /* 0x0000003081040825 */ /* 0x002fca00078e0002 */
[----:B------:R-:W-:Y:S02]  /*3660*/  @P0 IADD3 R5, R5, R12, RZ ;  /* 0x0000000c05050210 */ /* 0x000fe40007ffe0ff */
[----:B------:R-:W-:-:S04]  /*3670*/  @P0 LEA R6, P3, R4, c[0x0][0x1c8], 0x1 ;  /* 0x0000720004060a11 */ /* 0x000fc800078608ff */
[----:B------:R-:W-:Y:S02]  /*3680*/  @P0 LEA.HI.X R7, R4, c[0x0][0x1cc], R5, 0x1, P3 ;  /* 0x0000730004070a11 */ /* 0x000fe400018f0c05 */
[----:B------:R-:W-:-:S03]  /*3690*/  @P1 LEA R2, P3, R129, R2, 0x6 ;  /* 0x0000000281021211 */ /* 0x000fc600078630ff */
[----:B------:R1:W-:Y:S01]  /*36a0*/  @P0 LDGSTS.E.BYPASS.LTC128B.128 [R207+0x4100], [R6.64], !P4 ;  /* 0x0410000006cf0fae */ /* 0x0003e2000e101d48 */
[----:B------:R-:W-:Y:S02]  /*36b0*/  @P1 LEA.HI.X R3, R129, R3, R130, 0x6, P3 ;  /* 0x0000000381031211 */ /* 0x000fe400018f3482 */
[----:B------:R-:W-:-:S04]  /*36c0*/  @P1 LEA R4, P3, R2, c[0x0][0x1c8], 0x1 ;  /* 0x0000720002041a11 */ /* 0x000fc800078608ff */
[----:B------:R-:W-:-:S05]  /*36d0*/  @P1 LEA.HI.X R5, R2, c[0x0][0x1cc], R3, 0x1, P3 ;  /* 0x0000730002051a11 */ /* 0x000fca00018f0c03 */
[----:B------:R4:W-:Y:S04]  /*36e0*/  @P1 LDGSTS.E.BYPASS.LTC128B.128 [R207+0x4900], [R4.64], !P4 ;  /* 0x0490000004cf1fae */ /* 0x0009e8000e101d48 */
[----:B------:R-:W0:Y:S01]  /*36f0*/  LDGDEPBAR ;  /* 0x00000000000079af */ /* 0x000e220000000000 */
[----:B---3--:R-:W-:Y:S02]  /*3700*/  IMAD R8, R11, c[0x0][0x208], RZ ;  /* 0x000082000b087a24 */ /* 0x008fe400078e02ff */
[----:B------:R-:W-:Y:S01]  /*3710*/  IMAD.WIDE.U32 R2, R84, c[0x0][0x208], RZ ;  /* 0x0000820054027a25 */ /* 0x000fe200078e00ff */
[----:B------:R-:W-:-:S04]  /*3720*/  DEPBAR.LE SB0, 0x1 ;  /* 0x000080400000791a */ /* 0x000fc80000000000 */
[----:B------:R-:W-:-:S04]  /*3730*/  DEPBAR.LE SB0, 0x0 ;  /* 0x000080000000791a */ /* 0x000fc80000000000 */
[----:B------:R-:W-:Y:S01]  /*3740*/  BAR.SYNC.DEFER_BLOCKING 0x0 ;  /* 0x0000000000007b1d */ /* 0x000fe20000010000 */
[----:B-1----:R-:W-:Y:S01]  /*3750*/  IMAD R6, R84, c[0x0][0x20c], R8 ;  /* 0x0000830054067a24 */ /* 0x002fe200078e0208 */
[----:B----4-:R-:W-:Y:S02]  /*3760*/  MOV R4, R16 ;  /* 0x0000001000047202 */ /* 0x010fe40000000f00 */
[----:B--2---:R-:W-:Y:S02]  /*3770*/  MOV R5, R13 ;  /* 0x0000000d00057202 */ /* 0x004fe40000000f00 */
[----:B------:R-:W-:-:S03]  /*3780*/  IADD3 R6, R3, R6, RZ ;  /* 0x0000000603067210 */ /* 0x000fc60007ffe0ff */
[----:B------:R-:W-:-:S04]  /*3790*/  IMAD.WIDE.U32 R2, R2, 0x50, R4 ;  /* 0x0000005002027825 */ /* 0x000fc800078e0004 */
[----:B------:R-:W-:Y:S01]  /*37a0*/  IMAD R4, R6, 0x50, RZ ;  /* 0x0000005006047824 */ /* 0x000fe200078e02ff */
[----:B------:R-:W-:Y:S01]  /*37b0*/  LEA R8, P0, R2, c[0x0][0x1f8], 0x1 ;  /* 0x00007e0002087a11 */ /* 0x000fe200078008ff */
[----:B------:R-:W-:Y:S04]  /*37c0*/  LDSM.16.M88.4 R32, [R195] ;  /* 0x00000000c320783b */ /* 0x000fe80000000200 */
[----:B------:R-:W1:Y:S01]  /*37d0*/  LDSM.16.M88.4 R44, [R188] ;  /* 0x00000000bc2c783b */ /* 0x000e620000000200 */
[----:B------:R-:W-:Y:S02]  /*37e0*/  IADD3 R3, R3, R4, RZ ;  /* 0x0000000403037210 */ /* 0x000fe40007ffe0ff */
[----:B------:R-:W-:Y:S01]  /*37f0*/  IADD3 R6, P1, R8, UR7, RZ ;  /* 0x0000000708067c10 */ /* 0x000fe2000ff3e0ff */
[----:B------:R-:W2:Y:S01]  /*3800*/  LDSM.16.M88.4 R28, [R195+0x2000] ;  /* 0x00200000c31c783b */ /* 0x000ea20000000200 */
[----:B------:R-:W-:-:S02]  /*3810*/  LEA.HI.X R9, R2, c[0x0][0x1fc], R3, 0x1, P0 ;  /* 0x00007f0002097a11 */ /* 0x000fc400000f0c03 */
[----:B------:R-:W-:Y:S01]  /*3820*/  IADD3 R4, P0, R6, UR7, RZ ;  /* 0x0000000706047c10 */ /* 0x000fe2000ff1e0ff */
[----:B------:R-:W-:Y:S01]  /*3830*/  LDSM.16.M88.4 R24, [R198] ;  /* 0x00000000c618783b */ /* 0x000fe20000000200 */
[----:B------:R-:W-:Y:S02]  /*3840*/  IADD3.X R7, R9, UR5, RZ, P1, !PT ;  /* 0x0000000509077c10 */ /* 0x000fe40008ffe4ff */
[----:B------:R-:W-:Y:S01]  /*3850*/  IADD3 R2, P2, R4, UR7, RZ ;  /* 0x0000000704027c10 */ /* 0x000fe2000ff5e0ff */
[----:B------:R-:W3:Y:S01]  /*3860*/  LDSM.16.M88.4 R48, [R199] ;  /* 0x00000000c730783b */ /* 0x000ee20000000200 */
[----:B------:R-:W-:Y:S02]  /*3870*/  IADD3.X R5, R7, UR5, RZ, P0, !PT ;  /* 0x0000000507057c10 */ /* 0x000fe400087fe4ff */
[----:B------:R-:W-:Y:S01]  /*3880*/  ISETP.GE.AND P0, PT, R14, c[0x0][0x1d4], PT ;  /* 0x000075000e007a0c */ /* 0x000fe20003f06270 */
[----:B------:R-:W-:Y:S01]  /*3890*/  LDSM.16.M88.4 R68, [R188+0x800] ;  /* 0x00080000bc44783b */ /* 0x000fe20000000200 */
[----:B------:R-:W-:-:S02]  /*38a0*/  IADD3.X R3, R5, UR5, RZ, P2, !PT ;  /* 0x0000000505037c10 */ /* 0x000fc400097fe4ff */
[----:B------:R-:W-:Y:S01]  /*38b0*/  ISETP.LT.OR P2, PT, R10, 0x1, P0 ;  /* 0x000000010a00780c */ /* 0x000fe20000741670 */
[----:B------:R-:W-:Y:S01]  /*38c0*/  LDSM.16.M88.4 R88, [R188+0x1000] ;  /* 0x00100000bc58783b */ /* 0x000fe20000000200 */
[----:B------:R-:W-:Y:S02]  /*38d0*/  IADD3 R12, P1, R2, UR7, RZ ;  /* 0x00000007020c7c10 */ /* 0x000fe4000ff3e0ff */
[C---:B------:R-:W-:Y:S01]  /*38e0*/  ISETP.LT.OR P5, PT, R10.reuse, 0x11, P0 ;  /* 0x000000110a00780c */ /* 0x040fe200007a1670 */
[----:B------:R-:W-:Y:S01]  /*38f0*/  LDSM.16.M88.4 R96, [R188+0x1800] ;  /* 0x00180000bc60783b */ /* 0x000fe20000000200 */
[----:B------:R-:W-:Y:S02]  /*3900*/  IADD3.X R13, R3, UR5, RZ, P1, !PT ;  /* 0x00000005030d7c10 */ /* 0x000fe40008ffe4ff */
[C---:B------:R-:W-:Y:S01]  /*3910*/  ISETP.LT.OR P3, PT, R10.reuse, 0x21, P0 ;  /* 0x000000210a00780c */ /* 0x040fe20000761670 */
[----:B------:R-:W-:Y:S01]  /*3920*/  LDSM.16.M88.4 R104, [R188+0x2000] ;  /* 0x00200000bc68783b */ /* 0x000fe20000000200 */
[----:B------:R-:W-:-:S02]  /*3930*/  ISETP.LT.OR P1, PT, R10, 0x31, P0 ;  /* 0x000000310a00780c */ /* 0x000fc40000721670 */
[----:B------:R-:W-:Y:S01]  /*3940*/  ISETP.LT.OR P0, PT, R10, 0x41, P0 ;  /* 0x000000410a00780c */ /* 0x000fe20000701670 */
[----:B------:R-:W4:Y:S04]  /*3950*/  LDSM.16.M88.4 R20, [R198+0x2000] ;  /* 0x00200000c614783b */ /* 0x000f280000000200 */
[----:B------:R-:W-:Y:S04]  /*3960*/  LDSM.16.M88.4 R80, [R203] ;  /* 0x00000000cb50783b */ /* 0x000fe80000000200 */
[----:B------:R-:W-:Y:S04]  /*3970*/  LDSM.16.M88.4 R92, [R202] ;  /* 0x00000000ca5c783b */ /* 0x000fe80000000200 */
        /* <DEDUP_REMOVED lines=8> */
[----:B------:R3:W-:Y:S04]  /*3a00*/  LDGSTS.E.BYPASS.LTC128B.128 [R207+0x1900], [R2.64], !P1 ;  /* 0x0190000002cf7fae */ /* 0x0007e8000c901d48 */
[----:B------:R3:W-:Y:S04]  /*3a10*/  LDGSTS.E.BYPASS.LTC128B.128 [R207+0x2100], [R12.64], !P0 ;  /* 0x021000000ccf7fae */ /* 0x0007e8000c101d48 */
[----:B------:R-:W-:Y:S04]  /*3a20*/  LDSM.16.M88.4 R36, [R194] ;  /* 0x00000000c224783b */ /* 0x000fe80000000200 */
[----:B------:R-:W4:Y:S01]  /*3a30*/  LDSM.16.M88.4 R16, [R196] ;  /* 0x00000000c410783b */ /* 0x000f220000000200 */
[-C--:B-1----:R-:W-:Y:S03]  /*3a40*/  HMMA.16816.F32 R8, R32, R44.reuse, RZ ;  /* 0x0000002c2008723c */ /* 0x082fe600000018ff */
[----:B------:R-:W-:Y:S04]  /*3a50*/  LDSM.16.M88.4 R40, [R191] ;  /* 0x00000000bf28783b */ /* 0x000fe80000000200 */
[----:B------:R-:W0:Y:S01]  /*3a60*/  LDGDEPBAR ;  /* 0x00000000000079af */ /* 0x000e220000000000 */
[----:B--2---:R-:W-:Y:S03]  /*3a70*/  HMMA.16816.F32 R52, R28, R44, RZ ;  /* 0x0000002c1c34723c */ /* 0x004fe600000018ff */
[----:B-----5:R-:W-:Y:S04]  /*3a80*/  LDSM.16.M88.4 R4, [R197+0x2000] ;  /* 0x00200000c504783b */ /* 0x020fe80000000200 */
[----:B---3--:R-:W1:Y:S09]  /*3a90*/  LDSM.16.M88.4 R12, [R196+0x2000] ;  /* 0x00200000c40c783b */ /* 0x008e720000000200 */
[-C--:B------:R-:W-:Y:S01]  /*3aa0*/  HMMA.16816.F32 R56, R24, R48.reuse, R8 ;  /* 0x000000301838723c */ /* 0x080fe20000001808 */
[----:B------:R-:W2:Y:S07]  /*3ab0*/  LDSM.16.M88.4 R8, [R197] ;  /* 0x00000000c508783b */ /* 0x000eae0000000200 */
[----:B----4-:R-:W-:Y:S08]  /*3ac0*/  HMMA.16816.F32 R52, R20, R48, R52 ;  /* 0x000000301434723c */ /* 0x010ff00000001834 */
[----:B------:R-:W-:Y:S08]  /*3ad0*/  HMMA.16816.F32 R64, R32, R46, RZ ;  /* 0x0000002e2040723c */ /* 0x000ff000000018ff */
[----:B------:R-:W-:Y:S08]  /*3ae0*/  HMMA.16816.F32 R60, R16, R36, R56 ;  /* 0x00000024103c723c */ /* 0x000ff00000001838 */
[----:B------:R-:W-:Y:S08]  /*3af0*/  HMMA.16816.F32 R56, R28, R46, RZ ;  /* 0x0000002e1c38723c */ /* 0x000ff000000018ff */
[----:B-1----:R-:W-:Y:S08]  /*3b00*/  HMMA.16816.F32 R44, R12, R36, R52 ;  /* 0x000000240c2c723c */ /* 0x002ff00000001834 */
[----:B------:R-:W-:Y:S08]  /*3b10*/  HMMA.16816.F32 R52, R24, R50, R64 ;  /* 0x000000321834723c */ /* 0x000ff00000001840 */
[----:B--2---:R-:W-:Y:S08]  /*3b20*/  HMMA.16816.F32 R64, R8, R40, R60 ;  /* 0x000000280840723c */ /* 0x004ff0000000183c */
[----:B------:R-:W-:Y:S08]  /*3b30*/  HMMA.16816.F32 R60, R20, R50, R56 ;  /* 0x00000032143c723c */ /* 0x000ff00000001838 */
[----:B------:R-:W-:Y:S08]  /*3b40*/  HMMA.16816.F32 R56, R32, R68, RZ ;  /* 0x000000442038723c */ /* 0x000ff000000018ff */
[----:B------:R-:W-:Y:S01]  /*3b50*/  HMMA.16816.F32 R76, R4, R40, R44 ;  /* 0x00000028044c723c */ /* 0x000fe2000000182c */
[----:B------:R-:W1:Y:S07]  /*3b60*/  LDSM.16.M88.4 R44, [R194+0x800] ;  /* 0x00080000c22c783b */ /* 0x000e6e0000000200 */
        /* <DEDUP_REMOVED lines=242> */
[----:B------:R-:W-:Y:S01]  /*4a90*/  SHF.R.S32.HI R3, RZ, 0x1f, R2 ;  /* 0x0000001fff037819 */ /* 0x000fe20000011402 */
[----:B------:R-:W-:-:S04]  /*4aa0*/  IMAD.WIDE.U32 R4, R2, c[0x0][0x1e0], RZ ;  /* 0x0000780002047a25 */ /* 0x000fc800078e00ff */
[----:B------:R-:W-:-:S04]  /*4ab0*/  IMAD R3, R3, c[0x0][0x1e0], RZ ;  /* 0x0000780003037a24 */ /* 0x000fc800078e02ff */
        /* <DEDUP_REMOVED lines=23> */
.L_x_586:
[----:B--234-:R-:W-:Y:S05]  /*4c30*/  BSYNC B0 ;  /* 0x0000000000007941 */ /* 0x01cfea0003800000 */
.L_x_585:
[----:B-1----:R-:W2:Y:S01]  /*4c40*/  LDL R2, [R1+0x44] ;  /* 0x0000440001027983 */ /* 0x002ea20000100800 */
[----:B------:R-:W-:-:S03]  /*4c50*/  IMAD.MOV.U32 R3, RZ, RZ, c[0x0][0x2c4] ;  /* 0x0000b100ff037624 */ /* 0x000fc600078e00ff */
[----:B------:R-:W2:Y:S04]  /*4c60*/  LDL R97, [R1+0x40] ;  /* 0x0000400001617983 */ /* 0x000ea80000100800 */
[----:B------:R-:W3:Y:S01]  /*4c70*/  LDL R9, [R1] ;  /* 0x0000000001097983 */ /* 0x000ee20000100800 */
[----:B------:R-:W-:Y:S01]  /*4c80*/  ISETP.NE.AND P0, PT, R3, 0x1, PT ;  /* 0x000000010300780c */ /* 0x000fe20003f05270 */
[----:B------:R-:W-:Y:S01]  /*4c90*/  IMAD.MOV.U32 R62, RZ, RZ, c[0x0][0x32c] ;  /* 0x0000cb00ff3e7624 */ /* 0x000fe200078e00ff */
[----:B------:R-:W-:Y:S01]  /*4ca0*/  ULDC UR4, c[0x0][0x324] ;  /* 0x0000c90000047ab9 */ /* 0x000fe20000000800 */
[----:B------:R-:W0:Y:S01]  /*4cb0*/  LDGDEPBAR ;  /* 0x00000000000079af */ /* 0x000e220000000000 */
[----:B------:R-:W-:Y:S01]  /*4cc0*/  ULOP3.LUT UR4, URZ, UR4, URZ, 0x33, !UPT ;  /* 0x000000043f047292 */ /* 0x000fe2000f8e333f */
[----:B--2---:R-:W-:-:S08]  /*4cd0*/  IMAD.IADD R2, R2, 0x1, R97 ;  /* 0x0000000102027824 */ /* 0x004fd000078e0261 */
[----:B------:R-:W-:-:S04]  /*4ce0*/  @P0 IMAD.HI.U32 R3, R2, c[0x0][0x2c8], RZ ;  /* 0x0000b20002030a27 */ /* 0x000fc800078e00ff */
[----:B------:R-:W-:Y:S01]  /*4cf0*/  IMAD.MOV.U32 R5, RZ, RZ, R2 ;  /* 0x000000ffff057224 */ /* 0x000fe200078e0002 */
[----:B------:R-:W-:-:S05]  /*4d00*/  @P0 SHF.R.U32.HI R5, RZ, c[0x0][0x2cc], R3 ;  /* 0x0000b300ff050a19 */ /* 0x000fca0000011603 */
[----:B------:R-:W1:Y:S01]  /*4d10*/  SHFL.IDX PT, R4, R5, RZ, 0x1c1f ;  /* 0x001c1fff05047589 */ /* 0x000e6200000e0000 */
[----:B------:R-:W-:-:S04]  /*4d20*/  IADD3 R2, R244, R0, RZ ;  /* 0x00000000f4027210 */ /* 0x000fc80007ffe0ff */
[----:B---3--:R-:W-:Y:S02]  /*4d30*/  IADD3 R3, -R9, 0x1, R2 ;  /* 0x0000000109037810 */ /* 0x008fe40007ffe102 */
[----:B------:R-:W-:-:S03]  /*4d40*/  ISETP.GE.AND P0, PT, R62, 0x1, PT ;  /* 0x000000013e00780c */ /* 0x000fc60003f06270 */
[----:B------:R-:W-:-:S05]  /*4d50*/  IMAD.IADD R3, R3, 0x1, -R243 ;  /* 0x0000000103037824 */ /* 0x000fca00078e0af3 */
[C---:B------:R-:W-:Y:S02]  /*4d60*/  IADD3 R6, R3.reuse, c[0x0][0x328], RZ ;  /* 0x0000ca0003067a10 */ /* 0x040fe40007ffe0ff */
[----:B------:R-:W-:Y:S02]  /*4d70*/  IADD3 R7, R3, UR4, RZ ;  /* 0x0000000403077c10 */ /* 0x000fe4000fffe0ff */
[----:B------:R-:W-:Y:S01]  /*4d80*/  IADD3 R8, -R9, R2, RZ ;  /* 0x0000000209087210 */ /* 0x000fe20007ffe1ff */
[----:B-1----:R-:W-:Y:S01]  /*4d90*/  IMAD.IADD R3, R6, 0x1, R4 ;  /* 0x0000000106037824 */ /* 0x002fe200078e0204 */
[----:B------:R-:W-:Y:S01]  /*4da0*/  IADD3 R2, R7, R4, RZ ;  /* 0x0000000407027210 */ /* 0x000fe20007ffe0ff */
[----:B------:R-:W-:-:S03]  /*4db0*/  IMAD.IADD R9, R0, 0x1, -R9 ;  /* 0x0000000100097824 */ /* 0x000fc600078e0a09 */
[----:B------:R-:W-:Y:S01]  /*4dc0*/  IMNMX R3, R8, R3, PT ;  /* 0x0000000308037217 */ /* 0x000fe20003800200 */
[----:B------:R-:W-:Y:S05]  /*4dd0*/  @!P0 BRA `(.L_x_587) ;  /* 0x0000014000008947 */ /* 0x000fea0003800000 */
[----:B------:R-:W-:Y:S01]  /*4de0*/  IADD3 R4, -R243, R244, R4 ;  /* 0x000000f4f3047210 */ /* 0x000fe20007ffe104 */
[----:B------:R-:W-:Y:S03]  /*4df0*/  BSSY B0, `(.L_x_588) ;  /* 0x000000e000007945 */ /* 0x000fe60003800000 */
        /* <DEDUP_REMOVED lines=9> */
.L_x_589:
[----:B------:R-:W-:-:S04]  /*4e90*/  MOV R10, c[0x0][0x32c] ;  /* 0x0000cb00000a7a02 */ /* 0x000fc80000000f00 */
[----:B------:R-:W-:-:S13]  /*4ea0*/  ISETP.NE.AND P0, PT, R10, 0x1, PT ;  /* 0x000000010a00780c */ /* 0x000fda0003f05270 */
[----:B------:R-:W-:-:S05]  /*4eb0*/  @P0 IMAD.HI.U32 R10, R4, c[0x0][0x330], RZ ;  /* 0x0000cc00040a0a27 */ /* 0x000fca00078e00ff */
[----:B------:R-:W-:Y:S02]  /*4ec0*/  @P0 SHF.R.U32.HI R4, RZ, c[0x0][0x334], R10 ;  /* 0x0000cd00ff040a19 */ /* 0x000fe4000001160a */
.L_x_590:
[----:B------:R-:W-:Y:S05]  /*4ed0*/  BSYNC B0 ;  /* 0x0000000000007941 */ /* 0x000fea0003800000 */
.L_x_588:
[----:B------:R-:W-:-:S05]  /*4ee0*/  IMAD R4, R4, c[0x0][0x32c], R9 ;  /* 0x0000cb0004047a24 */ /* 0x000fca00078e0209 */
[----:B------:R-:W-:Y:S02]  /*4ef0*/  IADD3 R10, R4, c[0x0][0x32c], RZ ;  /* 0x0000cb00040a7a10 */ /* 0x000fe40007ffe0ff */
[----:B------:R-:W-:Y:S02]  /*4f00*/  IMNMX R2, R2, R4, !PT ;  /* 0x0000000402027217 */ /* 0x000fe40007800200 */
[----:B------:R-:W-:Y:S02]  /*4f10*/  IMNMX R3, R3, R10, PT ;  /* 0x0000000a03037217 */ /* 0x000fe40003800200 */
.L_x_587:
[C---:B------:R-:W-:Y:S02]  /*4f20*/  ISETP.GE.AND P0, PT, R0.reuse, 0x9, PT ;  /* 0x000000090000780c */ /* 0x040fe40003f06270 */
[----:B------:R-:W-:Y:S02]  /*4f30*/  ISETP.GE.AND P1, PT, R0, 0x2, PT ;  /* 0x000000020000780c */ /* 0x000fe40003f26270 */
[----:B------:R-:W-:Y:S02]  /*4f40*/  P2R R22, PR, RZ, 0x1 ;  /* 0x00000001ff167803 */ /* 0x000fe40000000000 */
[----:B------:R-:W-:-:S02]  /*4f50*/  ISETP.GT.AND P0, PT, R2, 0x8, !P0 ;  /* 0x000000080200780c */ /* 0x000fc40004704270 */
[----:B------:R-:W-:Y:S02]  /*4f60*/  P2R R23, PR, RZ, 0x2 ;  /* 0x00000002ff177803 */ /* 0x000fe40000000000 */
[C---:B------:R-:W-:Y:S02]  /*4f70*/  ISETP.LT.OR P0, PT, R3.reuse, 0x9, P0 ;  /* 0x000000090300780c */ /* 0x040fe40000701670 */
[----:B------:R-:W-:Y:S02]  /*4f80*/  ISETP.GT.AND P1, PT, R2, 0x1, !P1 ;  /* 0x000000010200780c */ /* 0x000fe40004f24270 */
[----:B------:R-:W-:Y:S02]  /*4f90*/  ISETP.GE.AND P2, PT, R0, 0xa, PT ;  /* 0x0000000a0000780c */ /* 0x000fe40003f46270 */
[----:B------:R-:W-:Y:S02]  /*4fa0*/  FSEL R28, R120, -INF , !P0 ;  /* 0xff800000781c7808 */ /* 0x000fe40004000000 */
[----:B------:R-:W-:-:S02]  /*4fb0*/  ISETP.LT.OR P1, PT, R3, 0x2, P1 ;  /* 0x000000020300780c */ /* 0x000fc40000f21670 */
[----:B------:R-:W-:Y:S02]  /*4fc0*/  ISETP.GT.AND P0, PT, R2, 0x9, !P2 ;  /* 0x000000090200780c */ /* 0x000fe40005704270 */
[----:B------:R-:W-:Y:S02]  /*4fd0*/  FSEL R26, R127, -INF , !P1 ;  /* 0xff8000007f1a7808 */ /* 0x000fe40004800000 */
        /* <DEDUP_REMOVED lines=16> */
[----:B------:R-:W-:Y:S02]  /*50e0*/  ISETP.GE.AND P1, PT, R0, 0x1a, PT ;  /* 0x0000001a0000780c */ /* 0x000fe40003f26270 */
        /* <DEDUP_REMOVED lines=22> */
[----:B------:R-:W-:-:S02]  /*5250*/  ISETP.GE.AND P6, PT, R0, 0x31, PT ;  /* 0x000000310000780c */ /* 0x000fc40003fc6270 */
[C---:B------:R-:W-:Y:S02]  /*5260*/  ISETP.LT.OR P0, PT, R3.reuse, 0x2a, P0 ;  /* 0x0000002a0300780c */ /* 0x040fe40000701670 */
[----:B------:R-:W-:Y:S02]  /*5270*/  ISETP.GE.AND P5, PT, R0, 0x32, PT ;  /* 0x000000320000780c */ /* 0x000fe40003fa6270 */
        /* <DEDUP_REMOVED lines=16> */
[----:B------:R-:W-:-:S04]  /*5380*/  ISETP.GT.AND P0, PT, R2, 0x39, !P2 ;  /* 0x000000390200780c */ /* 0x000fc80005704270 */
[----:B------:R-:W-:-:S04]  /*5390*/  ISETP.LT.OR P0, PT, R3, 0x3a, P0 ;  /* 0x0000003a0300780c */ /* 0x000fc80000701670 */
[----:B------:R-:W-:Y:S02]  /*53a0*/  FSEL R145, R56, -INF , !P0 ;  /* 0xff80000038917808 */ /* 0x000fe40004000000 */
[----:B------:R-:W-:Y:S02]  /*53b0*/  ISETP.GT.AND P0, PT, R2, 0x40, !P1 ;  /* 0x000000400200780c */ /* 0x000fe40004f04270 */
[----:B------:R-:W-:Y:S02]  /*53c0*/  ISETP.GE.AND P1, PT, R0, 0x42, PT ;  /* 0x000000420000780c */ /* 0x000fe40003f26270 */
[----:B------:R-:W-:Y:S02]  /*53d0*/  ISETP.LT.OR P0, PT, R3, 0x41, P0 ;  /* 0x000000410300780c */ /* 0x000fe40000701670 */
[----:B------:R-:W-:Y:S02]  /*53e0*/  P2R R11, PR, RZ, 0x2 ;  /* 0x00000002ff0b7803 */ /* 0x000fe40000000000 */
        /* <DEDUP_REMOVED lines=8> */
[----:B------:R-:W-:-:S04]  /*5470*/  ISETP.LT.OR P0, PT, R3, 0x49, P0 ;  /* 0x000000490300780c */ /* 0x000fc80000701670 */
[----:B------:R-:W-:Y:S02]  /*5480*/  FSEL R176, R25, -INF , !P0 ;  /* 0xff80000019b07808 */ /* 0x000fe40004000000 */
[----:B------:R-:W-:-:S04]  /*5490*/  ISETP.GT.AND P0, PT, R2, RZ, !P1 ;  /* 0x000000ff0200720c */ /* 0x000fc80004f04270 */
[----:B------:R-:W-:-:S04]  /*54a0*/  ISETP.LT.OR P0, PT, R3, 0x1, P0 ;  /* 0x000000010300780c */ /* 0x000fc80000701670 */
[----:B------:R-:W-:Y:S02]  /*54b0*/  FSEL R25, R139, -INF , !P0 ;  /* 0xff8000008b197808 */ /* 0x000fe40004000000 */
[----:B------:R-:W-:-:S04]  /*54c0*/  ISETP.GE.AND P0, PT, R0, 0x4a, PT ;  /* 0x0000004a0000780c */ /* 0x000fc80003f06270 */
[----:B------:R-:W-:Y:S02]  /*54d0*/  P2R R4, PR, RZ, 0x1 ;  /* 0x00000001ff047803 */ /* 0x000fe40000000000 */
[----:B------:R-:W-:-:S04]  /*54e0*/  ISETP.GT.AND P0, PT, R2, 0x49, !P0 ;  /* 0x000000490200780c */ /* 0x000fc80004704270 */
[----:B------:R-:W-:Y:S02]  /*54f0*/  ISETP.LT.OR P0, PT, R3, 0x4a, P0 ;  /* 0x0000004a0300780c */ /* 0x000fe40000701670 */
[----:B------:R-:W1:Y:S02]  /*5500*/  SHFL.IDX PT, R3, R5, 0x1, 0x1c1f ;  /* 0x003c1f0005037f89 */ /* 0x000e6400000e0000 */
[----:B------:R-:W-:Y:S02]  /*5510*/  FSEL R175, R24, -INF , !P0 ;  /* 0xff80000018af7808 */ /* 0x000fe40004000000 */
[----:B------:R-:W-:Y:S01]  /*5520*/  ISETP.GE.AND P0, PT, R62, 0x1, PT ;  /* 0x000000013e00780c */ /* 0x000fe20003f06270 */
[--C-:B-1----:R-:W-:Y:S02]  /*5530*/  IMAD.IADD R2, R6, 0x1, R3.reuse ;  /* 0x0000000106027824 */ /* 0x102fe400078e0203 */
[----:B------:R-:W-:-:S03]  /*5540*/  IMAD.IADD R0, R7, 0x1, R3 ;  /* 0x0000000107007824 */ /* 0x000fc600078e0203 */
[----:B------:R-:W-:-:S07]  /*5550*/  IMNMX R2, R8, R2, PT ;  /* 0x0000000208027217 */ /* 0x000fce0003800200 */
        /* <DEDUP_REMOVED lines=12> */
.L_x_593:
[----:B------:R-:W-:-:S04]  /*5620*/  MOV R24, c[0x0][0x32c] ;  /* 0x0000cb0000187a02 */ /* 0x000fc80000000f00 */
[----:B------:R-:W-:-:S13]  /*5630*/  ISETP.NE.AND P0, PT, R24, 0x1, PT ;  /* 0x000000011800780c */ /* 0x000fda0003f05270 */
[----:B------:R-:W-:-:S05]  /*5640*/  @P0 IMAD.HI.U32 R24, R3, c[0x0][0x330], RZ ;  /* 0x0000cc0003180a27 */ /* 0x000fca00078e00ff */
[----:B------:R-:W-:Y:S02]  /*5650*/  @P0 SHF.R.U32.HI R3, RZ, c[0x0][0x334], R24 ;  /* 0x0000cd00ff030a19 */ /* 0x000fe40000011618 */
.L_x_594:
[----:B------:R-:W-:Y:S05]  /*5660*/  BSYNC B0 ;  /* 0x0000000000007941 */ /* 0x000fea0003800000 */
.L_x_592:
[----:B------:R-:W-:-:S05]  /*5670*/  IMAD R3, R3, c[0x0][0x32c], R9 ;  /* 0x0000cb0003037a24 */ /* 0x000fca00078e0209 */
[----:B------:R-:W-:Y:S02]  /*5680*/  IADD3 R24, R3, c[0x0][0x32c], RZ ;  /* 0x0000cb0003187a10 */ /* 0x000fe40007ffe0ff */
[----:B------:R-:W-:Y:S02]  /*5690*/  IMNMX R0, R0, R3, !PT ;  /* 0x0000000300007217 */ /* 0x000fe40007800200 */
[----:B------:R-:W-:Y:S02]  /*56a0*/  IMNMX R2, R2, R24, PT ;  /* 0x0000001802027217 */ /* 0x000fe40003800200 */
.L_x_591:
[----:B------:R-:W-:Y:S01]  /*56b0*/  ISETP.NE.AND P0, PT, R23, RZ, PT ;  /* 0x000000ff1700720c */ /* 0x000fe20003f05270 */
        /* <DEDUP_REMOVED lines=73> */
[----:B-1----:R-:W-:-:S03]  /*5b50*/  IMAD.IADD R0, R7, 0x1, R3 ;  /* 0x0000000107007824 */ /* 0x002fc600078e0203 */
[----:B------:R-:W-:Y:S01]  /*5b60*/  ISETP.LT.OR P0, PT, R2, 0x4a, P0 ;  /* 0x0000004a0200780c */ /* 0x000fe20000701670 */
[----:B------:R-:W-:-:S03]  /*5b70*/  IMAD.IADD R2, R6, 0x1, R3 ;  /* 0x0000000106027824 */ /* 0x000fc600078e0203 */
[----:B------:R-:W-:Y:S02]  /*5b80*/  FSEL R169, R31, -INF , !P0 ;  /* 0xff8000001fa97808 */ /* 0x000fe40004000000 */
[----:B------:R-:W-:Y:S02]  /*5b90*/  ISETP.GE.AND P0, PT, R62, 0x1, PT ;  /* 0x000000013e00780c */ /* 0x000fe40003f06270 */
[----:B------:R-:W-:-:S11]  /*5ba0*/  IMNMX R2, R8, R2, PT ;  /* 0x0000000208027217 */ /* 0x000fd60003800200 */
        /* <DEDUP_REMOVED lines=12> */
.L_x_597:
[----:B------:R-:W-:-:S04]  /*5c70*/  MOV R24, c[0x0][0x32c] ;  /* 0x0000cb0000187a02 */ /* 0x000fc80000000f00 */
[----:B------:R-:W-:-:S13]  /*5c80*/  ISETP.NE.AND P0, PT, R24, 0x1, PT ;  /* 0x000000011800780c */ /* 0x000fda0003f05270 */
[----:B------:R-:W-:-:S05]  /*5c90*/  @P0 IMAD.HI.U32 R24, R3, c[0x0][0x330], RZ ;  /* 0x0000cc0003180a27 */ /* 0x000fca00078e00ff */
[----:B------:R-:W-:Y:S02]  /*5ca0*/  @P0 SHF.R.U32.HI R3, RZ, c[0x0][0x334], R24 ;  /* 0x0000cd00ff030a19 */ /* 0x000fe40000011618 */
.L_x_598:
[----:B------:R-:W-:Y:S05]  /*5cb0*/  BSYNC B0 ;  /* 0x0000000000007941 */ /* 0x000fea0003800000 */
.L_x_596:
[----:B------:R-:W-:-:S05]  /*5cc0*/  IMAD R3, R3, c[0x0][0x32c], R9 ;  /* 0x0000cb0003037a24 */ /* 0x000fca00078e0209 */
[----:B------:R-:W-:Y:S02]  /*5cd0*/  IADD3 R24, R3, c[0x0][0x32c], RZ ;  /* 0x0000cb0003187a10 */ /* 0x000fe40007ffe0ff */
[----:B------:R-:W-:Y:S02]  /*5ce0*/  IMNMX R0, R0, R3, !PT ;  /* 0x0000000300007217 */ /* 0x000fe40007800200 */
[----:B------:R-:W-:Y:S02]  /*5cf0*/  IMNMX R2, R2, R24, PT ;  /* 0x0000001802027217 */ /* 0x000fe40003800200 */
.L_x_595:
        /* <DEDUP_REMOVED lines=92> */
.L_x_601:
[----:B------:R-:W-:-:S04]  /*62c0*/  MOV R5, c[0x0][0x32c] ;  /* 0x0000cb0000057a02 */ /* 0x000fc80000000f00 */
[----:B------:R-:W-:-:S13]  /*62d0*/  ISETP.NE.AND P0, PT, R5, 0x1, PT ;  /* 0x000000010500780c */ /* 0x000fda0003f05270 */
[----:B------:R-:W-:-:S05]  /*62e0*/  @P0 IMAD.HI.U32 R5, R3, c[0x0][0x330], RZ ;  /* 0x0000cc0003050a27 */ /* 0x000fca00078e00ff */
[----:B------:R-:W-:Y:S02]  /*62f0*/  @P0 SHF.R.U32.HI R3, RZ, c[0x0][0x334], R5 ;  /* 0x0000cd00ff030a19 */ /* 0x000fe40000011605 */
.L_x_602:
[----:B------:R-:W-:Y:S05]  /*6300*/  BSYNC B0 ;  /* 0x0000000000007941 */ /* 0x000fea0003800000 */
.L_x_600:
[----:B------:R-:W-:-:S05]  /*6310*/  IMAD R3, R3, c[0x0][0x32c], R9 ;  /* 0x0000cb0003037a24 */ /* 0x000fca00078e0209 */
[----:B------:R-:W-:Y:S02]  /*6320*/  IADD3 R5, R3, c[0x0][0x32c], RZ ;  /* 0x0000cb0003057a10 */ /* 0x000fe40007ffe0ff */
[----:B------:R-:W-:Y:S02]  /*6330*/  IMNMX R0, R0, R3, !PT ;  /* 0x0000000300007217 */ /* 0x000fe40007800200 */
[----:B------:R-:W-:Y:S02]  /*6340*/  IMNMX R2, R2, R5, PT ;  /* 0x0000000502027217 */ /* 0x000fe40003800200 */
.L_x_599:
[----:B------:R-:W-:Y:S01]  /*6350*/  ISETP.NE.AND P0, PT, R23, RZ, PT ;  /* 0x000000ff1700720c */ /* 0x000fe20003f05270 */
[----:B------:R-:W-:Y:S01]  /*6360*/  LDSM.16.MT88.4 R36, [R193] ;  /* 0x00000000c124783b */ /* 0x000fe20000004200 */
[----:B------:R-:W-:Y:S02]  /*6370*/  FMNMX.FTZ R3, R25, R26, !PT ;  /* 0x0000001a19037209 */ /* 0x000fe40007810000 */
[----:B------:R-:W-:Y:S01]  /*6380*/  ISETP.GT.AND P0, PT, R0, 0x1, !P0 ;  /* 0x000000010000780c */ /* 0x000fe20004704270 */
[----:B------:R-:W-:Y:S01]  /*6390*/  LDSM.16.MT88.4 R64, [R189+0x800] ;  /* 0x00080000bd40783b */ /* 0x000fe20000004200 */
[----:B------:R-:W-:-:S02]  /*63a0*/  FMNMX.FTZ R3, R28, R3, !PT ;  /* 0x000000031c037209 */ /* 0x000fc40007810000 */
[----:B------:R-:W-:Y:S01]  /*63b0*/  ISETP.LT.OR P0, PT, R2, 0x2, P0 ;  /* 0x000000020200780c */ /* 0x000fe20000701670 */
[----:B------:R-:W-:Y:S01]  /*63c0*/  LDSM.16.MT88.4 R80, [R190+0x800] ;  /* 0x00080000be50783b */ /* 0x000fe20000004200 */
[----:B------:R-:W-:Y:S02]  /*63d0*/  FMNMX.FTZ R3, R29, R3, !PT ;  /* 0x000000031d037209 */ /* 0x000fe40007810000 */
[----:B------:R-:W-:Y:S02]  /*63e0*/  FSEL R73, R142, -INF , !P0 ;  /* 0xff8000008e497808 */ /* 0x000fe40004000000 */
[----:B------:R-:W-:Y:S02]  /*63f0*/  ISETP.NE.AND P0, PT, R22, RZ, PT ;  /* 0x000000ff1600720c */ /* 0x000fe40003f05270 */
[----:B------:R-:W-:Y:S02]  /*6400*/  FMNMX.FTZ R3, R30, R3, !PT ;  /* 0x000000031e037209 */ /* 0x000fe40007810000 */
        /* <DEDUP_REMOVED lines=30> */
[----:B------:R-:W-:-:S02]  /*65f0*/  ISETP.LT.OR P0, PT, R2, 0x19, P0 ;  /* 0x000000190200780c */ /* 0x000fc40000701670 */
[----:B------:R-:W-:Y:S02]  /*6600*/  FMNMX.FTZ R3, R176, R3, !PT ;  /* 0x00000003b0037209 */ /* 0x000fe40007810000 */
[----:B------:R-:W-:Y:S02]  /*6610*/  FSEL R92, R92, -INF , !P0 ;  /* 0xff8000005c5c7808 */ /* 0x000fe40004000000 */
[----:B------:R-:W-:Y:S02]  /*6620*/  ISETP.NE.AND P0, PT, R17, RZ, PT ;  /* 0x000000ff1100720c */ /* 0x000fe40003f05270 */
[----:B------:R-:W-:Y:S02]  /*6630*/  FMNMX.FTZ R3, R175, R3, !PT ;  /* 0x00000003af037209 */ /* 0x000fe40007810000 */
        /* <DEDUP_REMOVED lines=19> */
[----:B------:R-:W-:Y:S02]  /*6770*/  ISETP.GT.AND P0, PT, R0, 0x30, !P6 ;  /* 0x000000300000780c */ /* 0x000fe40007704270 */
[----:B------:R-:W-:Y:S02]  /*6780*/  ISETP.NE.AND P6, PT, R4, RZ, PT ;  /* 0x000000ff0400720c */ /* 0x000fe40003fc5270 */
[----:B------:R-:W1:Y:S01]  /*6790*/  SHFL.BFLY PT, R4, R3, 0x2, 0x1f ;  /* 0x0c401f0003047f89 */ /* 0x000e6200000e0000 */
[----:B------:R-:W-:-:S04]  /*67a0*/  ISETP.LT.OR P0, PT, R2, 0x31, P0 ;  /* 0x000000310200780c */ /* 0x000fc80000701670 */
[----:B------:R-:W-:Y:S02]  /*67b0*/  FSEL R163, R78, -INF , !P0 ;  /* 0xff8000004ea37808 */ /* 0x000fe40004000000 */
[----:B------:R-:W-:Y:S01]  /*67c0*/  ISETP.GT.AND P0, PT, R0, 0x31, !P5 ;  /* 0x000000310000780c */ /* 0x000fe20006f04270 */
[----:B------:R-:W-:Y:S01]  /*67d0*/  LDSM.16.MT88.4 R76, [R192+0x800] ;  /* 0x00080000c04c783b */ /* 0x000fe20000004200 */
[----:B------:R-:W-:Y:S02]  /*67e0*/  ISETP.NE.AND P5, PT, R10, RZ, PT ;  /* 0x000000ff0a00720c */ /* 0x000fe40003fa5270 */
[----:B------:R-:W-:-:S04]  /*67f0*/  ISETP.LT.OR P0, PT, R2, 0x32, P0 ;  /* 0x000000320200780c */ /* 0x000fc80000701670 */
[----:B------:R-:W-:Y:S02]  /*6800*/  FSEL R164, R72, -INF , !P0 ;  /* 0xff80000048a47808 */ /* 0x000fe40004000000 */
[----:B------:R-:W-:Y:S02]  /*6810*/  ISETP.GT.AND P0, PT, R0, 0x38, !P3 ;  /* 0x000000380000780c */ /* 0x000fe40005f04270 */
[----:B------:R-:W-:Y:S02]  /*6820*/  ISETP.NE.AND P3, PT, R11, RZ, PT ;  /* 0x000000ff0b00720c */ /* 0x000fe40003f65270 */
[----:B------:R-:W-:Y:S02]  /*6830*/  ISETP.LT.OR P0, PT, R2, 0x39, P0 ;  /* 0x000000390200780c */ /* 0x000fe40000701670 */
[----:B-1----:R-:W-:Y:S02]  /*6840*/  FMNMX.FTZ R3, R3, R4, !PT ;  /* 0x0000000403037209 */ /* 0x002fe40007810000 */
[----:B------:R-:W-:-:S02]  /*6850*/  FSEL R165, R50, -INF , !P0 ;  /* 0xff80000032a57808 */ /* 0x000fc40004000000 */
[----:B------:R-:W-:Y:S01]  /*6860*/  ISETP.GT.AND P0, PT, R0, 0x39, !P2 ;  /* 0x000000390000780c */ /* 0x000fe20005704270 */
[----:B------:R-:W1:Y:S01]  /*6870*/  SHFL.BFLY PT, R4, R3, 0x1, 0x1f ;  /* 0x0c201f0003047f89 */ /* 0x000e6200000e0000 */
[----:B------:R-:W-:Y:S02]  /*6880*/  ISETP.NE.AND P2, PT, R12, RZ, PT ;  /* 0x000000ff0c00720c */ /* 0x000fe40003f45270 */
[----:B------:R-:W-:Y:S02]  /*6890*/  ISETP.LT.OR P0, PT, R2, 0x3a, P0 ;  /* 0x0000003a0200780c */ /* 0x000fe40000701670 */
[C---:B------:R-:W-:Y:S02]  /*68a0*/  ISETP.GT.AND P2, PT, R0.reuse, 0x40, !P2 ;  /* 0x000000400000780c */ /* 0x040fe40005744270 */
[----:B------:R-:W-:Y:S02]  /*68b0*/  FSEL R168, R49, -INF , !P0 ;  /* 0xff80000031a87808 */ /* 0x000fe40004000000 */
[----:B------:R-:W-:-:S02]  /*68c0*/  ISETP.GT.AND P0, PT, R0, RZ, !P1 ;  /* 0x000000ff0000720c */ /* 0x000fc40004f04270 */
[----:B------:R-:W-:Y:S02]  /*68d0*/  ISETP.GT.AND P1, PT, R0, 0x41, !P3 ;  /* 0x000000410000780c */ /* 0x000fe40005f24270 */
[C---:B------:R-:W-:Y:S02]  /*68e0*/  ISETP.LT.OR P0, PT, R2.reuse, 0x1, P0 ;  /* 0x000000010200780c */ /* 0x040fe40000701670 */
[----:B------:R-:W-:Y:S02]  /*68f0*/  ISETP.LT.OR P3, PT, R2, 0x41, P2 ;  /* 0x000000410200780c */ /* 0x000fe40001761670 */
[----:B------:R-:W-:Y:S02]  /*6900*/  FSEL R68, R148, -INF , !P0 ;  /* 0xff80000094447808 */ /* 0x000fe40004000000 */
[----:B------:R-:W-:Y:S02]  /*6910*/  ISETP.LT.OR P2, PT, R2, 0x42, P1 ;  /* 0x000000420200780c */ /* 0x000fe40000f41670 */
[----:B------:R-:W-:-:S02]  /*6920*/  FMNMX.FTZ R7, R68, R73, !PT ;  /* 0x0000004944077209 */ /* 0x000fc40007810000 */
[----:B------:R-:W-:Y:S02]  /*6930*/  FSEL R162, R61, -INF , !P3 ;  /* 0xff8000003da27808 */ /* 0x000fe40005800000 */
[----:B-1----:R-:W-:Y:S02]  /*6940*/  FMNMX.FTZ R72, R3, R4, !PT ;  /* 0x0000000403487209 */ /* 0x002fe40007810000 */
[----:B------:R-:W-:Y:S02]  /*6950*/  FSEL R161, R59, -INF , !P2 ;  /* 0xff8000003ba17808 */ /* 0x000fe40005000000 */
[C---:B------:R-:W-:Y:S01]  /*6960*/  FSETP.NEU.FTZ.AND P0, PT, R72.reuse, -INF , PT ;  /* 0xff8000004800780b */ /* 0x040fe20003f1d000 */
[----:B------:R-:W-:-:S05]  /*6970*/  FMUL.FTZ R3, R72, c[0x0][0x2d0] ;  /* 0x0000b40048037a20 */ /* 0x000fca0000410000 */
[----:B------:R-:W-:Y:S02]  /*6980*/  FSEL R4, R3, RZ, P0 ;  /* 0x000000ff03047208 */ /* 0x000fe40000000000 */
[----:B------:R-:W-:-:S03]  /*6990*/  FMNMX.FTZ R3, R27, R32, !PT ;  /* 0x000000201b037209 */ /* 0x000fc60007810000 */
[----:B------:R-:W-:Y:S01]  /*69a0*/  FFMA.FTZ R6, R25, c[0x0][0x2d0], -R4 ;  /* 0x0000b40019067a23 */ /* 0x000fe20000010804 */
[----:B------:R-:W-:-:S03]  /*69b0*/  FMNMX.FTZ R3, R33, R3, !PT ;  /* 0x0000000321037209 */ /* 0x000fc60007810000 */
[----:B------:R1:W-:Y:S01]  /*69c0*/  MUFU.EX2 R8, R6 ;  /* 0x0000000600087308 */ /* 0x0003e20000000800 */
[----:B------:R-:W-:-:S04]  /*69d0*/  FMNMX.FTZ R3, R34, R3, !PT ;  /* 0x0000000322037209 */ /* 0x000fc80007810000 */
[----:B------:R-:W-:-:S04]  /*69e0*/  FMNMX.FTZ R3, R45, R3, !PT ;  /* 0x000000032d037209 */ /* 0x000fc80007810000 */
[----:B------:R-:W-:-:S04]  /*69f0*/  FMNMX.FTZ R3, R47, R3, !PT ;  /* 0x000000032f037209 */ /* 0x000fc80007810000 */
[----:B------:R-:W-:Y:S02]  /*6a00*/  FMNMX.FTZ R3, R60, R3, !PT ;  /* 0x000000033c037209 */ /* 0x000fe40007810000 */
[----:B-1----:R-:W-:Y:S01]  /*6a10*/  FMNMX.FTZ R6, R85, R7, !PT ;  /* 0x0000000755067209 */ /* 0x002fe20007810000 */
[----:B------:R-:W-:Y:S01]  /*6a20*/  FFMA.FTZ R7, R26, c[0x0][0x2d0], -R4 ;  /* 0x0000b4001a077a23 */ /* 0x000fe20000010804 */
[----:B------:R-:W-:Y:S02]  /*6a30*/  FMNMX.FTZ R3, R75, R3, !PT ;  /* 0x000000034b037209 */ /* 0x000fe40007810000 */
[----:B------:R-:W-:Y:S01]  /*6a40*/  FMNMX.FTZ R6, R84, R6, !PT ;  /* 0x0000000654067209 */ /* 0x000fe20007810000 */
[----:B------:R1:W2:Y:S01]  /*6a50*/  MUFU.EX2 R9, R7 ;  /* 0x0000000700097308 */ /* 0x0002a20000000800 */
[----:B------:R-:W-:Y:S02]  /*6a60*/  FMNMX.FTZ R3, R118, R3, !PT ;  /* 0x0000000376037209 */ /* 0x000fe40007810000 */
[----:B------:R-:W-:-:S02]  /*6a70*/  FMNMX.FTZ R6, R87, R6, !PT ;  /* 0x0000000657067209 */ /* 0x000fc40007810000 */
[----:B------:R-:W-:Y:S02]  /*6a80*/  FMNMX.FTZ R3, R119, R3, !PT ;  /* 0x0000000377037209 */ /* 0x000fe40007810000 */
[----:B------:R-:W-:Y:S02]  /*6a90*/  FMNMX.FTZ R6, R89, R6, !PT ;  /* 0x0000000659067209 */ /* 0x000fe40007810000 */
[----:B------:R-:W-:Y:S02]  /*6aa0*/  FMNMX.FTZ R3, R131, R3, !PT ;  /* 0x0000000383037209 */ /* 0x000fe40007810000 */
[----:B------:R-:W-:Y:S02]  /*6ab0*/  FMNMX.FTZ R6, R92, R6, !PT ;  /* 0x000000065c067209 */ /* 0x000fe40007810000 */
[----:B------:R-:W-:Y:S02]  /*6ac0*/  FMNMX.FTZ R3, R132, R3, !PT ;  /* 0x0000000384037209 */ /* 0x000fe40007810000 */
[----:B------:R-:W-:Y:S01]  /*6ad0*/  FMNMX.FTZ R6, R93, R6, !PT ;  /* 0x000000065d067209 */ /* 0x000fe20007810000 */
[----:B-1----:R-:W-:Y:S01]  /*6ae0*/  FFMA.FTZ R7, R28, c[0x0][0x2d0], -R4 ;  /* 0x0000b4001c077a23 */ /* 0x002fe20000010804 */
[----:B------:R-:W-:-:S02]  /*6af0*/  FMNMX.FTZ R3, R134, R3, !PT ;  /* 0x0000000386037209 */ /* 0x000fc40007810000 */
[----:B------:R-:W-:Y:S01]  /*6b00*/  FMNMX.FTZ R6, R133, R6, !PT ;  /* 0x0000000685067209 */ /* 0x000fe20007810000 */
[----:B------:R1:W-:Y:S01]  /*6b10*/  MUFU.EX2 R185, R7 ;  /* 0x0000000700b97308 */ /* 0x0003e20000000800 */
[----:B------:R-:W-:Y:S02]  /*6b20*/  FMNMX.FTZ R3, R144, R3, !PT ;  /* 0x0000000390037209 */ /* 0x000fe40007810000 */
[----:B------:R-:W-:Y:S02]  /*6b30*/  FMNMX.FTZ R6, R153, R6, !PT ;  /* 0x0000000699067209 */ /* 0x000fe40007810000 */
[----:B------:R-:W-:Y:S02]  /*6b40*/  FMNMX.FTZ R3, R152, R3, !PT ;  /* 0x0000000398037209 */ /* 0x000fe40007810000 */
[----:B--2---:R-:W-:Y:S02]  /*6b50*/  F2FP.PACK_AB R12, R9, R8 ;  /* 0x00000008090c723e */ /* 0x004fe400000000ff */
[----:B------:R-:W-:-:S04]  /*6b60*/  FMNMX.FTZ R3, R154, R3, !PT ;  /* 0x000000039a037209 */ /* 0x000fc80007810000 */
[----:B------:R-:W-:Y:S01]  /*6b70*/  FMNMX.FTZ R3, R173, R3, !PT ;  /* 0x00000003ad037209 */ /* 0x000fe20007810000 */
[----:B-1----:R-:W-:-:S03]  /*6b80*/  FFMA.FTZ R7, R29, c[0x0][0x2d0], -R4 ;  /* 0x0000b4001d077a23 */ /* 0x002fc60000010804 */
[----:B------:R-:W-:Y:S01]  /*6b90*/  FMNMX.FTZ R3, R172, R3, !PT ;  /* 0x00000003ac037209 */ /* 0x000fe20007810000 */
[----:B------:R1:W2:Y:S03]  /*6ba0*/  MUFU.EX2 R184, R7 ;  /* 0x0000000700b87308 */ /* 0x0002a60000000800 */
[----:B------:R-:W-:-:S04]  /*6bb0*/  FMNMX.FTZ R3, R171, R3, !PT ;  /* 0x00000003ab037209 */ /* 0x000fc80007810000 */
[----:B------:R-:W-:-:S05]  /*6bc0*/  FMNMX.FTZ R3, R169, R3, !PT ;  /* 0x00000003a9037209 */ /* 0x000fca0007810000 */
[----:B------:R-:W3:Y:S01]  /*6bd0*/  SHFL.BFLY PT, R5, R3, 0x2, 0x1f ;  /* 0x0c401f0003057f89 */ /* 0x000ee200000e0000 */
[----:B-1----:R-:W-:Y:S01]  /*6be0*/  FFMA.FTZ R7, R30, c[0x0][0x2d0], -R4 ;  /* 0x0000b4001e077a23 */ /* 0x002fe20000010804 */
[----:B--2---:R-:W-:Y:S02]  /*6bf0*/  F2FP.PACK_AB R14, R184, R185 ;  /* 0x000000b9b80e723e */ /* 0x004fe400000000ff */
[----:B------:R-:W-:Y:S01]  /*6c00*/  LDSM.16.MT88.4 R28, [R189] ;  /* 0x00000000bd1c783b */ /* 0x000fe20000004200 */
[----:B------:R1:W-:Y:S01]  /*6c10*/  MUFU.EX2 R183, R7 ;  /* 0x0000000700b77308 */ /* 0x0003e20000000800 */
[----:B---3--:R-:W-:Y:S02]  /*6c20*/  FMNMX.FTZ R3, R3, R5, !PT ;  /* 0x0000000503037209 */ /* 0x008fe40007810000 */
[----:B-1----:R-:W-:-:S03]  /*6c30*/  FMNMX.FTZ R7, R155, R6, !PT ;  /* 0x000000069b077209 */ /* 0x002fc60007810000 */
[----:B------:R-:W1:Y:S01]  /*6c40*/  SHFL.BFLY PT, R5, R3, 0x1, 0x1f ;  /* 0x0c201f0003057f89 */ /* 0x000e6200000e0000 */
[----:B------:R-:W-:Y:S02]  /*6c50*/  FMNMX.FTZ R7, R157, R7, !PT ;  /* 0x000000079d077209 */ /* 0x000fe40007810000 */
[----:B-1----:R-:W-:Y:S02]  /*6c60*/  FMNMX.FTZ R71, R3, R5, !PT ;  /* 0x0000000503477209 */ /* 0x002fe40007810000 */
[----:B------:R-:W-:Y:S02]  /*6c70*/  FMNMX.FTZ R5, R69, R74, !PT ;  /* 0x0000004a45057209 */ /* 0x000fe40007810000 */
[C---:B------:R-:W-:Y:S01]  /*6c80*/  FSETP.NEU.FTZ.AND P0, PT, R71.reuse, -INF , PT ;  /* 0xff8000004700780b */ /* 0x040fe20003f1d000 */
[----:B------:R-:W-:Y:S01]  /*6c90*/  FMUL.FTZ R3, R71, c[0x0][0x2d0] ;  /* 0x0000b40047037a20 */ /* 0x000fe20000410000 */
[----:B------:R-:W-:-:S04]  /*6ca0*/  FMNMX.FTZ R5, R86, R5, !PT ;  /* 0x0000000556057209 */ /* 0x000fc80007810000 */
[----:B------:R-:W-:Y:S02]  /*6cb0*/  FMNMX.FTZ R5, R88, R5, !PT ;  /* 0x0000000558057209 */ /* 0x000fe40007810000 */
[----:B------:R-:W-:Y:S02]  /*6cc0*/  FSEL R3, R3, RZ, P0 ;  /* 0x000000ff03037208 */ /* 0x000fe40000000000 */
[----:B------:R-:W-:Y:S02]  /*6cd0*/  FMNMX.FTZ R5, R90, R5, !PT ;  /* 0x000000055a057209 */ /* 0x000fe40007810000 */
[C---:B------:R-:W-:Y:S01]  /*6ce0*/  ISETP.GT.AND P0, PT, R0.reuse, 0x48, !P5 ;  /* 0x000000480000780c */ /* 0x040fe20006f04270 */
[----:B------:R-:W-:Y:S01]  /*6cf0*/  FFMA.FTZ R6, R27, c[0x0][0x2d0], -R3 ;  /* 0x0000b4001b067a23 */ /* 0x000fe20000010803 */
[----:B------:R-:W-:Y:S02]  /*6d00*/  FMNMX.FTZ R5, R91, R5, !PT ;  /* 0x000000055b057209 */ /* 0x000fe40007810000 */
[----:B------:R-:W-:Y:S01]  /*6d10*/  ISETP.GT.AND P5, PT, R0, 0x49, !P6 ;  /* 0x000000490000780c */ /* 0x000fe200077a4270 */
[----:B------:R1:W-:Y:S01]  /*6d20*/  MUFU.EX2 R249, R6 ;  /* 0x0000000600f97308 */ /* 0x0003e20000000800 */
[----:B------:R-:W-:-:S02]  /*6d30*/  FMNMX.FTZ R5, R94, R5, !PT ;  /* 0x000000055e057209 */ /* 0x000fc40007810000 */
[C---:B------:R-:W-:Y:S02]  /*6d40*/  ISETP.LT.OR P1, PT, R2.reuse, 0x49, P0 ;  /* 0x000000490200780c */ /* 0x040fe40000721670 */
[----:B------:R-:W-:Y:S02]  /*6d50*/  FMNMX.FTZ R5, R95, R5, !PT ;  /* 0x000000055f057209 */ /* 0x000fe40007810000 */
[----:B------:R-:W-:Y:S01]  /*6d60*/  ISETP.LT.OR P0, PT, R2, 0x4a, P5 ;  /* 0x0000004a0200780c */ /* 0x000fe20002f01670 */
[----:B------:R-:W-:Y:S01]  /*6d70*/  FFMA.FTZ R2, R34, c[0x0][0x2d0], -R3 ;  /* 0x0000b40022027a23 */ /* 0x000fe20000010803 */
[----:B------:R-:W-:Y:S02]  /*6d80*/  FMNMX.FTZ R5, R135, R5, !PT ;  /* 0x0000000587057209 */ /* 0x000fe40007810000 */
[----:B------:R-:W-:Y:S01]  /*6d90*/  FSEL R160, R51, -INF , !P1 ;  /* 0xff80000033a07808 */ /* 0x000fe20004800000 */
[----:B------:R-:W-:Y:S01]  /*6da0*/  MUFU.EX2 R246, R2 ;  /* 0x0000000200f67308 */ /* 0x000fe20000000800 */
[----:B------:R-:W-:-:S02]  /*6db0*/  FMNMX.FTZ R5, R147, R5, !PT ;  /* 0x0000000593057209 */ /* 0x000fc40007810000 */
[----:B------:R-:W-:Y:S02]  /*6dc0*/  FSEL R159, R43, -INF , !P0 ;  /* 0xff8000002b9f7808 */ /* 0x000fe40004000000 */
[----:B------:R-:W-:Y:S02]  /*6dd0*/  FMNMX.FTZ R5, R156, R5, !PT ;  /* 0x000000059c057209 */ /* 0x000fe40007810000 */
[----:B-1----:R-:W-:Y:S02]  /*6de0*/  FMNMX.FTZ R6, R163, R7, !PT ;  /* 0x00000007a3067209 */ /* 0x002fe40007810000 */
[----:B------:R-:W-:Y:S02]  /*6df0*/  FMNMX.FTZ R5, R158, R5, !PT ;  /* 0x000000059e057209 */ /* 0x000fe40007810000 */
[----:B------:R-:W-:Y:S02]  /*6e00*/  FMNMX.FTZ R6, R164, R6, !PT ;  /* 0x00000006a4067209 */ /* 0x000fe40007810000 */
[----:B------:R-:W-:-:S02]  /*6e10*/  FMNMX.FTZ R5, R167, R5, !PT ;  /* 0x00000005a7057209 */ /* 0x000fc40007810000 */
[----:B------:R-:W-:Y:S02]  /*6e20*/  FMNMX.FTZ R6, R165, R6, !PT ;  /* 0x00000006a5067209 */ /* 0x000fe40007810000 */
[----:B------:R-:W-:-:S04]  /*6e30*/  FMNMX.FTZ R5, R166, R5, !PT ;  /* 0x00000005a6057209 */ /* 0x000fc80007810000 */
[----:B------:R-:W-:-:S04]  /*6e40*/  FMNMX.FTZ R5, R170, R5, !PT ;  /* 0x00000005aa057209 */ /* 0x000fc80007810000 */
[----:B------:R-:W-:-:S04]  /*6e50*/  FMNMX.FTZ R5, R174, R5, !PT ;  /* 0x00000005ae057209 */ /* 0x000fc80007810000 */
[----:B------:R-:W-:-:S04]  /*6e60*/  FMNMX.FTZ R5, R179, R5, !PT ;  /* 0x00000005b3057209 */ /* 0x000fc80007810000 */
[----:B------:R-:W-:Y:S01]  /*6e70*/  FMNMX.FTZ R0, R181, R5, !PT ;  /* 0x00000005b5007209 */ /* 0x000fe20007810000 */
[----:B------:R-:W-:-:S03]  /*6e80*/  FFMA.FTZ R5, R32, c[0x0][0x2d0], -R3 ;  /* 0x0000b40020057a23 */ /* 0x000fc60000010803 */
[----:B------:R-:W-:Y:S01]  /*6e90*/  FMNMX.FTZ R0, R182, R0, !PT ;  /* 0x00000000b6007209 */ /* 0x000fe20007810000 */
[----:B------:R1:W2:Y:S03]  /*6ea0*/  MUFU.EX2 R245, R5 ;  /* 0x0000000500f57308 */ /* 0x0002a60000000800 */
[----:B------:R-:W-:-:S05]  /*6eb0*/  FMNMX.FTZ R0, R180, R0, !PT ;  /* 0x00000000b4007209 */ /* 0x000fca0007810000 */
[----:B------:R-:W3:Y:S01]  /*6ec0*/  SHFL.BFLY PT, R7, R0, 0x2, 0x1f ;  /* 0x0c401f0000077f89 */ /* 0x000ee200000e0000 */
[----:B-1----:R-:W-:Y:S01]  /*6ed0*/  FFMA.FTZ R5, R33, c[0x0][0x2d0], -R3 ;  /* 0x0000b40021057a23 */ /* 0x002fe20000010803 */
[----:B--2---:R-:W-:Y:S02]  /*6ee0*/  F2FP.PACK_AB R13, R245, R249 ;  /* 0x000000f9f50d723e */ /* 0x004fe400000000ff */
[----:B------:R-:W-:Y:S01]  /*6ef0*/  LDSM.16.MT88.4 R32, [R190] ;  /* 0x00000000be20783b */ /* 0x000fe20000004200 */
[----:B------:R1:W2:Y:S01]  /*6f00*/  MUFU.EX2 R248, R5 ;  /* 0x0000000500f87308 */ /* 0x0002a20000000800 */
[----:B---3--:R-:W-:Y:S02]  /*6f10*/  FMNMX.FTZ R0, R0, R7, !PT ;  /* 0x0000000700007209 */ /* 0x008fe40007810000 */
[----:B-1----:R-:W-:-:S03]  /*6f20*/  FMNMX.FTZ R5, R168, R6, !PT ;  /* 0x00000006a8057209 */ /* 0x002fc60007810000 */
[----:B------:R-:W1:Y:S01]  /*6f30*/  SHFL.BFLY PT, R7, R0, 0x1, 0x1f ;  /* 0x0c201f0000077f89 */ /* 0x000e6200000e0000 */
[----:B--2---:R-:W-:Y:S02]  /*6f40*/  F2FP.PACK_AB R15, R246, R248 ;  /* 0x000000f8f60f723e */ /* 0x004fe400000000ff */
[----:B------:R-:W-:-:S04]  /*6f50*/  FMNMX.FTZ R5, R162, R5, !PT ;  /* 0x00000005a2057209 */ /* 0x000fc80007810000 */
[----:B------:R-:W-:Y:S01]  /*6f60*/  FMNMX.FTZ R2, R161, R5, !PT ;  /* 0x00000005a1027209 */ /* 0x000fe20007810000 */
[----:B------:R-:W-:Y:S01]  /*6f70*/  FFMA.FTZ R5, R40, c[0x0][0x2d0], -R4 ;  /* 0x0000b40028057a23 */ /* 0x000fe20000010804 */
[C---:B------:R-:W-:Y:S01]  /*6f80*/  HMMA.16816.F32 R48, R12.reuse, R28, RZ ;  /* 0x0000001c0c30723c */ /* 0x040fe200000018ff */
[----:B------:R-:W-:Y:S01]  /*6f90*/  LDSM.16.MT88.4 R40, [R192] ;  /* 0x00000000c028783b */ /* 0x000fe20000004200 */
[----:B------:R-:W-:Y:S01]  /*6fa0*/  FMNMX.FTZ R2, R160, R2, !PT ;  /* 0x00000002a0027209 */ /* 0x000fe20007810000 */
[----:B------:R2:W-:Y:S03]  /*6fb0*/  MUFU.EX2 R250, R5 ;  /* 0x0000000500fa7308 */ /* 0x0005e60000000800 */
[----:B------:R-:W-:Y:S02]  /*6fc0*/  FMNMX.FTZ R2, R159, R2, !PT ;  /* 0x000000029f027209 */ /* 0x000fe40007810000 */
[----:B------:R-:W-:Y:S03]  /*6fd0*/  HMMA.16816.F32 R56, R12, R36, RZ ;  /* 0x000000240c38723c */ /* 0x000fe600000018ff */
[----:B------:R-:W3:Y:S01]  /*6fe0*/  SHFL.BFLY PT, R6, R2, 0x2, 0x1f ;  /* 0x0c401f0002067f89 */ /* 0x000ee200000e0000 */
[----:B-1----:R-:W-:Y:S01]  /*6ff0*/  FMNMX.FTZ R70, R0, R7, !PT ;  /* 0x0000000700467209 */ /* 0x002fe20007810000 */
[----:B------:R-:W-:-:S03]  /*7000*/  FFMA.FTZ R0, R60, c[0x0][0x2d0], -R3 ;  /* 0x0000b4003c007a23 */ /* 0x000fc60000010803 */
[----:B------:R-:W-:Y:S01]  /*7010*/  HMMA.16816.F32 R20, R12, R38, RZ ;  /* 0x000000260c14723c */ /* 0x000fe200000018ff */
[----:B------:R-:W-:Y:S01]  /*7020*/  LDSM.16.MT88.4 R60, [R193+0x800] ;  /* 0x00080000c13c783b */ /* 0x000fe20000004200 */
[----:B--2---:R-:W-:Y:S01]  /*7030*/  FFMA.FTZ R5, R44, c[0x0][0x2d0], -R4 ;  /* 0x0000b4002c057a23 */ /* 0x004fe20000010804 */
[----:B------:R1:W-:Y:S01]  /*7040*/  MUFU.EX2 R242, R0 ;  /* 0x0000000000f27308 */ /* 0x0003e20000000800 */
[----:B------:R-:W-:-:S04]  /*7050*/  FSETP.NEU.FTZ.AND P0, PT, R70, -INF , PT ;  /* 0xff8000004600780b */ /* 0x000fc80003f1d000 */
[C---:B------:R-:W-:Y:S03]  /*7060*/  HMMA.16816.F32 R16, R12.reuse, R34, RZ ;  /* 0x000000220c10723c */ /* 0x040fe600000018ff */
[----:B------:R2:W-:Y:S01]  /*7070*/  MUFU.EX2 R251, R5 ;  /* 0x0000000500fb7308 */ /* 0x0005e20000000800 */
[----:B---3--:R-:W-:Y:S01]  /*7080*/  FMNMX.FTZ R2, R2, R6, !PT ;  /* 0x0000000602027209 */ /* 0x008fe20007810000 */
[----:B-1----:R-:W-:Y:S02]  /*7090*/  FMUL.FTZ R0, R70, c[0x0][0x2d0] ;  /* 0x0000b40046007a20 */ /* 0x002fe40000410000 */
[----:B------:R-:W-:Y:S02]  /*70a0*/  FFMA.FTZ R6, R75, c[0x0][0x2d0], -R3 ;  /* 0x0000b4004b067a23 */ /* 0x000fe40000010803 */
[----:B------:R-:W1:Y:S01]  /*70b0*/  SHFL.BFLY PT, R7, R2, 0x1, 0x1f ;  /* 0x0c201f0002077f89 */ /* 0x000e6200000e0000 */
[----:B------:R-:W-:Y:S01]  /*70c0*/  HMMA.16816.F32 R24, R12, R40, RZ ;  /* 0x000000280c18723c */ /* 0x000fe200000018ff */
[----:B------:R-:W3:Y:S01]  /*70d0*/  MUFU.EX2 R247, R6 ;  /* 0x0000000600f77308 */ /* 0x000ee20000000800 */
[----:B------:R-:W-:-:S02]  /*70e0*/  IMAD.MOV.U32 R75, RZ, RZ, R97 ;  /* 0x000000ffff4b7224 */ /* 0x000fc400078e0061 */
[----:B--2---:R-:W-:-:S05]  /*70f0*/  FFMA.FTZ R5, R46, c[0x0][0x2d0], -R4 ;  /* 0x0000b4002e057a23 */ /* 0x004fca0000010804 */
[----:B------:R2:W4:Y:S01]  /*7100*/  MUFU.EX2 R252, R5 ;  /* 0x0000000500fc7308 */ /* 0x0005220000000800 */
[----:B---3--:R-:W-:Y:S01]  /*7110*/  F2FP.PACK_AB R11, R247, R242 ;  /* 0x000000f2f70b723e */ /* 0x008fe200000000ff */
[----:B--2---:R-:W-:Y:S01]  /*7120*/  FFMA.FTZ R5, R52, c[0x0][0x2d0], -R4 ;  /* 0x0000b40034057a23 */ /* 0x004fe20000010804 */
[----:B----4-:R-:W-:Y:S01]  /*7130*/  F2FP.PACK_AB R10, R252, R251 ;  /* 0x000000fbfc0a723e */ /* 0x010fe200000000ff */
[----:B------:R-:W-:Y:S04]  /*7140*/  HMMA.16816.F32 R52, R12, R32, RZ ;  /* 0x000000200c34723c */ /* 0x000fe800000018ff */
[----:B------:R2:W-:Y:S02]  /*7150*/  MUFU.EX2 R96, R5 ;  /* 0x0000000500607308 */ /* 0x0005e40000000800 */
[----:B--2---:R-:W-:-:S06]  /*7160*/  FFMA.FTZ R5, R45, c[0x0][0x2d0], -R3 ;  /* 0x0000b4002d057a23 */ /* 0x004fcc0000010803 */
[----:B------:R2:W-:Y:S02]  /*7170*/  MUFU.EX2 R241, R5 ;  /* 0x0000000500f17308 */ /* 0x0005e40000000800 */
[----:B--2---:R-:W-:Y:S02]  /*7180*/  FFMA.FTZ R5, R47, c[0x0][0x2d0], -R3 ;  /* 0x0000b4002f057a23 */ /* 0x004fe40000010803 */
[C---:B------:R-:W-:Y:S04]  /*7190*/  HMMA.16816.F32 R44, R12.reuse, R30, RZ ;  /* 0x0000001e0c2c723c */ /* 0x040fe800000018ff */
[----:B------:R2:W3:Y:S04]  /*71a0*/  MUFU.EX2 R240, R5 ;  /* 0x0000000500f07308 */ /* 0x0004e80000000800 */
[----:B------:R-:W-:Y:S01]  /*71b0*/  HMMA.16816.F32 R12, R12, R42, RZ ;  /* 0x0000002a0c0c723c */ /* 0x000fe200000018ff */
[----:B--2---:R-:W-:-:S05]  /*71c0*/  FSEL R5, R0, RZ, P0 ;  /* 0x000000ff00057208 */ /* 0x004fca0000000000 */
[--C-:B------:R-:W-:Y:S02]  /*71d0*/  FFMA.FTZ R0, R69, c[0x0][0x2d0], -R5.reuse ;  /* 0x0000b40045007a23 */ /* 0x100fe40000010805 */
[----:B------:R-:W-:Y:S02]  /*71e0*/  FFMA.FTZ R6, R74, c[0x0][0x2d0], -R5 ;  /* 0x0000b4004a067a23 */ /* 0x000fe40000010805 */
[----:B------:R1:W-:Y:S01]  /*71f0*/  MUFU.EX2 R238, R0 ;  /* 0x0000000000ee7308 */ /* 0x0003e20000000800 */
[----:B------:R-:W-:Y:S01]  /*7200*/  IMAD.MOV.U32 R74, RZ, RZ, R9 ;  /* 0x000000ffff4a7224 */ /* 0x000fe200078e0009 */
[----:B---3--:R-:W-:-:S06]  /*7210*/  F2FP.PACK_AB R9, R240, R241 ;  /* 0x000000f1f009723e */ /* 0x008fcc00000000ff */
[----:B------:R2:W3:Y:S01]  /*7220*/  MUFU.EX2 R236, R6 ;  /* 0x0000000600ec7308 */ /* 0x0004e20000000800 */
[----:B-1----:R-:W-:Y:S01]  /*7230*/  FMNMX.FTZ R0, R2, R7, !PT ;  /* 0x0000000702007209 */ /* 0x002fe20007810000 */
[----:B------:R-:W-:Y:S02]  /*7240*/  FFMA.FTZ R2, R86, c[0x0][0x2d0], -R5 ;  /* 0x0000b40056027a23 */ /* 0x000fe40000010805 */
[----:B------:R-:W-:Y:S01]  /*7250*/  IMAD.MOV.U32 R7, RZ, RZ, R8 ;  /* 0x000000ffff077224 */ /* 0x000fe200078e0008 */
[----:B------:R-:W-:-:S03]  /*7260*/  FSETP.NEU.FTZ.AND P0, PT, R0, -INF , PT ;  /* 0xff8000000000780b */ /* 0x000fc60003f1d000 */
[----:B------:R1:W-:Y:S01]  /*7270*/  MUFU.EX2 R237, R2 ;  /* 0x0000000200ed7308 */ /* 0x0003e20000000800 */
[----:B------:R-:W-:Y:S01]  /*7280*/  F2FP.PACK_AB R8, R250, R183 ;  /* 0x000000b7fa08723e */ /* 0x000fe200000000ff */
[----:B--2---:R-:W-:-:S06]  /*7290*/  FFMA.FTZ R6, R88, c[0x0][0x2d0], -R5 ;  /* 0x0000b40058067a23 */ /* 0x004fcc0000010805 */
[----:B------:R2:W4:Y:S01]  /*72a0*/  MUFU.EX2 R235, R6 ;  /* 0x0000000600eb7308 */ /* 0x0005220000000800 */
[----:B------:R-:W-:Y:S01]  /*72b0*/  HMMA.16816.F32 R124, R8, R64, R48 ;  /* 0x00000040087c723c */ /* 0x000fe20000001830 */
[----:B-1----:R-:W-:-:S07]  /*72c0*/  FMUL.FTZ R2, R0, c[0x0][0x2d0] ;  /* 0x0000b40000027a20 */ /* 0x002fce0000410000 */
[----:B------:R-:W-:Y:S01]  /*72d0*/  HMMA.16816.F32 R120, R8, R60, R56 ;  /* 0x0000003c0878723c */ /* 0x000fe20000001838 */
[----:B------:R-:W-:-:S07]  /*72e0*/  FSEL R2, R2, RZ, P0 ;  /* 0x000000ff02027208 */ /* 0x000fce0000000000 */
[----:B------:R-:W-:Y:S01]  /*72f0*/  HMMA.16816.F32 R48, R8, R80, R52 ;  /* 0x000000500830723c */ /* 0x000fe20000001834 */
[----:B--2---:R-:W-:-:S04]  /*7300*/  FFMA.FTZ R6, R68, c[0x0][0x2d0], -R2 ;  /* 0x0000b40044067a23 */ /* 0x004fc80000010802 */
[----:B------:R1:W-:Y:S03]  /*7310*/  MUFU.EX2 R69, R6 ;  /* 0x0000000600457308 */ /* 0x0003e60000000800 */
[C---:B------:R-:W-:Y:S08]  /*7320*/  HMMA.16816.F32 R108, R8.reuse, R76, R24 ;  /* 0x0000004c086c723c */ /* 0x040ff00000001818 */
[----:B------:R-:W-:Y:S01]  /*7330*/  HMMA.16816.F32 R104, R8, R66, R44 ;  /* 0x000000420868723c */ /* 0x000fe2000000182c */
[----:B-1----:R-:W-:-:S02]  /*7340*/  FFMA.FTZ R6, R73, c[0x0][0x2d0], -R2 ;  /* 0x0000b40049067a23 */ /* 0x002fc40000010802 */
[----:B------:R-:W-:-:S05]  /*7350*/  IMAD.MOV.U32 R73, RZ, RZ, R96 ;  /* 0x000000ffff497224 */ /* 0x000fca00078e0060 */
[C---:B------:R-:W-:Y:S01]  /*7360*/  HMMA.16816.F32 R100, R8.reuse, R62, R20 ;  /* 0x0000003e0864723c */ /* 0x040fe20000001814 */
[----:B------:R1:W2:Y:S07]  /*7370*/  MUFU.EX2 R233, R6 ;  /* 0x0000000600e97308 */ /* 0x0002ae0000000800 */
[C---:B------:R-:W-:Y:S08]  /*7380*/  HMMA.16816.F32 R112, R8.reuse, R82, R16 ;  /* 0x000000520870723c */ /* 0x040ff00000001810 */
[----:B------:R-:W-:Y:S01]  /*7390*/  HMMA.16816.F32 R96, R8, R78, R12 ;  /* 0x0000004e0860723c */ /* 0x000fe2000000180c */
[----:B-1----:R-:W-:-:S04]  /*73a0*/  FFMA.FTZ R6, R85, c[0x0][0x2d0], -R2 ;  /* 0x0000b40055067a23 */ /* 0x002fc80000010802 */
[----:B------:R1:W-:Y:S02]  /*73b0*/  MUFU.EX2 R234, R6 ;  /* 0x0000000600ea7308 */ /* 0x0003e40000000800 */
[----:B---3--:R-:W-:Y:S02]  /*73c0*/  F2FP.PACK_AB R8, R236, R238 ;  /* 0x000000eeec08723e */ /* 0x008fe400000000ff */
[----:B----4-:R-:W-:Y:S02]  /*73d0*/  F2FP.PACK_AB R10, R235, R237 ;  /* 0x000000edeb0a723e */ /* 0x010fe400000000ff */
[----:B--2---:R-:W-:Y:S01]  /*73e0*/  F2FP.PACK_AB R9, R233, R69 ;  /* 0x00000045e909723e */ /* 0x004fe200000000ff */
[----:B-1----:R-:W-:-:S04]  /*73f0*/  FFMA.FTZ R6, R84, c[0x0][0x2d0], -R2 ;  /* 0x0000b40054067a23 */ /* 0x002fc80000010802 */
[----:B------:R1:W2:Y:S02]  /*7400*/  MUFU.EX2 R232, R6 ;  /* 0x0000000600e87308 */ /* 0x0002a40000000800 */
[----:B-1----:R-:W-:Y:S01]  /*7410*/  FFMA.FTZ R6, R90, c[0x0][0x2d0], -R5 ;  /* 0x0000b4005a067a23 */ /* 0x002fe20000010805 */
[----:B--2---:R-:W-:-:S05]  /*7420*/  F2FP.PACK_AB R11, R232, R234 ;  /* 0x000000eae80b723e */ /* 0x004fca00000000ff */
[----:B------:R1:W-:Y:S02]  /*7430*/  MUFU.EX2 R230, R6 ;  /* 0x0000000600e67308 */ /* 0x0003e40000000800 */
[C---:B------:R-:W-:Y:S08]  /*7440*/  HMMA.16816.F32 R16, R8.reuse, R32, RZ ;  /* 0x000000200810723c */ /* 0x040ff000000018ff */
[----:B------:R-:W-:Y:S01]  /*7450*/  HMMA.16816.F32 R24, R8, R28, RZ ;  /* 0x0000001c0818723c */ /* 0x000fe200000018ff */
[----:B-1----:R-:W-:-:S04]  /*7460*/  FFMA.FTZ R6, R91, c[0x0][0x2d0], -R5 ;  /* 0x0000b4005b067a23 */ /* 0x002fc80000010805 */
[----:B------:R1:W2:Y:S03]  /*7470*/  MUFU.EX2 R229, R6 ;  /* 0x0000000600e57308 */ /* 0x0002a60000000800 */
[C---:B------:R-:W-:Y:S08]  /*7480*/  HMMA.16816.F32 R20, R8.reuse, R36, RZ ;  /* 0x000000240814723c */ /* 0x040ff000000018ff */
[----:B------:R-:W-:Y:S01]  /*7490*/  HMMA.16816.F32 R44, R8, R34, RZ ;  /* 0x00000022082c723c */ /* 0x000fe200000018ff */
[----:B-1----:R-:W-:-:S07]  /*74a0*/  FFMA.FTZ R6, R94, c[0x0][0x2d0], -R5 ;  /* 0x0000b4005e067a23 */ /* 0x002fce0000010805 */
[C---:B------:R-:W-:Y:S01]  /*74b0*/  HMMA.16816.F32 R28, R8.reuse, R30, RZ ;  /* 0x0000001e081c723c */ /* 0x040fe200000018ff */
[----:B------:R1:W-:Y:S07]  /*74c0*/  MUFU.EX2 R228, R6 ;  /* 0x0000000600e47308 */ /* 0x0003ee0000000800 */
[C---:B------:R-:W-:Y:S08]  /*74d0*/  HMMA.16816.F32 R36, R8.reuse, R38, RZ ;  /* 0x000000260824723c */ /* 0x040ff000000018ff */
[----:B------:R-:W-:Y:S01]  /*74e0*/  HMMA.16816.F32 R12, R8, R40, RZ ;  /* 0x00000028080c723c */ /* 0x000fe200000018ff */
[----:B-1----:R-:W-:-:S04]  /*74f0*/  FFMA.FTZ R6, R95, c[0x0][0x2d0], -R5 ;  /* 0x0000b4005f067a23 */ /* 0x002fc80000010805 */
[----:B------:R1:W3:Y:S03]  /*7500*/  MUFU.EX2 R231, R6 ;  /* 0x0000000600e77308 */ /* 0x0002e60000000800 */
[----:B------:R-:W-:Y:S07]  /*7510*/  HMMA.16816.F32 R32, R8, R42, RZ ;  /* 0x0000002a0820723c */ /* 0x000fee00000018ff */
[----:B--2---:R-:W-:Y:S01]  /*7520*/  F2FP.PACK_AB R8, R229, R230 ;  /* 0x000000e6e508723e */ /* 0x004fe200000000ff */
[----:B-1----:R-:W-:Y:S01]  /*7530*/  FFMA.FTZ R6, R87, c[0x0][0x2d0], -R2 ;  /* 0x0000b40057067a23 */ /* 0x002fe20000010802 */
[----:B---3--:R-:W-:-:S03]  /*7540*/  F2FP.PACK_AB R10, R231, R228 ;  /* 0x000000e4e70a723e */ /* 0x008fc600000000ff */
        /* <DEDUP_REMOVED lines=11> */
[C---:B------:R-:W-:Y:S01]  /*7600*/  HMMA.16816.F32 R140, R8.reuse, R80, R16 ;  /* 0x00000050088c723c */ /* 0x040fe20000001810 */
[----:B------:R-:W3:Y:S07]  /*7610*/  LDSM.16.MT88.4 R16, [R189+0x1000] ;  /* 0x00100000bd10783b */ /* 0x000eee0000004200 */
[----:B------:R-:W-:Y:S01]  /*7620*/  HMMA.16816.F32 R92, R8, R64, R24 ;  /* 0x00000040085c723c */ /* 0x000fe20000001818 */
[----:B------:R-:W4:Y:S01]  /*7630*/  LDSM.16.MT88.4 R24, [R190+0x1000] ;  /* 0x00100000be18783b */ /* 0x000f220000004200 */
[----:B-1----:R-:W-:-:S04]  /*7640*/  FFMA.FTZ R6, R117, c[0x0][0x2d0], -R4 ;  /* 0x0000b40075067a23 */ /* 0x002fc80000010804 */
[----:B------:R1:W-:Y:S02]  /*7650*/  MUFU.EX2 R225, R6 ;  /* 0x0000000600e17308 */ /* 0x0003e40000000800 */
[C---:B------:R-:W-:Y:S01]  /*7660*/  HMMA.16816.F32 R136, R8.reuse, R60, R20 ;  /* 0x0000003c0888723c */ /* 0x040fe20000001814 */
[----:B------:R-:W5:Y:S07]  /*7670*/  LDSM.16.MT88.4 R20, [R193+0x1000] ;  /* 0x00100000c114783b */ /* 0x000f6e0000004200 */
[----:B------:R-:W-:Y:S01]  /*7680*/  HMMA.16816.F32 R148, R8, R76, R12 ;  /* 0x0000004c0894723c */ /* 0x000fe2000000180c */
[----:B-1----:R-:W-:-:S07]  /*7690*/  FFMA.FTZ R6, R128, c[0x0][0x2d0], -R4 ;  /* 0x0000b40080067a23 */ /* 0x002fce0000010804 */
[C---:B------:R-:W-:Y:S01]  /*76a0*/  HMMA.16816.F32 R84, R8.reuse, R66, R28 ;  /* 0x000000420854723c */ /* 0x040fe2000000181c */
[----:B------:R-:W1:Y:S01]  /*76b0*/  LDSM.16.MT88.4 R28, [R192+0x1000] ;  /* 0x00100000c01c783b */ /* 0x000e620000004200 */
[----:B------:R2:W-:Y:S03]  /*76c0*/  MUFU.EX2 R226, R6 ;  /* 0x0000000600e27308 */ /* 0x0005e60000000800 */
[----:B------:R-:W-:Y:S03]  /*76d0*/  LDSM.16.MT88.4 R64, [R193+0x1800] ;  /* 0x00180000c140783b */ /* 0x000fe60000004200 */
[----:B------:R-:W-:Y:S01]  /*76e0*/  HMMA.16816.F32 R88, R8, R62, R36 ;  /* 0x0000003e0858723c */ /* 0x000fe20000001824 */
[----:B------:R-:W1:Y:S01]  /*76f0*/  LDSM.16.MT88.4 R60, [R189+0x1800] ;  /* 0x00180000bd3c783b */ /* 0x000e620000004200 */
[----:B--2---:R-:W-:-:S04]  /*7700*/  FFMA.FTZ R6, R129, c[0x0][0x2d0], -R4 ;  /* 0x0000b40081067a23 */ /* 0x004fc80000010804 */
[----:B------:R2:W-:Y:S02]  /*7710*/  MUFU.EX2 R222, R6 ;  /* 0x0000000600de7308 */ /* 0x0005e40000000800 */
[----:B--2---:R-:W-:-:S06]  /*7720*/  FFMA.FTZ R6, R130, c[0x0][0x2d0], -R4 ;  /* 0x0000b40082067a23 */ /* 0x004fcc0000010804 */
[----:B------:R2:W-:Y:S02]  /*7730*/  MUFU.EX2 R219, R6 ;  /* 0x0000000600db7308 */ /* 0x0005e40000000800 */
[----:B--2---:R-:W-:-:S06]  /*7740*/  FFMA.FTZ R6, R118, c[0x0][0x2d0], -R3 ;  /* 0x0000b40076067a23 */ /* 0x004fcc0000010803 */
[----:B------:R2:W-:Y:S02]  /*7750*/  MUFU.EX2 R218, R6 ;  /* 0x0000000600da7308 */ /* 0x0005e40000000800 */
[--C-:B--2---:R-:W-:Y:S02]  /*7760*/  FFMA.FTZ R6, R119, c[0x0][0x2d0], -R3.reuse ;  /* 0x0000b40077067a23 */ /* 0x104fe40000010803 */
[----:B------:R-:W-:Y:S01]  /*7770*/  HMMA.16816.F32 R116, R8, R82, R44 ;  /* 0x000000520874723c */ /* 0x000fe2000000182c */
[----:B------:R-:W-:Y:S03]  /*7780*/  LDSM.16.MT88.4 R80, [R192+0x1800] ;  /* 0x00180000c050783b */ /* 0x000fe60000004200 */
[----:B------:R2:W1:Y:S02]  /*7790*/  MUFU.EX2 R217, R6 ;  /* 0x0000000600d97308 */ /* 0x0004640000000800 */
[----:B--2---:R-:W-:-:S02]  /*77a0*/  FFMA.FTZ R6, R131, c[0x0][0x2d0], -R3 ;  /* 0x0000b40083067a23 */ /* 0x004fc40000010803 */
[----:B------:R-:W-:Y:S01]  /*77b0*/  HMMA.16816.F32 R128, R8, R78, R32 ;  /* 0x0000004e0880723c */ /* 0x000fe20000001820 */
[----:B------:R-:W2:Y:S03]  /*77c0*/  LDSM.16.MT88.4 R76, [R190+0x1800] ;  /* 0x00180000be4c783b */ /* 0x000ea60000004200 */
[----:B------:R3:W-:Y:S03]  /*77d0*/  MUFU.EX2 R216, R6 ;  /* 0x0000000600d87308 */ /* 0x0007e60000000800 */
[----:B------:R-:W-:Y:S02]  /*77e0*/  F2FP.PACK_AB R8, R227, R73 ;  /* 0x00000049e308723e */ /* 0x000fe400000000ff */
[----:B-1----:R-:W-:Y:S02]  /*77f0*/  F2FP.PACK_AB R9, R217, R218 ;  /* 0x000000dad909723e */ /* 0x002fe400000000ff */
[----:B------:R-:W-:Y:S01]  /*7800*/  F2FP.PACK_AB R10, R226, R225 ;  /* 0x000000e1e20a723e */ /* 0x000fe200000000ff */
[----:B---3--:R-:W-:-:S04]  /*7810*/  FFMA.FTZ R6, R132, c[0x0][0x2d0], -R3 ;  /* 0x0000b40084067a23 */ /* 0x008fc80000010803 */
[----:B------:R1:W3:Y:S02]  /*7820*/  MUFU.EX2 R214, R6 ;  /* 0x0000000600d67308 */ /* 0x0002e40000000800 */
[----:B-1----:R-:W-:Y:S01]  /*7830*/  FFMA.FTZ R6, R146, c[0x0][0x2d0], -R4 ;  /* 0x0000b40092067a23 */ /* 0x002fe20000010804 */
[----:B---3--:R-:W-:Y:S01]  /*7840*/  F2FP.PACK_AB R11, R214, R216 ;  /* 0x000000d8d60b723e */ /* 0x008fe200000000ff */
[----:B------:R-:W-:-:S04]  /*7850*/  IMAD.MOV.U32 R146, RZ, RZ, R183 ;  /* 0x000000ffff927224 */ /* 0x000fc800078e00b7 */
[----:B------:R1:W-:Y:S02]  /*7860*/  MUFU.EX2 R215, R6 ;  /* 0x0000000600d77308 */ /* 0x0003e40000000800 */
[C---:B------:R-:W-:Y:S07]  /*7870*/  HMMA.16816.F32 R56, R8.reuse, R16, R124 ;  /* 0x000000100838723c */ /* 0x040fee000000187c */
[----:B------:R-:W-:Y:S01]  /*7880*/  IMAD.MOV.U32 R126, RZ, RZ, R184 ;  /* 0x000000ffff7e7224 */ /* 0x000fe200078e00b8 */
[----:B----4-:R-:W-:Y:S01]  /*7890*/  HMMA.16816.F32 R32, R8, R26, R112 ;  /* 0x0000001a0820723c */ /* 0x010fe20000001870 */
[----:B------:R-:W-:Y:S01]  /*78a0*/  IMAD.MOV.U32 R127, RZ, RZ, R185 ;  /* 0x000000ffff7f7224 */ /* 0x000fe200078e00b9 */
[----:B------:R-:W-:Y:S01]  /*78b0*/  LDSM.16.MT88.4 R112, [R193+0x2000] ;  /* 0x00200000c170783b */ /* 0x000fe20000004200 */
[----:B-1----:R-:W-:-:S04]  /*78c0*/  FFMA.FTZ R6, R145, c[0x0][0x2d0], -R4 ;  /* 0x0000b40091067a23 */ /* 0x002fc80000010804 */
[----:B------:R1:W3:Y:S01]  /*78d0*/  MUFU.EX2 R213, R6 ;  /* 0x0000000600d57308 */ /* 0x0002e20000000800 */
        /* <DEDUP_REMOVED lines=8> */
[----:B------:R1:W4:Y:S03]  /*7960*/  MUFU.EX2 R211, R6 ;  /* 0x0000000600d37308 */ /* 0x0003260000000800 */
[----:B------:R-:W-:Y:S01]  /*7970*/  HMMA.16816.F32 R12, R8, R30, R96 ;  /* 0x0000001e080c723c */ /* 0x000fe20000001860 */
[----:B------:R-:W5:Y:S06]  /*7980*/  LDSM.16.MT88.4 R96, [R189+0x2000] ;  /* 0x00200000bd60783b */ /* 0x000f6c0000004200 */
[----:B------:R-:W-:-:S02]  /*7990*/  F2FP.PACK_AB R8, R219, R222 ;  /* 0x000000dedb08723e */ /* 0x000fc400000000ff */
[----:B---3--:R-:W-:Y:S01]  /*79a0*/  F2FP.PACK_AB R10, R213, R215 ;  /* 0x000000d7d50a723e */ /* 0x008fe200000000ff */
[----:B-1----:R-:W-:Y:S01]  /*79b0*/  FFMA.FTZ R6, R152, c[0x0][0x2d0], -R3 ;  /* 0x0000b40098067a23 */ /* 0x002fe20000010803 */
[----:B----4-:R-:W-:-:S03]  /*79c0*/  F2FP.PACK_AB R9, R211, R212 ;  /* 0x000000d4d309723e */ /* 0x010fc600000000ff */
        /* <DEDUP_REMOVED lines=10> */
[C---:B------:R-:W-:Y:S08]  /*7a70*/  HMMA.16816.F32 R52, R8.reuse, R64, R52 ;  /* 0x000000400834723c */ /* 0x040ff00000001834 */
[----:B------:R-:W-:Y:S01]  /*7a80*/  HMMA.16816.F32 R36, R8, R66, R36 ;  /* 0x000000420824723c */ /* 0x000fe20000001824 */
[----:B-1----:R-:W-:-:S07]  /*7a90*/  FFMA.FTZ R6, R156, c[0x0][0x2d0], -R5 ;  /* 0x0000b4009c067a23 */ /* 0x002fce0000010805 */
[C---:B--2---:R-:W-:Y:S01]  /*7aa0*/  HMMA.16816.F32 R48, R8.reuse, R76, R48 ;  /* 0x0000004c0830723c */ /* 0x044fe20000001830 */
[----:B------:R1:W-:Y:S07]  /*7ab0*/  MUFU.EX2 R187, R6 ;  /* 0x0000000600bb7308 */ /* 0x0003ee0000000800 */
[----:B------:R-:W-:Y:S01]  /*7ac0*/  HMMA.16816.F32 R44, R8, R80, R44 ;  /* 0x00000050082c723c */ /* 0x000fe2000000182c */
[----:B-1----:R-:W-:-:S04]  /*7ad0*/  FFMA.FTZ R6, R158, c[0x0][0x2d0], -R5 ;  /* 0x0000b4009e067a23 */ /* 0x002fc80000010805 */
[----:B------:R1:W2:Y:S02]  /*7ae0*/  MUFU.EX2 R186, R6 ;  /* 0x0000000600ba7308 */ /* 0x0002a40000000800 */
[----:B-1----:R-:W-:Y:S02]  /*7af0*/  FFMA.FTZ R6, R133, c[0x0][0x2d0], -R2 ;  /* 0x0000b40085067a23 */ /* 0x002fe40000010802 */
[C---:B------:R-:W-:Y:S04]  /*7b00*/  HMMA.16816.F32 R132, R8.reuse, R78, R32 ;  /* 0x0000004e0884723c */ /* 0x040fe80000001820 */
[----:B------:R1:W-:Y:S04]  /*7b10*/  MUFU.EX2 R184, R6 ;  /* 0x0000000600b87308 */ /* 0x0003e80000000800 */
[----:B------:R-:W-:Y:S01]  /*7b20*/  HMMA.16816.F32 R32, R8, R82, R12 ;  /* 0x000000520820723c */ /* 0x000fe2000000180c */
[----:B------:R-:W-:Y:S06]  /*7b30*/  LDSM.16.MT88.4 R12, [R192+0x2000] ;  /* 0x00200000c00c783b */ /* 0x000fec0000004200 */
[----:B---3--:R-:W-:-:S02]  /*7b40*/  F2FP.PACK_AB R8, R208, R206 ;  /* 0x000000ced008723e */ /* 0x008fc400000000ff */
[----:B--2---:R-:W-:Y:S01]  /*7b50*/  F2FP.PACK_AB R10, R186, R187 ;  /* 0x000000bbba0a723e */ /* 0x004fe200000000ff */
[----:B-1----:R-:W-:-:S04]  /*7b60*/  FFMA.FTZ R6, R153, c[0x0][0x2d0], -R2 ;  /* 0x0000b40099067a23 */ /* 0x002fc80000010802 */
        /* <DEDUP_REMOVED lines=8> */
[----:B------:R1:W-:Y:S01]  /*7bf0*/  MUFU.EX2 R158, R6 ;  /* 0x00000006009e7308 */ /* 0x0003e20000000800 */
[----:B------:R-:W-:Y:S01]  /*7c00*/  IMAD.MOV.U32 R178, RZ, RZ, R73 ;  /* 0x000000ffffb27224 */ /* 0x000fe200078e0049 */
[C---:B------:R-:W-:Y:S08]  /*7c10*/  HMMA.16816.F32 R92, R8.reuse, R16, R92 ;  /* 0x00000010085c723c */ /* 0x040ff0000000185c */
[----:B------:R-:W-:Y:S01]  /*7c20*/  HMMA.16816.F32 R16, R8, R18, R84 ;  /* 0x000000120810723c */ /* 0x000fe20000001854 */
[----:B-1----:R-:W-:-:S04]  /*7c30*/  FFMA.FTZ R6, R177, c[0x0][0x2d0], -R4 ;  /* 0x0000b400b1067a23 */ /* 0x002fc80000010804 */
[----:B------:R1:W2:Y:S03]  /*7c40*/  MUFU.EX2 R177, R6 ;  /* 0x0000000600b17308 */ /* 0x0002a60000000800 */
[C---:B------:R-:W-:Y:S01]  /*7c50*/  HMMA.16816.F32 R108, R8.reuse, R20, R136 ;  /* 0x00000014086c723c */ /* 0x040fe20000001888 */
[--C-:B-1----:R-:W-:Y:S02]  /*7c60*/  FFMA.FTZ R6, R176, c[0x0][0x2d0], -R4.reuse ;  /* 0x0000b400b0067a23 */ /* 0x102fe40000010804 */
[----:B------:R-:W-:Y:S02]  /*7c70*/  FFMA.FTZ R4, R175, c[0x0][0x2d0], -R4 ;  /* 0x0000b400af047a23 */ /* 0x000fe40000010804 */
[----:B------:R-:W-:Y:S03]  /*7c80*/  MUFU.EX2 R176, R6 ;  /* 0x0000000600b07308 */ /* 0x000fe60000000800 */
[----:B------:R-:W-:Y:S01]  /*7c90*/  HMMA.16816.F32 R84, R8, R26, R116 ;  /* 0x0000001a0854723c */ /* 0x000fe20000001874 */
[----:B------:R-:W-:-:S04]  /*7ca0*/  IMAD.MOV.U32 R175, RZ, RZ, R146 ;  /* 0x000000ffffaf7224 */ /* 0x000fc800078e0092 */
[----:B------:R1:W-:Y:S03]  /*7cb0*/  MUFU.EX2 R157, R4 ;  /* 0x00000004009d7308 */ /* 0x0003e60000000800 */
[----:B------:R-:W-:Y:S01]  /*7cc0*/  HMMA.16816.F32 R144, R8, R22, R88 ;  /* 0x000000160890723c */ /* 0x000fe20000001858 */
[--C-:B-1----:R-:W-:Y:S02]  /*7cd0*/  FFMA.FTZ R4, R173, c[0x0][0x2d0], -R3.reuse ;  /* 0x0000b400ad047a23 */ /* 0x102fe40000010803 */
[----:B------:R-:W-:Y:S02]  /*7ce0*/  IMAD.MOV.U32 R173, RZ, RZ, R126 ;  /* 0x000000ffffad7224 */ /* 0x000fe400078e007e */
[----:B------:R1:W-:Y:S02]  /*7cf0*/  MUFU.EX2 R153, R4 ;  /* 0x0000000400997308 */ /* 0x0003e40000000800 */
[----:B-1----:R-:W-:-:S02]  /*7d00*/  FFMA.FTZ R4, R172, c[0x0][0x2d0], -R3 ;  /* 0x0000b400ac047a23 */ /* 0x002fc40000010803 */
[----:B------:R-:W3:Y:S01]  /*7d10*/  LDL.LU R172, [R1+0x4] ;  /* 0x0000040001ac7983 */ /* 0x000ee20000300800 */
[----:B------:R-:W-:-:S03]  /*7d20*/  IADD3 R205, R205, -0x2, RZ ;  /* 0xfffffffecdcd7810 */ /* 0x000fc60007ffe0ff */
[----:B------:R1:W4:Y:S02]  /*7d30*/  MUFU.EX2 R154, R4 ;  /* 0x00000004009a7308 */ /* 0x0003240000000800 */
[--C-:B-1----:R-:W-:Y:S02]  /*7d40*/  FFMA.FTZ R4, R171, c[0x0][0x2d0], -R3.reuse ;  /* 0x0000b400ab047a23 */ /* 0x102fe40000010803 */
[----:B------:R-:W-:Y:S02]  /*7d50*/  FFMA.FTZ R3, R169, c[0x0][0x2d0], -R3 ;  /* 0x0000b400a9037a23 */ /* 0x000fe40000010803 */
[----:B------:R-:W-:Y:S02]  /*7d60*/  IMAD.MOV.U32 R171, RZ, RZ, R127 ;  /* 0x000000ffffab7224 */ /* 0x000fe400078e007f */
[----:B------:R-:W-:Y:S01]  /*7d70*/  MUFU.EX2 R155, R4 ;  /* 0x00000004009b7308 */ /* 0x000fe20000000800 */
[----:B------:R-:W-:Y:S01]  /*7d80*/  HMMA.16816.F32 R124, R8, R24, R140 ;  /* 0x00000018087c723c */ /* 0x000fe2000000188c */
[----:B------:R-:W-:-:S06]  /*7d90*/  IMAD.MOV.U32 R169, RZ, RZ, R7 ;  /* 0x000000ffffa97224 */ /* 0x000fcc00078e0007 */
[----:B------:R1:W1:Y:S01]  /*7da0*/  MUFU.EX2 R156, R3 ;  /* 0x00000003009c7308 */ /* 0x0002620000000800 */
[C---:B------:R-:W-:Y:S07]  /*7db0*/  HMMA.16816.F32 R140, R8.reuse, R28, R148 ;  /* 0x0000001c088c723c */ /* 0x040fee0000001894 */
[----:B--2---:R-:W-:Y:S01]  /*7dc0*/  F2FP.PACK_AB R148, R177, R158 ;  /* 0x0000009eb194723e */ /* 0x004fe200000000ff */
[----:B------:R-:W-:Y:S01]  /*7dd0*/  HMMA.16816.F32 R28, R8, R30, R128 ;  /* 0x0000001e081c723c */ /* 0x000fe20000001880 */
[----:B------:R-:W2:Y:S01]  /*7de0*/  LDSM.16.MT88.4 R128, [R190+0x2000] ;  /* 0x00200000be80783b */ /* 0x000ea20000004200 */
[----:B----4-:R-:W-:-:S02]  /*7df0*/  F2FP.PACK_AB R149, R154, R153 ;  /* 0x000000999a95723e */ /* 0x010fc400000000ff */
[----:B------:R-:W-:Y:S01]  /*7e00*/  F2FP.PACK_AB R150, R157, R176 ;  /* 0x000000b09d96723e */ /* 0x000fe200000000ff */
[--C-:B-1----:R-:W-:Y:S01]  /*7e10*/  FFMA.FTZ R3, R167, c[0x0][0x2d0], -R5.reuse ;  /* 0x0000b400a7037a23 */ /* 0x102fe20000010805 */
[----:B------:R-:W-:Y:S01]  /*7e20*/  F2FP.PACK_AB R151, R156, R155 ;  /* 0x0000009b9c97723e */ /* 0x000fe200000000ff */
[----:B------:R-:W-:Y:S02]  /*7e30*/  IMAD.MOV.U32 R167, RZ, RZ, R74 ;  /* 0x000000ffffa77224 */ /* 0x000fe400078e004a */
[----:B------:R1:W-:Y:S04]  /*7e40*/  MUFU.EX2 R152, R3 ;  /* 0x0000000300987308 */ /* 0x0003e80000000800 */
[C---:B-----5:R-:W-:Y:S08]  /*7e50*/  HMMA.16816.F32 R88, R148.reuse, R96, R56 ;  /* 0x000000609458723c */ /* 0x060ff00000001838 */
[----:B------:R-:W-:Y:S01]  /*7e60*/  HMMA.16816.F32 R100, R148, R98, R40 ;  /* 0x000000629464723c */ /* 0x000fe20000001828 */
[----:B-1----:R-:W-:-:S02]  /*7e70*/  FFMA.FTZ R3, R166, c[0x0][0x2d0], -R5 ;  /* 0x0000b400a6037a23 */ /* 0x002fc40000010805 */
[----:B------:R-:W-:Y:S02]  /*7e80*/  IMAD.MOV.U32 R166, RZ, RZ, R75 ;  /* 0x000000ffffa67224 */ /* 0x000fe400078e004b */
[----:B------:R1:W4:Y:S03]  /*7e90*/  MUFU.EX2 R75, R3 ;  /* 0x00000003004b7308 */ /* 0x0003260000000800 */
[C---:B------:R-:W-:Y:S08]  /*7ea0*/  HMMA.16816.F32 R104, R148.reuse, R112, R52 ;  /* 0x000000709468723c */ /* 0x040ff00000001834 */
[----:B------:R-:W-:Y:S01]  /*7eb0*/  HMMA.16816.F32 R116, R148, R114, R36 ;  /* 0x000000729474723c */ /* 0x000fe20000001824 */
[----:B-1----:R-:W-:-:S07]  /*7ec0*/  FFMA.FTZ R3, R170, c[0x0][0x2d0], -R5 ;  /* 0x0000b400aa037a23 */ /* 0x002fce0000010805 */
[C---:B--2---:R-:W-:Y:S01]  /*7ed0*/  HMMA.16816.F32 R120, R148.reuse, R128, R48 ;  /* 0x000000809478723c */ /* 0x044fe20000001830 */
[----:B----4-:R-:W-:Y:S01]  /*7ee0*/  F2FP.PACK_AB R8, R75, R152 ;  /* 0x000000984b08723e */ /* 0x010fe200000000ff */
[----:B------:R-:W-:Y:S01]  /*7ef0*/  IMAD.MOV.U32 R170, RZ, RZ, c[0x0][0x2c4] ;  /* 0x0000b100ffaa7624 */ /* 0x000fe200078e00ff */
[----:B------:R1:W-:Y:S04]  /*7f00*/  MUFU.EX2 R73, R3 ;  /* 0x0000000300497308 */ /* 0x0003e80000000800 */
[----:B------:R-:W-:Y:S01]  /*7f10*/  ISETP.NE.AND P6, PT, R170, 0x1, PT ;  /* 0x00000001aa00780c */ /* 0x000fe20003fc5270 */
[C---:B------:R-:W-:Y:S08]  /*7f20*/  HMMA.16816.F32 R132, R148.reuse, R130, R132 ;  /* 0x000000829484723c */ /* 0x040ff00000001884 */
[----:B------:R-:W-:Y:S01]  /*7f30*/  HMMA.16816.F32 R136, R148, R12, R44 ;  /* 0x0000000c9488723c */ /* 0x000fe2000000182c */
[----:B-1----:R-:W-:-:S04]  /*7f40*/  FFMA.FTZ R3, R174, c[0x0][0x2d0], -R5 ;  /* 0x0000b400ae037a23 */ /* 0x002fc80000010805 */
[----:B------:R1:W2:Y:S03]  /*7f50*/  MUFU.EX2 R74, R3 ;  /* 0x00000003004a7308 */ /* 0x0002a60000000800 */
[----:B------:R-:W-:Y:S01]  /*7f60*/  HMMA.16816.F32 R148, R148, R14, R32 ;  /* 0x0000000e9494723c */ /* 0x000fe20000001820 */
        /* <DEDUP_REMOVED lines=22> */
[C---:B------:R-:W-:Y:S08]  /*80d0*/  HMMA.16816.F32 R76, R8.reuse, R78, R84 ;  /* 0x0000004e084c723c */ /* 0x040ff00000001854 */
[----:B------:R-:W-:Y:S01]  /*80e0*/  HMMA.16816.F32 R80, R8, R82, R28 ;  /* 0x000000520850723c */ /* 0x000fe2000000181c */
[----:B-1----:R-:W-:-:S04]  /*80f0*/  FFMA.FTZ R3, R180, c[0x0][0x2d0], -R5 ;  /* 0x0000b400b4037a23 */ /* 0x002fc80000010805 */
[----:B------:R-:W1:Y:S03]  /*8100*/  MUFU.EX2 R33, R3 ;  /* 0x0000000300217308 */ /* 0x000e660000000800 */
[----:B------:R-:W-:Y:S07]  /*8110*/  HMMA.16816.F32 R4, R8, R66, R144 ;  /* 0x000000420804723c */ /* 0x000fee0000001890 */
[----:B--2---:R-:W-:Y:S01]  /*8120*/  F2FP.PACK_AB R144, R34, R32 ;  /* 0x000000202290723e */ /* 0x004fe200000000ff */
[----:B------:R-:W-:-:S02]  /*8130*/  FADD.FTZ R8, R169, R167 ;  /* 0x000000a7a9087221 */ /* 0x000fc40000010000 */
[----:B------:R-:W-:Y:S02]  /*8140*/  FADD.FTZ R9, R249, R245 ;  /* 0x000000f5f9097221 */ /* 0x000fe40000010000 */
[----:B------:R-:W-:Y:S02]  /*8150*/  FADD.FTZ R10, R238, R236 ;  /* 0x000000ecee0a7221 */ /* 0x000fe40000010000 */
[----:B------:R-:W-:Y:S01]  /*8160*/  FADD.FTZ R8, R171, R8 ;  /* 0x00000008ab087221 */ /* 0x000fe20000010000 */
[----:B-1----:R-:W-:Y:S01]  /*8170*/  F2FP.PACK_AB R146, R33, R35 ;  /* 0x000000232192723e */ /* 0x002fe200000000ff */
[----:B------:R-:W-:-:S04]  /*8180*/  FFMA.FTZ R3, R162, c[0x0][0x2d0], -R2 ;  /* 0x0000b400a2037a23 */ /* 0x000fc80000010802 */
[----:B------:R1:W-:Y:S02]  /*8190*/  MUFU.EX2 R20, R3 ;  /* 0x0000000300147308 */ /* 0x0003e40000000800 */
[----:B-1----:R-:W-:-:S06]  /*81a0*/  FFMA.FTZ R3, R161, c[0x0][0x2d0], -R2 ;  /* 0x0000b400a1037a23 */ /* 0x002fcc0000010802 */
[----:B------:R1:W2:Y:S02]  /*81b0*/  MUFU.EX2 R21, R3 ;  /* 0x0000000300157308 */ /* 0x0002a40000000800 */
[--C-:B-1----:R-:W-:Y:S01]  /*81c0*/  FFMA.FTZ R3, R160, c[0x0][0x2d0], -R2.reuse ;  /* 0x0000b400a0037a23 */ /* 0x102fe20000010802 */
[----:B--2---:R-:W-:Y:S01]  /*81d0*/  F2FP.PACK_AB R145, R21, R20 ;  /* 0x000000141591723e */ /* 0x004fe200000000ff */
[----:B------:R-:W-:-:S04]  /*81e0*/  FFMA.FTZ R2, R159, c[0x0][0x2d0], -R2 ;  /* 0x0000b4009f027a23 */ /* 0x000fc80000010802 */
[----:B------:R1:W-:Y:S08]  /*81f0*/  MUFU.EX2 R23, R3 ;  /* 0x0000000300177308 */ /* 0x0003f00000000800 */
[----:B------:R-:W2:Y:S01]  /*8200*/  MUFU.EX2 R22, R2 ;  /* 0x0000000200167308 */ /* 0x000ea20000000800 */
[----:B-1----:R-:W-:Y:S01]  /*8210*/  @P6 IMAD.HI.U32 R3, R166, c[0x0][0x2c8], RZ ;  /* 0x0000b200a6036a27 */ /* 0x002fe200078e00ff */
[----:B--2---:R-:W-:-:S03]  /*8220*/  F2FP.PACK_AB R147, R22, R23 ;  /* 0x000000171693723e */ /* 0x004fc600000000ff */
[----:B------:R-:W-:Y:S01]  /*8230*/  IMAD.MOV.U32 R2, RZ, RZ, R166 ;  /* 0x000000ffff027224 */ /* 0x000fe200078e00a6 */
[----:B------:R-:W-:-:S05]  /*8240*/  @P6 SHF.R.U32.HI R2, RZ, c[0x0][0x2cc], R3 ;  /* 0x0000b300ff026a19 */ /* 0x000fca0000011603 */
[----:B---3--:R-:W-:Y:S01]  /*8250*/  IMAD.IADD R3, R172, 0x1, R2 ;  /* 0x00000001ac037824 */ /* 0x008fe200078e0202 */
[----:B------:R-:W-:Y:S01]  /*8260*/  HMMA.16816.F32 R108, R144, R112, R108 ;  /* 0x00000070906c723c */ /* 0x000fe2000000186c */
[----:B------:R-:W-:-:S04]  /*8270*/  FADD.FTZ R2, R69, R233 ;  /* 0x000000e945027221 */ /* 0x000fc80000010000 */
[----:B------:R-:W-:-:S03]  /*8280*/  FADD.FTZ R2, R234, R2 ;  /* 0x00000002ea027221 */ /* 0x000fc60000010000 */
[----:B------:R-:W-:Y:S01]  /*8290*/  HMMA.16816.F32 R112, R144, R114, R4 ;  /* 0x000000729070723c */ /* 0x000fe20000001804 */
[----:B------:R-:W-:-:S06]  /*82a0*/  FADD.FTZ R2, R232, R2 ;  /* 0x00000002e8027221 */ /* 0x000fcc0000010000 */
        /* <DEDUP_REMOVED lines=72> */
[----:B------:R-:W-:Y:S01]  /*8730*/  FADD.FTZ R5, R23, R5 ;  /* 0x0000000517057221 */ /* 0x000fe20000010000 */
[----:B------:R-:W-:Y:S01]  /*8740*/  STL [R1+0xc], R7 ;  /* 0x00000c0701007387 */ /* 0x000fe20000100800 */
[----:B------:R-:W-:Y:S02]  /*8750*/  FADD.FTZ R4, R33, R6 ;  /* 0x0000000621047221 */ /* 0x000fe40000010000 */
[----:B------:R-:W-:Y:S01]  /*8760*/  IMAD.MOV.U32 R178, RZ, RZ, c[0x0][0x32c] ;  /* 0x0000cb00ffb27624 */ /* 0x000fe200078e00ff */
[----:B------:R1:W-:Y:S04]  /*8770*/  STL [R1+0x10], R2 ;  /* 0x0000100201007387 */ /* 0x0003e80000100800 */
[----:B------:R2:W-:Y:S01]  /*8780*/  STL [R1+0x14], R4 ;  /* 0x0000140401007387 */ /* 0x0005e20000100800 */
[----:B------:R-:W-:Y:S01]  /*8790*/  ISETP.GE.AND P6, PT, R178, 0x1, PT ;  /* 0x00000001b200780c */ /* 0x000fe20003fc6270 */
[----:B-1----:R-:W-:Y:S01]  /*87a0*/  FADD.FTZ R2, R22, R5 ;  /* 0x0000000516027221 */ /* 0x002fe20000010000 */
[----:B--2---:R-:W-:-:S04]  /*87b0*/  IADD3 R4, R3, c[0x0][0x328], RZ ;  /* 0x0000ca0003047a10 */ /* 0x004fc80007ffe0ff */
[----:B------:R1:W-:Y:S07]  /*87c0*/  STL [R1+0x18], R2 ;  /* 0x0000180201007387 */ /* 0x0003ee0000100800 */
[----:B------:R-:W-:Y:S05]  /*87d0*/  @!P6 BRA `(.L_x_603) ;  /* 0x000001100000e947 */ /* 0x000fea0003800000 */
[C---:B------:R-:W-:Y:S01]  /*87e0*/  ISETP.GT.AND P0, PT, R3.reuse, RZ, PT ;  /* 0x000000ff0300720c */ /* 0x040fe20003f04270 */
[----:B------:R-:W-:Y:S01]  /*87f0*/  BSSY B0, `(.L_x_604) ;  /* 0x000000d000007945 */ /* 0x000fe20003800000 */
[----:B-1----:R-:W-:Y:S01]  /*8800*/  IADD3 R2, R3, -0x1, RZ ;  /* 0xffffffff03027810 */ /* 0x002fe20007ffe0ff */
[----:B------:R-:W-:-:S10]  /*8810*/  IMAD.MOV.U32 R5, RZ, RZ, c[0x0][0x32c] ;  /* 0x0000cb00ff057624 */ /* 0x000fd400078e00ff */
[----:B------:R-:W-:Y:S05]  /*8820*/  @P0 BRA `(.L_x_605) ;  /* 0x0000006000000947 */ /* 0x000fea0003800000 */
[----:B------:R-:W-:Y:S01]  /*8830*/  ISETP.NE.AND P0, PT, R5, 0x1, PT ;  /* 0x000000010500780c */ /* 0x000fe20003f05270 */
[----:B------:R-:W-:-:S12]  /*8840*/  IMAD.MOV R2, RZ, RZ, -R3 ;  /* 0x000000ffff027224 */ /* 0x000fd800078e0a03 */
[----:B------:R-:W-:-:S05]  /*8850*/  @P0 IMAD.HI.U32 R3, R2, c[0x0][0x330], RZ ;  /* 0x0000cc0002030a27 */ /* 0x000fca00078e00ff */
[----:B------:R-:W-:-:S04]  /*8860*/  @P0 SHF.R.U32.HI R2, RZ, c[0x0][0x334], R3 ;  /* 0x0000cd00ff020a19 */ /* 0x000fc80000011603 */
[----:B------:R-:W-:Y:S01]  /*8870*/  LOP3.LUT R2, RZ, R2, RZ, 0x33, !PT ;  /* 0x00000002ff027212 */ /* 0x000fe200078e33ff */
[----:B------:R-:W-:Y:S05]  /*8880*/  BRA `(.L_x_606) ;  /* 0x0000003000007947 */ /* 0x000fea0003800000 */
.L_x_605:
[----:B------:R-:W-:-:S13]  /*8890*/  ISETP.NE.AND P0, PT, R5, 0x1, PT ;  /* 0x000000010500780c */ /* 0x000fda0003f05270 */
[----:B------:R-:W-:-:S05]  /*88a0*/  @P0 IMAD.HI.U32 R3, R2, c[0x0][0x330], RZ ;  /* 0x0000cc0002030a27 */ /* 0x000fca00078e00ff */
[----:B------:R-:W-:Y:S02]  /*88b0*/  @P0 SHF.R.U32.HI R2, RZ, c[0x0][0x334], R3 ;  /* 0x0000cd00ff020a19 */ /* 0x000fe40000011603 */
.L_x_606:
[----:B------:R-:W-:Y:S05]  /*88c0*/  BSYNC B0 ;  /* 0x0000000000007941 */ /* 0x000fea0003800000 */
.L_x_604:
[----:B------:R-:W-:-:S05]  /*88d0*/  IMAD R2, R2, R5, c[0x0][0x32c] ;  /* 0x0000cb0002027624 */ /* 0x000fca00078e0205 */
[----:B------:R-:W-:-:S05]  /*88e0*/  IMNMX R4, R4, R2, PT ;  /* 0x0000000204047217 */ /* 0x000fca0003800200 */
.L_x_603:
[----:B-1----:R-:W-:-:S05]  /*88f0*/  IMAD.HI R2, R4, 0x66666667, RZ ;  /* 0x6666666704027827 */ /* 0x002fca00078e02ff */
[----:B------:R-:W-:-:S04]  /*8900*/  SHF.R.U32.HI R3, RZ, 0x1f, R2 ;  /* 0x0000001fff037819 */ /* 0x000fc80000011602 */
[----:B------:R-:W-:-:S04]  /*8910*/  LEA.HI.SX32 R2, R2, R3, 0x1b ;  /* 0x0000000302027211 */ /* 0x000fc800078fdaff */
[----:B------:R-:W-:-:S04]  /*8920*/  IMNMX R5, R239, R2, !PT ;  /* 0x00000002ef057217 */ /* 0x000fc80007800200 */
[----:B------:R-:W-:Y:S01]  /*8930*/  ISETP.GE.AND P0, PT, R205, R5, PT ;  /* 0x00000005cd00720c */ /* 0x000fe20003f06270 */
[----:B------:R1:W-:-:S12]  /*8940*/  STL [R1+0x8], R5 ;  /* 0x0000080501007387 */ /* 0x0003d80000100800 */
[----:B------:R-:W-:Y:S05]  /*8950*/  @!P0 BRA `(.L_x_607) ;  /* 0x0000579000008947 */ /* 0x000fea0003800000 */
[----:B------:R-:W-:Y:S01]  /*8960*/  IMAD.MOV.U32 R85, RZ, RZ, R71 ;  /* 0x000000ffff557224 */ /* 0x000fe200078e0047 */
[----:B------:R-:W-:Y:S01]  /*8970*/  MOV R87, R0 ;  /* 0x0000000000577202 */ /* 0x000fe20000000f00 */
[----:B------:R-:W-:Y:S01]  /*8980*/  IMAD.MOV.U32 R84, RZ, RZ, R72 ;  /* 0x000000ffff547224 */ /* 0x000fe200078e0048 */
[----:B------:R-:W-:Y:S02]  /*8990*/  MOV R86, R70 ;  /* 0x0000004600567202 */ /* 0x000fe40000000f00 */
.L_x_624:
[----:B------:R-:W2:Y:S01]  /*89a0*/  LDL R178, [R1+0x34] ;  /* 0x0000340001b27983 */ /* 0x000ea20000100800 */
[----:B------:R-:W-:Y:S04]  /*89b0*/  DEPBAR.LE SB0, 0x0 ;  /* 0x000080000000791a */ /* 0x000fe80000000000 */
[----:B------:R-:W3:Y:S01]  /*89c0*/  LDL.64 R176, [R1+0x28] ;  /* 0x0000280001b07983 */ /* 0x000ee20000100a00 */
[----:B------:R-:W-:Y:S05]  /*89d0*/  WARPSYNC 0xffffffff ;  /* 0xffffffff00007948 */ /* 0x000fea0003800000 */
[----:B------:R-:W-:Y:S01]  /*89e0*/  BAR.SYNC.DEFER_BLOCKING 0x0 ;  /* 0x0000000000007b1d */ /* 0x000fe20000010000 */
[----:B------:R-:W-:-:S13]  /*89f0*/  ISETP.GT.AND P0, PT, R239, R205, PT ;  /* 0x000000cdef00720c */ /* 0x000fda0003f04270 */
[----:B------:R-:W-:Y:S01]  /*8a00*/  @!P0 SHF.R.S32.HI R0, RZ, 0x1f, R205 ;  /* 0x0000001fff008819 */ /* 0x000fe200000114cd */
[C---:B------:R-:W-:Y:S04]  /*8a10*/  @!P0 IMAD.WIDE.U32 R2, R205.reuse, c[0x0][0x208], RZ ;  /* 0x00008200cd028a25 */ /* 0x040fe800078e00ff */
[----:B------:R-:W-:Y:S04]  /*8a20*/  @!P0 IMAD R0, R0, c[0x0][0x208], RZ ;  /* 0x0000820000008a24 */ /* 0x000fe800078e02ff */
[----:B------:R-:W-:Y:S01]  /*8a30*/  @!P0 IMAD R0, R205, c[0x0][0x20c], R0 ;  /* 0x00008300cd008a24 */ /* 0x000fe200078e0200 */
[----:B------:R-:W-:Y:S01]  /*8a40*/  LDSM.16.M88.4 R80, [R195] ;  /* 0x00000000c350783b */ /* 0x000fe20000000200 */
[----:B------:R-:W-:Y:S02]  /*8a50*/  ULDC UR4, c[0x0][0x324] ;  /* 0x0000c90000047ab9 */ /* 0x000fe40000000800 */
[----:B------:R-:W-:Y:S01]  /*8a60*/  ULOP3.LUT UR4, URZ, UR4, URZ, 0x33, !UPT ;  /* 0x000000043f047292 */ /* 0x000fe2000f8e333f */
[----:B------:R-:W-:Y:S04]  /*8a70*/  @!P0 IADD3 R0, R3, R0, RZ ;  /* 0x0000000003008210 */ /* 0x000fe80007ffe0ff */
[----:B------:R-:W4:Y:S01]  /*8a80*/  LDSM.16.M88.4 R16, [R188] ;  /* 0x00000000bc10783b */ /* 0x000f220000000200 */
[----:B------:R-:W-:Y:S07]  /*8a90*/  @!P0 IMAD R0, R0, 0x50, RZ ;  /* 0x0000005000008824 */ /* 0x000fee00078e02ff */
[----:B------:R-:W5:Y:S08]  /*8aa0*/  LDSM.16.M88.4 R76, [R195+0x2000] ;  /* 0x00200000c34c783b */ /* 0x000f700000000200 */
[----:B------:R-:W1:Y:S08]  /*8ab0*/  LDSM.16.M88.4 R32, [R188+0x800] ;  /* 0x00080000bc20783b */ /* 0x000e700000000200 */
[----:B------:R-:W1:Y:S08]  /*8ac0*/  LDSM.16.M88.4 R48, [R188+0x1000] ;  /* 0x00100000bc30783b */ /* 0x000e700000000200 */
[----:B------:R-:W1:Y:S08]  /*8ad0*/  LDSM.16.M88.4 R64, [R188+0x1800] ;  /* 0x00180000bc40783b */ /* 0x000e700000000200 */
[----:B------:R-:W1:Y:S08]  /*8ae0*/  LDSM.16.M88.4 R152, [R188+0x2000] ;  /* 0x00200000bc98783b */ /* 0x000e700000000200 */
[----:B------:R-:W-:Y:S08]  /*8af0*/  LDSM.16.M88.4 R156, [R198] ;  /* 0x00000000c69c783b */ /* 0x000ff00000000200 */
[----:B------:R-:W1:Y:S08]  /*8b00*/  LDSM.16.M88.4 R160, [R199] ;  /* 0x00000000c7a0783b */ /* 0x000e700000000200 */
[----:B------:R-:W1:Y:S08]  /*8b10*/  LDSM.16.M88.4 R164, [R198+0x2000] ;  /* 0x00200000c6a4783b */ /* 0x000e700000000200 */
[----:B------:R-:W1:Y:S08]  /*8b20*/  LDSM.16.M88.4 R168, [R203] ;  /* 0x00000000cba8783b */ /* 0x000e700000000200 */
[----:B------:R-:W1:Y:S08]  /*8b30*/  LDSM.16.M88.4 R172, [R202] ;  /* 0x00000000caac783b */ /* 0x000e700000000200 */
[----:B------:R-:W3:Y:S04]  /*8b40*/  LDL R209, [R1+0x30] ;  /* 0x0000300001d17983 */ /* 0x000ee80000100800 */
[----:B------:R-:W3:Y:S06]  /*8b50*/  LDL.64 R226, [R1+0x20] ;  /* 0x0000200001e27983 */ /* 0x000eec0000100a00 */
[----:B------:R-:W3:Y:S04]  /*8b60*/  LDL R213, [R1+0x40] ;  /* 0x0000400001d57983 */ /* 0x000ee80000100800 */
[----:B------:R-:W3:Y:S01]  /*8b70*/  LDL R210, [R1+0x44] ;  /* 0x0000440001d27983 */ /* 0x000ee20000100800 */
[-C--:B-1--4-:R-:W-:Y:S08]  /*8b80*/  HMMA.16816.F32 R4, R80, R16.reuse, RZ ;  /* 0x000000105004723c */ /* 0x092ff000000018ff */
[C---:B-----5:R-:W-:Y:S08]  /*8b90*/  HMMA.16816.F32 R8, R76.reuse, R16, RZ ;  /* 0x000000104c08723c */ /* 0x060ff000000018ff */
        /* <DEDUP_REMOVED lines=20> */
[C---:B------:R-:W-:Y:S08]  /*8ce0*/  HMMA.16816.F32 R8, R164.reuse, R160, R8 ;  /* 0x000000a0a408723c */ /* 0x040ff00000001808 */
[-C--:B------:R-:W-:Y:S08]  /*8cf0*/  HMMA.16816.F32 R12, R164, R162.reuse, R12 ;  /* 0x000000a2a40c723c */ /* 0x080ff0000000180c */
[C---:B------:R-:W-:Y:S01]  /*8d00*/  HMMA.16816.F32 R16, R156.reuse, R162, R16 ;  /* 0x000000a29c10723c */ /* 0x040fe20000001810 */
[----:B------:R-:W4:Y:S07]  /*8d10*/  LDSM.16.M88.4 R160, [R200] ;  /* 0x00000000c8a0783b */ /* 0x000f2e0000000200 */
[-C--:B------:R-:W-:Y:S08]  /*8d20*/  HMMA.16816.F32 R20, R156, R168.reuse, R20 ;  /* 0x000000a89c14723c */ /* 0x080ff00000001814 */
[C---:B------:R-:W-:Y:S07]  /*8d30*/  HMMA.16816.F32 R24, R164.reuse, R168, R24 ;  /* 0x000000a8a418723c */ /* 0x040fee0000001818 */
[----:B--2---:R-:W-:Y:S01]  /*8d40*/  @!P0 MOV R169, R178 ;  /* 0x000000b200a98202 */ /* 0x004fe20000000f00 */
[-C--:B------:R-:W-:Y:S04]  /*8d50*/  HMMA.16816.F32 R28, R164, R170.reuse, R28 ;  /* 0x000000aaa41c723c */ /* 0x080fe8000000181c */
[----:B---3--:R-:W-:Y:S04]  /*8d60*/  @!P0 MOV R168, R176 ;  /* 0x000000b000a88202 */ /* 0x008fe80000000f00 */
[C---:B------:R-:W-:Y:S04]  /*8d70*/  HMMA.16816.F32 R32, R156.reuse, R170, R32 ;  /* 0x000000aa9c20723c */ /* 0x040fe80000001820 */
[----:B------:R-:W-:Y:S03]  /*8d80*/  @!P0 IMAD.WIDE.U32 R168, R2, 0x50, R168 ;  /* 0x0000005002a88825 */ /* 0x000fe600078e00a8 */
[----:B------:R-:W-:Y:S01]  /*8d90*/  @!P0 MOV R170, c[0x0][0x208] ;  /* 0x0000820000aa8a02 */ /* 0x000fe20000000f00 */
[-C--:B------:R-:W-:Y:S01]  /*8da0*/  HMMA.16816.F32 R36, R156, R172.reuse, R36 ;  /* 0x000000ac9c24723c */ /* 0x080fe20000001824 */
[----:B------:R-:W-:Y:S03]  /*8db0*/  @!P0 MOV R171, 0x5 ;  /* 0x0000000500ab8802 */ /* 0x000fe60000000f00 */
[----:B------:R-:W-:Y:S02]  /*8dc0*/  @!P0 LEA R2, P1, R168, c[0x0][0x1f8], 0x1 ;  /* 0x00007e00a8028a11 */ /* 0x000fe400078208ff */
[----:B------:R-:W-:Y:S02]  /*8dd0*/  @!P0 IADD3 R3, R169, R0, RZ ;  /* 0x00000000a9038210 */ /* 0x000fe40007ffe0ff */
[C---:B------:R-:W-:Y:S04]  /*8de0*/  HMMA.16816.F32 R40, R164.reuse, R172, R40 ;  /* 0x000000aca428723c */ /* 0x040fe80000001828 */
[----:B------:R-:W-:Y:S02]  /*8df0*/  @!P0 SHF.L.U32 R176, R170, 0x5, RZ ;  /* 0x00000005aab08819 */ /* 0x000fe400000006ff */
[----:B------:R-:W-:Y:S02]  /*8e00*/  @!P0 LEA.HI.X R3, R168, c[0x0][0x1fc], R3, 0x1, P1 ;  /* 0x00007f00a8038a11 */ /* 0x000fe400008f0c03 */
[-C--:B------:R-:W-:Y:S01]  /*8e10*/  @!P0 IADD3 R172, P2, R2, R176.reuse, RZ ;  /* 0x000000b002ac8210 */ /* 0x080fe20007f5e0ff */
[-C--:B------:R-:W-:Y:S02]  /*8e20*/  HMMA.16816.F32 R44, R164, R174.reuse, R44 ;  /* 0x000000aea42c723c */ /* 0x080fe4000000182c */
[----:B------:R-:W-:Y:S01]  /*8e30*/  @!PT LDS RZ, [RZ] ;  /* 0x00000000fffff984 */ /* 0x000fe20000000800 */
[----:B------:R-:W-:Y:S01]  /*8e40*/  @!PT LDS RZ, [RZ] ;  /* 0x00000000fffff984 */ /* 0x000fe20000000800 */
[----:B------:R-:W-:Y:S01]  /*8e50*/  @!PT LDS RZ, [RZ] ;  /* 0x00000000fffff984 */ /* 0x000fe20000000800 */
[----:B------:R2:W-:Y:S01]  /*8e60*/  @!P0 LDGSTS.E.BYPASS.LTC128B.128 [R207+0x100], [R2.64], !P4 ;  /* 0x0010000002cf8fae */ /* 0x0005e2000e101d48 */
[----:B------:R-:W-:Y:S02]  /*8e70*/  @!P0 SHF.L.U64.HI R0, R170, R171, c[0x0][0x20c] ;  /* 0x00008300aa008619 */ /* 0x000fe400000102ab */
[----:B------:R-:W-:Y:S02]  /*8e80*/  @!P0 IADD3 R170, P1, R172, R176, RZ ;  /* 0x000000b0acaa8210 */ /* 0x000fe40007f3e0ff */
[-C--:B------:R-:W-:Y:S01]  /*8e90*/  @!P0 IADD3.X R173, R3, R0.reuse, RZ, P2, !PT ;  /* 0x0000000003ad8210 */ /* 0x080fe200017fe4ff */
[C---:B------:R-:W-:Y:S04]  /*8ea0*/  HMMA.16816.F32 R48, R156.reuse, R174, R48 ;  /* 0x000000ae9c30723c */ /* 0x040fe80000001830 */
[----:B------:R3:W-:Y:S01]  /*8eb0*/  @!P0 LDGSTS.E.BYPASS.LTC128B.128 [R207+0x900], [R172.64], !P4 ;  /* 0x00900000accf8fae */ /* 0x0007e2000e101d48 */
[----:B------:R-:W-:Y:S02]  /*8ec0*/  @!P0 IADD3.X R171, R173, R0, RZ, P1, !PT ;  /* 0x00000000adab8210 */ /* 0x000fe40000ffe4ff */
[----:B------:R-:W-:Y:S01]  /*8ed0*/  @!P0 IADD3 R168, P2, R170, R176, RZ ;  /* 0x000000b0aaa88210 */ /* 0x000fe20007f5e0ff */
[-C--:B-1----:R-:W-:Y:S04]  /*8ee0*/  HMMA.16816.F32 R52, R156, R152.reuse, R52 ;  /* 0x000000989c34723c */ /* 0x082fe80000001834 */
[----:B------:R1:W-:Y:S01]  /*8ef0*/  @!P0 LDGSTS.E.BYPASS.LTC128B.128 [R207+0x1100], [R170.64], !P4 ;  /* 0x01100000aacf8fae */ /* 0x0003e2000e101d48 */
[----:B------:R-:W-:Y:S03]  /*8f00*/  @!P0 IADD3.X R169, R171, R0, RZ, P2, !PT ;  /* 0x00000000aba98210 */ /* 0x000fe600017fe4ff */
[C---:B------:R-:W-:Y:S04]  /*8f10*/  HMMA.16816.F32 R56, R164.reuse, R152, R56 ;  /* 0x00000098a438723c */ /* 0x040fe80000001838 */
[----:B------:R1:W-:Y:S01]  /*8f20*/  @!P0 LDGSTS.E.BYPASS.LTC128B.128 [R207+0x1900], [R168.64], !P4 ;  /* 0x01900000a8cf8fae */ /* 0x0003e2000e101d48 */
[----:B--2---:R-:W-:Y:S03]  /*8f30*/  @!P0 IADD3 R2, P1, R168, R176, RZ ;  /* 0x000000b0a8028210 */ /* 0x004fe60007f3e0ff */
[-C--:B------:R-:W-:Y:S04]  /*8f40*/  HMMA.16816.F32 R60, R164, R154.reuse, R60 ;  /* 0x0000009aa43c723c */ /* 0x080fe8000000183c */
[----:B------:R-:W-:Y:S04]  /*8f50*/  @!P0 IADD3.X R3, R169, R0, RZ, P1, !PT ;  /* 0x00000000a9038210 */ /* 0x000fe80000ffe4ff */
[C---:B------:R-:W-:Y:S01]  /*8f60*/  HMMA.16816.F32 R64, R156.reuse, R154, R64 ;  /* 0x0000009a9c40723c */ /* 0x040fe20000001840 */
[----:B------:R2:W-:Y:S03]  /*8f70*/  @!P0 LDGSTS.E.BYPASS.LTC128B.128 [R207+0x2100], [R2.64], !P4 ;  /* 0x0210000002cf8fae */ /* 0x0005e6000e101d48 */
[----:B------:R-:W-:Y:S04]  /*8f80*/  ISETP.GT.AND P0, PT, R205, R239, PT ;  /* 0x000000efcd00720c */ /* 0x000fe80003f04270 */
[-C--:B----4-:R-:W-:Y:S01]  /*8f90*/  HMMA.16816.F32 R68, R156, R160.reuse, R68 ;  /* 0x000000a09c44723c */ /* 0x090fe20000001844 */
[----:B---3--:R-:W-:Y:S07]  /*8fa0*/  LDSM.16.M88.4 R172, [R194] ;  /* 0x00000000c2ac783b */ /* 0x008fee0000000200 */
[C---:B------:R-:W-:Y:S01]  /*8fb0*/  HMMA.16816.F32 R72, R164.reuse, R160, R72 ;  /* 0x000000a0a448723c */ /* 0x040fe20000001848 */
[----:B-1----:R-:W1:Y:S07]  /*8fc0*/  LDSM.16.M88.4 R168, [R196] ;  /* 0x00000000c4a8783b */ /* 0x002e6e0000000200 */
[-C--:B------:R-:W-:Y:S01]  /*8fd0*/  HMMA.16816.F32 R76, R164, R162.reuse, R76 ;  /* 0x000000a2a44c723c */ /* 0x080fe2000000184c */
[----:B------:R-:W3:Y:S07]  /*8fe0*/  LDSM.16.M88.4 R176, [R196+0x2000] ;  /* 0x00200000c4b0783b */ /* 0x000eee0000000200 */
[----:B------:R-:W-:Y:S01]  /*8ff0*/  HMMA.16816.F32 R80, R156, R162, R80 ;  /* 0x000000a29c50723c */ /* 0x000fe20000001850 */
[----:B------:R-:W4:Y:S08]  /*9000*/  LDSM.16.M88.4 R180, [R194+0x800] ;  /* 0x00080000c2b4783b */ /* 0x000f300000000200 */
[----:B------:R-:W5:Y:S08]  /*9010*/  LDSM.16.M88.4 R152, [R194+0x1000] ;  /* 0x00100000c298783b */ /* 0x000f700000000200 */
[----:B------:R-:W2:Y:S01]  /*9020*/  LDSM.16.M88.4 R164, [R194+0x1800] ;  /* 0x00180000c2a4783b */ /* 0x000ea20000000200 */
[-C--:B-1----:R-:W-:Y:S07]  /*9030*/  HMMA.16816.F32 R4, R168, R172.reuse, R4 ;  /* 0x000000aca804723c */ /* 0x082fee0000001804 */
[----:B------:R-:W1:Y:S01]  /*9040*/  LDSM.16.M88.4 R184, [R194+0x2000] ;  /* 0x00200000c2b8783b */ /* 0x000e620000000200 */
[C---:B---3--:R-:W-:Y:S07]  /*9050*/  HMMA.16816.F32 R8, R176.reuse, R172, R8 ;  /* 0x000000acb008723c */ /* 0x048fee0000001808 */
[----:B------:R-:W-:Y:S01]  /*9060*/  LDSM.16.M88.4 R156, [R197] ;  /* 0x00000000c59c783b */ /* 0x000fe20000000200 */
[-C--:B------:R-:W-:Y:S07]  /*9070*/  HMMA.16816.F32 R12, R176, R174.reuse, R12 ;  /* 0x000000aeb00c723c */ /* 0x080fee000000180c */
[----:B------:R-:W3:Y:S01]  /*9080*/  LDSM.16.M88.4 R160, [R191] ;  /* 0x00000000bfa0783b */ /* 0x000ee20000000200 */
[C---:B------:R-:W-:Y:S07]  /*9090*/  HMMA.16816.F32 R16, R168.reuse, R174, R16 ;  /* 0x000000aea810723c */ /* 0x040fee0000001810 */
[----:B------:R-:W1:Y:S01]  /*90a0*/  LDSM.16.M88.4 R172, [R197+0x2000] ;  /* 0x00200000c5ac783b */ /* 0x000e620000000200 */
[-C--:B----4-:R-:W-:Y:S07]  /*90b0*/  HMMA.16816.F32 R20, R168, R180.reuse, R20 ;  /* 0x000000b4a814723c */ /* 0x090fee0000001814 */
[----:B------:R-:W0:Y:S01]  /*90c0*/  LDGDEPBAR ;  /* 0x00000000000079af */ /* 0x000e220000000000 */
[C---:B------:R-:W-:Y:S08]  /*90d0*/  HMMA.16816.F32 R24, R176.reuse, R180, R24 ;  /* 0x000000b4b018723c */ /* 0x040ff00000001818 */
[-C--:B------:R-:W-:Y:S08]  /*90e0*/  HMMA.16816.F32 R28, R176, R182.reuse, R28 ;  /* 0x000000b6b01c723c */ /* 0x080ff0000000181c */
[C---:B------:R-:W-:Y:S08]  /*90f0*/  HMMA.16816.F32 R32, R168.reuse, R182, R32 ;  /* 0x000000b6a820723c */ /* 0x040ff00000001820 */
[-C--:B-----5:R-:W-:Y:S08]  /*9100*/  HMMA.16816.F32 R36, R168, R152.reuse, R36 ;  /* 0x00000098a824723c */ /* 0x0a0ff00000001824 */
[C---:B------:R-:W-:Y:S08]  /*9110*/  HMMA.16816.F32 R40, R176.reuse, R152, R40 ;  /* 0x00000098b028723c */ /* 0x040ff00000001828 */
[-C--:B------:R-:W-:Y:S08]  /*9120*/  HMMA.16816.F32 R44, R176, R154.reuse, R44 ;  /* 0x0000009ab02c723c */ /* 0x080ff0000000182c */
[C---:B------:R-:W-:Y:S08]  /*9130*/  HMMA.16816.F32 R48, R168.reuse, R154, R48 ;  /* 0x0000009aa830723c */ /* 0x040ff00000001830 */
[-C--:B--2---:R-:W-:Y:S08]  /*9140*/  HMMA.16816.F32 R52, R168, R164.reuse, R52 ;  /* 0x000000a4a834723c */ /* 0x084ff00000001834 */
[C---:B------:R-:W-:Y:S08]  /*9150*/  HMMA.16816.F32 R56, R176.reuse, R164, R56 ;  /* 0x000000a4b038723c */ /* 0x040ff00000001838 */
[-C--:B------:R-:W-:Y:S08]  /*9160*/  HMMA.16816.F32 R60, R176, R166.reuse, R60 ;  /* 0x000000a6b03c723c */ /* 0x080ff0000000183c */
[C---:B------:R-:W-:Y:S08]  /*9170*/  HMMA.16816.F32 R64, R168.reuse, R166, R64 ;  /* 0x000000a6a840723c */ /* 0x040ff00000001840 */
[-C--:B-1----:R-:W-:Y:S08]  /*9180*/  HMMA.16816.F32 R68, R168, R184.reuse, R68 ;  /* 0x000000b8a844723c */ /* 0x082ff00000001844 */
[C---:B------:R-:W-:Y:S08]  /*9190*/  HMMA.16816.F32 R72, R176.reuse, R184, R72 ;  /* 0x000000b8b048723c */ /* 0x040ff00000001848 */
[-C--:B------:R-:W-:Y:S08]  /*91a0*/  HMMA.16816.F32 R76, R176, R186.reuse, R76 ;  /* 0x000000bab04c723c */ /* 0x080ff0000000184c */
[----:B------:R-:W-:Y:S08]  /*91b0*/  HMMA.16816.F32 R80, R168, R186, R80 ;  /* 0x000000baa850723c */ /* 0x000ff00000001850 */
[-C--:B---3--:R-:W-:Y:S08]  /*91c0*/  HMMA.16816.F32 R4, R156, R160.reuse, R4 ;  /* 0x000000a09c04723c */ /* 0x088ff00000001804 */
[C---:B------:R-:W-:Y:S08]  /*91d0*/  HMMA.16816.F32 R8, R172.reuse, R160, R8 ;  /* 0x000000a0ac08723c */ /* 0x040ff00000001808 */
[-C--:B------:R-:W-:Y:S08]  /*91e0*/  HMMA.16816.F32 R12, R172, R162.reuse, R12 ;  /* 0x000000a2ac0c723c */ /* 0x080ff0000000180c */
[----:B------:R-:W-:Y:S01]  /*91f0*/  FMUL.FTZ R0, R4, c[0x0][0x320] ;  /* 0x0000c80004007a20 */ /* 0x000fe20000410000 */
[C---:B------:R-:W-:Y:S03]  /*9200*/  HMMA.16816.F32 R16, R156.reuse, R162, R16 ;  /* 0x000000a29c10723c */ /* 0x040fe60000001810 */
[----:B------:R1:W2:Y:S04]  /*9210*/  MUFU.TANH R183, R0 ;  /* 0x0000000000b77308 */ /* 0x0002a80000002400 */
[----:B------:R-:W-:Y:S02]  /*9220*/  FMUL.FTZ R3, R10, c[0x0][0x320] ;  /* 0x0000c8000a037a20 */ /* 0x000fe40000410000 */
[----:B------:R-:W-:Y:S04]  /*9230*/  FMUL.FTZ R2, R11, c[0x0][0x320] ;  /* 0x0000c8000b027a20 */ /* 0x000fe80000410000 */
[----:B------:R-:W3:Y:S10]  /*9240*/  MUFU.TANH R224, R2 ;  /* 0x0000000200e07308 */ /* 0x000ef40000002400 */
[----:B------:R-:W4:Y:S01]  /*9250*/  MUFU.TANH R225, R3 ;  /* 0x0000000300e17308 */ /* 0x000f220000002400 */
[----:B-1----:R-:W-:Y:S09]  /*9260*/  FMUL.FTZ R0, R5, c[0x0][0x320] ;  /* 0x0000c80005007a20 */ /* 0x002ff20000410000 */
[----:B------:R1:W1:Y:S02]  /*9270*/  MUFU.TANH R171, R0 ;  /* 0x0000000000ab7308 */ /* 0x0002640000002400 */
[----:B-1----:R-:W-:Y:S08]  /*9280*/  FMUL.FTZ R0, R6, c[0x0][0x320] ;  /* 0x0000c80006007a20 */ /* 0x002ff00000410000 */
[----:B------:R1:W1:Y:S02]  /*9290*/  MUFU.TANH R218, R0 ;  /* 0x0000000000da7308 */ /* 0x0002640000002400 */
[----:B-1----:R-:W-:Y:S02]  /*92a0*/  FMUL.FTZ R0, R7, c[0x0][0x320] ;  /* 0x0000c80007007a20 */ /* 0x002fe40000410000 */
[----:B------:R-:W1:Y:S06]  /*92b0*/  LDSM.16.M88.4 R4, [R191+0x800] ;  /* 0x00080000bf04783b */ /* 0x000e6c0000000200 */
[----:B------:R5:W1:Y:S02]  /*92c0*/  MUFU.TANH R208, R0 ;  /* 0x0000000000d07308 */ /* 0x000a640000002400 */
[----:B-----5:R-:W-:Y:S08]  /*92d0*/  FMUL.FTZ R0, R8, c[0x0][0x320] ;  /* 0x0000c80008007a20 */ /* 0x020ff00000410000 */
[----:B------:R5:W2:Y:S01]  /*92e0*/  MUFU.TANH R223, R0 ;  /* 0x0000000000df7308 */ /* 0x000aa20000002400 */
[-C--:B-1----:R-:W-:Y:S08]  /*92f0*/  HMMA.16816.F32 R20, R156, R4.reuse, R20 ;  /* 0x000000049c14723c */ /* 0x082ff00000001814 */
[C---:B------:R-:W-:Y:S04]  /*9300*/  HMMA.16816.F32 R24, R172.reuse, R4, R24 ;  /* 0x00000004ac18723c */ /* 0x040fe80000001818 */
[----:B-----5:R-:W-:Y:S02]  /*9310*/  FMUL.FTZ R0, R9, c[0x0][0x320] ;  /* 0x0000c80009007a20 */ /* 0x020fe40000410000 */
[----:B------:R-:W1:Y:S02]  /*9320*/  LDSM.16.M88.4 R8, [R191+0x1000] ;  /* 0x00100000bf08783b */ /* 0x000e640000000200 */
[-C--:B------:R-:W-:Y:S01]  /*9330*/  HMMA.16816.F32 R28, R172, R6.reuse, R28 ;  /* 0x00000006ac1c723c */ /* 0x080fe2000000181c */
[----:B------:R5:W1:Y:S07]  /*9340*/  MUFU.TANH R219, R0 ;  /* 0x0000000000db7308 */ /* 0x000a6e0000002400 */
[C---:B------:R-:W-:Y:S01]  /*9350*/  HMMA.16816.F32 R32, R156.reuse, R6, R32 ;  /* 0x000000069c20723c */ /* 0x040fe20000001820 */
[----:B------:R-:W2:Y:S07]  /*9360*/  LDSM.16.M88.4 R4, [R191+0x1800] ;  /* 0x00180000bf04783b */ /* 0x000eae0000000200 */
[----:B------:R-:W-:Y:S04]  /*9370*/  FMUL.FTZ R3, R26, c[0x0][0x320] ;  /* 0x0000c8001a037a20 */ /* 0x000fe80000410000 */
[----:B------:R-:W-:Y:S01]  /*9380*/  FMUL.FTZ R2, R27, c[0x0][0x320] ;  /* 0x0000c8001b027a20 */ /* 0x000fe20000410000 */
[----:B------:R-:W2:Y:S01]  /*9390*/  MUFU.TANH R212, R3 ;  /* 0x0000000300d47308 */ /* 0x000ea20000002400 */
[----:B-----5:R-:W-:Y:S09]  /*93a0*/  FMUL.FTZ R0, R12, c[0x0][0x320] ;  /* 0x0000c8000c007a20 */ /* 0x020ff20000410000 */
[----:B------:R5:W2:Y:S10]  /*93b0*/  MUFU.TANH R216, R0 ;  /* 0x0000000000d87308 */ /* 0x000ab40000002400 */
[----:B------:R2:W2:Y:S01]  /*93c0*/  MUFU.TANH R211, R2 ;  /* 0x0000000200d37308 */ /* 0x0004a20000002400 */
[-C--:B-1----:R-:W-:Y:S08]  /*93d0*/  HMMA.16816.F32 R36, R156, R8.reuse, R36 ;  /* 0x000000089c24723c */ /* 0x082ff00000001824 */
[C---:B------:R-:W-:Y:S04]  /*93e0*/  HMMA.16816.F32 R40, R172.reuse, R8, R40 ;  /* 0x00000008ac28723c */ /* 0x040fe80000001828 */
[----:B-----5:R-:W-:Y:S04]  /*93f0*/  FMUL.FTZ R0, R13, c[0x0][0x320] ;  /* 0x0000c8000d007a20 */ /* 0x020fe80000410000 */
[-C--:B------:R-:W-:Y:S01]  /*9400*/  HMMA.16816.F32 R44, R172, R10.reuse, R44 ;  /* 0x0000000aac2c723c */ /* 0x080fe2000000182c */
[----:B------:R1:W1:Y:S07]  /*9410*/  MUFU.TANH R214, R0 ;  /* 0x0000000000d67308 */ /* 0x00026e0000002400 */
[C---:B------:R-:W-:Y:S01]  /*9420*/  HMMA.16816.F32 R48, R156.reuse, R10, R48 ;  /* 0x0000000a9c30723c */ /* 0x040fe20000001830 */
[----:B------:R-:W5:Y:S01]  /*9430*/  LDSM.16.M88.4 R8, [R191+0x2000] ;  /* 0x00200000bf08783b */ /* 0x000f620000000200 */
[----:B------:R-:W-:Y:S06]  /*9440*/  DEPBAR.LE SB0, 0x0 ;  /* 0x000080000000791a */ /* 0x000fec0000000000 */
[-C--:B--2---:R-:W-:Y:S01]  /*9450*/  HMMA.16816.F32 R52, R156, R4.reuse, R52 ;  /* 0x000000049c34723c */ /* 0x084fe20000001834 */
[----:B------:R-:W-:Y:S04]  /*9460*/  BAR.SYNC.DEFER_BLOCKING 0x0 ;  /* 0x0000000000007b1d */ /* 0x000fe80000010000 */
[----:B------:R-:W-:Y:S02]  /*9470*/  FMUL.FTZ R3, R42, c[0x0][0x320] ;  /* 0x0000c8002a037a20 */ /* 0x000fe40000410000 */
[----:B------:R-:W-:Y:S01]  /*9480*/  FMUL.FTZ R2, R43, c[0x0][0x320] ;  /* 0x0000c8002b027a20 */ /* 0x000fe20000410000 */
[C---:B------:R-:W-:Y:S01]  /*9490*/  HMMA.16816.F32 R56, R172.reuse, R4, R56 ;  /* 0x00000004ac38723c */ /* 0x040fe20000001838 */
[----:B------:R2:W2:Y:S03]  /*94a0*/  MUFU.TANH R177, R3 ;  /* 0x0000000300b17308 */ /* 0x0004a60000002400 */
[----:B-1----:R-:W-:Y:S03]  /*94b0*/  FMUL.FTZ R0, R14, c[0x0][0x320] ;  /* 0x0000c8000e007a20 */ /* 0x002fe60000410000 */
[----:B------:R-:W-:Y:S01]  /*94c0*/  @P0 MOV R5, R209 ;  /* 0x000000d100050202 */ /* 0x000fe20000000f00 */
[-C--:B------:R-:W-:Y:S01]  /*94d0*/  HMMA.16816.F32 R60, R172, R6.reuse, R60 ;  /* 0x00000006ac3c723c */ /* 0x080fe2000000183c */
[----:B------:R-:W-:Y:S02]  /*94e0*/  MOV R209, c[0x0][0x2c4] ;  /* 0x0000b10000d17a02 */ /* 0x000fe40000000f00 */
[----:B------:R1:W1:Y:S02]  /*94f0*/  MUFU.TANH R222, R0 ;  /* 0x0000000000de7308 */ /* 0x0002640000002400 */
[----:B------:R-:W-:Y:S03]  /*9500*/  ISETP.NE.AND P3, PT, R209, 0x1, PT ;  /* 0x00000001d100780c */ /* 0x000fe60003f65270 */
[C---:B------:R-:W-:Y:S05]  /*9510*/  HMMA.16816.F32 R64, R156.reuse, R6, R64 ;  /* 0x000000069c40723c */ /* 0x040fea0000001840 */
[----:B------:R3:W3:Y:S02]  /*9520*/  MUFU.TANH R176, R2 ;  /* 0x0000000200b07308 */ /* 0x0006e40000002400 */
[----:B------:R-:W-:Y:S01]  /*9530*/  @P0 MOV R7, c[0x0][0x1e0] ;  /* 0x0000780000070a02 */ /* 0x000fe20000000f00 */
[-C--:B-----5:R-:W-:Y:S04]  /*9540*/  HMMA.16816.F32 R68, R156, R8.reuse, R68 ;  /* 0x000000089c44723c */ /* 0x0a0fe80000001844 */
[----:B--2---:R-:W-:Y:S01]  /*9550*/  FMUL.FTZ R3, R58, c[0x0][0x320] ;  /* 0x0000c8003a037a20 */ /* 0x004fe20000410000 */
[----:B------:R-:W-:Y:S03]  /*9560*/  MOV R58, c[0x0][0x32c] ;  /* 0x0000cb00003a7a02 */ /* 0x000fe60000000f00 */
[C---:B------:R-:W-:Y:S04]  /*9570*/  HMMA.16816.F32 R72, R172.reuse, R8, R72 ;  /* 0x00000008ac48723c */ /* 0x040fe80000001848 */
[----:B-1----:R-:W-:Y:S01]  /*9580*/  FMUL.FTZ R0, R15, c[0x0][0x320] ;  /* 0x0000c8000f007a20 */ /* 0x002fe20000410000 */
[----:B------:R-:W-:Y:S03]  /*9590*/  ISETP.GE.AND P5, PT, R58, 0x1, PT ;  /* 0x000000013a00780c */ /* 0x000fe60003fa6270 */
[----:B------:R1:W2:Y:S01]  /*95a0*/  MUFU.TANH R221, R0 ;  /* 0x0000000000dd7308 */ /* 0x0002a20000002400 */
[-C--:B------:R-:W-:Y:S03]  /*95b0*/  HMMA.16816.F32 R76, R172, R10.reuse, R76 ;  /* 0x0000000aac4c723c */ /* 0x080fe6000000184c */
[----:B---3--:R-:W-:Y:S05]  /*95c0*/  FMUL.FTZ R2, R59, c[0x0][0x320] ;  /* 0x0000c8003b027a20 */ /* 0x008fea0000410000 */
[----:B------:R-:W-:Y:S04]  /*95d0*/  HMMA.16816.F32 R80, R156, R10, R80 ;  /* 0x0000000a9c50723c */ /* 0x000fe80000001850 */
[----:B-1----:R-:W-:-:S12]  /*95e0*/  FMUL.FTZ R0, R16, c[0x0][0x320] ;  /* 0x0000c80010007a20 */ /* 0x002fd80000410000 */
[----:B------:R-:W-:Y:S01]  /*95f0*/  FMUL.FTZ R6, R79, c[0x0][0x320] ;  /* 0x0000c8004f067a20 */ /* 0x000fe20000410000 */
[----:B------:R1:W3:Y:S07]  /*9600*/  MUFU.TANH R15, R0 ;  /* 0x00000000000f7308 */ /* 0x0002ee0000002400 */
[----:B------:R-:W-:Y:S06]  /*9610*/  FMUL.FTZ R11, R80, c[0x0][0x320] ;  /* 0x0000c800500b7a20 */ /* 0x000fec0000410000 */
[----:B------:R-:W2:Y:S01]  /*9620*/  MUFU.TANH R11, R11 ;  /* 0x0000000b000b7308 */ /* 0x000ea20000002400 */
[----:B-1----:R-:W-:Y:S09]  /*9630*/  FMUL.FTZ R0, R17, c[0x0][0x320] ;  /* 0x0000c80011007a20 */ /* 0x002ff20000410000 */
[----:B------:R1:W1:Y:S02]  /*9640*/  MUFU.TANH R168, R0 ;  /* 0x0000000000a87308 */ /* 0x0002640000002400 */
[----:B-1----:R-:W-:Y:S08]  /*9650*/  FMUL.FTZ R0, R18, c[0x0][0x320] ;  /* 0x0000c80012007a20 */ /* 0x002ff00000410000 */
        /* <DEDUP_REMOVED lines=60> */
[----:B------:R1:W1:Y:S10]  /*9a20*/  MUFU.TANH R52, R2 ;  /* 0x0000000200347308 */ /* 0x0002740000002400 */
[----:B------:R5:W2:Y:S01]  /*9a30*/  MUFU.TANH R30, R0 ;  /* 0x00000000001e7308 */ /* 0x000aa20000002400 */
[----:B-1----:R-:W-:Y:S09]  /*9a40*/  FMUL.FTZ R2, R75, c[0x0][0x320] ;  /* 0x0000c8004b027a20 */ /* 0x002ff20000410000 */
[----:B------:R-:W1:Y:S01]  /*9a50*/  MUFU.TANH R59, R2 ;  /* 0x00000002003b7308 */ /* 0x000e620000002400 */
[----:B-----5:R-:W-:Y:S09]  /*9a60*/  FMUL.FTZ R0, R53, c[0x0][0x320] ;  /* 0x0000c80035007a20 */ /* 0x020ff20000410000 */
[----:B------:R5:W1:Y:S10]  /*9a70*/  MUFU.TANH R25, R0 ;  /* 0x0000000000197308 */ /* 0x000a740000002400 */
[----:B------:R1:W1:Y:S01]  /*9a80*/  MUFU.TANH R53, R3 ;  /* 0x0000000300357308 */ /* 0x0002620000002400 */
[----:B-----5:R-:W-:Y:S09]  /*9a90*/  FMUL.FTZ R0, R54, c[0x0][0x320] ;  /* 0x0000c80036007a20 */ /* 0x020ff20000410000 */
[----:B------:R5:W2:Y:S01]  /*9aa0*/  MUFU.TANH R39, R0 ;  /* 0x0000000000277308 */ /* 0x000aa20000002400 */
[----:B-1----:R-:W-:Y:S09]  /*9ab0*/  FMUL.FTZ R3, R76, c[0x0][0x320] ;  /* 0x0000c8004c037a20 */ /* 0x002ff20000410000 */
[----:B------:R-:W1:Y:S01]  /*9ac0*/  MUFU.TANH R22, R3 ;  /* 0x0000000300167308 */ /* 0x000e620000002400 */
[----:B-----5:R-:W-:Y:S09]  /*9ad0*/  FMUL.FTZ R0, R55, c[0x0][0x320] ;  /* 0x0000c80037007a20 */ /* 0x020ff20000410000 */
[----:B------:R5:W1:Y:S02]  /*9ae0*/  MUFU.TANH R35, R0 ;  /* 0x0000000000237308 */ /* 0x000a640000002400 */
[----:B-----5:R-:W-:Y:S02]  /*9af0*/  FMUL.FTZ R0, R56, c[0x0][0x320] ;  /* 0x0000c80038007a20 */ /* 0x020fe40000410000 */
[----:B------:R-:W5:Y:S06]  /*9b00*/  LDL R56, [R1] ;  /* 0x0000000001387983 */ /* 0x000f6c0000100800 */
[----:B------:R1:W1:Y:S02]  /*9b10*/  MUFU.TANH R51, R0 ;  /* 0x0000000000337308 */ /* 0x0002640000002400 */
[----:B-1----:R-:W-:Y:S08]  /*9b20*/  FMUL.FTZ R0, R57, c[0x0][0x320] ;  /* 0x0000c80039007a20 */ /* 0x002ff00000410000 */
[----:B------:R-:W1:Y:S10]  /*9b30*/  MUFU.TANH R57, R6 ;  /* 0x0000000600397308 */ /* 0x000e740000002400 */
        /* <DEDUP_REMOVED lines=31> */
[----:B-1----:R-:W-:Y:S04]  /*9d30*/  @P0 IADD3 R0, R205, -0x1, RZ ;  /* 0xffffffffcd000810 */ /* 0x002fe80007ffe0ff */
[----:B------:R-:W-:Y:S05]  /*9d40*/  @P0 SHF.R.S32.HI R2, RZ, 0x1f, R0 ;  /* 0x0000001fff020819 */ /* 0x000fea0000011400 */
[----:B------:R-:W-:Y:S04]  /*9d50*/  @P0 IMAD R2, R2, c[0x0][0x1e0], RZ ;  /* 0x0000780002020a24 */ /* 0x000fe800078e02ff */
[C---:B------:R-:W-:Y:S02]  /*9d60*/  @P0 IMAD R4, R0.reuse, c[0x0][0x1e4], R2 ;  /* 0x0000790000040a24 */ /* 0x040fe400078e0202 */
[----:B------:R-:W-:Y:S04]  /*9d70*/  @P0 IMAD.WIDE.U32 R2, R0, c[0x0][0x1e0], RZ ;  /* 0x0000780000020a25 */ /* 0x000fe800078e00ff */
[----:B------:R-:W-:Y:S04]  /*9d80*/  FMUL.FTZ R0, R77, c[0x0][0x320] ;  /* 0x0000c8004d007a20 */ /* 0x000fe80000410000 */
[----:B------:R1:W1:Y:S02]  /*9d90*/  MUFU.TANH R21, R0 ;  /* 0x0000000000157308 */ /* 0x0002640000002400 */
[----:B-1----:R-:W-:Y:S01]  /*9da0*/  @P0 IADD3 R0, R3, R4, RZ ;  /* 0x0000000403000210 */ /* 0x002fe20007ffe0ff */
[----:B------:R-:W-:Y:S01]  /*9db0*/  FMUL.FTZ R3, R78, c[0x0][0x320] ;  /* 0x0000c8004e037a20 */ /* 0x000fe20000410000 */
[----:B------:R-:W-:Y:S06]  /*9dc0*/  @P0 MOV R4, R226 ;  /* 0x000000e200040202 */ /* 0x000fec0000000f00 */
[----:B------:R1:W1:Y:S01]  /*9dd0*/  MUFU.TANH R55, R3 ;  /* 0x0000000300377308 */ /* 0x0002620000002400 */
[----:B------:R-:W-:Y:S02]  /*9de0*/  @P0 IMAD R0, R0, 0x50, RZ ;  /* 0x0000005000000824 */ /* 0x000fe400078e02ff */
[----:B------:R-:W-:Y:S05]  /*9df0*/  @P0 IMAD.WIDE.U32 R4, R2, 0x50, R4 ;  /* 0x0000005002040825 */ /* 0x000fea00078e0004 */
[----:B------:R-:W-:Y:S02]  /*9e00*/  @P0 LEA R2, P1, R4, c[0x0][0x1c8], 0x1 ;  /* 0x0000720004020a11 */ /* 0x000fe400078208ff */
[----:B------:R-:W-:Y:S02]  /*9e10*/  @P0 IADD3 R0, R5, R0, RZ ;  /* 0x0000000005000210 */ /* 0x000fe40007ffe0ff */
[----:B------:R-:W-:Y:S05]  /*9e20*/  IADD3 R5, R210, R213, RZ ;  /* 0x000000d5d2057210 */ /* 0x000fea0007ffe0ff */
[----:B------:R-:W-:Y:S05]  /*9e30*/  @P3 IMAD.HI.U32 R6, R5, c[0x0][0x2c8], RZ ;  /* 0x0000b20005063a27 */ /* 0x000fea00078e00ff */
[----:B------:R-:W-:Y:S02]  /*9e40*/  @P3 SHF.R.U32.HI R5, RZ, c[0x0][0x2cc], R6 ;  /* 0x0000b300ff053a19 */ /* 0x000fe40000011606 */
[----:B-1----:R-:W-:Y:S02]  /*9e50*/  @P0 LEA.HI.X R3, R4, c[0x0][0x1cc], R0, 0x1, P1 ;  /* 0x0000730004030a11 */ /* 0x002fe400008f0c00 */
[----:B------:R-:W-:Y:S02]  /*9e60*/  @P0 MOV R0, 0x5 ;  /* 0x0000000500000802 */ /* 0x000fe40000000f00 */
[C---:B------:R-:W-:Y:S01]  /*9e70*/  @P0 SHF.L.U32 R4, R7.reuse, 0x5, RZ ;  /* 0x0000000507040819 */ /* 0x040fe200000006ff */
[----:B------:R-:W-:Y:S01]  /*9e80*/  @!PT LDS RZ, [RZ] ;  /* 0x00000000fffff984 */ /* 0x000fe20000000800 */
[----:B------:R-:W-:Y:S01]  /*9e90*/  @!PT LDS RZ, [RZ] ;  /* 0x00000000fffff984 */ /* 0x000fe20000000800 */
[----:B------:R-:W-:Y:S01]  /*9ea0*/  @!PT LDS RZ, [RZ] ;  /* 0x00000000fffff984 */ /* 0x000fe20000000800 */
[----:B------:R1:W-:Y:S01]  /*9eb0*/  @P0 LDGSTS.E.BYPASS.LTC128B.128 [R207+0x2900], [R2.64], !P4 ;  /* 0x0290000002cf0fae */ /* 0x0003e2000e101d48 */
[----:B------:R-:W-:Y:S01]  /*9ec0*/  @P0 SHF.L.U64.HI R0, R7, R0, c[0x0][0x1e4] ;  /* 0x0000790007000619 */ /* 0x000fe20000010200 */
[----:B------:R-:W-:Y:S01]  /*9ed0*/  FMUL.FTZ R7, R81, c[0x0][0x320] ;  /* 0x0000c80051077a20 */ /* 0x000fe20000410000 */
[-C--:B------:R-:W-:Y:S03]  /*9ee0*/  @P0 IADD3 R8, P1, R2, R4.reuse, RZ ;  /* 0x0000000402080210 */ /* 0x080fe60007f3e0ff */
[----:B------:R2:W2:Y:S01]  /*9ef0*/  MUFU.TANH R10, R7 ;  /* 0x00000007000a7308 */ /* 0x0004a20000002400 */
[----:B------:R-:W-:Y:S02]  /*9f00*/  @P0 IADD3.X R9, R0, R3, RZ, P1, !PT ;  /* 0x0000000300090210 */ /* 0x000fe40000ffe4ff */
[-C--:B------:R-:W-:Y:S03]  /*9f10*/  @P0 IADD3 R6, P3, R8, R4.reuse, RZ ;  /* 0x0000000408060210 */ /* 0x080fe60007f7e0ff */
[----:B------:R3:W-:Y:S01]  /*9f20*/  @P0 LDGSTS.E.BYPASS.LTC128B.128 [R207+0x3100], [R8.64], !P4 ;  /* 0x0310000008cf0fae */ /* 0x0007e2000e101d48 */
[----:B-1----:R-:W-:Y:S02]  /*9f30*/  @P0 IADD3 R2, P2, R6, R4, RZ ;  /* 0x0000000406020210 */ /* 0x002fe40007f5e0ff */
[-C--:B--2---:R-:W-:Y:S04]  /*9f40*/  @P0 IADD3.X R7, R9, R0.reuse, RZ, P3, !PT ;  /* 0x0000000009070210 */ /* 0x084fe80001ffe4ff */
[----:B------:R-:W-:Y:S01]  /*9f50*/  @P0 IADD3.X R3, R7, R0, RZ, P2, !PT ;  /* 0x0000000007030210 */ /* 0x000fe200017fe4ff */
[----:B------:R1:W-:Y:S01]  /*9f60*/  @P0 LDGSTS.E.BYPASS.LTC128B.128 [R207+0x3900], [R6.64], !P4 ;  /* 0x0390000006cf0fae */ /* 0x0003e2000e101d48 */
[----:B---3--:R-:W-:Y:S01]  /*9f70*/  @P0 IADD3 R8, P1, R2, R4, RZ ;  /* 0x0000000402080210 */ /* 0x008fe20007f3e0ff */
[----:B------:R-:W-:Y:S06]  /*9f80*/  FMUL.FTZ R4, R82, c[0x0][0x320] ;  /* 0x0000c80052047a20 */ /* 0x000fec0000410000 */
[----:B------:R2:W-:Y:S01]  /*9f90*/  @P0 LDGSTS.E.BYPASS.LTC128B.128 [R207+0x4100], [R2.64], !P4 ;  /* 0x0410000002cf0fae */ /* 0x0005e2000e101d48 */
[----:B------:R-:W-:Y:S01]  /*9fa0*/  @P0 IADD3.X R9, R3, R0, RZ, P1, !PT ;  /* 0x0000000003090210 */ /* 0x000fe20000ffe4ff */
[----:B------:R3:W1:Y:S01]  /*9fb0*/  MUFU.TANH R12, R4 ;  /* 0x00000004000c7308 */ /* 0x0006620000002400 */
[----:B------:R-:W-:Y:S05]  /*9fc0*/  IMAD R0, R205, -0x50, RZ ;  /* 0xffffffb0cd007824 */ /* 0x000fea00078e02ff */
[----:B------:R1:W-:Y:S08]  /*9fd0*/  @P0 LDGSTS.E.BYPASS.LTC128B.128 [R207+0x4900], [R8.64], !P4 ;  /* 0x0490000008cf0fae */ /* 0x0003f0000e101d48 */
[----:B------:R-:W0:Y:S08]  /*9fe0*/  LDGDEPBAR ;  /* 0x00000000000079af */ /* 0x000e300000000000 */
[----:B---3--:R-:W3:Y:S01]  /*9ff0*/  SHFL.IDX PT, R4, R5, RZ, 0x1c1f ;  /* 0x001c1fff05047589 */ /* 0x008ee200000e0000 */
[----:B--2---:R-:W-:Y:S04]  /*a000*/  FMUL.FTZ R2, R83, c[0x0][0x320] ;  /* 0x0000c80053027a20 */ /* 0x004fe80000410000 */
[----:B-1----:R5:W1:Y:S02]  /*a010*/  MUFU.TANH R9, R2 ;  /* 0x0000000200097308 */ /* 0x002a640000002400 */
[----:B-----5:R-:W-:Y:S04]  /*a020*/  IADD3 R2, -R56, 0x1, R0 ;  /* 0x0000000138027810 */ /* 0x020fe80007ffe100 */
[----:B------:R-:W-:Y:S04]  /*a030*/  IADD3 R2, -R243, R2, R244 ;  /* 0x00000002f3027210 */ /* 0x000fe80007ffe1f4 */
[C---:B------:R-:W-:Y:S02]  /*a040*/  IADD3 R6, R2.reuse, c[0x0][0x328], RZ ;  /* 0x0000ca0002067a10 */ /* 0x040fe40007ffe0ff */
[----:B------:R-:W-:Y:S02]  /*a050*/  IADD3 R7, R2, UR4, RZ ;  /* 0x0000000402077c10 */ /* 0x000fe4000fffe0ff */
[----:B---3--:R-:W-:Y:S02]  /*a060*/  IADD3 R3, R6, R4, RZ ;  /* 0x0000000406037210 */ /* 0x008fe40007ffe0ff */
[----:B------:R-:W-:Y:S01]  /*a070*/  IADD3 R2, R4, R7, RZ ;  /* 0x0000000704027210 */ /* 0x000fe20007ffe0ff */
[----:B------:R-:W-:-:S05]  /*a080*/  @!P5 BRA `(.L_x_608) ;  /* 0x000001500000d947 */ /* 0x000fca0003800000 */
[----:B-1--4-:R-:W-:Y:S01]  /*a090*/  IADD3 R4, -R243, R244, R4 ;  /* 0x000000f4f3047210 */ /* 0x012fe20007ffe104 */
[----:B------:R-:W-:Y:S03]  /*a0a0*/  BSSY B0, `(.L_x_609) ;  /* 0x000000e000007945 */ /* 0x000fe60003800000 */
[----:B------:R-:W-:-:S13]  /*a0b0*/  ISETP.GT.AND P0, PT, R4, -0x1, PT ;  /* 0xffffffff0400780c */ /* 0x000fda0003f04270 */
[----:B------:R-:W-:-:S05]  /*a0c0*/  @P0 BRA `(.L_x_610) ;  /* 0x0000007000000947 */ /* 0x000fca0003800000 */
[----:B------:R-:W-:Y:S01]  /*a0d0*/  LOP3.LUT R4, RZ, R4, RZ, 0x33, !PT ;  /* 0x00000004ff047212 */ /* 0x000fe200078e33ff */
[----:B------:R-:W-:Y:S05]  /*a0e0*/  IMAD.MOV.U32 R8, RZ, RZ, c[0x0][0x32c] ;  /* 0x0000cb00ff087624 */ /* 0x000fea00078e00ff */
[----:B------:R-:W-:-:S13]  /*a0f0*/  ISETP.NE.AND P0, PT, R8, 0x1, PT ;  /* 0x000000010800780c */ /* 0x000fda0003f05270 */
[----:B------:R-:W-:Y:S05]  /*a100*/  @P0 IMAD.HI.U32 R8, R4, c[0x0][0x330], RZ ;  /* 0x0000cc0004080a27 */ /* 0x000fea00078e00ff */
[----:B------:R-:W-:Y:S04]  /*a110*/  @P0 SHF.R.U32.HI R4, RZ, c[0x0][0x334], R8 ;  /* 0x0000cd00ff040a19 */ /* 0x000fe80000011608 */
[----:B------:R-:W-:Y:S01]  /*a120*/  LOP3.LUT R4, RZ, R4, RZ, 0x33, !PT ;  /* 0x00000004ff047212 */ /* 0x000fe200078e33ff */
[----:B------:R-:W-:-:S05]  /*a130*/  BRA `(.L_x_611) ;  /* 0x0000004000007947 */ /* 0x000fca0003800000 */
.L_x_610:
[----:B------:R-:W-:Y:S04]  /*a140*/  MOV R8, c[0x0][0x32c] ;  /* 0x0000cb0000087a02 */ /* 0x000fe80000000f00 */
[----:B------:R-:W-:-:S13]  /*a150*/  ISETP.NE.AND P0, PT, R8, 0x1, PT ;  /* 0x000000010800780c */ /* 0x000fda0003f05270 */
[----:B------:R-:W-:Y:S05]  /*a160*/  @P0 IMAD.HI.U32 R8, R4, c[0x0][0x330], RZ ;  /* 0x0000cc0004080a27 */ /* 0x000fea00078e00ff */
[----:B------:R-:W-:Y:S02]  /*a170*/  @P0 SHF.R.U32.HI R4, RZ, c[0x0][0x334], R8 ;  /* 0x0000cd00ff040a19 */ /* 0x000fe40000011608 */
.L_x_611:
[----:B------:R-:W-:Y:S05]  /*a180*/  BSYNC B0 ;  /* 0x0000000000007941 */ /* 0x000fea0003800000 */
.L_x_609:
[----:B------:R-:W-:Y:S04]  /*a190*/  IMAD.IADD R8, R0, 0x1, -R56 ;  /* 0x0000000100087824 */ /* 0x000fe800078e0a38 */
[----:B------:R-:W-:Y:S05]  /*a1a0*/  IMAD R4, R4, c[0x0][0x32c], R8 ;  /* 0x0000cb0004047a24 */ /* 0x000fea00078e0208 */
[----:B------:R-:W-:Y:S02]  /*a1b0*/  IADD3 R8, R4, c[0x0][0x32c], RZ ;  /* 0x0000cb0004087a10 */ /* 0x000fe40007ffe0ff */
[----:B------:R-:W-:Y:S02]  /*a1c0*/  IMNMX R2, R2, R4, !PT ;  /* 0x0000000402027217 */ /* 0x000fe40007800200 */
[----:B------:R-:W-:Y:S02]  /*a1d0*/  IMNMX R3, R3, R8, PT ;  /* 0x0000000803037217 */ /* 0x000fe40003800200 */
.L_x_608:
[C---:B-1--4-:R-:W-:Y:S01]  /*a1e0*/  ISETP.GE.AND P1, PT, R0.reuse, 0x1, PT ;  /* 0x000000010000780c */ /* 0x052fe20003f26270 */
[----:B------:R-:W1:Y:S01]  /*a1f0*/  SHFL.IDX PT, R4, R5, 0x1, 0x1c1f ;  /* 0x003c1f0005047f89 */ /* 0x000e6200000e0000 */
[----:B------:R-:W-:Y:S02]  /*a200*/  ISETP.GE.AND P0, PT, R0, 0x2, PT ;  /* 0x000000020000780c */ /* 0x000fe40003f06270 */
[----:B------:R-:W-:Y:S02]  /*a210*/  LOP3.LUT R204, R204, 0xfffffdff, RZ, 0xc0, !PT ;  /* 0xfffffdffcccc7812 */ /* 0x000fe400078ec0ff */
[C---:B------:R-:W-:Y:S02]  /*a220*/  ISETP.GE.AND P2, PT, R0.reuse, 0x9, PT ;  /* 0x000000090000780c */ /* 0x040fe40003f46270 */
[C---:B------:R-:W-:Y:S02]  /*a230*/  ISETP.GE.AND P6, PT, R0.reuse, 0x31, PT ;  /* 0x000000310000780c */ /* 0x040fe40003fc6270 */
[C---:B------:R-:W-:Y:S02]  /*a240*/  ISETP.GE.AND P5, PT, R0.reuse, 0x32, PT ;  /* 0x000000320000780c */ /* 0x040fe40003fa6270 */
[----:B------:R-:W-:Y:S02]  /*a250*/  ISETP.GE.AND P3, PT, R0, 0x39, PT ;  /* 0x000000390000780c */ /* 0x000fe40003f66270 */
[----:B------:R-:W-:Y:S02]  /*a260*/  @P1 LOP3.LUT R204, R204, 0x200, RZ, 0xfc, !PT ;  /* 0x00000200cccc1812 */ /* 0x000fe400078efcff */
[----:B------:R-:W-:Y:S02]  /*a270*/  ISETP.GT.AND P1, PT, R2, RZ, !P1 ;  /* 0x000000ff0200720c */ /* 0x000fe40004f24270 */
[----:B------:R-:W-:Y:S02]  /*a280*/  LOP3.LUT R204, R204, 0xffffdfff, RZ, 0xc0, !PT ;  /* 0xffffdfffcccc7812 */ /* 0x000fe400078ec0ff */
[----:B------:R-:W-:Y:S02]  /*a290*/  ISETP.LT.OR P1, PT, R3, 0x1, P1 ;  /* 0x000000010300780c */ /* 0x000fe40000f21670 */
[----:B------:R-:W-:Y:S02]  /*a2a0*/  @P0 LOP3.LUT R204, R204, 0x2000, RZ, 0xfc, !PT ;  /* 0x00002000cccc0812 */ /* 0x000fe400078efcff */
[----:B------:R-:W-:Y:S02]  /*a2b0*/  ISETP.GT.AND P0, PT, R2, 0x1, !P0 ;  /* 0x000000010200780c */ /* 0x000fe40004704270 */
[----:B------:R-:W-:Y:S02]  /*a2c0*/  FSEL R13, R183, -INF , !P1 ;  /* 0xff800000b70d7808 */ /* 0x000fe40004800000 */
[----:B------:R-:W-:Y:S02]  /*a2d0*/  ISETP.GE.AND P1, PT, R0, 0xa, PT ;  /* 0x0000000a0000780c */ /* 0x000fe40003f26270 */
[----:B------:R-:W-:Y:S02]  /*a2e0*/  ISETP.LT.OR P0, PT, R3, 0x2, P0 ;  /* 0x000000020300780c */ /* 0x000fe40000701670 */
[----:B------:R-:W-:Y:S02]  /*a2f0*/  LOP3.LUT R204, R204, 0xfffff7ff, RZ, 0xc0, !PT ;  /* 0xfffff7ffcccc7812 */ /* 0x000fe400078ec0ff */
[----:B------:R-:W-:Y:S02]  /*a300*/  FSEL R14, R171, -INF , !P0 ;  /* 0xff800000ab0e7808 */ /* 0x000fe40004000000 */
[----:B------:R-:W-:Y:S02]  /*a310*/  @P2 LOP3.LUT R204, R204, 0x800, RZ, 0xfc, !PT ;  /* 0x00000800cccc2812 */ /* 0x000fe400078efcff */
[----:B------:R-:W-:Y:S02]  /*a320*/  ISETP.GT.AND P0, PT, R2, 0x8, !P2 ;  /* 0x000000080200780c */ /* 0x000fe40005704270 */
[----:B------:R-:W-:Y:S02]  /*a330*/  LOP3.LUT R204, R204, 0xfffffeff, RZ, 0xc0, !PT ;  /* 0xfffffeffcccc7812 */ /* 0x000fe400078ec0ff */
[----:B------:R-:W-:Y:S02]  /*a340*/  ISETP.LT.OR P0, PT, R3, 0x9, P0 ;  /* 0x000000090300780c */ /* 0x000fe40000701670 */
[----:B------:R-:W-:Y:S02]  /*a350*/  @P1 LOP3.LUT R204, R204, 0x100, RZ, 0xfc, !PT ;  /* 0x00000100cccc1812 */ /* 0x000fe400078efcff */
[----:B------:R-:W-:Y:S02]  /*a360*/  FSEL R15, R15, -INF , !P0 ;  /* 0xff8000000f0f7808 */ /* 0x000fe40004000000 */
[----:B------:R-:W-:Y:S02]  /*a370*/  ISETP.GT.AND P0, PT, R2, 0x9, !P1 ;  /* 0x000000090200780c */ /* 0x000fe40004f04270 */
[----:B------:R-:W-:Y:S02]  /*a380*/  ISETP.GE.AND P1, PT, R0, 0x11, PT ;  /* 0x000000110000780c */ /* 0x000fe40003f26270 */
[C---:B------:R-:W-:Y:S02]  /*a390*/  ISETP.LT.OR P0, PT, R3.reuse, 0xa, P0 ;  /* 0x0000000a0300780c */ /* 0x040fe40000701670 */
[----:B------:R-:W-:Y:S02]  /*a3a0*/  LOP3.LUT R204, R204, 0xffffff7f, RZ, 0xc0, !PT ;  /* 0xffffff7fcccc7812 */ /* 0x000fe400078ec0ff */
[----:B------:R-:W-:Y:S02]  /*a3b0*/  FSEL R18, R168, -INF , !P0 ;  /* 0xff800000a8127808 */ /* 0x000fe40004000000 */
[----:B------:R-:W-:Y:S02]  /*a3c0*/  ISETP.GT.AND P0, PT, R2, 0x10, !P1 ;  /* 0x000000100200780c */ /* 0x000fe40004f04270 */
[----:B------:R-:W-:Y:S02]  /*a3d0*/  ISETP.GE.AND P2, PT, R0, 0x3a, PT ;  /* 0x0000003a0000780c */ /* 0x000fe40003f46270 */
[C---:B------:R-:W-:Y:S02]  /*a3e0*/  ISETP.LT.OR P0, PT, R3.reuse, 0x11, P0 ;  /* 0x000000110300780c */ /* 0x040fe40000701670 */
[----:B------:R-:W-:Y:S02]  /*a3f0*/  @P1 LOP3.LUT R204, R204, 0x80, RZ, 0xfc, !PT ;  /* 0x00000080cccc1812 */ /* 0x000fe400078efcff */
[----:B------:R-:W-:Y:S02]  /*a400*/  ISETP.GE.AND P1, PT, R0, 0x12, PT ;  /* 0x000000120000780c */ /* 0x000fe40003f26270 */
[----:B------:R-:W-:Y:S02]  /*a410*/  LOP3.LUT R204, R204, 0xffffffbf, RZ, 0xc0, !PT ;  /* 0xffffffbfcccc7812 */ /* 0x000fe400078ec0ff */
[----:B------:R-:W-:Y:S02]  /*a420*/  FSEL R27, R166, -INF , !P0 ;  /* 0xff800000a61b7808 */ /* 0x000fe40004000000 */
[----:B------:R-:W-:Y:S04]  /*a430*/  ISETP.GT.AND P0, PT, R2, 0x11, !P1 ;  /* 0x000000110200780c */ /* 0x000fe80004f04270 */
[C---:B------:R-:W-:Y:S03]  /*a440*/  ISETP.LT.OR P0, PT, R3.reuse, 0x12, P0 ;  /* 0x000000120300780c */ /* 0x040fe60000701670 */
[----:B------:R-:W-:Y:S02]  /*a450*/  @P1 LOP3.LUT R204, R204, 0x40, RZ, 0xfc, !PT ;  /* 0x00000040cccc1812 */ /* 0x000fe400078efcff */
[----:B------:R-:W-:Y:S02]  /*a460*/  ISETP.GE.AND P1, PT, R0, 0x19, PT ;  /* 0x000000190000780c */ /* 0x000fe40003f26270 */
[----:B------:R-:W-:Y:S02]  /*a470*/  LOP3.LUT R204, R204, 0xffffffdf, RZ, 0xc0, !PT ;  /* 0xffffffdfcccc7812 */ /* 0x000fe400078ec0ff */
[----:B------:R-:W-:Y:S02]  /*a480*/  FSEL R28, R160, -INF , !P0 ;  /* 0xff800000a01c7808 */ /* 0x000fe40004000000 */
[----:B------:R-:W-:Y:S04]  /*a490*/  ISETP.GT.AND P0, PT, R2, 0x18, !P1 ;  /* 0x000000180200780c */ /* 0x000fe80004f04270 */
[----:B------:R-:W-:Y:S03]  /*a4a0*/  ISETP.LT.OR P0, PT, R3, 0x19, P0 ;  /* 0x000000190300780c */ /* 0x000fe60000701670 */
        /* <DEDUP_REMOVED lines=20> */
[----:B------:R-:W-:Y:S02]  /*a5f0*/  FSEL R43, R152, -INF , !P0 ;  /* 0xff800000982b7808 */ /* 0x000fe40004000000 */
[----:B------:R-:W-:Y:S02]  /*a600*/  LOP3.LUT R204, R204, 0xfffffffd, RZ, 0xc0, !PT ;  /* 0xfffffffdcccc7812 */ /* 0x000fe400078ec0ff */
[----:B------:R-:W-:Y:S04]  /*a610*/  ISETP.GT.AND P0, PT, R2, 0x28, !P1 ;  /* 0x000000280200780c */ /* 0x000fe80004f04270 */
[C---:B------:R-:W-:Y:S03]  /*a620*/  ISETP.LT.OR P0, PT, R3.reuse, 0x29, P0 ;  /* 0x000000290300780c */ /* 0x040fe60000701670 */
[----:B------:R-:W-:Y:S02]  /*a630*/  @P1 LOP3.LUT R204, R204, 0x2, RZ, 0xfc, !PT ;  /* 0x00000002cccc1812 */ /* 0x000fe400078efcff */
[----:B------:R-:W-:Y:S02]  /*a640*/  ISETP.GE.AND P1, PT, R0, 0x2a, PT ;  /* 0x0000002a0000780c */ /* 0x000fe40003f26270 */
[----:B------:R-:W-:Y:S02]  /*a650*/  FSEL R46, R40, -INF , !P0 ;  /* 0xff800000282e7808 */ /* 0x000fe40004000000 */
[----:B------:R-:W-:Y:S02]  /*a660*/  ISETP.GT.AND P0, PT, R2, 0x29, !P1 ;  /* 0x000000290200780c */ /* 0x000fe40004f04270 */
[----:B------:R-:W-:Y:S02]  /*a670*/  LOP3.LUT R204, R204, 0xfffffffe, RZ, 0xc0, !PT ;  /* 0xfffffffecccc7812 */ /* 0x000fe400078ec0ff */
[----:B------:R-:W-:Y:S04]  /*a680*/  ISETP.LT.OR P0, PT, R3, 0x2a, P0 ;  /* 0x0000002a0300780c */ /* 0x000fe80000701670 */
[----:B------:R-:W-:Y:S02]  /*a690*/  FSEL R160, R33, -INF , !P0 ;  /* 0xff80000021a07808 */ /* 0x000fe40004000000 */
[----:B------:R-:W-:Y:S02]  /*a6a0*/  ISETP.GT.AND P0, PT, R2, 0x30, !P6 ;  /* 0x000000300200780c */ /* 0x000fe40007704270 */
[----:B------:R-:W-:Y:S02]  /*a6b0*/  @P1 LOP3.LUT R204, R204, 0x1, RZ, 0xfc, !PT ;  /* 0x00000001cccc1812 */ /* 0x000fe400078efcff */
[C---:B------:R-:W-:Y:S02]  /*a6c0*/  ISETP.LT.OR P0, PT, R3.reuse, 0x31, P0 ;  /* 0x000000310300780c */ /* 0x040fe40000701670 */
[----:B------:R-:W-:Y:S02]  /*a6d0*/  ISETP.GE.AND P1, PT, R0, 0x41, PT ;  /* 0x000000410000780c */ /* 0x000fe40003f26270 */
[----:B------:R-:W-:Y:S02]  /*a6e0*/  FSEL R171, R30, -INF , !P0 ;  /* 0xff8000001eab7808 */ /* 0x000fe40004000000 */
[----:B------:R-:W-:Y:S02]  /*a6f0*/  ISETP.GT.AND P0, PT, R2, 0x31, !P5 ;  /* 0x000000310200780c */ /* 0x000fe40006f04270 */
[----:B------:R-:W-:Y:S02]  /*a700*/  LOP3.LUT R204, R204, 0xfffffbff, RZ, 0xc0, !PT ;  /* 0xfffffbffcccc7812 */ /* 0x000fe400078ec0ff */
[----:B------:R-:W-:Y:S04]  /*a710*/  ISETP.LT.OR P0, PT, R3, 0x32, P0 ;  /* 0x000000320300780c */ /* 0x000fe80000701670 */
[----:B------:R-:W-:Y:S02]  /*a720*/  FSEL R172, R25, -INF , !P0 ;  /* 0xff80000019ac7808 */ /* 0x000fe40004000000 */
[C---:B------:R-:W-:Y:S04]  /*a730*/  ISETP.GT.AND P0, PT, R2.reuse, 0x38, !P3 ;  /* 0x000000380200780c */ /* 0x040fe80005f04270 */
[----:B------:R-:W-:Y:S04]  /*a740*/  ISETP.LT.OR P0, PT, R3, 0x39, P0 ;  /* 0x000000390300780c */ /* 0x000fe80000701670 */
[----:B------:R-:W-:Y:S02]  /*a750*/  FSEL R173, R23, -INF , !P0 ;  /* 0xff80000017ad7808 */ /* 0x000fe40004000000 */
[C---:B------:R-:W-:Y:S04]  /*a760*/  ISETP.GT.AND P0, PT, R2.reuse, 0x39, !P2 ;  /* 0x000000390200780c */ /* 0x040fe80005704270 */
[----:B------:R-:W-:Y:S04]  /*a770*/  ISETP.LT.OR P0, PT, R3, 0x3a, P0 ;  /* 0x0000003a0300780c */ /* 0x000fe80000701670 */
[----:B------:R-:W-:Y:S02]  /*a780*/  FSEL R183, R19, -INF , !P0 ;  /* 0xff80000013b77808 */ /* 0x000fe40004000000 */
[----:B------:R-:W-:Y:S04]  /*a790*/  ISETP.GT.AND P0, PT, R2, 0x40, !P1 ;  /* 0x000000400200780c */ /* 0x000fe80004f04270 */
[----:B------:R-:W-:Y:S04]  /*a7a0*/  ISETP.LT.OR P0, PT, R3, 0x41, P0 ;  /* 0x000000410300780c */ /* 0x000fe80000701670 */
[----:B------:R-:W-:Y:S02]  /*a7b0*/  FSEL R210, R17, -INF , !P0 ;  /* 0xff80000011d27808 */ /* 0x000fe40004000000 */
[----:B------:R-:W-:-:S13]  /*a7c0*/  ISETP.GE.AND P0, PT, R0, 0x42, PT ;  /* 0x000000420000780c */ /* 0x000fda0003f06270 */
[----:B------:R-:W-:Y:S02]  /*a7d0*/  @P0 LOP3.LUT R204, R204, 0x400, RZ, 0xfc, !PT ;  /* 0x00000400cccc0812 */ /* 0x000fe400078efcff */
[----:B------:R-:W-:Y:S02]  /*a7e0*/  ISETP.GT.AND P0, PT, R2, 0x41, !P0 ;  /* 0x000000410200780c */ /* 0x000fe40004704270 */
[----:B------:R-:W-:Y:S02]  /*a7f0*/  LOP3.LUT R204, R204, 0xffffefff, RZ, 0xc0, !PT ;  /* 0xffffefffcccc7812 */ /* 0x000fe400078ec0ff */
        /* <DEDUP_REMOVED lines=10> */
[----:B------:R-:W-:Y:S01]  /*a8a0*/  ISETP.GT.AND P0, PT, R2, 0x49, !P0 ;  /* 0x000000490200780c */ /* 0x000fe20004704270 */
[--C-:B-1----:R-:W-:Y:S03]  /*a8b0*/  IMAD.IADD R2, R6, 0x1, R4.reuse ;  /* 0x0000000106027824 */ /* 0x102fe600078e0204 */
[----:B------:R-:W-:Y:S01]  /*a8c0*/  ISETP.LT.OR P0, PT, R3, 0x4a, P0 ;  /* 0x0000004a0300780c */ /* 0x000fe20000701670 */
[----:B------:R-:W-:Y:S03]  /*a8d0*/  IMAD.IADD R3, R7, 0x1, R4 ;  /* 0x0000000107037824 */ /* 0x000fe600078e0204 */
[----:B------:R-:W-:Y:S02]  /*a8e0*/  FSEL R220, R10, -INF , !P0 ;  /* 0xff8000000adc7808 */ /* 0x000fe40004000000 */
[----:B------:R-:W-:-:S13]  /*a8f0*/  ISETP.GE.AND P0, PT, R58, 0x1, PT ;  /* 0x000000013a00780c */ /* 0x000fda0003f06270 */
[----:B------:R-:W-:-:S05]  /*a900*/  @!P0 BRA `(.L_x_612) ;  /* 0x0000015000008947 */ /* 0x000fca0003800000 */
[----:B------:R-:W-:Y:S01]  /*a910*/  IADD3 R4, -R243, R244, R4 ;  /* 0x000000f4f3047210 */ /* 0x000fe20007ffe104 */
        /* <DEDUP_REMOVED lines=10> */
.L_x_614:
[----:B------:R-:W-:Y:S04]  /*a9c0*/  MOV R8, c[0x0][0x32c] ;  /* 0x0000cb0000087a02 */ /* 0x000fe80000000f00 */
[----:B------:R-:W-:-:S13]  /*a9d0*/  ISETP.NE.AND P0, PT, R8, 0x1, PT ;  /* 0x000000010800780c */ /* 0x000fda0003f05270 */
[----:B------:R-:W-:Y:S05]  /*a9e0*/  @P0 IMAD.HI.U32 R8, R4, c[0x0][0x330], RZ ;  /* 0x0000cc0004080a27 */ /* 0x000fea00078e00ff */
[----:B------:R-:W-:Y:S02]  /*a9f0*/  @P0 SHF.R.U32.HI R4, RZ, c[0x0][0x334], R8 ;  /* 0x0000cd00ff040a19 */ /* 0x000fe40000011608 */
.L_x_615:
[----:B------:R-:W-:Y:S05]  /*aa00*/  BSYNC B0 ;  /* 0x0000000000007941 */ /* 0x000fea0003800000 */
.L_x_613:
[----:B------:R-:W-:Y:S04]  /*aa10*/  IMAD.IADD R8, R0, 0x1, -R56 ;  /* 0x0000000100087824 */ /* 0x000fe800078e0a38 */
[----:B------:R-:W-:Y:S05]  /*aa20*/  IMAD R4, R4, c[0x0][0x32c], R8 ;  /* 0x0000cb0004047a24 */ /* 0x000fea00078e0208 */
[----:B------:R-:W-:Y:S02]  /*aa30*/  IADD3 R8, R4, c[0x0][0x32c], RZ ;  /* 0x0000cb0004087a10 */ /* 0x000fe40007ffe0ff */
[----:B------:R-:W-:Y:S02]  /*aa40*/  IMNMX R3, R3, R4, !PT ;  /* 0x0000000403037217 */ /* 0x000fe40007800200 */
[----:B------:R-:W-:Y:S02]  /*aa50*/  IMNMX R2, R2, R8, PT ;  /* 0x0000000802027217 */ /* 0x000fe40003800200 */
.L_x_612:
[----:B------:R-:W-:Y:S01]  /*aa60*/  LOP3.LUT P0, RZ, R204, 0x2000, RZ, 0xc0, !PT ;  /* 0x00002000ccff7812 */ /* 0x000fe2000780c0ff */
[----:B------:R-:W1:Y:S03]  /*aa70*/  SHFL.IDX PT, R4, R5, 0x2, 0x1c1f ;  /* 0x005c1f0005047f89 */ /* 0x000e6600000e0000 */
[C---:B------:R-:W-:Y:S04]  /*aa80*/  ISETP.GT.AND P0, PT, R3.reuse, 0x1, !P0 ;  /* 0x000000010300780c */ /* 0x040fe80004704270 */
[----:B------:R-:W-:Y:S04]  /*aa90*/  ISETP.LT.OR P0, PT, R2, 0x2, P0 ;  /* 0x000000020200780c */ /* 0x000fe80000701670 */
[----:B------:R-:W-:Y:S02]  /*aaa0*/  FSEL R11, R208, -INF , !P0 ;  /* 0xff800000d00b7808 */ /* 0x000fe40004000000 */
[----:B------:R-:W-:Y:S04]  /*aab0*/  LOP3.LUT P0, RZ, R204, 0x800, RZ, 0xc0, !PT ;  /* 0x00000800ccff7812 */ /* 0x000fe8000780c0ff */
        /* <DEDUP_REMOVED lines=8> */
[----:B------:R-:W-:Y:S04]  /*ab40*/  ISETP.GT.AND P0, PT, R3, 0x10, !P0 ;  /* 0x000000100300780c */ /* 0x000fe80004704270 */
        /* <DEDUP_REMOVED lines=30> */
[----:B------:R-:W-:Y:S04]  /*ad30*/  ISETP.GT.AND P0, PT, R3, 0x30, !P6 ;  /* 0x000000300300780c */ /* 0x000fe80007704270 */
[C---:B------:R-:W-:Y:S04]  /*ad40*/  ISETP.LT.OR P0, PT, R2.reuse, 0x31, P0 ;  /* 0x000000310200780c */ /* 0x040fe80000701670 */
[----:B------:R-:W-:Y:S02]  /*ad50*/  FSEL R166, R39, -INF , !P0 ;  /* 0xff80000027a67808 */ /* 0x000fe40004000000 */
[----:B------:R-:W-:Y:S04]  /*ad60*/  ISETP.GT.AND P0, PT, R3, 0x31, !P5 ;  /* 0x000000310300780c */ /* 0x000fe80006f04270 */
[C---:B------:R-:W-:Y:S04]  /*ad70*/  ISETP.LT.OR P0, PT, R2.reuse, 0x32, P0 ;  /* 0x000000320200780c */ /* 0x040fe80000701670 */
[----:B------:R-:W-:Y:S02]  /*ad80*/  FSEL R168, R35, -INF , !P0 ;  /* 0xff80000023a87808 */ /* 0x000fe40004000000 */
[C---:B------:R-:W-:Y:S04]  /*ad90*/  ISETP.GT.AND P0, PT, R3.reuse, 0x38, !P3 ;  /* 0x000000380300780c */ /* 0x040fe80005f04270 */
        /* <DEDUP_REMOVED lines=17> */
[C---:B------:R-:W-:Y:S04]  /*aeb0*/  ISETP.GT.AND P0, PT, R3.reuse, RZ, !P0 ;  /* 0x000000ff0300720c */ /* 0x040fe80004704270 */
[----:B------:R-:W-:Y:S04]  /*aec0*/  ISETP.LT.OR P0, PT, R2, 0x1, P0 ;  /* 0x000000010200780c */ /* 0x000fe80000701670 */
[----:B------:R-:W-:Y:S02]  /*aed0*/  FSEL R10, R218, -INF , !P0 ;  /* 0xff800000da0a7808 */ /* 0x000fe40004000000 */
[----:B------:R-:W-:Y:S04]  /*aee0*/  LOP3.LUT P0, RZ, R204, 0x4000, RZ, 0xc0, !PT ;  /* 0x00004000ccff7812 */ /* 0x000fe8000780c0ff */
        /* <DEDUP_REMOVED lines=18> */
.L_x_618:
[----:B------:R-:W-:Y:S04]  /*b010*/  MOV R8, c[0x0][0x32c] ;  /* 0x0000cb0000087a02 */ /* 0x000fe80000000f00 */
[----:B------:R-:W-:-:S13]  /*b020*/  ISETP.NE.AND P0, PT, R8, 0x1, PT ;  /* 0x000000010800780c */ /* 0x000fda0003f05270 */
[----:B------:R-:W-:Y:S05]  /*b030*/  @P0 IMAD.HI.U32 R8, R4, c[0x0][0x330], RZ ;  /* 0x0000cc0004080a27 */ /* 0x000fea00078e00ff */
[----:B------:R-:W-:Y:S02]  /*b040*/  @P0 SHF.R.U32.HI R4, RZ, c[0x0][0x334], R8 ;  /* 0x0000cd00ff040a19 */ /* 0x000fe40000011608 */
.L_x_619:
[----:B------:R-:W-:Y:S05]  /*b050*/  BSYNC B0 ;  /* 0x0000000000007941 */ /* 0x000fea0003800000 */
.L_x_617:
[----:B------:R-:W-:Y:S04]  /*b060*/  IMAD.IADD R8, R0, 0x1, -R56 ;  /* 0x0000000100087824 */ /* 0x000fe800078e0a38 */
[----:B------:R-:W-:Y:S05]  /*b070*/  IMAD R4, R4, c[0x0][0x32c], R8 ;  /* 0x0000cb0004047a24 */ /* 0x000fea00078e0208 */
[----:B------:R-:W-:Y:S02]  /*b080*/  IADD3 R8, R4, c[0x0][0x32c], RZ ;  /* 0x0000cb0004087a10 */ /* 0x000fe40007ffe0ff */
[----:B------:R-:W-:Y:S02]  /*b090*/  IMNMX R3, R3, R4, !PT ;  /* 0x0000000403037217 */ /* 0x000fe40007800200 */
[----:B------:R-:W-:Y:S02]  /*b0a0*/  IMNMX R2, R2, R8, PT ;  /* 0x0000000802027217 */ /* 0x000fe40003800200 */
.L_x_616:
[----:B------:R-:W-:Y:S01]  /*b0b0*/  LOP3.LUT P0, RZ, R204, 0x2000, RZ, 0xc0, !PT ;  /* 0x00002000ccff7812 */ /* 0x000fe2000780c0ff */
[----:B------:R-:W1:Y:S03]  /*b0c0*/  SHFL.IDX PT, R4, R5, 0x3, 0x1c1f ;  /* 0x007c1f0005047f89 */ /* 0x000e6600000e0000 */
        /* <DEDUP_REMOVED lines=41> */
[C---:B------:R-:W-:Y:S04]  /*b360*/  ISETP.LT.OR P0, PT, R2.reuse, 0x2a, P0 ;  /* 0x0000002a0200780c */ /* 0x040fe80000701670 */
        /* <DEDUP_REMOVED lines=10> */
[----:B------:R-:W-:Y:S04]  /*b410*/  ISETP.GT.AND P0, PT, R3, 0x39, !P2 ;  /* 0x000000390300780c */ /* 0x000fe80005704270 */
[C---:B------:R-:W-:Y:S04]  /*b420*/  ISETP.LT.OR P0, PT, R2.reuse, 0x3a, P0 ;  /* 0x0000003a0200780c */ /* 0x040fe80000701670 */
        /* <DEDUP_REMOVED lines=13> */
[----:B------:R-:W-:Y:S04]  /*b500*/  ISETP.GT.AND P0, PT, R3, RZ, !P0 ;  /* 0x000000ff0300720c */ /* 0x000fe80004704270 */
        /* <DEDUP_REMOVED lines=21> */
.L_x_622:
[----:B------:R-:W-:Y:S04]  /*b660*/  MOV R5, c[0x0][0x32c] ;  /* 0x0000cb0000057a02 */ /* 0x000fe80000000f00 */
[----:B------:R-:W-:-:S13]  /*b670*/  ISETP.NE.AND P0, PT, R5, 0x1, PT ;  /* 0x000000010500780c */ /* 0x000fda0003f05270 */
[----:B------:R-:W-:Y:S05]  /*b680*/  @P0 IMAD.HI.U32 R5, R4, c[0x0][0x330], RZ ;  /* 0x0000cc0004050a27 */ /* 0x000fea00078e00ff */
[----:B------:R-:W-:Y:S02]  /*b690*/  @P0 SHF.R.U32.HI R4, RZ, c[0x0][0x334], R5 ;  /* 0x0000cd00ff040a19 */ /* 0x000fe40000011605 */
.L_x_623:
[----:B------:R-:W-:Y:S05]  /*b6a0*/  BSYNC B0 ;  /* 0x0000000000007941 */ /* 0x000fea0003800000 */
.L_x_621:
[----:B------:R-:W-:Y:S04]  /*b6b0*/  IMAD.IADD R0, R0, 0x1, -R56 ;  /* 0x0000000100007824 */ /* 0x000fe800078e0a38 */
[----:B------:R-:W-:Y:S05]  /*b6c0*/  IMAD R0, R4, c[0x0][0x32c], R0 ;  /* 0x0000cb0004007a24 */ /* 0x000fea00078e0200 */
[----:B------:R-:W-:Y:S02]  /*b6d0*/  IADD3 R4, R0, c[0x0][0x32c], RZ ;  /* 0x0000cb0000047a10 */ /* 0x000fe40007ffe0ff */
[----:B------:R-:W-:Y:S02]  /*b6e0*/  IMNMX R2, R2, R0, !PT ;  /* 0x0000000002027217 */ /* 0x000fe40007800200 */
[----:B------:R-:W-:Y:S02]  /*b6f0*/  IMNMX R3, R3, R4, PT ;  /* 0x0000000403037217 */ /* 0x000fe40003800200 */
.L_x_620:
[----:B------:R-:W-:Y:S01]  /*b700*/  LOP3.LUT P0, RZ, R204, 0x200, RZ, 0xc0, !PT ;  /* 0x00000200ccff7812 */ /* 0x000fe2000780c0ff */
[----:B------:R-:W-:Y:S01]  /*b710*/  LDSM.16.MT88.4 R36, [R193] ;  /* 0x00000000c124783b */ /* 0x000fe20000004200 */
[----:B------:R-:W-:Y:S02]  /*b720*/  FMNMX.FTZ R0, R13, R84, !PT ;  /* 0x000000540d007209 */ /* 0x000fe40007810000 */
[----:B------:R-:W-:Y:S02]  /*b730*/  ISETP.GT.AND P0, PT, R2, RZ, !P0 ;  /* 0x000000ff0200720c */ /* 0x000fe40004704270 */
[----:B------:R-:W-:Y:S02]  /*b740*/  FMNMX.FTZ R0, R14, R0, !PT ;  /* 0x000000000e007209 */ /* 0x000fe40007810000 */
[----:B------:R-:W-:Y:S01]  /*b750*/  ISETP.LT.OR P0, PT, R3, 0x1, P0 ;  /* 0x000000010300780c */ /* 0x000fe20000701670 */
[----:B------:R-:W-:Y:S01]  /*b760*/  LDSM.16.MT88.4 R80, [R192] ;  /* 0x00000000c050783b */ /* 0x000fe20000004200 */
[----:B------:R-:W-:Y:S02]  /*b770*/  FMNMX.FTZ R0, R15, R0, !PT ;  /* 0x000000000f007209 */ /* 0x000fe40007810000 */
[----:B------:R-:W-:Y:S02]  /*b780*/  FSEL R21, R225, -INF , !P0 ;  /* 0xff800000e1157808 */ /* 0x000fe40004000000 */
[----:B------:R-:W-:Y:S02]  /*b790*/  LOP3.LUT P0, RZ, R204, 0x2000, RZ, 0xc0, !PT ;  /* 0x00002000ccff7812 */ /* 0x000fe4000780c0ff */
[----:B------:R-:W-:Y:S02]  /*b7a0*/  FMNMX.FTZ R0, R18, R0, !PT ;  /* 0x0000000012007209 */ /* 0x000fe40007810000 */
[----:B------:R-:W-:Y:S02]  /*b7b0*/  ISETP.GT.AND P0, PT, R2, 0x1, !P0 ;  /* 0x000000010200780c */ /* 0x000fe40004704270 */
[----:B------:R-:W-:Y:S02]  /*b7c0*/  FMNMX.FTZ R0, R27, R0, !PT ;  /* 0x000000001b007209 */ /* 0x000fe40007810000 */
[----:B------:R-:W-:Y:S02]  /*b7d0*/  ISETP.LT.OR P0, PT, R3, 0x2, P0 ;  /* 0x000000020300780c */ /* 0x000fe40000701670 */
        /* <DEDUP_REMOVED lines=46> */
[----:B------:R-:W-:Y:S02]  /*bac0*/  LOP3.LUT P0, RZ, R204, 0x8, RZ, 0xc0, !PT ;  /* 0x00000008ccff7812 */ /* 0x000fe4000780c0ff */
        /* <DEDUP_REMOVED lines=8> */
[----:B------:R-:W-:Y:S01]  /*bb50*/  FSEL R162, R177, -INF , !P0 ;  /* 0xff800000b1a27808 */ /* 0x000fe20004000000 */
[----:B------:R-:W1:Y:S01]  /*bb60*/  SHFL.BFLY PT, R6, R0, 0x2, 0x1f ;  /* 0x0c401f0000067f89 */ /* 0x000e6200000e0000 */
[----:B------:R-:W-:Y:S02]  /*bb70*/  LOP3.LUT P0, RZ, R204, 0x4, RZ, 0xc0, !PT ;  /* 0x00000004ccff7812 */ /* 0x000fe4000780c0ff */
        /* <DEDUP_REMOVED lines=20> */
[----:B-1----:R-:W-:Y:S02]  /*bcc0*/  FMNMX.FTZ R0, R0, R6, !PT ;  /* 0x0000000600007209 */ /* 0x002fe40007810000 */
[----:B------:R-:W-:Y:S02]  /*bcd0*/  FMNMX.FTZ R4, R217, R4, !PT ;  /* 0x00000004d9047209 */ /* 0x000fe40007810000 */
[----:B------:R-:W-:Y:S01]  /*bce0*/  FMNMX.FTZ R5, R35, R5, !PT ;  /* 0x0000000523057209 */ /* 0x000fe20007810000 */
[----:B------:R-:W1:Y:S01]  /*bcf0*/  SHFL.BFLY PT, R6, R0, 0x1, 0x1f ;  /* 0x0c201f0000067f89 */ /* 0x000e6200000e0000 */
[----:B------:R-:W-:Y:S02]  /*bd00*/  ISETP.GT.AND P0, PT, R2, 0x29, !P0 ;  /* 0x000000290200780c */ /* 0x000fe40004704270 */
[----:B------:R-:W-:Y:S02]  /*bd10*/  FMNMX.FTZ R4, R218, R4, !PT ;  /* 0x00000004da047209 */ /* 0x000fe40007810000 */
[----:B------:R-:W-:Y:S02]  /*bd20*/  ISETP.LT.OR P0, PT, R3, 0x2a, P0 ;  /* 0x0000002a0300780c */ /* 0x000fe40000701670 */
[----:B------:R-:W-:Y:S01]  /*bd30*/  FMNMX.FTZ R5, R40, R5, !PT ;  /* 0x0000000528057209 */ /* 0x000fe20007810000 */
[----:B------:R-:W2:Y:S01]  /*bd40*/  SHFL.BFLY PT, R7, R4, 0x2, 0x1f ;  /* 0x0c401f0004077f89 */ /* 0x000ea200000e0000 */
[----:B------:R-:W-:Y:S02]  /*bd50*/  FSEL R165, R169, -INF , !P0 ;  /* 0xff800000a9a57808 */ /* 0x000fe40004000000 */
        /* <DEDUP_REMOVED lines=11> */
[----:B------:R-:W-:Y:S02]  /*be10*/  ISETP.GT.AND P0, PT, R2, 0x38, !P3 ;  /* 0x000000380200780c */ /* 0x000fe40005f04270 */
[----:B-1----:R-:W-:Y:S02]  /*be20*/  FMNMX.FTZ R72, R0, R6, !PT ;  /* 0x0000000600487209 */ /* 0x002fe40007810000 */
[----:B------:R-:W-:Y:S02]  /*be30*/  ISETP.LT.OR P0, PT, R3, 0x39, P0 ;  /* 0x000000390300780c */ /* 0x000fe40000701670 */
[----:B------:R-:W-:Y:S02]  /*be40*/  FMNMX.FTZ R5, R175, R5, !PT ;  /* 0x00000005af057209 */ /* 0x000fe40007810000 */
[----:B--2---:R-:W-:Y:S01]  /*be50*/  FMNMX.FTZ R0, R4, R7, !PT ;  /* 0x0000000704007209 */ /* 0x004fe20007810000 */
[----:B------:R-:W-:Y:S01]  /*be60*/  FMUL.FTZ R4, R72, c[0x0][0x2d0] ;  /* 0x0000b40048047a20 */ /* 0x000fe20000410000 */
[----:B------:R-:W-:Y:S02]  /*be70*/  FSEL R181, R49, -INF , !P0 ;  /* 0xff80000031b57808 */ /* 0x000fe40004000000 */
[----:B------:R-:W-:Y:S01]  /*be80*/  ISETP.GT.AND P0, PT, R2, 0x39, !P2 ;  /* 0x000000390200780c */ /* 0x000fe20005704270 */
[----:B------:R-:W1:Y:S01]  /*be90*/  SHFL.BFLY PT, R8, R0, 0x1, 0x1f ;  /* 0x0c201f0000087f89 */ /* 0x000e6200000e0000 */
[----:B------:R-:W-:Y:S02]  /*bea0*/  FSETP.NEU.FTZ.AND P2, PT, R72, -INF , PT ;  /* 0xff8000004800780b */ /* 0x000fe40003f5d000 */
[----:B------:R-:W-:Y:S02]  /*beb0*/  FMNMX.FTZ R5, R178, R5, !PT ;  /* 0x00000005b2057209 */ /* 0x000fe40007810000 */
[----:B------:R-:W-:Y:S02]  /*bec0*/  FSEL R74, R4, RZ, P2 ;  /* 0x000000ff044a7208 */ /* 0x000fe40001000000 */
[----:B------:R-:W-:Y:S02]  /*bed0*/  FMNMX.FTZ R5, R179, R5, !PT ;  /* 0x00000005b3057209 */ /* 0x000fe40007810000 */
[----:B------:R-:W-:Y:S01]  /*bee0*/  ISETP.LT.OR P0, PT, R3, 0x3a, P0 ;  /* 0x0000003a0300780c */ /* 0x000fe20000701670 */
[--C-:B------:R-:W-:Y:S01]  /*bef0*/  FFMA.FTZ R4, R13, c[0x0][0x2d0], -R74.reuse ;  /* 0x0000b4000d047a23 */ /* 0x100fe2000001084a */
[----:B------:R-:W-:Y:S01]  /*bf00*/  FMNMX.FTZ R5, R185, R5, !PT ;  /* 0x00000005b9057209 */ /* 0x000fe20007810000 */
[--C-:B------:R-:W-:Y:S01]  /*bf10*/  FFMA.FTZ R6, R14, c[0x0][0x2d0], -R74.reuse ;  /* 0x0000b4000e067a23 */ /* 0x100fe2000001084a */
[----:B------:R-:W-:Y:S01]  /*bf20*/  FSEL R182, R47, -INF , !P0 ;  /* 0xff8000002fb67808 */ /* 0x000fe20004000000 */
[----:B------:R2:W-:Y:S01]  /*bf30*/  MUFU.EX2 R45, R4 ;  /* 0x00000004002d7308 */ /* 0x0005e20000000800 */
[----:B------:R-:W-:Y:S02]  /*bf40*/  FMNMX.FTZ R5, R186, R5, !PT ;  /* 0x00000005ba057209 */ /* 0x000fe40007810000 */
[----:B------:R-:W-:Y:S02]  /*bf50*/  ISETP.GT.AND P0, PT, R2, 0x40, !P1 ;  /* 0x000000400200780c */ /* 0x000fe40004f04270 */
[----:B------:R-:W-:Y:S02]  /*bf60*/  FMNMX.FTZ R5, R214, R5, !PT ;  /* 0x00000005d6057209 */ /* 0x000fe40007810000 */
[----:B------:R-:W-:Y:S02]  /*bf70*/  ISETP.LT.OR P0, PT, R3, 0x41, P0 ;  /* 0x000000410300780c */ /* 0x000fe40000701670 */
[----:B------:R-:W-:Y:S01]  /*bf80*/  FMNMX.FTZ R5, R216, R5, !PT ;  /* 0x00000005d8057209 */ /* 0x000fe20007810000 */
[----:B------:R3:W4:Y:S01]  /*bf90*/  MUFU.EX2 R50, R6 ;  /* 0x0000000600327308 */ /* 0x0007220000000800 */
[----:B-1----:R-:W-:Y:S02]  /*bfa0*/  FMNMX.FTZ R71, R0, R8, !PT ;  /* 0x0000000800477209 */ /* 0x002fe40007810000 */
[----:B------:R-:W-:Y:S01]  /*bfb0*/  LOP3.LUT P6, RZ, R204, 0x400, RZ, 0xc0, !PT ;  /* 0x00000400ccff7812 */ /* 0x000fe200078cc0ff */
[----:B------:R-:W1:Y:S01]  /*bfc0*/  SHFL.BFLY PT, R7, R5, 0x2, 0x1f ;  /* 0x0c401f0005077f89 */ /* 0x000e6200000e0000 */
[C---:B------:R-:W-:Y:S01]  /*bfd0*/  FSETP.NEU.FTZ.AND P1, PT, R71.reuse, -INF , PT ;  /* 0xff8000004700780b */ /* 0x040fe20003f3d000 */
[----:B------:R-:W-:Y:S01]  /*bfe0*/  FMUL.FTZ R0, R71, c[0x0][0x2d0] ;  /* 0x0000b40047007a20 */ /* 0x000fe20000410000 */
[----:B------:R-:W-:Y:S02]  /*bff0*/  FSEL R184, R54, -INF , !P0 ;  /* 0xff80000036b87808 */ /* 0x000fe40004000000 */
[----:B------:R-:W-:Y:S02]  /*c000*/  ISETP.GT.AND P0, PT, R2, 0x41, !P6 ;  /* 0x000000410200780c */ /* 0x000fe40007704270 */
[----:B------:R-:W-:Y:S02]  /*c010*/  FSEL R75, R0, RZ, P1 ;  /* 0x000000ff004b7208 */ /* 0x000fe40000800000 */
[----:B------:R-:W-:Y:S02]  /*c020*/  ISETP.LT.OR P0, PT, R3, 0x42, P0 ;  /* 0x000000420300780c */ /* 0x000fe40000701670 */
[----:B--2---:R-:W-:Y:S01]  /*c030*/  FMNMX.FTZ R4, R21, R87, !PT ;  /* 0x0000005715047209 */ /* 0x004fe20007810000 */
[--C-:B------:R-:W-:Y:S01]  /*c040*/  FFMA.FTZ R8, R30, c[0x0][0x2d0], -R75.reuse ;  /* 0x0000b4001e087a23 */ /* 0x100fe2000001084b */
[----:B------:R-:W-:Y:S01]  /*c050*/  LOP3.LUT P5, RZ, R204, 0x1000, RZ, 0xc0, !PT ;  /* 0x00001000ccff7812 */ /* 0x000fe200078ac0ff */
[--C-:B------:R-:W-:Y:S01]  /*c060*/  FFMA.FTZ R44, R44, c[0x0][0x2d0], -R75.reuse ;  /* 0x0000b4002c2c7a23 */ /* 0x100fe2000001084b */
[----:B------:R-:W-:Y:S01]  /*c070*/  FMNMX.FTZ R4, R22, R4, !PT ;  /* 0x0000000416047209 */ /* 0x000fe20007810000 */
[----:B------:R-:W-:Y:S01]  /*c080*/  MUFU.EX2 R241, R8 ;  /* 0x0000000800f17308 */ /* 0x000fe20000000800 */
[----:B------:R-:W-:Y:S02]  /*c090*/  FSEL R177, R59, -INF , !P0 ;  /* 0xff8000003bb17808 */ /* 0x000fe40004000000 */
[----:B------:R-:W-:Y:S02]  /*c0a0*/  ISETP.GT.AND P0, PT, R2, 0x48, !P5 ;  /* 0x000000480200780c */ /* 0x000fe40006f04270 */
[----:B---3--:R-:W-:Y:S02]  /*c0b0*/  FMNMX.FTZ R6, R24, R4, !PT ;  /* 0x0000000418067209 */ /* 0x008fe40007810000 */
[----:B------:R-:W-:Y:S02]  /*c0c0*/  ISETP.LT.OR P0, PT, R3, 0x49, P0 ;  /* 0x000000490300780c */ /* 0x000fe40000701670 */
[----:B-1----:R-:W-:Y:S01]  /*c0d0*/  FMNMX.FTZ R4, R5, R7, !PT ;  /* 0x0000000705047209 */ /* 0x002fe20007810000 */
[----:B------:R-:W-:Y:S01]  /*c0e0*/  MUFU.EX2 R229, R44 ;  /* 0x0000002c00e57308 */ /* 0x000fe20000000800 */
[----:B------:R-:W-:Y:S01]  /*c0f0*/  FMNMX.FTZ R5, R26, R6, !PT ;  /* 0x000000061a057209 */ /* 0x000fe20007810000 */
[--C-:B------:R-:W-:Y:S01]  /*c100*/  FFMA.FTZ R7, R15, c[0x0][0x2d0], -R74.reuse ;  /* 0x0000b4000f077a23 */ /* 0x100fe2000001084a */
[----:B------:R-:W-:Y:S02]  /*c110*/  FSEL R170, R55, -INF , !P0 ;  /* 0xff80000037aa7808 */ /* 0x000fe40004000000 */
[----:B------:R-:W-:Y:S01]  /*c120*/  FMNMX.FTZ R6, R56, R5, !PT ;  /* 0x0000000538067209 */ /* 0x000fe20007810000 */
[----:B------:R-:W-:Y:S01]  /*c130*/  FFMA.FTZ R5, R18, c[0x0][0x2d0], -R74 ;  /* 0x0000b40012057a23 */ /* 0x000fe2000001084a */
[----:B------:R-:W-:Y:S01]  /*c140*/  LDSM.16.MT88.4 R52, [R190] ;  /* 0x00000000be34783b */ /* 0x000fe20000004200 */
[----:B----4-:R-:W-:Y:S02]  /*c150*/  F2FP.PACK_AB R76, R50, R45 ;  /* 0x0000002d324c723e */ /* 0x010fe400000000ff */
[----:B------:R1:W-:Y:S01]  /*c160*/  MUFU.EX2 R63, R5 ;  /* 0x00000005003f7308 */ /* 0x0003e20000000800 */
[----:B------:R-:W-:Y:S02]  /*c170*/  FMNMX.FTZ R6, R58, R6, !PT ;  /* 0x000000063a067209 */ /* 0x000fe40007810000 */
[----:B------:R-:W-:Y:S02]  /*c180*/  LOP3.LUT P6, RZ, R204, 0x4000, RZ, 0xc0, !PT ;  /* 0x00004000ccff7812 */ /* 0x000fe400078cc0ff */
[----:B------:R-:W-:Y:S02]  /*c190*/  FMNMX.FTZ R0, R62, R6, !PT ;  /* 0x000000063e007209 */ /* 0x000fe40007810000 */
[----:B------:R-:W-:Y:S02]  /*c1a0*/  ISETP.GT.AND P3, PT, R2, 0x49, !P6 ;  /* 0x000000490200780c */ /* 0x000fe40007764270 */
[----:B------:R-:W-:Y:S01]  /*c1b0*/  FMNMX.FTZ R0, R154, R0, !PT ;  /* 0x000000009a007209 */ /* 0x000fe20007810000 */
[----:B------:R2:W3:Y:S01]  /*c1c0*/  MUFU.EX2 R60, R7 ;  /* 0x00000007003c7308 */ /* 0x0004e20000000800 */
[----:B------:R-:W-:Y:S02]  /*c1d0*/  ISETP.LT.OR P3, PT, R3, 0x4a, P3 ;  /* 0x0000004a0300780c */ /* 0x000fe40001f61670 */
[----:B------:R-:W-:Y:S02]  /*c1e0*/  FMNMX.FTZ R0, R162, R0, !PT ;  /* 0x00000000a2007209 */ /* 0x000fe40007810000 */
[----:B------:R-:W-:Y:S02]  /*c1f0*/  FSEL R73, R57, -INF , !P3 ;  /* 0xff80000039497808 */ /* 0x000fe40005800000 */
[----:B------:R-:W-:Y:S01]  /*c200*/  FMNMX.FTZ R0, R163, R0, !PT ;  /* 0x00000000a3007209 */ /* 0x000fe20007810000 */
[--C-:B-1----:R-:W-:Y:S04]  /*c210*/  FFMA.FTZ R5, R10, c[0x0][0x2d0], -R75.reuse ;  /* 0x0000b4000a057a23 */ /* 0x102fe8000001084b */
[----:B------:R1:W-:Y:S01]  /*c220*/  MUFU.EX2 R48, R5 ;  /* 0x0000000500307308 */ /* 0x0003e20000000800 */
[----:B--2---:R-:W2:Y:S01]  /*c230*/  SHFL.BFLY PT, R7, R4, 0x1, 0x1f ;  /* 0x0c201f0004077f89 */ /* 0x004ea200000e0000 */
[----:B---3--:R-:W-:Y:S01]  /*c240*/  F2FP.PACK_AB R78, R63, R60 ;  /* 0x0000003c3f4e723e */ /* 0x008fe200000000ff */
[--C-:B-1----:R-:W-:Y:S07]  /*c250*/  FFMA.FTZ R5, R11, c[0x0][0x2d0], -R75.reuse ;  /* 0x0000b4000b057a23 */ /* 0x102fee000001084b */
[----:B------:R1:W3:Y:S01]  /*c260*/  MUFU.EX2 R51, R5 ;  /* 0x0000000500337308 */ /* 0x0002e20000000800 */
[----:B--2---:R-:W-:Y:S01]  /*c270*/  FMNMX.FTZ R70, R4, R7, !PT ;  /* 0x0000000704467209 */ /* 0x004fe20007810000 */
[--C-:B------:R-:W-:Y:S03]  /*c280*/  FFMA.FTZ R4, R19, c[0x0][0x2d0], -R75.reuse ;  /* 0x0000b40013047a23 */ /* 0x100fe6000001084b */
[----:B------:R-:W-:Y:S05]  /*c290*/  FSETP.NEU.FTZ.AND P0, PT, R70, -INF , PT ;  /* 0xff8000004600780b */ /* 0x000fea0003f1d000 */
[----:B------:R2:W-:Y:S01]  /*c2a0*/  MUFU.EX2 R219, R4 ;  /* 0x0000000400db7308 */ /* 0x0005e20000000800 */
[----:B-1----:R-:W-:Y:S01]  /*c2b0*/  FMNMX.FTZ R5, R164, R0, !PT ;  /* 0x00000000a4057209 */ /* 0x002fe20007810000 */
[--C-:B------:R-:W-:Y:S01]  /*c2c0*/  FFMA.FTZ R0, R16, c[0x0][0x2d0], -R75.reuse ;  /* 0x0000b40010007a23 */ /* 0x100fe2000001084b */
[----:B---3--:R-:W-:Y:S02]  /*c2d0*/  F2FP.PACK_AB R77, R51, R48 ;  /* 0x00000030334d723e */ /* 0x008fe400000000ff */
[----:B------:R-:W-:Y:S05]  /*c2e0*/  FMNMX.FTZ R5, R165, R5, !PT ;  /* 0x00000005a5057209 */ /* 0x000fea0007810000 */
[----:B------:R1:W3:Y:S01]  /*c2f0*/  MUFU.EX2 R61, R0 ;  /* 0x00000000003d7308 */ /* 0x0002e20000000800 */
[----:B------:R-:W-:Y:S04]  /*c300*/  FMNMX.FTZ R5, R169, R5, !PT ;  /* 0x00000005a9057209 */ /* 0x000fe80007810000 */
[----:B------:R-:W-:Y:S04]  /*c310*/  FMNMX.FTZ R5, R176, R5, !PT ;  /* 0x00000005b0057209 */ /* 0x000fe80007810000 */
[----:B--2---:R-:W-:Y:S04]  /*c320*/  FMNMX.FTZ R4, R181, R5, !PT ;  /* 0x00000005b5047209 */ /* 0x004fe80007810000 */
[----:B------:R-:W-:Y:S01]  /*c330*/  FMNMX.FTZ R4, R182, R4, !PT ;  /* 0x00000004b6047209 */ /* 0x000fe20007810000 */
[----:B-1----:R-:W-:Y:S01]  /*c340*/  FMUL.FTZ R0, R70, c[0x0][0x2d0] ;  /* 0x0000b40046007a20 */ /* 0x002fe20000410000 */
[----:B---3--:R-:W-:Y:S04]  /*c350*/  F2FP.PACK_AB R79, R219, R61 ;  /* 0x0000003ddb4f723e */ /* 0x008fe800000000ff */
[----:B------:R-:W-:Y:S05]  /*c360*/  FSEL R152, R0, RZ, P0 ;  /* 0x000000ff00987208 */ /* 0x000fea0000000000 */
[--C-:B------:R-:W-:Y:S02]  /*c370*/  FFMA.FTZ R3, R20, c[0x0][0x2d0], -R152.reuse ;  /* 0x0000b40014037a23 */ /* 0x100fe40000010898 */
[--C-:B------:R-:W-:Y:S02]  /*c380*/  FFMA.FTZ R0, R9, c[0x0][0x2d0], -R152.reuse ;  /* 0x0000b40009007a23 */ /* 0x100fe40000010898 */
[----:B------:R1:W-:Y:S01]  /*c390*/  MUFU.EX2 R250, R3 ;  /* 0x0000000300fa7308 */ /* 0x0003e20000000800 */
[--C-:B------:R-:W-:Y:S02]  /*c3a0*/  FFMA.FTZ R2, R12, c[0x0][0x2d0], -R152.reuse ;  /* 0x0000b4000c027a23 */ /* 0x100fe40000010898 */
[--C-:B------:R-:W-:Y:S02]  /*c3b0*/  FFMA.FTZ R12, R33, c[0x0][0x2d0], -R75.reuse ;  /* 0x0000b400210c7a23 */ /* 0x100fe4000001084b */
[----:B------:R-:W-:Y:S02]  /*c3c0*/  FFMA.FTZ R16, R32, c[0x0][0x2d0], -R152 ;  /* 0x0000b40020107a23 */ /* 0x000fe40000010898 */
[--C-:B------:R-:W-:Y:S03]  /*c3d0*/  FFMA.FTZ R32, R42, c[0x0][0x2d0], -R74.reuse ;  /* 0x0000b4002a207a23 */ /* 0x100fe6000001084a */
[----:B------:R2:W-:Y:S10]  /*c3e0*/  MUFU.EX2 R249, R2 ;  /* 0x0000000200f97308 */ /* 0x0005f40000000800 */
[----:B------:R3:W4:Y:S01]  /*c3f0*/  MUFU.EX2 R247, R0 ;  /* 0x0000000000f77308 */ /* 0x0007220000000800 */
[----:B-1----:R-:W-:Y:S09]  /*c400*/  FFMA.FTZ R3, R27, c[0x0][0x2d0], -R74 ;  /* 0x0000b4001b037a23 */ /* 0x002ff2000001084a */
[----:B------:R1:W-:Y:S01]  /*c410*/  MUFU.EX2 R251, R3 ;  /* 0x0000000300fb7308 */ /* 0x0003e20000000800 */
[----:B--2---:R-:W-:Y:S09]  /*c420*/  FFMA.FTZ R2, R17, c[0x0][0x2d0], -R152 ;  /* 0x0000b40011027a23 */ /* 0x004ff20000010898 */
[----:B------:R2:W5:Y:S01]  /*c430*/  MUFU.EX2 R248, R2 ;  /* 0x0000000200f87308 */ /* 0x0005620000000800 */
[----:B---3--:R-:W-:Y:S01]  /*c440*/  FMNMX.FTZ R0, R184, R4, !PT ;  /* 0x00000004b8007209 */ /* 0x008fe20007810000 */
[--C-:B------:R-:W-:Y:S01]  /*c450*/  FFMA.FTZ R4, R25, c[0x0][0x2d0], -R75.reuse ;  /* 0x0000b40019047a23 */ /* 0x100fe2000001084b */
[----:B----4-:R-:W-:Y:S02]  /*c460*/  F2FP.PACK_AB R64, R249, R247 ;  /* 0x000000f7f940723e */ /* 0x010fe400000000ff */
[----:B------:R-:W-:Y:S05]  /*c470*/  FMNMX.FTZ R0, R177, R0, !PT ;  /* 0x00000000b1007209 */ /* 0x000fea0007810000 */
[----:B------:R-:W-:Y:S01]  /*c480*/  MUFU.EX2 R252, R4 ;  /* 0x0000000400fc7308 */ /* 0x000fe20000000800 */
[----:B------:R-:W-:Y:S01]  /*c490*/  FMNMX.FTZ R0, R170, R0, !PT ;  /* 0x00000000aa007209 */ /* 0x000fe20007810000 */
[----:B-1----:R-:W-:Y:S03]  /*c4a0*/  FFMA.FTZ R3, R28, c[0x0][0x2d0], -R74 ;  /* 0x0000b4001c037a23 */ /* 0x002fe6000001084a */
[----:B------:R-:W-:Y:S01]  /*c4b0*/  FMNMX.FTZ R0, R73, R0, !PT ;  /* 0x0000000049007209 */ /* 0x000fe20007810000 */
[----:B------:R-:W-:Y:S02]  /*c4c0*/  FFMA.FTZ R28, R40, c[0x0][0x2d0], -R152 ;  /* 0x0000b400281c7a23 */ /* 0x000fe40000010898 */
[--C-:B------:R-:W-:Y:S02]  /*c4d0*/  FFMA.FTZ R40, R41, c[0x0][0x2d0], -R75.reuse ;  /* 0x0000b40029287a23 */ /* 0x100fe4000001084b */
[----:B------:R1:W-:Y:S01]  /*c4e0*/  MUFU.EX2 R226, R3 ;  /* 0x0000000300e27308 */ /* 0x0003e20000000800 */
[----:B--2---:R-:W2:Y:S01]  /*c4f0*/  SHFL.BFLY PT, R2, R0, 0x2, 0x1f ;  /* 0x0c401f0000027f89 */ /* 0x004ea200000e0000 */
[----:B-----5:R-:W-:Y:S08]  /*c500*/  F2FP.PACK_AB R66, R250, R248 ;  /* 0x000000f8fa42723e */ /* 0x020ff000000000ff */
[----:B------:R-:W-:Y:S10]  /*c510*/  MUFU.EX2 R240, R12 ;  /* 0x0000000c00f07308 */ /* 0x000ff40000000800 */
[----:B------:R-:W-:Y:S01]  /*c520*/  MUFU.EX2 R236, R16 ;  /* 0x0000001000ec7308 */ /* 0x000fe20000000800 */
[----:B-1----:R-:W-:Y:S09]  /*c530*/  FFMA.FTZ R3, R23, c[0x0][0x2d0], -R75 ;  /* 0x0000b40017037a23 */ /* 0x002ff2000001084b */
[----:B------:R2:W-:Y:S10]  /*c540*/  MUFU.EX2 R223, R3 ;  /* 0x0000000300df7308 */ /* 0x0005f40000000800 */
[----:B------:R-:W-:Y:S10]  /*c550*/  MUFU.EX2 R233, R28 ;  /* 0x0000001c00e97308 */ /* 0x000ff40000000800 */
[----:B------:R-:W-:Y:S01]  /*c560*/  MUFU.EX2 R232, R32 ;  /* 0x0000002000e87308 */ /* 0x000fe20000000800 */
[----:B--2---:R-:W-:Y:S01]  /*c570*/  FMNMX.FTZ R3, R0, R2, !PT ;  /* 0x0000000200037209 */ /* 0x004fe20007810000 */
[----:B------:R-:W-:Y:S01]  /*c580*/  FFMA.FTZ R2, R29, c[0x0][0x2d0], -R74 ;  /* 0x0000b4001d027a23 */ /* 0x000fe2000001084a */
[----:B------:R-:W-:Y:S03]  /*c590*/  FSEL R0, R72, RZ, P2 ;  /* 0x000000ff48007208 */ /* 0x000fe60001000000 */
[----:B------:R-:W1:Y:S04]  /*c5a0*/  SHFL.BFLY PT, R4, R3, 0x1, 0x1f ;  /* 0x0c201f0003047f89 */ /* 0x000e6800000e0000 */
[----:B------:R2:W-:Y:S01]  /*c5b0*/  MUFU.EX2 R227, R2 ;  /* 0x0000000200e37308 */ /* 0x0005e20000000800 */
[----:B------:R-:W-:Y:S04]  /*c5c0*/  FADD.FTZ R0, -R0, R84 ;  /* 0x0000005400007221 */ /* 0x000fe80000010100 */
[----:B------:R-:W-:Y:S05]  /*c5d0*/  FMUL.FTZ R0, R0, c[0x0][0x2d0] ;  /* 0x0000b40000007a20 */ /* 0x000fea0000410000 */
[----:B------:R3:W4:Y:S10]  /*c5e0*/  MUFU.EX2 R69, R0 ;  /* 0x0000000000457308 */ /* 0x0007340000000800 */
[----:B------:R-:W-:Y:S01]  /*c5f0*/  MUFU.EX2 R230, R40 ;  /* 0x0000002800e67308 */ /* 0x000fe20000000800 */
[----:B-1----:R-:W-:Y:S02]  /*c600*/  FMNMX.FTZ R3, R3, R4, !PT ;  /* 0x0000000403037209 */ /* 0x002fe40007810000 */
[----:B--2---:R-:W-:Y:S03]  /*c610*/  FSEL R2, R71, RZ, P1 ;  /* 0x000000ff47027208 */ /* 0x004fe60000800000 */
[C---:B------:R-:W-:Y:S02]  /*c620*/  FMUL.FTZ R4, R3.reuse, c[0x0][0x2d0] ;  /* 0x0000b40003047a20 */ /* 0x040fe40000410000 */
[----:B------:R-:W-:Y:S01]  /*c630*/  FADD.FTZ R2, -R2, R85 ;  /* 0x0000005502027221 */ /* 0x000fe20000010100 */
[----:B---3--:R-:W-:Y:S03]  /*c640*/  FSEL R0, R70, RZ, P0 ;  /* 0x000000ff46007208 */ /* 0x008fe60000000000 */
[----:B------:R-:W-:Y:S01]  /*c650*/  FMUL.FTZ R2, R2, c[0x0][0x2d0] ;  /* 0x0000b40002027a20 */ /* 0x000fe20000410000 */
[----:B------:R-:W-:Y:S01]  /*c660*/  FSETP.NEU.FTZ.AND P0, PT, R3, -INF , PT ;  /* 0xff8000000300780b */ /* 0x000fe20003f1d000 */
[C---:B----4-:R-:W-:Y:S02]  /*c670*/  FMUL.FTZ R16, R69.reuse, R100 ;  /* 0x0000006445107220 */ /* 0x050fe40000410000 */
[----:B------:R-:W-:Y:S01]  /*c680*/  FADD.FTZ R0, -R0, R86 ;  /* 0x0000005600007221 */ /* 0x000fe20000010100 */
[----:B------:R-:W1:Y:S01]  /*c690*/  MUFU.EX2 R68, R2 ;  /* 0x0000000200447308 */ /* 0x000e620000000800 */
[----:B------:R-:W-:Y:S01]  /*c6a0*/  FSEL R153, R4, RZ, P0 ;  /* 0x000000ff04997208 */ /* 0x000fe20000000000 */
[----:B------:R-:W-:Y:S02]  /*c6b0*/  FMUL.FTZ R17, R69, R101 ;  /* 0x0000006545117220 */ /* 0x000fe40000410000 */
[----:B------:R-:W-:Y:S02]  /*c6c0*/  FMUL.FTZ R0, R0, c[0x0][0x2d0] ;  /* 0x0000b40000007a20 */ /* 0x000fe40000410000 */
[--C-:B------:R-:W-:Y:S02]  /*c6d0*/  FFMA.FTZ R4, R26, c[0x0][0x2d0], -R153.reuse ;  /* 0x0000b4001a047a23 */ /* 0x100fe40000010899 */
[--C-:B------:R-:W-:Y:S02]  /*c6e0*/  FFMA.FTZ R5, R24, c[0x0][0x2d0], -R153.reuse ;  /* 0x0000b40018057a23 */ /* 0x100fe40000010899 */
[----:B------:R2:W3:Y:S01]  /*c6f0*/  MUFU.EX2 R2, R0 ;  /* 0x0000000000027308 */ /* 0x0004e20000000800 */
[----:B------:R-:W-:Y:S02]  /*c700*/  FFMA.FTZ R24, R35, c[0x0][0x2d0], -R152 ;  /* 0x0000b40023187a23 */ /* 0x000fe40000010898 */
[C---:B------:R-:W-:Y:S02]  /*c710*/  FMUL.FTZ R32, R69.reuse, R116 ;  /* 0x0000007445207220 */ /* 0x040fe40000410000 */
[C---:B------:R-:W-:Y:S02]  /*c720*/  FMUL.FTZ R33, R69.reuse, R117 ;  /* 0x0000007545217220 */ /* 0x040fe40000410000 */
[--C-:B------:R-:W-:Y:S02]  /*c730*/  FFMA.FTZ R58, R58, c[0x0][0x2d0], -R153.reuse ;  /* 0x0000b4003a3a7a23 */ /* 0x100fe40000010899 */
[----:B------:R-:W-:Y:S01]  /*c740*/  FMUL.FTZ R49, R69, R133 ;  /* 0x0000008545317220 */ /* 0x000fe20000410000 */
[----:B------:R4:W-:Y:S01]  /*c750*/  MUFU.EX2 R246, R4 ;  /* 0x0000000400f67308 */ /* 0x0009e20000000800 */
[--C-:B------:R-:W-:Y:S02]  /*c760*/  FFMA.FTZ R62, R62, c[0x0][0x2d0], -R153.reuse ;  /* 0x0000b4003e3e7a23 */ /* 0x100fe40000010899 */
[C---:B-1----:R-:W-:Y:S02]  /*c770*/  FMUL.FTZ R6, R68.reuse, R90 ;  /* 0x0000005a44067220 */ /* 0x042fe40000410000 */
[C---:B------:R-:W-:Y:S02]  /*c780*/  FMUL.FTZ R7, R68.reuse, R91 ;  /* 0x0000005b44077220 */ /* 0x040fe40000410000 */
[C---:B------:R-:W-:Y:S03]  /*c790*/  FMUL.FTZ R18, R68.reuse, R102 ;  /* 0x0000006644127220 */ /* 0x040fe60000410000 */
[----:B------:R-:W1:Y:S01]  /*c7a0*/  MUFU.EX2 R242, R5 ;  /* 0x0000000500f27308 */ /* 0x000e620000000800 */
[C---:B------:R-:W-:Y:S02]  /*c7b0*/  FMUL.FTZ R19, R68.reuse, R103 ;  /* 0x0000006744137220 */ /* 0x040fe40000410000 */
[----:B------:R-:W-:Y:S01]  /*c7c0*/  FMUL.FTZ R35, R68, R119 ;  /* 0x0000007744237220 */ /* 0x000fe20000410000 */
[----:B------:R-:W-:Y:S01]  /*c7d0*/  LDSM.16.MT88.4 R100, [R189+0x2000] ;  /* 0x00200000bd64783b */ /* 0x000fe20000004200 */
[--C-:B--2---:R-:W-:Y:S02]  /*c7e0*/  FFMA.FTZ R0, R21, c[0x0][0x2d0], -R153.reuse ;  /* 0x0000b40015007a23 */ /* 0x104fe40000010899 */
[C---:B---3--:R-:W-:Y:S02]  /*c7f0*/  FMUL.FTZ R9, R2.reuse, R93 ;  /* 0x0000005d02097220 */ /* 0x048fe40000410000 */
[C---:B------:R-:W-:Y:S01]  /*c800*/  FMUL.FTZ R8, R2.reuse, R92 ;  /* 0x0000005c02087220 */ /* 0x040fe20000410000 */
[----:B------:R2:W-:Y:S01]  /*c810*/  MUFU.EX2 R237, R0 ;  /* 0x0000000000ed7308 */ /* 0x0005e20000000800 */
[C---:B------:R-:W-:Y:S02]  /*c820*/  FMUL.FTZ R13, R2.reuse, R97 ;  /* 0x00000061020d7220 */ /* 0x040fe40000410000 */
[C---:B------:R-:W-:Y:S01]  /*c830*/  FMUL.FTZ R12, R2.reuse, R96 ;  /* 0x00000060020c7220 */ /* 0x040fe20000410000 */
[----:B------:R-:W-:Y:S01]  /*c840*/  MOV R96, R50 ;  /* 0x0000003200607202 */ /* 0x000fe20000000f00 */
[----:B----4-:R-:W-:Y:S02]  /*c850*/  FFMA.FTZ R4, R31, c[0x0][0x2d0], -R74 ;  /* 0x0000b4001f047a23 */ /* 0x010fe4000001084a */
[C---:B------:R-:W-:Y:S02]  /*c860*/  FMUL.FTZ R25, R2.reuse, R109 ;  /* 0x0000006d02197220 */ /* 0x040fe40000410000 */
[C---:B------:R-:W-:Y:S01]  /*c870*/  FMUL.FTZ R28, R2.reuse, R112 ;  /* 0x00000070021c7220 */ /* 0x040fe20000410000 */
[----:B------:R3:W-:Y:S01]  /*c880*/  MUFU.EX2 R245, R4 ;  /* 0x0000000400f57308 */ /* 0x0007e20000000800 */
[C---:B------:R-:W-:Y:S01]  /*c890*/  FMUL.FTZ R29, R2.reuse, R113 ;  /* 0x00000071021d7220 */ /* 0x040fe20000410000 */
[----:B------:R-:W-:Y:S01]  /*c8a0*/  MOV R112, R61 ;  /* 0x0000003d00707202 */ /* 0x000fe20000000f00 */
[----:B------:R-:W-:Y:S01]  /*c8b0*/  FMUL.FTZ R40, R2, R124 ;  /* 0x0000007c02287220 */ /* 0x000fe20000410000 */
[----:B-1----:R-:W-:Y:S01]  /*c8c0*/  F2FP.PACK_AB R67, R246, R242 ;  /* 0x000000f2f643723e */ /* 0x002fe200000000ff */
[----:B------:R-:W-:Y:S01]  /*c8d0*/  FMUL.FTZ R5, R69, R89 ;  /* 0x0000005945057220 */ /* 0x000fe20000410000 */
[----:B------:R-:W-:Y:S01]  /*c8e0*/  MOV R113, R60 ;  /* 0x0000003c00717202 */ /* 0x000fe20000000f00 */
[C---:B------:R-:W-:Y:S01]  /*c8f0*/  FMUL.FTZ R41, R2.reuse, R125 ;  /* 0x0000007d02297220 */ /* 0x040fe20000410000 */
[----:B------:R-:W-:Y:S01]  /*c900*/  MOV R125, R227 ;  /* 0x000000e3007d7202 */ /* 0x000fe20000000f00 */
[----:B------:R-:W-:Y:S01]  /*c910*/  FMUL.FTZ R44, R2, R128 ;  /* 0x00000080022c7220 */ /* 0x000fe20000410000 */
[----:B------:R1:W-:Y:S01]  /*c920*/  MUFU.EX2 R234, R24 ;  /* 0x0000001800ea7308 */ /* 0x0003e20000000800 */
[----:B------:R-:W-:Y:S02]  /*c930*/  FMUL.FTZ R50, R68, R134 ;  /* 0x0000008644327220 */ /* 0x000fe40000410000 */
[----:B------:R-:W-:Y:S02]  /*c940*/  FMUL.FTZ R57, R2, R141 ;  /* 0x0000008d02397220 */ /* 0x000fe40000410000 */
[----:B--2---:R-:W-:Y:S02]  /*c950*/  FFMA.FTZ R0, R22, c[0x0][0x2d0], -R153 ;  /* 0x0000b40016007a23 */ /* 0x004fe40000010899 */
[----:B------:R-:W2:Y:S01]  /*c960*/  LDSM.16.MT88.4 R20, [R189] ;  /* 0x00000000bd14783b */ /* 0x000ea20000004200 */
[C---:B------:R-:W-:Y:S02]  /*c970*/  FMUL.FTZ R60, R2.reuse, R144 ;  /* 0x00000090023c7220 */ /* 0x040fe40000410000 */
[----:B------:R4:W5:Y:S01]  /*c980*/  MUFU.EX2 R238, R0 ;  /* 0x0000000000ee7308 */ /* 0x0009620000000800 */
[C---:B------:R-:W-:Y:S02]  /*c990*/  FMUL.FTZ R61, R2.reuse, R145 ;  /* 0x00000091023d7220 */ /* 0x040fe40000410000 */
[----:B------:R-:W-:Y:S02]  /*c9a0*/  FFMA.FTZ R92, R159, c[0x0][0x2d0], -R75 ;  /* 0x0000b4009f5c7a23 */ /* 0x000fe4000001084b */
[----:B---3--:R-:W-:Y:S02]  /*c9b0*/  FMUL.FTZ R4, R69, R88 ;  /* 0x0000005845047220 */ /* 0x008fe40000410000 */
[----:B------:R-:W-:Y:S03]  /*c9c0*/  LDSM.16.MT88.4 R88, [R193+0x800] ;  /* 0x00080000c158783b */ /* 0x000fe60000004200 */
[----:B------:R-:W-:Y:S01]  /*c9d0*/  MUFU.EX2 R225, R92 ;  /* 0x0000005c00e17308 */ /* 0x000fe20000000800 */
[----:B-1----:R-:W-:Y:S01]  /*c9e0*/  FMUL.FTZ R24, R2, R108 ;  /* 0x0000006c02187220 */ /* 0x002fe20000410000 */
[----:B----4-:R-:W-:Y:S02]  /*c9f0*/  FSEL R0, R3, RZ, P0 ;  /* 0x000000ff03007208 */ /* 0x010fe40000000000 */
[----:B-----5:R-:W-:Y:S03]  /*ca00*/  F2FP.PACK_AB R65, R238, R237 ;  /* 0x000000edee41723e */ /* 0x020fe600000000ff */
[----:B------:R-:W-:Y:S02]  /*ca10*/  FADD.FTZ R0, -R0, R87 ;  /* 0x0000005700007221 */ /* 0x000fe40000010100 */
[----:B------:R-:W1:Y:S02]  /*ca20*/  LDSM.16.MT88.4 R84, [R189+0x800] ;  /* 0x00080000bd54783b */ /* 0x000e640000004200 */
[----:B------:R-:W-:Y:S01]  /*ca30*/  FMUL.FTZ R0, R0, c[0x0][0x2d0] ;  /* 0x0000b40000007a20 */ /* 0x000fe20000410000 */
[-C--:B--2---:R-:W-:Y:S05]  /*ca40*/  HMMA.16816.F32 R4, R76, R20.reuse, R4 ;  /* 0x000000144c04723c */ /* 0x084fea0000001804 */
[----:B------:R-:W2:Y:S02]  /*ca50*/  MUFU.EX2 R0, R0 ;  /* 0x0000000000007308 */ /* 0x000ea40000000800 */
[C---:B--2---:R-:W-:Y:S02]  /*ca60*/  FMUL.FTZ R10, R0.reuse, R94 ;  /* 0x0000005e000a7220 */ /* 0x044fe40000410000 */
[C---:B------:R-:W-:Y:S02]  /*ca70*/  FMUL.FTZ R11, R0.reuse, R95 ;  /* 0x0000005f000b7220 */ /* 0x040fe40000410000 */
[----:B------:R-:W2:Y:S01]  /*ca80*/  LDSM.16.MT88.4 R92, [R190+0x800] ;  /* 0x00080000be5c783b */ /* 0x000ea20000004200 */
[C---:B------:R-:W-:Y:S02]  /*ca90*/  FMUL.FTZ R14, R0.reuse, R98 ;  /* 0x00000062000e7220 */ /* 0x040fe40000410000 */
[C---:B------:R-:W-:Y:S02]  /*caa0*/  FMUL.FTZ R42, R0.reuse, R126 ;  /* 0x0000007e002a7220 */ /* 0x040fe40000410000 */
[C---:B------:R-:W-:Y:S04]  /*cab0*/  HMMA.16816.F32 R8, R64.reuse, R20, R8 ;  /* 0x000000144008723c */ /* 0x040fe80000001808 */
[C---:B------:R-:W-:Y:S01]  /*cac0*/  FMUL.FTZ R15, R0.reuse, R99 ;  /* 0x00000063000f7220 */ /* 0x040fe20000410000 */
[----:B------:R-:W-:Y:S01]  /*cad0*/  MOV R99, R48 ;  /* 0x0000003000637202 */ /* 0x000fe20000000f00 */
[----:B------:R-:W-:Y:S02]  /*cae0*/  FMUL.FTZ R26, R0, R110 ;  /* 0x0000006e001a7220 */ /* 0x000fe40000410000 */
[----:B------:R-:W-:Y:S03]  /*caf0*/  FFMA.FTZ R20, R34, c[0x0][0x2d0], -R152 ;  /* 0x0000b40022147a23 */ /* 0x000fe60000010898 */
[-C--:B------:R-:W-:Y:S01]  /*cb00*/  HMMA.16816.F32 R12, R64, R22.reuse, R12 ;  /* 0x00000016400c723c */ /* 0x080fe2000000180c */
[----:B------:R3:W-:Y:S02]  /*cb10*/  MUFU.EX2 R235, R20 ;  /* 0x0000001400eb7308 */ /* 0x0007e40000000800 */
[----:B------:R-:W-:Y:S02]  /*cb20*/  FMUL.FTZ R34, R68, R118 ;  /* 0x0000007644227220 */ /* 0x000fe40000410000 */
[----:B------:R-:W-:Y:S01]  /*cb30*/  LDSM.16.MT88.4 R116, [R193+0x2000] ;  /* 0x00200000c174783b */ /* 0x000fe20000004200 */
[C---:B------:R-:W-:Y:S02]  /*cb40*/  FMUL.FTZ R27, R0.reuse, R111 ;  /* 0x0000006f001b7220 */ /* 0x040fe40000410000 */
[C---:B------:R-:W-:Y:S04]  /*cb50*/  HMMA.16816.F32 R16, R76.reuse, R22, R16 ;  /* 0x000000164c10723c */ /* 0x040fe80000001810 */
[C---:B------:R-:W-:Y:S01]  /*cb60*/  FMUL.FTZ R21, R69.reuse, R105 ;  /* 0x0000006945157220 */ /* 0x040fe20000410000 */
[----:B------:R-:W-:Y:S01]  /*cb70*/  MOV R105, R45 ;  /* 0x0000002d00697202 */ /* 0x000fe20000000f00 */
[----:B------:R-:W-:Y:S01]  /*cb80*/  FMUL.FTZ R30, R0, R114 ;  /* 0x00000072001e7220 */ /* 0x000fe20000410000 */
[----:B------:R-:W-:Y:S01]  /*cb90*/  MOV R114, R51 ;  /* 0x0000003300727202 */ /* 0x000fe20000000f00 */
[C---:B------:R-:W-:Y:S04]  /*cba0*/  FMUL.FTZ R22, R68.reuse, R106 ;  /* 0x0000006a44167220 */ /* 0x040fe80000410000 */
[----:B------:R-:W-:Y:S02]  /*cbb0*/  FMUL.FTZ R23, R68, R107 ;  /* 0x0000006b44177220 */ /* 0x000fe40000410000 */
[----:B------:R-:W-:Y:S02]  /*cbc0*/  FMUL.FTZ R31, R0, R115 ;  /* 0x00000073001f7220 */ /* 0x000fe40000410000 */
[--C-:B------:R-:W-:Y:S02]  /*cbd0*/  FFMA.FTZ R48, R46, c[0x0][0x2d0], -R74.reuse ;  /* 0x0000b4002e307a23 */ /* 0x100fe4000001084a */
[----:B---3--:R-:W-:Y:S02]  /*cbe0*/  FMUL.FTZ R20, R69, R104 ;  /* 0x0000006845147220 */ /* 0x008fe40000410000 */
[----:B------:R-:W3:Y:S01]  /*cbf0*/  LDL.LU R104, [R1+0xc] ;  /* 0x00000c0001687983 */ /* 0x000ee20000300800 */
[----:B------:R-:W-:Y:S01]  /*cc00*/  FMUL.FTZ R51, R68, R135 ;  /* 0x0000008744337220 */ /* 0x000fe20000410000 */
[----:B------:R4:W-:Y:S01]  /*cc10*/  MUFU.EX2 R228, R48 ;  /* 0x0000003000e47308 */ /* 0x0009e20000000800 */
[C---:B------:R-:W-:Y:S01]  /*cc20*/  FMUL.FTZ R46, R0.reuse, R130 ;  /* 0x00000082002e7220 */ /* 0x040fe20000410000 */
[----:B------:R-:W5:Y:S01]  /*cc30*/  LDL.LU R98, [R1+0x10] ;  /* 0x0000100001627983 */ /* 0x000f620000300800 */
[-C--:B------:R-:W-:Y:S03]  /*cc40*/  HMMA.16816.F32 R20, R76, R36.reuse, R20 ;  /* 0x000000244c14723c */ /* 0x080fe60000001814 */
[----:B------:R-:W5:Y:S01]  /*cc50*/  LDL.LU R97, [R1+0x14] ;  /* 0x0000140001617983 */ /* 0x000f620000300800 */
[C---:B------:R-:W-:Y:S02]  /*cc60*/  FMUL.FTZ R47, R0.reuse, R131 ;  /* 0x00000083002f7220 */ /* 0x040fe40000410000 */
[----:B------:R-:W-:Y:S01]  /*cc70*/  FMUL.FTZ R59, R0, R143 ;  /* 0x0000008f003b7220 */ /* 0x000fe20000410000 */
[----:B------:R-:W5:Y:S01]  /*cc80*/  LDL.LU R126, [R1+0x18] ;  /* 0x00001800017e7983 */ /* 0x000f620000300800 */
[C---:B------:R-:W-:Y:S01]  /*cc90*/  HMMA.16816.F32 R24, R64.reuse, R36, R24 ;  /* 0x000000244018723c */ /* 0x040fe20000001818 */
[----:B------:R1:W-:Y:S03]  /*cca0*/  MUFU.EX2 R130, R58 ;  /* 0x0000003a00827308 */ /* 0x0003e60000000800 */
[----:B------:R-:W-:Y:S03]  /*ccb0*/  FMUL.FTZ R45, R2, R129 ;  /* 0x00000081022d7220 */ /* 0x000fe60000410000 */
[--C-:B------:R-:W-:Y:S01]  /*ccc0*/  FFMA.FTZ R36, R43, c[0x0][0x2d0], -R74.reuse ;  /* 0x0000b4002b247a23 */ /* 0x100fe2000001084a */
[-C--:B------:R-:W-:Y:S03]  /*ccd0*/  HMMA.16816.F32 R28, R64, R38.reuse, R28 ;  /* 0x00000026401c723c */ /* 0x080fe6000000181c */
[----:B------:R2:W-:Y:S01]  /*cce0*/  MUFU.EX2 R231, R36 ;  /* 0x0000002400e77308 */ /* 0x0005e20000000800 */
[----:B------:R-:W-:Y:S02]  /*ccf0*/  FMUL.FTZ R43, R0, R127 ;  /* 0x0000007f002b7220 */ /* 0x000fe40000410000 */
[C---:B----4-:R-:W-:Y:S02]  /*cd00*/  FMUL.FTZ R48, R69.reuse, R132 ;  /* 0x0000008445307220 */ /* 0x050fe40000410000 */
[C---:B------:R-:W-:Y:S01]  /*cd10*/  HMMA.16816.F32 R32, R76.reuse, R38, R32 ;  /* 0x000000264c20723c */ /* 0x040fe20000001820 */
[----:B------:R-:W-:Y:S03]  /*cd20*/  LDSM.16.MT88.4 R132, [R190+0x2000] ;  /* 0x00200000be84783b */ /* 0x000fe60000004200 */
[C---:B------:R-:W-:Y:S01]  /*cd30*/  FMUL.FTZ R37, R69.reuse, R121 ;  /* 0x0000007945257220 */ /* 0x040fe20000410000 */
[----:B------:R4:W-:Y:S01]  /*cd40*/  MUFU.EX2 R129, R62 ;  /* 0x0000003e00817308 */ /* 0x0009e20000000800 */
[----:B------:R-:W-:Y:S01]  /*cd50*/  MOV R121, R223 ;  /* 0x000000df00797202 */ /* 0x000fe20000000f00 */
[C---:B------:R-:W-:Y:S01]  /*cd60*/  FMUL.FTZ R38, R68.reuse, R122 ;  /* 0x0000007a44267220 */ /* 0x040fe20000410000 */
[----:B------:R-:W-:Y:S01]  /*cd70*/  MOV R122, R219 ;  /* 0x000000db007a7202 */ /* 0x000fe20000000f00 */
[----:B------:R-:W-:Y:S03]  /*cd80*/  FMUL.FTZ R39, R68, R123 ;  /* 0x0000007b44277220 */ /* 0x000fe60000410000 */
[C---:B-1----:R-:W-:Y:S01]  /*cd90*/  FMUL.FTZ R58, R0.reuse, R142 ;  /* 0x0000008e003a7220 */ /* 0x042fe20000410000 */
[----:B------:R-:W-:Y:S01]  /*cda0*/  MOV R123, R63 ;  /* 0x0000003f007b7202 */ /* 0x000fe20000000f00 */
[C---:B------:R-:W-:Y:S02]  /*cdb0*/  FMUL.FTZ R63, R0.reuse, R147 ;  /* 0x00000093003f7220 */ /* 0x040fe40000410000 */
[C---:B--2---:R-:W-:Y:S01]  /*cdc0*/  FMUL.FTZ R36, R69.reuse, R120 ;  /* 0x0000007845247220 */ /* 0x044fe20000410000 */
[----:B------:R-:W-:Y:S06]  /*cdd0*/  MOV R120, R226 ;  /* 0x000000e200787202 */ /* 0x000fec0000000f00 */
[-C--:B------:R-:W-:Y:S03]  /*cde0*/  HMMA.16816.F32 R36, R76, R52.reuse, R36 ;  /* 0x000000344c24723c */ /* 0x080fe60000001824 */
[----:B----4-:R-:W-:Y:S05]  /*cdf0*/  FMUL.FTZ R62, R0, R146 ;  /* 0x00000092003e7220 */ /* 0x010fea0000410000 */
[C---:B------:R-:W-:Y:S07]  /*ce00*/  HMMA.16816.F32 R40, R64.reuse, R52, R40 ;  /* 0x000000344028723c */ /* 0x040fee0000001828 */
[--C-:B------:R-:W-:Y:S01]  /*ce10*/  FFMA.FTZ R52, R56, c[0x0][0x2d0], -R153.reuse ;  /* 0x0000b40038347a23 */ /* 0x100fe20000010899 */
[-C--:B------:R-:W-:Y:S03]  /*ce20*/  HMMA.16816.F32 R44, R64, R54.reuse, R44 ;  /* 0x00000036402c723c */ /* 0x080fe6000000182c */
[----:B------:R1:W2:Y:S01]  /*ce30*/  MUFU.EX2 R124, R52 ;  /* 0x00000034007c7308 */ /* 0x0002a20000000800 */
[----:B------:R-:W-:Y:S02]  /*ce40*/  FMUL.FTZ R56, R2, R140 ;  /* 0x0000008c02387220 */ /* 0x000fe40000410000 */
[C---:B------:R-:W-:Y:S02]  /*ce50*/  FMUL.FTZ R53, R69.reuse, R137 ;  /* 0x0000008945357220 */ /* 0x040fe40000410000 */
[C---:B------:R-:W-:Y:S07]  /*ce60*/  HMMA.16816.F32 R48, R76.reuse, R54, R48 ;  /* 0x000000364c30723c */ /* 0x040fee0000001830 */
[C---:B------:R-:W-:Y:S02]  /*ce70*/  FMUL.FTZ R55, R68.reuse, R139 ;  /* 0x0000008b44377220 */ /* 0x040fe40000410000 */
[----:B------:R-:W-:Y:S03]  /*ce80*/  FMUL.FTZ R54, R68, R138 ;  /* 0x0000008a44367220 */ /* 0x000fe60000410000 */
[C---:B-1----:R-:W-:Y:S07]  /*ce90*/  FMUL.FTZ R52, R69.reuse, R136 ;  /* 0x0000008845347220 */ /* 0x042fee0000410000 */
[-C--:B------:R-:W-:Y:S08]  /*cea0*/  HMMA.16816.F32 R52, R76, R80.reuse, R52 ;  /* 0x000000504c34723c */ /* 0x080ff00000001834 */
[C---:B------:R-:W-:Y:S07]  /*ceb0*/  HMMA.16816.F32 R56, R64.reuse, R80, R56 ;  /* 0x000000504038723c */ /* 0x040fee0000001838 */
[----:B------:R-:W-:Y:S01]  /*cec0*/  FFMA.FTZ R80, R154, c[0x0][0x2d0], -R153 ;  /* 0x0000b4009a507a23 */ /* 0x000fe20000010899 */
[-C--:B------:R-:W-:Y:S03]  /*ced0*/  HMMA.16816.F32 R60, R64, R82.reuse, R60 ;  /* 0x00000052403c723c */ /* 0x080fe6000000183c */
[----:B------:R1:W4:Y:S01]  /*cee0*/  MUFU.EX2 R227, R80 ;  /* 0x0000005000e37308 */ /* 0x0003220000000800 */
[----:B--2---:R-:W-:Y:S03]  /*cef0*/  F2FP.PACK_AB R81, R130, R124 ;  /* 0x0000007c8251723e */ /* 0x004fe600000000ff */
[C---:B------:R-:W-:Y:S02]  /*cf00*/  FMUL.FTZ R64, R69.reuse, R148 ;  /* 0x0000009445407220 */ /* 0x040fe40000410000 */
[----:B------:R-:W-:Y:S03]  /*cf10*/  FMUL.FTZ R65, R69, R149 ;  /* 0x0000009545417220 */ /* 0x000fe60000410000 */
[C---:B------:R-:W-:Y:S02]  /*cf20*/  FMUL.FTZ R66, R68.reuse, R150 ;  /* 0x0000009644427220 */ /* 0x040fe40000410000 */
[----:B------:R-:W-:Y:S07]  /*cf30*/  FMUL.FTZ R67, R68, R151 ;  /* 0x0000009744437220 */ /* 0x000fee0000410000 */
[----:B------:R-:W-:Y:S04]  /*cf40*/  HMMA.16816.F32 R64, R76, R82, R64 ;  /* 0x000000524c40723c */ /* 0x000fe80000001840 */
[----:B-1----:R-:W-:Y:S03]  /*cf50*/  FFMA.FTZ R80, R160, c[0x0][0x2d0], -R74 ;  /* 0x0000b400a0507a23 */ /* 0x002fe6000001084a */
[----:B------:R-:W-:Y:S02]  /*cf60*/  F2FP.PACK_AB R76, R120, R251 ;  /* 0x000000fb784c723e */ /* 0x000fe400000000ff */
[----:B------:R-:W-:Y:S01]  /*cf70*/  F2FP.PACK_AB R77, R252, R121 ;  /* 0x00000079fc4d723e */ /* 0x000fe200000000ff */
[----:B------:R1:W-:Y:S02]  /*cf80*/  MUFU.EX2 R226, R80 ;  /* 0x0000005000e27308 */ /* 0x0003e40000000800 */
[----:B------:R-:W-:Y:S02]  /*cf90*/  F2FP.PACK_AB R78, R245, R125 ;  /* 0x0000007df54e723e */ /* 0x000fe400000000ff */
[----:B------:R-:W-:Y:S02]  /*cfa0*/  F2FP.PACK_AB R79, R240, R241 ;  /* 0x000000f1f04f723e */ /* 0x000fe400000000ff */
[----:B------:R-:W-:Y:S02]  /*cfb0*/  F2FP.PACK_AB R82, R233, R234 ;  /* 0x000000eae952723e */ /* 0x000fe400000000ff */
[----:B----4-:R-:W-:Y:S03]  /*cfc0*/  F2FP.PACK_AB R83, R227, R129 ;  /* 0x00000081e353723e */ /* 0x010fe600000000ff */
[-C--:B------:R-:W-:Y:S03]  /*cfd0*/  HMMA.16816.F32 R4, R76, R84.reuse, R4 ;  /* 0x000000544c04723c */ /* 0x080fe60000001804 */
[----:B-1----:R-:W-:Y:S04]  /*cfe0*/  FFMA.FTZ R80, R156, c[0x0][0x2d0], -R75 ;  /* 0x0000b4009c507a23 */ /* 0x002fe8000001084b */
[----:B------:R1:W-:Y:S02]  /*cff0*/  MUFU.EX2 R224, R80 ;  /* 0x0000005000e07308 */ /* 0x0003e40000000800 */
[----:B-1----:R-:W-:Y:S07]  /*d000*/  F2FP.PACK_AB R80, R235, R236 ;  /* 0x000000eceb50723e */ /* 0x002fee00000000ff */
[C---:B------:R-:W-:Y:S07]  /*d010*/  HMMA.16816.F32 R8, R80.reuse, R84, R8 ;  /* 0x000000545008723c */ /* 0x040fee0000001808 */
[--C-:B------:R-:W-:Y:S01]  /*d020*/  FFMA.FTZ R84, R155, c[0x0][0x2d0], -R152.reuse ;  /* 0x0000b4009b547a23 */ /* 0x100fe20000010898 */
[-C--:B------:R-:W-:Y:S03]  /*d030*/  HMMA.16816.F32 R12, R80, R86.reuse, R12 ;  /* 0x00000056500c723c */ /* 0x080fe6000000180c */
[----:B------:R1:W-:Y:S05]  /*d040*/  MUFU.EX2 R128, R84 ;  /* 0x0000005400807308 */ /* 0x0003ea0000000800 */
[C---:B------:R-:W-:Y:S08]  /*d050*/  HMMA.16816.F32 R16, R76.reuse, R86, R16 ;  /* 0x000000564c10723c */ /* 0x040ff00000001810 */
[-C--:B------:R-:W-:Y:S08]  /*d060*/  HMMA.16816.F32 R20, R76, R88.reuse, R20 ;  /* 0x000000584c14723c */ /* 0x080ff00000001814 */
[C---:B------:R-:W-:Y:S04]  /*d070*/  HMMA.16816.F32 R24, R80.reuse, R88, R24 ;  /* 0x000000585018723c */ /* 0x040fe80000001818 */
[----:B-1----:R-:W-:Y:S03]  /*d080*/  FFMA.FTZ R84, R157, c[0x0][0x2d0], -R152 ;  /* 0x0000b4009d547a23 */ /* 0x002fe60000010898 */
[----:B------:R-:W-:Y:S01]  /*d090*/  FFMA.FTZ R88, R172, c[0x0][0x2d0], -R74 ;  /* 0x0000b400ac587a23 */ /* 0x000fe2000001084a */
[-C--:B------:R-:W-:Y:S01]  /*d0a0*/  HMMA.16816.F32 R28, R80, R90.reuse, R28 ;  /* 0x0000005a501c723c */ /* 0x080fe2000000181c */
[----:B------:R1:W-:Y:S07]  /*d0b0*/  MUFU.EX2 R223, R84 ;  /* 0x0000005400df7308 */ /* 0x0003ee0000000800 */
[C---:B------:R-:W-:Y:S03]  /*d0c0*/  HMMA.16816.F32 R32, R76.reuse, R90, R32 ;  /* 0x0000005a4c20723c */ /* 0x040fe60000001820 */
[----:B------:R2:W-:Y:S05]  /*d0d0*/  MUFU.EX2 R219, R88 ;  /* 0x0000005800db7308 */ /* 0x0005ea0000000800 */
[-C--:B------:R-:W-:Y:S08]  /*d0e0*/  HMMA.16816.F32 R36, R76, R92.reuse, R36 ;  /* 0x0000005c4c24723c */ /* 0x080ff00000001824 */
[C---:B------:R-:W-:Y:S04]  /*d0f0*/  HMMA.16816.F32 R40, R80.reuse, R92, R40 ;  /* 0x0000005c5028723c */ /* 0x040fe80000001828 */
[--C-:B-1----:R-:W-:Y:S03]  /*d100*/  FFMA.FTZ R84, R158, c[0x0][0x2d0], -R152.reuse ;  /* 0x0000b4009e547a23 */ /* 0x102fe60000010898 */
[----:B------:R-:W-:Y:S01]  /*d110*/  FFMA.FTZ R92, R163, c[0x0][0x2d0], -R153 ;  /* 0x0000b400a35c7a23 */ /* 0x000fe20000010899 */
[-C--:B------:R-:W-:Y:S01]  /*d120*/  HMMA.16816.F32 R44, R80, R94.reuse, R44 ;  /* 0x0000005e502c723c */ /* 0x080fe2000000182c */
[----:B------:R1:W-:Y:S03]  /*d130*/  MUFU.EX2 R221, R84 ;  /* 0x0000005400dd7308 */ /* 0x0003e60000000800 */
[----:B--2---:R-:W-:Y:S04]  /*d140*/  FFMA.FTZ R88, R166, c[0x0][0x2d0], -R75 ;  /* 0x0000b400a6587a23 */ /* 0x004fe8000001084b */
[C---:B------:R-:W-:Y:S03]  /*d150*/  HMMA.16816.F32 R48, R76.reuse, R94, R48 ;  /* 0x0000005e4c30723c */ /* 0x040fe60000001830 */
[----:B------:R2:W-:Y:S01]  /*d160*/  MUFU.EX2 R206, R88 ;  /* 0x0000005800ce7308 */ /* 0x0005e20000000800 */
[----:B---3--:R-:W-:Y:S09]  /*d170*/  FFMA.FTZ R69, R69, R104, R105 ;  /* 0x0000006845457223 */ /* 0x008ff20000010069 */
[----:B------:R3:W-:Y:S01]  /*d180*/  MUFU.EX2 R138, R92 ;  /* 0x0000005c008a7308 */ /* 0x0007e20000000800 */
[----:B------:R-:W-:Y:S02]  /*d190*/  FADD.FTZ R69, R96, R69 ;  /* 0x0000004560457221 */ /* 0x000fe40000010000 */
[----:B-1----:R-:W-:Y:S07]  /*d1a0*/  FFMA.FTZ R84, R161, c[0x0][0x2d0], -R152 ;  /* 0x0000b400a1547a23 */ /* 0x002fee0000010898 */
[----:B------:R1:W4:Y:S01]  /*d1b0*/  MUFU.EX2 R222, R84 ;  /* 0x0000005400de7308 */ /* 0x0003220000000800 */
[----:B--2---:R-:W-:Y:S09]  /*d1c0*/  FFMA.FTZ R88, R168, c[0x0][0x2d0], -R75 ;  /* 0x0000b400a8587a23 */ /* 0x004ff2000001084b */
[----:B------:R2:W-:Y:S01]  /*d1d0*/  MUFU.EX2 R211, R88 ;  /* 0x0000005800d37308 */ /* 0x0005e20000000800 */
[----:B---3--:R-:W-:Y:S09]  /*d1e0*/  FFMA.FTZ R92, R164, c[0x0][0x2d0], -R153 ;  /* 0x0000b400a45c7a23 */ /* 0x008ff20000010899 */
[----:B------:R3:W-:Y:S01]  /*d1f0*/  MUFU.EX2 R137, R92 ;  /* 0x0000005c00897308 */ /* 0x0007e20000000800 */
[--C-:B-1----:R-:W-:Y:S09]  /*d200*/  FFMA.FTZ R84, R171, c[0x0][0x2d0], -R74.reuse ;  /* 0x0000b400ab547a23 */ /* 0x102ff2000001084a */
[----:B------:R1:W-:Y:S01]  /*d210*/  MUFU.EX2 R212, R84 ;  /* 0x0000005400d47308 */ /* 0x0003e20000000800 */
[--C-:B--2---:R-:W-:Y:S09]  /*d220*/  FFMA.FTZ R88, R173, c[0x0][0x2d0], -R74.reuse ;  /* 0x0000b400ad587a23 */ /* 0x104ff2000001084a */
[----:B------:R2:W-:Y:S01]  /*d230*/  MUFU.EX2 R187, R88 ;  /* 0x0000005800bb7308 */ /* 0x0005e20000000800 */
[----:B---3--:R-:W-:Y:S01]  /*d240*/  FFMA.FTZ R92, R180, c[0x0][0x2d0], -R75 ;  /* 0x0000b400b45c7a23 */ /* 0x008fe2000001084b */
[----:B-1----:R-:W1:Y:S01]  /*d250*/  LDSM.16.MT88.4 R84, [R192+0x800] ;  /* 0x00080000c054783b */ /* 0x002e620000004200 */
[--C-:B--2---:R-:W-:Y:S07]  /*d260*/  FFMA.FTZ R88, R162, c[0x0][0x2d0], -R153.reuse ;  /* 0x0000b400a2587a23 */ /* 0x104fee0000010899 */
[----:B------:R2:W3:Y:S02]  /*d270*/  MUFU.EX2 R139, R88 ;  /* 0x00000058008b7308 */ /* 0x0004e40000000800 */
[----:B--2---:R-:W2:Y:S01]  /*d280*/  LDSM.16.MT88.4 R88, [R189+0x1000] ;  /* 0x00100000bd58783b */ /* 0x004ea20000004200 */
[-C--:B-1----:R-:W-:Y:S08]  /*d290*/  HMMA.16816.F32 R52, R76, R84.reuse, R52 ;  /* 0x000000544c34723c */ /* 0x082ff00000001834 */
[C---:B------:R-:W-:Y:S07]  /*d2a0*/  HMMA.16816.F32 R56, R80.reuse, R84, R56 ;  /* 0x000000545038723c */ /* 0x040fee0000001838 */
[----:B------:R-:W-:Y:S01]  /*d2b0*/  FFMA.FTZ R84, R165, c[0x0][0x2d0], -R153 ;  /* 0x0000b400a5547a23 */ /* 0x000fe20000010899 */
[-C--:B------:R-:W-:Y:S03]  /*d2c0*/  HMMA.16816.F32 R60, R80, R86.reuse, R60 ;  /* 0x00000056503c723c */ /* 0x080fe6000000183c */
[----:B------:R1:W1:Y:S04]  /*d2d0*/  MUFU.EX2 R141, R84 ;  /* 0x00000054008d7308 */ /* 0x0002680000000800 */
[----:B------:R-:W-:Y:S01]  /*d2e0*/  FFMA.FTZ R80, R183, c[0x0][0x2d0], -R74 ;  /* 0x0000b400b7507a23 */ /* 0x000fe2000001084a */
[----:B------:R-:W-:Y:S04]  /*d2f0*/  HMMA.16816.F32 R64, R76, R86, R64 ;  /* 0x000000564c40723c */ /* 0x000fe80000001840 */
[----:B----4-:R-:W-:Y:S01]  /*d300*/  F2FP.PACK_AB R82, R222, R221 ;  /* 0x000000ddde52723e */ /* 0x010fe200000000ff */
[----:B------:R4:W-:Y:S01]  /*d310*/  MUFU.EX2 R183, R80 ;  /* 0x0000005000b77308 */ /* 0x0009e20000000800 */
[----:B---3--:R-:W-:Y:S02]  /*d320*/  F2FP.PACK_AB R81, R138, R139 ;  /* 0x0000008b8a51723e */ /* 0x008fe400000000ff */
[----:B------:R-:W-:Y:S04]  /*d330*/  F2FP.PACK_AB R76, R231, R232 ;  /* 0x000000e8e74c723e */ /* 0x000fe800000000ff */
[----:B------:R-:W-:Y:S02]  /*d340*/  F2FP.PACK_AB R77, R229, R230 ;  /* 0x000000e6e54d723e */ /* 0x000fe400000000ff */
[----:B------:R-:W-:Y:S02]  /*d350*/  F2FP.PACK_AB R78, R226, R228 ;  /* 0x000000e4e24e723e */ /* 0x000fe400000000ff */
[----:B------:R-:W-:Y:S01]  /*d360*/  F2FP.PACK_AB R79, R225, R224 ;  /* 0x000000e0e14f723e */ /* 0x000fe200000000ff */
[----:B-1----:R-:W1:Y:S01]  /*d370*/  LDSM.16.MT88.4 R84, [R193+0x1000] ;  /* 0x00100000c154783b */ /* 0x002e620000004200 */
[----:B------:R-:W-:Y:S05]  /*d380*/  F2FP.PACK_AB R83, R141, R137 ;  /* 0x000000898d53723e */ /* 0x000fea00000000ff */
[-C--:B--2---:R-:W-:Y:S03]  /*d390*/  HMMA.16816.F32 R4, R76, R88.reuse, R4 ;  /* 0x000000584c04723c */ /* 0x084fe60000001804 */
[----:B----4-:R-:W-:Y:S02]  /*d3a0*/  FFMA.FTZ R80, R174, c[0x0][0x2d0], -R75 ;  /* 0x0000b400ae507a23 */ /* 0x010fe4000001084b */
[----:B------:R2:W-:Y:S10]  /*d3b0*/  MUFU.EX2 R174, R92 ;  /* 0x0000005c00ae7308 */ /* 0x0005f40000000800 */
[----:B------:R3:W-:Y:S01]  /*d3c0*/  MUFU.EX2 R143, R80 ;  /* 0x00000050008f7308 */ /* 0x0007e20000000800 */
[----:B--2---:R-:W2:Y:S01]  /*d3d0*/  LDSM.16.MT88.4 R92, [R190+0x1000] ;  /* 0x00100000be5c783b */ /* 0x004ea20000004200 */
        /* <DEDUP_REMOVED lines=9> */
[----:B------:R-:W-:Y:S01]  /*d470*/  FFMA.FTZ R84, R210, c[0x0][0x2d0], -R74 ;  /* 0x0000b400d2547a23 */ /* 0x000fe2000001084a */
        /* <DEDUP_REMOVED lines=8> */
[-C--:B------:R-:W-:Y:S01]  /*d500*/  HMMA.16816.F32 R44, R80, R94.reuse, R44 ;  /* 0x0000005e502c723c */ /* 0x080fe2000000182c */
[----:B------:R1:W-:Y:S03]  /*d510*/  MUFU.EX2 R173, R88 ;  /* 0x0000005800ad7308 */ /* 0x0003e60000000800 */
[----:B---3--:R-:W-:Y:S04]  /*d520*/  FFMA.FTZ R84, R213, c[0x0][0x2d0], -R74 ;  /* 0x0000b400d5547a23 */ /* 0x008fe8000001084a */
[C---:B------:R-:W-:Y:S03]  /*d530*/  HMMA.16816.F32 R48, R76.reuse, R94, R48 ;  /* 0x0000005e4c30723c */ /* 0x040fe60000001830 */
[----:B------:R2:W3:Y:S10]  /*d540*/  MUFU.EX2 R171, R84 ;  /* 0x0000005400ab7308 */ /* 0x0004f40000000800 */
[----:B------:R4:W-:Y:S01]  /*d550*/  MUFU.EX2 R157, R92 ;  /* 0x0000005c009d7308 */ /* 0x0009e20000000800 */
[----:B-1----:R-:W-:Y:S09]  /*d560*/  FFMA.FTZ R88, R179, c[0x0][0x2d0], -R152 ;  /* 0x0000b400b3587a23 */ /* 0x002ff20000010898 */
[----:B------:R1:W-:Y:S01]  /*d570*/  MUFU.EX2 R172, R88 ;  /* 0x0000005800ac7308 */ /* 0x0003e20000000800 */
[----:B--2---:R-:W-:Y:S01]  /*d580*/  FFMA.FTZ R84, R208, c[0x0][0x2d0], -R75 ;  /* 0x0000b400d0547a23 */ /* 0x004fe2000001084b */
[----:B---3--:R-:W-:Y:S08]  /*d590*/  F2FP.PACK_AB R148, R171, R168 ;  /* 0x000000a8ab94723e */ /* 0x008ff000000000ff */
[----:B------:R2:W-:Y:S01]  /*d5a0*/  MUFU.EX2 R167, R84 ;  /* 0x0000005400a77308 */ /* 0x0005e20000000800 */
[----:B----4-:R-:W-:Y:S09]  /*d5b0*/  FFMA.FTZ R92, R181, c[0x0][0x2d0], -R153 ;  /* 0x0000b400b55c7a23 */ /* 0x010ff20000010899 */
[----:B------:R3:W-:Y:S01]  /*d5c0*/  MUFU.EX2 R156, R92 ;  /* 0x0000005c009c7308 */ /* 0x0007e20000000800 */
[----:B-1----:R-:W1:Y:S01]  /*d5d0*/  LDSM.16.MT88.4 R88, [R192+0x1000] ;  /* 0x00100000c058783b */ /* 0x002e620000004200 */
[----:B--2---:R-:W-:Y:S08]  /*d5e0*/  FFMA.FTZ R84, R209, c[0x0][0x2d0], -R75 ;  /* 0x0000b400d1547a23 */ /* 0x004ff0000001084b */
[----:B------:R2:W4:Y:S01]  /*d5f0*/  MUFU.EX2 R166, R84 ;  /* 0x0000005400a67308 */ /* 0x0005220000000800 */
[----:B---3--:R-:W-:Y:S01]  /*d600*/  LDSM.16.MT88.4 R92, [R190+0x1800] ;  /* 0x00180000be5c783b */ /* 0x008fe20000004200 */
[--C-:B--2---:R-:W-:Y:S01]  /*d610*/  FFMA.FTZ R84, R215, c[0x0][0x2d0], -R74.reuse ;  /* 0x0000b400d7547a23 */ /* 0x104fe2000001084a */
[----:B----4-:R-:W-:Y:S01]  /*d620*/  F2FP.PACK_AB R149, R166, R167 ;  /* 0x000000a7a695723e */ /* 0x010fe200000000ff */
[-C--:B-1----:R-:W-:Y:S06]  /*d630*/  HMMA.16816.F32 R52, R76, R88.reuse, R52 ;  /* 0x000000584c34723c */ /* 0x082fec0000001834 */
[----:B------:R1:W-:Y:S01]  /*d640*/  MUFU.EX2 R165, R84 ;  /* 0x0000005400a57308 */ /* 0x0003e20000000800 */
[----:B------:R-:W-:Y:S01]  /*d650*/  FFMA.FTZ R74, R220, c[0x0][0x2d0], -R74 ;  /* 0x0000b400dc4a7a23 */ /* 0x000fe2000001084a */
[C---:B------:R-:W-:Y:S08]  /*d660*/  HMMA.16816.F32 R56, R80.reuse, R88, R56 ;  /* 0x000000585038723c */ /* 0x040ff00000001838 */
[----:B------:R2:W3:Y:S01]  /*d670*/  MUFU.EX2 R164, R74 ;  /* 0x0000004a00a47308 */ /* 0x0004e20000000800 */
[--C-:B------:R-:W-:Y:S01]  /*d680*/  FFMA.FTZ R88, R182, c[0x0][0x2d0], -R153.reuse ;  /* 0x0000b400b6587a23 */ /* 0x100fe20000010899 */
[-C--:B------:R-:W-:Y:S08]  /*d690*/  HMMA.16816.F32 R60, R80, R90.reuse, R60 ;  /* 0x0000005a503c723c */ /* 0x080ff0000000183c */
[----:B------:R4:W4:Y:S01]  /*d6a0*/  MUFU.EX2 R155, R88 ;  /* 0x00000058009b7308 */ /* 0x0009220000000800 */
[----:B------:R-:W-:Y:S01]  /*d6b0*/  F2FP.PACK_AB R80, R142, R136 ;  /* 0x000000888e50723e */ /* 0x000fe200000000ff */
[----:B------:R-:W-:Y:S04]  /*d6c0*/  HMMA.16816.F32 R64, R76, R90, R64 ;  /* 0x0000005a4c40723c */ /* 0x000fe80000001840 */
[----:B-1----:R-:W-:Y:S01]  /*d6d0*/  FFMA.FTZ R84, R169, c[0x0][0x2d0], -R153 ;  /* 0x0000b400a9547a23 */ /* 0x002fe20000010899 */
[----:B------:R-:W-:Y:S02]  /*d6e0*/  F2FP.PACK_AB R82, R172, R173 ;  /* 0x000000adac52723e */ /* 0x000fe400000000ff */
[----:B------:R-:W-:Y:S01]  /*d6f0*/  F2FP.PACK_AB R76, R219, R212 ;  /* 0x000000d4db4c723e */ /* 0x000fe200000000ff */
[----:B------:R1:W1:Y:S01]  /*d700*/  MUFU.EX2 R140, R84 ;  /* 0x00000054008c7308 */ /* 0x0002620000000800 */
[----:B------:R-:W-:Y:S03]  /*d710*/  F2FP.PACK_AB R77, R211, R206 ;  /* 0x000000ced34d723e */ /* 0x000fe600000000ff */
[--C-:B--2---:R-:W-:Y:S01]  /*d720*/  FFMA.FTZ R74, R217, c[0x0][0x2d0], -R75.reuse ;  /* 0x0000b400d94a7a23 */ /* 0x104fe2000001084b */
[----:B------:R-:W-:Y:S01]  /*d730*/  F2FP.PACK_AB R78, R183, R187 ;  /* 0x000000bbb74e723e */ /* 0x000fe200000000ff */
[----:B------:R-:W-:Y:S01]  /*d740*/  FFMA.FTZ R75, R218, c[0x0][0x2d0], -R75 ;  /* 0x0000b400da4b7a23 */ /* 0x000fe2000001084b */
[----:B------:R-:W-:Y:S02]  /*d750*/  F2FP.PACK_AB R79, R174, R143 ;  /* 0x0000008fae4f723e */ /* 0x000fe400000000ff */
[----:B---3--:R-:W-:Y:S01]  /*d760*/  F2FP.PACK_AB R150, R164, R165 ;  /* 0x000000a5a496723e */ /* 0x008fe200000000ff */
[----:B------:R2:W-:Y:S01]  /*d770*/  MUFU.EX2 R163, R74 ;  /* 0x0000004a00a37308 */ /* 0x0005e20000000800 */
[----:B----4-:R-:W-:Y:S01]  /*d780*/  LDSM.16.MT88.4 R88, [R193+0x1800] ;  /* 0x00180000c158783b */ /* 0x010fe20000004200 */
[----:B------:R-:W-:Y:S08]  /*d790*/  F2FP.PACK_AB R83, R155, R156 ;  /* 0x0000009c9b53723e */ /* 0x000ff000000000ff */
[----:B------:R-:W3:Y:S01]  /*d7a0*/  MUFU.EX2 R162, R75 ;  /* 0x0000004b00a27308 */ /* 0x000ee20000000800 */
[----:B-1----:R-:W1:Y:S01]  /*d7b0*/  LDSM.16.MT88.4 R84, [R189+0x1800] ;  /* 0x00180000bd54783b */ /* 0x002e620000004200 */
[----:B------:R-:W-:Y:S01]  /*d7c0*/  F2FP.PACK_AB R81, R157, R140 ;  /* 0x0000008c9d51723e */ /* 0x000fe200000000ff */
[--C-:B--2---:R-:W-:Y:S07]  /*d7d0*/  FFMA.FTZ R74, R185, c[0x0][0x2d0], -R152.reuse ;  /* 0x0000b400b94a7a23 */ /* 0x104fee0000010898 */
[----:B------:R2:W-:Y:S01]  /*d7e0*/  MUFU.EX2 R161, R74 ;  /* 0x0000004a00a17308 */ /* 0x0005e20000000800 */
[----:B---3--:R-:W-:Y:S01]  /*d7f0*/  F2FP.PACK_AB R151, R162, R163 ;  /* 0x000000a3a297723e */ /* 0x008fe200000000ff */
[--C-:B--2---:R-:W-:Y:S01]  /*d800*/  FFMA.FTZ R74, R186, c[0x0][0x2d0], -R152.reuse ;  /* 0x0000b400ba4a7a23 */ /* 0x104fe20000010898 */
[-C--:B-1----:R-:W-:Y:S07]  /*d810*/  HMMA.16816.F32 R4, R76, R84.reuse, R4 ;  /* 0x000000544c04723c */ /* 0x082fee0000001804 */
[----:B------:R1:W2:Y:S01]  /*d820*/  MUFU.EX2 R160, R74 ;  /* 0x0000004a00a07308 */ /* 0x0002a20000000800 */
[C---:B------:R-:W-:Y:S08]  /*d830*/  HMMA.16816.F32 R8, R80.reuse, R84, R8 ;  /* 0x000000545008723c */ /* 0x040ff00000001808 */
[-C--:B------:R-:W-:Y:S08]  /*d840*/  HMMA.16816.F32 R12, R80, R86.reuse, R12 ;  /* 0x00000056500c723c */ /* 0x080ff0000000180c */
[C---:B------:R-:W-:Y:S01]  /*d850*/  HMMA.16816.F32 R16, R76.reuse, R86, R16 ;  /* 0x000000564c10723c */ /* 0x040fe20000001810 */
[----:B------:R-:W3:Y:S03]  /*d860*/  LDSM.16.MT88.4 R84, [R192+0x1800] ;  /* 0x00180000c054783b */ /* 0x000ee60000004200 */
[--C-:B-1----:R-:W-:Y:S01]  /*d870*/  FFMA.FTZ R74, R214, c[0x0][0x2d0], -R152.reuse ;  /* 0x0000b400d64a7a23 */ /* 0x102fe20000010898 */
[----:B--2---:R-:W-:Y:S01]  /*d880*/  F2FP.PACK_AB R144, R160, R161 ;  /* 0x000000a1a090723e */ /* 0x004fe200000000ff */
[----:B------:R-:W-:Y:S02]  /*d890*/  FFMA.FTZ R152, R216, c[0x0][0x2d0], -R152 ;  /* 0x0000b400d8987a23 */ /* 0x000fe40000010898 */
[-C--:B------:R-:W-:Y:S01]  /*d8a0*/  HMMA.16816.F32 R20, R76, R88.reuse, R20 ;  /* 0x000000584c14723c */ /* 0x080fe20000001814 */
[----:B------:R1:W-:Y:S07]  /*d8b0*/  MUFU.EX2 R159, R74 ;  /* 0x0000004a009f7308 */ /* 0x0003ee0000000800 */
[C---:B------:R-:W-:Y:S03]  /*d8c0*/  HMMA.16816.F32 R24, R80.reuse, R88, R24 ;  /* 0x000000585018723c */ /* 0x040fe60000001818 */
[----:B------:R-:W2:Y:S05]  /*d8d0*/  MUFU.EX2 R158, R152 ;  /* 0x00000098009e7308 */ /* 0x000eaa0000000800 */
[-C--:B------:R-:W-:Y:S08]  /*d8e0*/  HMMA.16816.F32 R28, R80, R90.reuse, R28 ;  /* 0x0000005a501c723c */ /* 0x080ff0000000181c */
[C---:B------:R-:W-:Y:S04]  /*d8f0*/  HMMA.16816.F32 R32, R76.reuse, R90, R32 ;  /* 0x0000005a4c20723c */ /* 0x040fe80000001820 */
[--C-:B-1----:R-:W-:Y:S04]  /*d900*/  FFMA.FTZ R74, R184, c[0x0][0x2d0], -R153.reuse ;  /* 0x0000b400b84a7a23 */ /* 0x102fe80000010899 */
[-C--:B------:R-:W-:Y:S01]  /*d910*/  HMMA.16816.F32 R36, R76, R92.reuse, R36 ;  /* 0x0000005c4c24723c */ /* 0x080fe20000001824 */
[----:B------:R1:W-:Y:S03]  /*d920*/  MUFU.EX2 R154, R74 ;  /* 0x0000004a009a7308 */ /* 0x0003e60000000800 */
[----:B--2---:R-:W-:Y:S04]  /*d930*/  F2FP.PACK_AB R146, R158, R159 ;  /* 0x0000009f9e92723e */ /* 0x004fe800000000ff */
[C---:B------:R-:W-:Y:S08]  /*d940*/  HMMA.16816.F32 R40, R80.reuse, R92, R40 ;  /* 0x0000005c5028723c */ /* 0x040ff00000001828 */
[-C--:B------:R-:W-:Y:S08]  /*d950*/  HMMA.16816.F32 R44, R80, R94.reuse, R44 ;  /* 0x0000005e502c723c */ /* 0x080ff0000000182c */
[C---:B------:R-:W-:Y:S04]  /*d960*/  HMMA.16816.F32 R48, R76.reuse, R94, R48 ;  /* 0x0000005e4c30723c */ /* 0x040fe80000001830 */
[--C-:B-1----:R-:W-:Y:S04]  /*d970*/  FFMA.FTZ R74, R177, c[0x0][0x2d0], -R153.reuse ;  /* 0x0000b400b14a7a23 */ /* 0x102fe80000010899 */
[-C--:B---3--:R-:W-:Y:S01]  /*d980*/  HMMA.16816.F32 R52, R76, R84.reuse, R52 ;  /* 0x000000544c34723c */ /* 0x088fe20000001834 */
[----:B------:R1:W2:Y:S07]  /*d990*/  MUFU.EX2 R152, R74 ;  /* 0x0000004a00987308 */ /* 0x0002ae0000000800 */
[C---:B------:R-:W-:Y:S07]  /*d9a0*/  HMMA.16816.F32 R56, R80.reuse, R84, R56 ;  /* 0x000000545038723c */ /* 0x040fee0000001838 */
[----:B------:R-:W-:Y:S01]  /*d9b0*/  MOV R85, R71 ;  /* 0x0000004700557202 */ /* 0x000fe20000000f00 */
[-C--:B------:R-:W-:Y:S04]  /*d9c0*/  HMMA.16816.F32 R60, R80, R86.reuse, R60 ;  /* 0x00000056503c723c */ /* 0x080fe8000000183c */
[----:B------:R-:W-:Y:S04]  /*d9d0*/  MOV R84, R72 ;  /* 0x0000004800547202 */ /* 0x000fe80000000f00 */
[----:B------:R-:W-:Y:S04]  /*d9e0*/  HMMA.16816.F32 R64, R76, R86, R64 ;  /* 0x000000564c40723c */ /* 0x000fe80000001840 */
[--C-:B-1----:R-:W-:Y:S01]  /*d9f0*/  FFMA.FTZ R74, R170, c[0x0][0x2d0], -R153.reuse ;  /* 0x0000b400aa4a7a23 */ /* 0x102fe20000010899 */
[----:B--2---:R-:W-:Y:S01]  /*da00*/  F2FP.PACK_AB R145, R152, R154 ;  /* 0x0000009a9891723e */ /* 0x004fe200000000ff */
[----:B------:R-:W-:Y:S01]  /*da10*/  FFMA.FTZ R153, R73, c[0x0][0x2d0], -R153 ;  /* 0x0000b40049997a23 */ /* 0x000fe20000010899 */
[----:B------:R-:W-:Y:S01]  /*da20*/  MOV R86, R70 ;  /* 0x0000004600567202 */ /* 0x000fe20000000f00 */
[----:B-----5:R-:W-:Y:S01]  /*da30*/  FFMA.FTZ R73, R68, R98, R99 ;  /* 0x0000006244497223 */ /* 0x020fe20000010063 */
[----:B------:R-:W-:Y:S01]  /*da40*/  MUFU.EX2 R75, R74 ;  /* 0x0000004a004b7308 */ /* 0x000fe20000000800 */
[-C--:B------:R-:W-:Y:S05]  /*da50*/  HMMA.16816.F32 R88, R148, R100.reuse, R4 ;  /* 0x000000649458723c */ /* 0x080fea0000001804 */
[----:B------:R-:W-:Y:S01]  /*da60*/  FFMA.FTZ R68, R2, R97, R247 ;  /* 0x0000006102447223 */ /* 0x000fe200000100f7 */
[----:B------:R-:W-:Y:S01]  /*da70*/  MOV R87, R3 ;  /* 0x0000000300577202 */ /* 0x000fe20000000f00 */
[----:B------:R-:W-:Y:S02]  /*da80*/  FADD.FTZ R2, R114, R73 ;  /* 0x0000004972027221 */ /* 0x000fe40000010000 */
[----:B------:R-:W-:Y:S01]  /*da90*/  FADD.FTZ R4, R249, R68 ;  /* 0x00000044f9047221 */ /* 0x000fe20000010000 */
[----:B------:R-:W1:Y:S02]  /*daa0*/  MUFU.EX2 R74, R153 ;  /* 0x00000099004a7308 */ /* 0x000e640000000800 */
[----:B------:R-:W-:Y:S02]  /*dab0*/  FADD.FTZ R6, R113, R69 ;  /* 0x0000004571067221 */ /* 0x000fe40000010000 */
[----:B------:R-:W-:Y:S02]  /*dac0*/  FADD.FTZ R5, R112, R2 ;  /* 0x0000000270057221 */ /* 0x000fe40000010000 */
[----:B------:R-:W-:Y:S02]  /*dad0*/  FADD.FTZ R4, R248, R4 ;  /* 0x00000004f8047221 */ /* 0x000fe40000010000 */
[----:B------:R-:W-:Y:S02]  /*dae0*/  FFMA.FTZ R2, R0, R126, R237 ;  /* 0x0000007e00027223 */ /* 0x000fe400000100ed */
[----:B------:R-:W-:Y:S01]  /*daf0*/  FADD.FTZ R0, R123, R6 ;  /* 0x000000067b007221 */ /* 0x000fe20000010000 */
[----:B-1----:R-:W-:Y:S07]  /*db00*/  F2FP.PACK_AB R147, R74, R75 ;  /* 0x0000004b4a93723e */ /* 0x002fee00000000ff */
[C---:B------:R-:W-:Y:S07]  /*db10*/  HMMA.16816.F32 R92, R144.reuse, R100, R8 ;  /* 0x00000064905c723c */ /* 0x040fee0000001808 */
[----:B------:R-:W-:Y:S01]  /*db20*/  FADD.FTZ R10, R122, R5 ;  /* 0x000000057a0a7221 */ /* 0x000fe20000010000 */
[-C--:B------:R-:W-:Y:S01]  /*db30*/  HMMA.16816.F32 R96, R144, R102.reuse, R12 ;  /* 0x000000669060723c */ /* 0x080fe2000000180c */
[----:B------:R-:W2:Y:S03]  /*db40*/  LDL R13, [R1+0x8] ;  /* 0x00000800010d7983 */ /* 0x000ea60000100800 */
        /* <DEDUP_REMOVED lines=83> */
[----:B------:R-:W-:Y:S01]  /*e080*/  FADD.FTZ R2, R74, R0 ;  /* 0x000000004a027221 */ /* 0x000fe20000010000 */
[----:B------:R-:W-:Y:S02]  /*e090*/  MOV R0, R3 ;  /* 0x0000000300007202 */ /* 0x000fe40000000f00 */
[----:B------:R1:W-:Y:S04]  /*e0a0*/  STL [R1+0x14], R4 ;  /* 0x0000140401007387 */ /* 0x0003e80000100800 */
[----:B------:R1:W-:Y:S01]  /*e0b0*/  STL [R1+0x18], R2 ;  /* 0x0000180201007387 */ /* 0x0003e20000100800 */
[C---:B--2---:R-:W-:Y:S02]  /*e0c0*/  ISETP.GT.AND P0, PT, R205.reuse, R13, PT ;  /* 0x0000000dcd00720c */ /* 0x044fe40003f04270 */
[----:B------:R-:W-:Y:S11]  /*e0d0*/  IADD3 R205, R205, -0x1, RZ ;  /* 0xffffffffcdcd7810 */ /* 0x000ff60007ffe0ff */
[----:B-1----:R-:W-:-:S05]  /*e0e0*/  @P0 BRA `(.L_x_624) ;  /* 0xffffa8b000000947 */ /* 0x002fca000383ffff */
.L_x_607:
[----:B------:R-:W2:Y:S01]  /*e0f0*/  LDL R2, [R1+0x40] ;  /* 0x0000400001027983 */ /* 0x000ea20000100800 */
[----:B------:R-:W-:-:S02]  /*e100*/  IMAD.MOV.U32 R3, RZ, RZ, c[0x0][0x2c4] ;  /* 0x0000b100ff037624 */ /* 0x000fc400078e00ff */
[----:B-1----:R-:W-:-:S03]  /*e110*/  IMAD.MOV.U32 R5, RZ, RZ, c[0x0][0x32c] ;  /* 0x0000cb00ff057624 */ /* 0x002fc600078e00ff */
[----:B------:R-:W-:Y:S02]  /*e120*/  ISETP.NE.AND P1, PT, R3, 0x1, PT ;  /* 0x000000010300780c */ /* 0x000fe40003f25270 */
[----:B------:R-:W-:Y:S02]  /*e130*/  ISETP.GE.AND P0, PT, R5, 0x1, PT ;  /* 0x000000010500780c */ /* 0x000fe40003f06270 */
[----:B------:R-:W-:Y:S02]  /*e140*/  IADD3 R3, R244, 0x1, -R243 ;  /* 0x00000001f4037810 */ /* 0x000fe40007ffe8f3 */
[----:B--2---:R-:W-:-:S07]  /*e150*/  IADD3 R2, R2, 0x7f, RZ ;  /* 0x0000007f02027810 */ /* 0x004fce0007ffe0ff */
[----:B------:R-:W-:-:S05]  /*e160*/  @P1 IMAD.HI.U32 R4, R2, c[0x0][0x2c8], RZ ;  /* 0x0000b20002041a27 */ /* 0x000fca00078e00ff */
[----:B------:R-:W-:-:S05]  /*e170*/  @P1 SHF.R.U32.HI R2, RZ, c[0x0][0x2cc], R4 ;  /* 0x0000b300ff021a19 */ /* 0x000fca0000011604 */
[----:B------:R-:W-:-:S05]  /*e180*/  IMAD.IADD R2, R3, 0x1, R2 ;  /* 0x0000000103027824 */ /* 0x000fca00078e0202 */
[----:B------:R-:W-:Y:S01]  /*e190*/  IADD3 R3, R2, -c[0x0][0x324], RZ ;  /* 0x8000c90002037a10 */ /* 0x000fe20007ffe0ff */
[----:B------:R-:W-:Y:S05]  /*e1a0*/  @!P0 BRA `(.L_x_625) ;  /* 0x0000011000008947 */ /* 0x000fea0003800000 */
[----:B------:R-:W-:Y:S01]  /*e1b0*/  ISETP.GT.AND P0, PT, R2, -0x1, PT ;  /* 0xffffffff0200780c */ /* 0x000fe20003f04270 */
[----:B------:R-:W-:-:S12]  /*e1c0*/  BSSY B0, `(.L_x_626) ;  /* 0x000000d000007945 */ /* 0x000fd80003800000 */
        /* <DEDUP_REMOVED lines=8> */
.L_x_627:
[----:B------:R-:W-:-:S04]  /*e250*/  MOV R4, c[0x0][0x32c] ;  /* 0x0000cb0000047a02 */ /* 0x000fc80000000f00 */
[----:B------:R-:W-:-:S13]  /*e260*/  ISETP.NE.AND P0, PT, R4, 0x1, PT ;  /* 0x000000010400780c */ /* 0x000fda0003f05270 */
[----:B------:R-:W-:-:S05]  /*e270*/  @P0 IMAD.HI.U32 R4, R2, c[0x0][0x330], RZ ;  /* 0x0000cc0002040a27 */ /* 0x000fca00078e00ff */
[----:B------:R-:W-:Y:S02]  /*e280*/  @P0 SHF.R.U32.HI R2, RZ, c[0x0][0x334], R4 ;  /* 0x0000cd00ff020a19 */ /* 0x000fe40000011604 */
.L_x_628:
[----:B------:R-:W-:Y:S05]  /*e290*/  BSYNC B0 ;  /* 0x0000000000007941 */ /* 0x000fea0003800000 */
.L_x_626:
[----:B------:R-:W-:-:S05]  /*e2a0*/  IMAD R2, R2, c[0x0][0x32c], RZ ;  /* 0x0000cb0002027a24 */ /* 0x000fca00078e02ff */
[----:B------:R-:W-:-:S04]  /*e2b0*/  IMNMX R3, R3, R2, !PT ;  /* 0x0000000203037217 */ /* 0x000fc80007800200 */
.L_x_625:
[----:B------:R-:W-:-:S05]  /*e2c0*/  IADD3 R3, R3, 0x4f, RZ ;  /* 0x0000004f03037810 */ /* 0x000fca0007ffe0ff */
[----:B------:R-:W-:-:S05]  /*e2d0*/  IMAD.HI R3, R3, 0x66666667, RZ ;  /* 0x6666666703037827 */ /* 0x000fca00078e02ff */
[----:B------:R-:W-:-:S04]  /*e2e0*/  SHF.R.U32.HI R2, RZ, 0x1f, R3 ;  /* 0x0000001fff027819 */ /* 0x000fc80000011603 */
[----:B------:R-:W-:-:S04]  /*e2f0*/  LEA.HI.SX32 R2, R3, R2, 0x1b ;  /* 0x0000000203027211 */ /* 0x000fc800078fdaff */
[----:B------:R-:W-:-:S04]  /*e300*/  IMNMX R4, R239, R2, !PT ;  /* 0x00000002ef047217 */ /* 0x000fc80007800200 */
        /* <DEDUP_REMOVED lines=8> */
.L_x_630:
[----:B------:R-:W2:Y:S01]  /*e390*/  LDL R178, [R1+0x34] ;  /* 0x0000340001b27983 */ /* 0x000ea20000100800 */
[----:B------:R-:W-:Y:S04]  /*e3a0*/  DEPBAR.LE SB0, 0x0 ;  /* 0x000080000000791a */ /* 0x000fe80000000000 */
[----:B------:R-:W3:Y:S01]  /*e3b0*/  LDL.64 R176, [R1+0x28] ;  /* 0x0000280001b07983 */ /* 0x000ee20000100a00 */
[----:B------:R-:W-:Y:S05]  /*e3c0*/  WARPSYNC 0xffffffff ;  /* 0xffffffff00007948 */ /* 0x000fea0003800000 */
[----:B------:R-:W-:Y:S01]  /*e3d0*/  BAR.SYNC.DEFER_BLOCKING 0x0 ;  /* 0x0000000000007b1d */ /* 0x000fe20000010000 */
[----:B------:R-:W-:Y:S02]  /*e3e0*/  ISETP.GT.AND P0, PT, R239, R206, PT ;  /* 0x000000ceef00720c */ /* 0x000fe40003f04270 */
[C---:B------:R-:W-:Y:S11]  /*e3f0*/  IADD3 R205, R206.reuse, -0x1, RZ ;  /* 0xffffffffcecd7810 */ /* 0x040ff60007ffe0ff */
[----:B------:R-:W-:Y:S01]  /*e400*/  @!P0 SHF.R.S32.HI R0, RZ, 0x1f, R206 ;  /* 0x0000001fff008819 */ /* 0x000fe200000114ce */
[----:B------:R-:W-:Y:S04]  /*e410*/  @!P0 IMAD.WIDE.U32 R86, R206, c[0x0][0x208], RZ ;  /* 0x00008200ce568a25 */ /* 0x000fe800078e00ff */
[----:B------:R-:W-:Y:S04]  /*e420*/  @!P0 IMAD R0, R0, c[0x0][0x208], RZ ;  /* 0x0000820000008a24 */ /* 0x000fe800078e02ff */
[----:B------:R-:W-:Y:S01]  /*e430*/  @!P0 IMAD R0, R206, c[0x0][0x20c], R0 ;  /* 0x00008300ce008a24 */ /* 0x000fe200078e0200 */
[----:B------:R-:W-:Y:S04]  /*e440*/  LDSM.16.M88.4 R80, [R195] ;  /* 0x00000000c350783b */ /* 0x000fe80000000200 */
        /* <DEDUP_REMOVED lines=14> */
[----:B------:R-:W3:Y:S01]  /*e530*/  LDL.64 R220, [R1+0x20] ;  /* 0x0000200001dc7983 */ /* 0x000ee20000100a00 */
        /* <DEDUP_REMOVED lines=155> */
[----:B------:R-:W-:Y:S01]  /*eef0*/  MUFU.TANH R210, R4 ;  /* 0x0000000400d27308 */ /* 0x000fe20000002400 */
[----:B-1----:R-:W-:Y:S02]  /*ef00*/  FMUL.FTZ R0, R16, c[0x0][0x320] ;  /* 0x0000c80010007a20 */ /* 0x002fe40000410000 */
[----:B------:R-:W-:Y:S07]  /*ef10*/  FMUL.FTZ R5, R56, c[0x0][0x320] ;  /* 0x0000c80038057a20 */ /* 0x000fee0000410000 */
[----:B------:R1:W-:Y:S10]  /*ef20*/  MUFU.TANH R15, R0 ;  /* 0x00000000000f7308 */ /* 0x0003f40000002400 */
[----:B------:R2:W-:Y:S01]  /*ef30*/  MUFU.TANH R211, R5 ;  /* 0x0000000500d37308 */ /* 0x0005e20000002400 */
[-C--:B---3--:R-:W-:Y:S08]  /*ef40*/  HMMA.16816.F32 R68, R156, R8.reuse, R68 ;  /* 0x000000089c44723c */ /* 0x088ff00000001844 */
[C---:B------:R-:W-:Y:S04]  /*ef50*/  HMMA.16816.F32 R72, R172.reuse, R8, R72 ;  /* 0x00000008ac48723c */ /* 0x040fe80000001848 */
[----:B-1----:R-:W-:Y:S03]  /*ef60*/  FMUL.FTZ R0, R17, c[0x0][0x320] ;  /* 0x0000c80011007a20 */ /* 0x002fe60000410000 */
[----:B------:R-:W-:Y:S01]  /*ef70*/  FMUL.FTZ R8, R62, c[0x0][0x320] ;  /* 0x0000c8003e087a20 */ /* 0x000fe20000410000 */
[-C--:B------:R-:W-:Y:S01]  /*ef80*/  HMMA.16816.F32 R76, R172, R10.reuse, R76 ;  /* 0x0000000aac4c723c */ /* 0x080fe2000000184c */
[----:B------:R1:W-:Y:S03]  /*ef90*/  MUFU.TANH R12, R0 ;  /* 0x00000000000c7308 */ /* 0x0003e60000002400 */
[----:B------:R-:W-:Y:S01]  /*efa0*/  FMUL.FTZ R9, R63, c[0x0][0x320] ;  /* 0x0000c8003f097a20 */ /* 0x000fe20000410000 */
[----:B--2---:R-:W-:Y:S03]  /*efb0*/  FMNMX.FTZ R5, R161, R3, !PT ;  /* 0x00000003a1057209 */ /* 0x004fe60007810000 */
[----:B------:R-:W-:Y:S03]  /*efc0*/  HMMA.16816.F32 R80, R156, R10, R80 ;  /* 0x0000000a9c50723c */ /* 0x000fe60000001850 */
[----:B------:R-:W-:Y:S01]  /*efd0*/  MUFU.TANH R156, R8 ;  /* 0x00000008009c7308 */ /* 0x000fe20000002400 */
[----:B----4-:R-:W-:Y:S04]  /*efe0*/  FMNMX.FTZ R5, R155, R5, !PT ;  /* 0x000000059b057209 */ /* 0x010fe80007810000 */
[----:B------:R-:W-:Y:S04]  /*eff0*/  FMUL.FTZ R6, R73, c[0x0][0x320] ;  /* 0x0000c80049067a20 */ /* 0x000fe80000410000 */
[----:B------:R-:W-:Y:S01]  /*f000*/  FMUL.FTZ R4, R72, c[0x0][0x320] ;  /* 0x0000c80048047a20 */ /* 0x000fe20000410000 */
[----:B------:R-:W-:Y:S01]  /*f010*/  MUFU.TANH R157, R9 ;  /* 0x00000009009d7308 */ /* 0x000fe20000002400 */
[----:B------:R-:W-:Y:S02]  /*f020*/  FMUL.FTZ R11, R75, c[0x0][0x320] ;  /* 0x0000c8004b0b7a20 */ /* 0x000fe40000410000 */
[----:B------:R-:W-:Y:S02]  /*f030*/  FMUL.FTZ R7, R76, c[0x0][0x320] ;  /* 0x0000c8004c077a20 */ /* 0x000fe40000410000 */
[----:B-1----:R-:W-:Y:S05]  /*f040*/  FMUL.FTZ R0, R18, c[0x0][0x320] ;  /* 0x0000c80012007a20 */ /* 0x002fea0000410000 */
[----:B------:R1:W2:Y:S10]  /*f050*/  MUFU.TANH R14, R0 ;  /* 0x00000000000e7308 */ /* 0x0002b40000002400 */
[----:B------:R-:W-:Y:S10]  /*f060*/  MUFU.TANH R216, R11 ;  /* 0x0000000b00d87308 */ /* 0x000ff40000002400 */
[----:B------:R3:W-:Y:S01]  /*f070*/  MUFU.TANH R218, R4 ;  /* 0x0000000400da7308 */ /* 0x0007e20000002400 */
[----:B-1----:R-:W-:Y:S01]  /*f080*/  FMUL.FTZ R0, R19, c[0x0][0x320] ;  /* 0x0000c80013007a20 */ /* 0x002fe20000410000 */
[----:B--2---:R-:W-:Y:S08]  /*f090*/  FMNMX.FTZ R5, R14, R5, !PT ;  /* 0x000000050e057209 */ /* 0x004ff00007810000 */
[----:B------:R1:W2:Y:S01]  /*f0a0*/  MUFU.TANH R13, R0 ;  /* 0x00000000000d7308 */ /* 0x0002a20000002400 */
[----:B---3--:R-:W-:Y:S04]  /*f0b0*/  FMNMX.FTZ R4, R164, R84, !PT ;  /* 0x00000054a4047209 */ /* 0x008fe80007810000 */
[----:B------:R-:W-:Y:S04]  /*f0c0*/  FMNMX.FTZ R4, R160, R4, !PT ;  /* 0x00000004a0047209 */ /* 0x000fe80007810000 */
[----:B------:R-:W-:Y:S01]  /*f0d0*/  FMNMX.FTZ R4, R87, R4, !PT ;  /* 0x0000000457047209 */ /* 0x000fe20007810000 */
[----:B-1----:R-:W-:Y:S01]  /*f0e0*/  FMUL.FTZ R0, R20, c[0x0][0x320] ;  /* 0x0000c80014007a20 */ /* 0x002fe20000410000 */
[----:B--2---:R-:W-:Y:S02]  /*f0f0*/  FMNMX.FTZ R5, R13, R5, !PT ;  /* 0x000000050d057209 */ /* 0x004fe40007810000 */
[----:B------:R-:W-:Y:S01]  /*f100*/  FMNMX.FTZ R4, R86, R4, !PT ;  /* 0x0000000456047209 */ /* 0x000fe20007810000 */
        /* <DEDUP_REMOVED lines=24> */
[----:B------:R1:W-:Y:S10]  /*f290*/  MUFU.TANH R31, R7 ;  /* 0x00000007001f7308 */ /* 0x0003f40000002400 */
[----:B------:R2:W-:Y:S01]  /*f2a0*/  MUFU.TANH R181, R0 ;  /* 0x0000000000b57308 */ /* 0x0005e20000002400 */
[----:B-1----:R-:W-:Y:S09]  /*f2b0*/  FMUL.FTZ R7, R77, c[0x0][0x320] ;  /* 0x0000c8004d077a20 */ /* 0x002ff20000410000 */
[----:B------:R-:W-:Y:S01]  /*f2c0*/  MUFU.TANH R27, R7 ;  /* 0x00000007001b7308 */ /* 0x000fe20000002400 */
[----:B--2---:R-:W-:Y:S09]  /*f2d0*/  FMUL.FTZ R0, R32, c[0x0][0x320] ;  /* 0x0000c80020007a20 */ /* 0x004ff20000410000 */
[----:B------:R1:W-:Y:S10]  /*f2e0*/  MUFU.TANH R17, R0 ;  /* 0x0000000000117308 */ /* 0x0003f40000002400 */
[----:B------:R2:W-:Y:S01]  /*f2f0*/  MUFU.TANH R32, R6 ;  /* 0x0000000600207308 */ /* 0x0005e20000002400 */
        /* <DEDUP_REMOVED lines=16> */
[----:B--2---:R-:W-:Y:S09]  /*f400*/  FMUL.FTZ R6, R83, c[0x0][0x320] ;  /* 0x0000c80053067a20 */ /* 0x004ff20000410000 */
[----:B------:R2:W-:Y:S01]  /*f410*/  MUFU.TANH R25, R6 ;  /* 0x0000000600197308 */ /* 0x0005e20000002400 */
[----:B-1----:R-:W-:Y:S09]  /*f420*/  FMUL.FTZ R0, R37, c[0x0][0x320] ;  /* 0x0000c80025007a20 */ /* 0x002ff20000410000 */
[----:B------:R1:W-:Y:S01]  /*f430*/  MUFU.TANH R180, R0 ;  /* 0x0000000000b47308 */ /* 0x0003e20000002400 */
[----:B--2---:R-:W-:Y:S04]  /*f440*/  FMNMX.FTZ R6, R165, R85, !PT ;  /* 0x00000055a5067209 */ /* 0x004fe80007810000 */
        /* <DEDUP_REMOVED lines=80> */
[----:B---3--:R-:W-:Y:S07]  /*f950*/  FMNMX.FTZ R5, R252, R5, !PT ;  /* 0x00000005fc057209 */ /* 0x008fee0007810000 */
[----:B------:R1:W-:Y:S02]  /*f960*/  MUFU.TANH R215, R0 ;  /* 0x0000000000d77308 */ /* 0x0003e40000002400 */
[----:B-1----:R-:W-:Y:S08]  /*f970*/  FMUL.FTZ R0, R69, c[0x0][0x320] ;  /* 0x0000c80045007a20 */ /* 0x002ff00000410000 */
[----:B------:R1:W-:Y:S02]  /*f980*/  MUFU.TANH R26, R0 ;  /* 0x00000000001a7308 */ /* 0x0003e40000002400 */
[----:B-1----:R-:W-:Y:S01]  /*f990*/  FMUL.FTZ R0, R70, c[0x0][0x320] ;  /* 0x0000c80046007a20 */ /* 0x002fe20000410000 */
[----:B--2---:R-:W-:Y:S07]  /*f9a0*/  FMNMX.FTZ R70, R6, R9, !PT ;  /* 0x0000000906467209 */ /* 0x004fee0007810000 */
        /* <DEDUP_REMOVED lines=29> */
[----:B------:R-:W-:Y:S02]  /*fb80*/  @P0 MOV R5, R219 ;  /* 0x000000db00050202 */ /* 0x000fe40000000f00 */
        /* <DEDUP_REMOVED lines=16> */
[----:B------:R1:W2:Y:S03]  /*fc90*/  MUFU.TANH R75, R0 ;  /* 0x00000000004b7308 */ /* 0x0002a60000002400 */
        /* <DEDUP_REMOVED lines=8> */
[----:B------:R-:W-:Y:S02]  /*fd20*/  FFMA.FTZ R4, R154, c[0x0][0x2d0], -R153 ;  /* 0x0000b4009a047a23 */ /* 0x000fe40000010899 */
[----:B---3--:R-:W-:Y:S01]  /*fd30*/  FMNMX.FTZ R0, R74, R0, !PT ;  /* 0x000000004a007209 */ /* 0x008fe20007810000 */
[----:B------:R-:W-:Y:S03]  /*fd40*/  FMUL.FTZ R154, R71, c[0x0][0x2d0] ;  /* 0x0000b400479a7a20 */ /* 0x000fe60000410000 */
[----:B--2---:R-:W-:Y:S03]  /*fd50*/  FMNMX.FTZ R0, R75, R0, !PT ;  /* 0x000000004b007209 */ /* 0x004fe60007810000 */
        /* <DEDUP_REMOVED lines=16> */
[----:B------:R-:W-:Y:S01]  /*fe60*/  MOV R161, R32 ;  /* 0x0000002000a17202 */ /* 0x000fe20000000f00 */
[----:B------:R-:W-:Y:S07]  /*fe70*/  FMUL.FTZ R32, R73, R116 ;  /* 0x0000007449207220 */ /* 0x000fee0000410000 */
[----:B------:R1:W-:Y:S01]  /*fe80*/  MUFU.EX2 R228, R3 ;  /* 0x0000000300e47308 */ /* 0x0003e20000000800 */
[----:B--2---:R-:W-:Y:S02]  /*fe90*/  FFMA.FTZ R2, R152, c[0x0][0x2d0], -R153 ;  /* 0x0000b40098027a23 */ /* 0x004fe40000010899 */
[C---:B---3--:R-:W-:Y:S07]  /*fea0*/  FMUL.FTZ R44, R69.reuse, R128 ;  /* 0x00000080452c7220 */ /* 0x048fee0000410000 */
[----:B------:R2:W3:Y:S01]  /*feb0*/  MUFU.EX2 R236, R2 ;  /* 0x0000000200ec7308 */ /* 0x0004e20000000800 */
[C---:B------:R-:W-:Y:S02]  /*fec0*/  FMUL.FTZ R45, R69.reuse, R129 ;  /* 0x00000081452d7220 */ /* 0x040fe40000410000 */
[C---:B------:R-:W-:Y:S02]  /*fed0*/  FMUL.FTZ R41, R69.reuse, R125 ;  /* 0x0000007d45297220 */ /* 0x040fe40000410000 */
[C---:B------:R-:W-:Y:S02]  /*fee0*/  FMUL.FTZ R56, R69.reuse, R140 ;  /* 0x0000008c45387220 */ /* 0x040fe40000410000 */
[C---:B------:R-:W-:Y:S02]  /*fef0*/  FMUL.FTZ R57, R69.reuse, R141 ;  /* 0x0000008d45397220 */ /* 0x040fe40000410000 */
[C---:B------:R-:W-:Y:S02]  /*ff00*/  FMUL.FTZ R60, R69.reuse, R144 ;  /* 0x00000090453c7220 */ /* 0x040fe40000410000 */
[----:B------:R-:W-:Y:S02]  /*ff10*/  FMUL.FTZ R61, R69, R145 ;  /* 0x00000091453d7220 */ /* 0x000fe40000410000 */
[--C-:B-1----:R-:W-:Y:S02]  /*ff20*/  FFMA.FTZ R3, R155, c[0x0][0x2d0], -R154.reuse ;  /* 0x0000b4009b037a23 */ /* 0x102fe4000001089a */
[----:B------:R-:W-:Y:S02]  /*ff30*/  FMUL.FTZ R155, R70, c[0x0][0x2d0] ;  /* 0x0000b400469b7a20 */ /* 0x000fe40000410000 */
[----:B------:R1:W4:Y:S02]  /*ff40*/  MUFU.EX2 R233, R3 ;  /* 0x0000000300e97308 */ /* 0x0003240000000800 */
[----:B------:R-:W-:Y:S02]  /*ff50*/  FFMA.FTZ R4, R86, c[0x0][0x2d0], -R155 ;  /* 0x0000b40056047a23 */ /* 0x000fe4000001089b */
[----:B--2---:R-:W-:Y:S01]  /*ff60*/  FFMA.FTZ R2, R15, c[0x0][0x2d0], -R153 ;  /* 0x0000b4000f027a23 */ /* 0x004fe20000010899 */
[----:B---3--:R-:W-:Y:S05]  /*ff70*/  F2FP.PACK_AB R76, R236, R231 ;  /* 0x000000e7ec4c723e */ /* 0x008fea00000000ff */
[----:B------:R2:W-:Y:S10]  /*ff80*/  MUFU.EX2 R232, R4 ;  /* 0x0000000400e87308 */ /* 0x0005f40000000800 */
[----:B------:R3:W5:Y:S01]  /*ff90*/  MUFU.EX2 R237, R2 ;  /* 0x0000000200ed7308 */ /* 0x0007620000000800 */
[----:B-1----:R-:W-:Y:S01]  /*ffa0*/  FFMA.FTZ R3, R14, c[0x0][0x2d0], -R154 ;  /* 0x0000b4000e037a23 */ /* 0x002fe2000001089a */
[----:B----4-:R-:W-:Y:S08]  /*ffb0*/  F2FP.PACK_AB R77, R233, R228 ;  /* 0x000000e4e94d723e */ /* 0x010ff000000000ff */
[----:B------:R1:W-:Y:S01]  /*ffc0*/  MUFU.EX2 R235, R3 ;  /* 0x0000000300eb7308 */ /* 0x0003e20000000800 */
[----:B--2---:R-:W-:Y:S05]  /*ffd0*/  @P0 MOV R4, R220 ;  /* 0x000000dc00040202 */ /* 0x004fea0000000f00 */
[----:B------:R-:W-:Y:S01]  /*ffe0*/  @P0 IMAD.WIDE.U32 R4, R6, 0x50, R4 ;  /* 0x0000005006040825 */ /* 0x000fe200078e0004 */
[----:B---3--:R-:W2:Y:S04]  /*fff0*/  SHFL.BFLY PT, R2, R0, 0x1, 0x1f ;  /* 0x0c201f0000027f89 */ /* 0x008ea800000e0000 */
[----:B------:R-:W-:Y:S02]  /*10000*/  @P0 LEA R10, P1, R4, c[0x0][0x1c8], 0x1 ;  /* 0x00007200040a0a11 */ /* 0x000fe400078208ff */
[----:B-----5:R-:W-:Y:S01]  /*10010*/  F2FP.PACK_AB R78, R238, R237 ;  /* 0x000000edee4e723e */ /* 0x020fe200000000ff */
[--C-:B-1----:R-:W-:Y:S01]  /*10020*/  FFMA.FTZ R3, R164, c[0x0][0x2d0], -R155.reuse ;  /* 0x0000b400a4037a23 */ /* 0x102fe2000001089b */
[----:B------:R-:W-:Y:S03]  /*10030*/  MOV R164, R30 ;  /* 0x0000001e00a47202 */ /* 0x000fe60000000f00 */
[----:B------:R1:W-:Y:S01]  /*10040*/  MUFU.EX2 R227, R3 ;  /* 0x0000000300e37308 */ /* 0x0003e20000000800 */
[----:B--2---:R-:W-:Y:S01]  /*10050*/  FMNMX.FTZ R2, R0, R2, !PT ;  /* 0x0000000200027209 */ /* 0x004fe20007810000 */
[----:B------:R-:W-:Y:S02]  /*10060*/  FFMA.FTZ R0, R13, c[0x0][0x2d0], -R154 ;  /* 0x0000b4000d007a23 */ /* 0x000fe4000001089a */
[----:B------:R-:W-:Y:S01]  /*10070*/  FMUL.FTZ R13, R69, R97 ;  /* 0x00000061450d7220 */ /* 0x000fe20000410000 */
[----:B------:R-:W-:Y:S05]  /*10080*/  MOV R97, R213 ;  /* 0x000000d500617202 */ /* 0x000fea0000000f00 */
[----:B------:R2:W3:Y:S01]  /*10090*/  MUFU.EX2 R234, R0 ;  /* 0x0000000000ea7308 */ /* 0x0004e20000000800 */
[----:B------:R-:W-:Y:S04]  /*100a0*/  FMUL.FTZ R152, R2, c[0x0][0x2d0] ;  /* 0x0000b40002987a20 */ /* 0x000fe80000410000 */
[--C-:B------:R-:W-:Y:S01]  /*100b0*/  FFMA.FTZ R6, R167, c[0x0][0x2d0], -R152.reuse ;  /* 0x0000b400a7067a23 */ /* 0x100fe20000010898 */
[----:B------:R-:W-:Y:S01]  /*100c0*/  MOV R167, R25 ;  /* 0x0000001900a77202 */ /* 0x000fe20000000f00 */
[----:B------:R-:W-:Y:S02]  /*100d0*/  FMUL.FTZ R25, R69, R109 ;  /* 0x0000006d45197220 */ /* 0x000fe40000410000 */
[----:B-1----:R-:W-:Y:S01]  /*100e0*/  FFMA.FTZ R3, R160, c[0x0][0x2d0], -R155 ;  /* 0x0000b400a0037a23 */ /* 0x002fe2000001089b */
[----:B------:R1:W-:Y:S01]  /*100f0*/  MUFU.EX2 R173, R6 ;  /* 0x0000000600ad7308 */ /* 0x0003e20000000800 */
[----:B------:R-:W-:Y:S09]  /*10100*/  MOV R160, R218 ;  /* 0x000000da00a07202 */ /* 0x000ff20000000f00 */
[----:B------:R4:W5:Y:S01]  /*10110*/  MUFU.EX2 R229, R3 ;  /* 0x0000000300e57308 */ /* 0x0009620000000800 */
[----:B--2---:R-:W-:Y:S01]  /*10120*/  FADD.FTZ R0, -R2, R85 ;  /* 0x0000005502007221 */ /* 0x004fe20000010100 */
[----:B---3--:R-:W-:Y:S03]  /*10130*/  F2FP.PACK_AB R79, R234, R235 ;  /* 0x000000ebea4f723e */ /* 0x008fe600000000ff */
[----:B------:R-:W-:Y:S06]  /*10140*/  FMUL.FTZ R0, R0, c[0x0][0x2d0] ;  /* 0x0000b40000007a20 */ /* 0x000fec0000410000 */
[----:B------:R-:W2:Y:S01]  /*10150*/  MUFU.EX2 R0, R0 ;  /* 0x0000000000007308 */ /* 0x000ea20000000800 */
[--C-:B-1----:R-:W-:Y:S09]  /*10160*/  FFMA.FTZ R6, R166, c[0x0][0x2d0], -R152.reuse ;  /* 0x0000b400a6067a23 */ /* 0x102ff20000010898 */
[----:B------:R-:W-:Y:S01]  /*10170*/  MUFU.EX2 R174, R6 ;  /* 0x0000000600ae7308 */ /* 0x000fe20000000800 */
[----:B----4-:R-:W-:Y:S01]  /*10180*/  FFMA.FTZ R3, R87, c[0x0][0x2d0], -R155 ;  /* 0x0000b40057037a23 */ /* 0x010fe2000001089b */
[----:B-----5:R-:W-:Y:S08]  /*10190*/  F2FP.PACK_AB R64, R229, R227 ;  /* 0x000000e3e540723e */ /* 0x020ff000000000ff */
[----:B------:R1:W3:Y:S01]  /*101a0*/  MUFU.EX2 R230, R3 ;  /* 0x0000000300e67308 */ /* 0x0002e20000000800 */
[C---:B--2---:R-:W-:Y:S02]  /*101b0*/  FMUL.FTZ R47, R0.reuse, R131 ;  /* 0x00000083002f7220 */ /* 0x044fe40000410000 */
[C---:B------:R-:W-:Y:S01]  /*101c0*/  FMUL.FTZ R14, R0.reuse, R98 ;  /* 0x00000062000e7220 */ /* 0x040fe20000410000 */
[----:B------:R-:W-:Y:S01]  /*101d0*/  MOV R98, R27 ;  /* 0x0000001b00627202 */ /* 0x000fe20000000f00 */
[C---:B------:R-:W-:Y:S01]  /*101e0*/  FMUL.FTZ R15, R0.reuse, R99 ;  /* 0x00000063000f7220 */ /* 0x040fe20000410000 */
[----:B------:R-:W-:Y:S01]  /*101f0*/  MOV R99, R26 ;  /* 0x0000001a00637202 */ /* 0x000fe20000000f00 */
[C---:B------:R-:W-:Y:S02]  /*10200*/  FMUL.FTZ R46, R0.reuse, R130 ;  /* 0x00000082002e7220 */ /* 0x040fe40000410000 */
[C---:B------:R-:W-:Y:S02]  /*10210*/  FMUL.FTZ R26, R0.reuse, R110 ;  /* 0x0000006e001a7220 */ /* 0x040fe40000410000 */
[C---:B------:R-:W-:Y:S02]  /*10220*/  FMUL.FTZ R27, R0.reuse, R111 ;  /* 0x0000006f001b7220 */ /* 0x040fe40000410000 */
[C---:B------:R-:W-:Y:S02]  /*10230*/  FMUL.FTZ R30, R0.reuse, R114 ;  /* 0x00000072001e7220 */ /* 0x040fe40000410000 */
[C---:B------:R-:W-:Y:S02]  /*10240*/  FMUL.FTZ R42, R0.reuse, R126 ;  /* 0x0000007e002a7220 */ /* 0x040fe40000410000 */
[C---:B------:R-:W-:Y:S02]  /*10250*/  FMUL.FTZ R43, R0.reuse, R127 ;  /* 0x0000007f002b7220 */ /* 0x040fe40000410000 */
[C---:B------:R-:W-:Y:S01]  /*10260*/  FMUL.FTZ R58, R0.reuse, R142 ;  /* 0x0000008e003a7220 */ /* 0x040fe20000410000 */
[----:B-1----:R-:W-:Y:S01]  /*10270*/  @P0 SHF.R.S32.HI R3, RZ, 0x1f, R205 ;  /* 0x0000001fff030819 */ /* 0x002fe200000114cd */
[----:B------:R-:W-:Y:S01]  /*10280*/  FMUL.FTZ R59, R0, R143 ;  /* 0x0000008f003b7220 */ /* 0x000fe20000410000 */
[----:B---3--:R-:W-:Y:S01]  /*10290*/  F2FP.PACK_AB R66, R232, R230 ;  /* 0x000000e6e842723e */ /* 0x008fe200000000ff */
[C---:B------:R-:W-:Y:S02]  /*102a0*/  FMUL.FTZ R62, R0.reuse, R146 ;  /* 0x00000092003e7220 */ /* 0x040fe40000410000 */
[----:B------:R-:W-:Y:S02]  /*102b0*/  @P0 IMAD R8, R3, c[0x0][0x1e0], RZ ;  /* 0x0000780003080a24 */ /* 0x000fe400078e02ff */
[----:B------:R-:W-:Y:S01]  /*102c0*/  FFMA.FTZ R3, R165, c[0x0][0x2d0], -R152 ;  /* 0x0000b400a5037a23 */ /* 0x000fe20000010898 */
[----:B------:R-:W-:Y:S01]  /*102d0*/  MOV R165, R33 ;  /* 0x0000002100a57202 */ /* 0x000fe20000000f00 */
[----:B------:R-:W-:Y:S02]  /*102e0*/  FMUL.FTZ R33, R73, R117 ;  /* 0x0000007549217220 */ /* 0x000fe40000410000 */
[----:B------:R1:W2:Y:S01]  /*102f0*/  MUFU.EX2 R172, R3 ;  /* 0x0000000300ac7308 */ /* 0x0002a20000000800 */
[----:B------:R-:W-:Y:S02]  /*10300*/  @P0 IMAD R8, R205, c[0x0][0x1e4], R8 ;  /* 0x00007900cd080a24 */ /* 0x000fe400078e0208 */
[----:B------:R-:W-:Y:S03]  /*10310*/  FMUL.FTZ R63, R0, R147 ;  /* 0x00000093003f7220 */ /* 0x000fe60000410000 */
[----:B-1----:R-:W-:Y:S02]  /*10320*/  @P0 IADD3 R3, R7, R8, RZ ;  /* 0x0000000807030210 */ /* 0x002fe40007ffe0ff */
[----:B------:R-:W-:Y:S02]  /*10330*/  @P0 MOV R7, c[0x0][0x1e0] ;  /* 0x0000780000070a02 */ /* 0x000fe40000000f00 */
[----:B--2---:R-:W-:Y:S01]  /*10340*/  F2FP.PACK_AB R65, R173, R172 ;  /* 0x000000acad41723e */ /* 0x004fe200000000ff */
[----:B------:R-:W-:Y:S01]  /*10350*/  @P0 IMAD R3, R3, 0x50, RZ ;  /* 0x0000005003030824 */ /* 0x000fe200078e02ff */
[----:B------:R-:W-:Y:S04]  /*10360*/  @P0 SHF.L.U32 R12, R7, 0x5, RZ ;  /* 0x00000005070c0819 */ /* 0x000fe800000006ff */
[----:B------:R-:W-:Y:S02]  /*10370*/  @P0 IADD3 R3, R5, R3, RZ ;  /* 0x0000000305030210 */ /* 0x000fe40007ffe0ff */
[----:B------:R-:W-:Y:S02]  /*10380*/  @P0 MOV R5, 0x5 ;  /* 0x0000000500050802 */ /* 0x000fe40000000f00 */
[----:B------:R-:W-:Y:S02]  /*10390*/  @P0 LEA.HI.X R11, R4, c[0x0][0x1cc], R3, 0x1, P1 ;  /* 0x00007300040b0a11 */ /* 0x000fe400008f0c03 */
[-C--:B------:R-:W-:Y:S02]  /*103a0*/  @P0 IADD3 R8, P3, R10, R12.reuse, RZ ;  /* 0x0000000c0a080210 */ /* 0x080fe40007f7e0ff */
[----:B------:R-:W-:Y:S01]  /*103b0*/  @P0 SHF.L.U64.HI R3, R7, R5, c[0x0][0x1e4] ;  /* 0x0000790007030619 */ /* 0x000fe20000010205 */
[----:B------:R1:W-:Y:S01]  /*103c0*/  @P0 LDGSTS.E.BYPASS.LTC128B.128 [R207+0x2900], [R10.64], !P4 ;  /* 0x029000000acf0fae */ /* 0x0003e2000e101d48 */
[----:B------:R-:W-:Y:S01]  /*103d0*/  FFMA.FTZ R5, R168, c[0x0][0x2d0], -R152 ;  /* 0x0000b400a8057a23 */ /* 0x000fe20000010898 */
[-C--:B------:R-:W-:Y:S02]  /*103e0*/  @P0 IADD3 R6, P1, R8, R12.reuse, RZ ;  /* 0x0000000c08060210 */ /* 0x080fe40007f3e0ff */
[-C--:B------:R-:W-:Y:S01]  /*103f0*/  @P0 IADD3.X R9, R11, R3.reuse, RZ, P3, !PT ;  /* 0x000000030b090210 */ /* 0x080fe20001ffe4ff */
[----:B------:R2:W3:Y:S01]  /*10400*/  MUFU.EX2 R175, R5 ;  /* 0x0000000500af7308 */ /* 0x0004e20000000800 */
[-C--:B------:R-:W-:Y:S02]  /*10410*/  @P0 IADD3 R4, P2, R6, R12.reuse, RZ ;  /* 0x0000000c06040210 */ /* 0x080fe40007f5e0ff */
[----:B------:R-:W-:Y:S01]  /*10420*/  @P0 IADD3.X R7, R9, R3, RZ, P1, !PT ;  /* 0x0000000309070210 */ /* 0x000fe20000ffe4ff */
[----:B------:R4:W-:Y:S08]  /*10430*/  @P0 LDGSTS.E.BYPASS.LTC128B.128 [R207+0x3100], [R8.64], !P4 ;  /* 0x0310000008cf0fae */ /* 0x0009f0000e101d48 */
[----:B------:R5:W-:Y:S01]  /*10440*/  @P0 LDGSTS.E.BYPASS.LTC128B.128 [R207+0x3900], [R6.64], !P4 ;  /* 0x0390000006cf0fae */ /* 0x000be2000e101d48 */
[--C-:B-1----:R-:W-:Y:S01]  /*10450*/  FFMA.FTZ R11, R20, c[0x0][0x2d0], -R153.reuse ;  /* 0x0000b400140b7a23 */ /* 0x102fe20000010899 */
[----:B------:R-:W-:Y:S01]  /*10460*/  @P0 IADD3 R10, P1, R4, R12, RZ ;  /* 0x0000000c040a0210 */ /* 0x000fe20007f3e0ff */
[----:B------:R-:W-:Y:S01]  /*10470*/  FMUL.FTZ R12, R69, R96 ;  /* 0x00000060450c7220 */ /* 0x000fe20000410000 */
[----:B------:R-:W-:Y:S01]  /*10480*/  MOV R96, R217 ;  /* 0x000000d900607202 */ /* 0x000fe20000000f00 */
[----:B------:R1:W-:Y:S01]  /*10490*/  MUFU.EX2 R226, R11 ;  /* 0x0000000b00e27308 */ /* 0x0003e20000000800 */
[----:B--2---:R-:W-:Y:S02]  /*104a0*/  @P0 IADD3.X R5, R7, R3, RZ, P2, !PT ;  /* 0x0000000307050210 */ /* 0x004fe400017fe4ff */
[----:B---3--:R-:W-:Y:S01]  /*104b0*/  F2FP.PACK_AB R67, R175, R174 ;  /* 0x000000aeaf43723e */ /* 0x008fe200000000ff */
[C---:B----4-:R-:W-:Y:S02]  /*104c0*/  FMUL.FTZ R8, R69.reuse, R92 ;  /* 0x0000005c45087220 */ /* 0x050fe40000410000 */
[----:B------:R2:W-:Y:S01]  /*104d0*/  @P0 LDGSTS.E.BYPASS.LTC128B.128 [R207+0x4100], [R4.64], !P4 ;  /* 0x0410000004cf0fae */ /* 0x0005e2000e101d48 */
[----:B------:R-:W-:Y:S02]  /*104e0*/  FMUL.FTZ R9, R69, R93 ;  /* 0x0000005d45097220 */ /* 0x000fe40000410000 */
[C---:B-----5:R-:W-:Y:S02]  /*104f0*/  FMUL.FTZ R6, R68.reuse, R90 ;  /* 0x0000005a44067220 */ /* 0x060fe40000410000 */
[----:B------:R-:W-:Y:S01]  /*10500*/  FMUL.FTZ R7, R68, R91 ;  /* 0x0000005b44077220 */ /* 0x000fe20000410000 */
[----:B-1----:R-:W-:Y:S01]  /*10510*/  @P0 IADD3.X R11, R5, R3, RZ, P1, !PT ;  /* 0x00000003050b0210 */ /* 0x002fe20000ffe4ff */
[--C-:B------:R-:W-:Y:S04]  /*10520*/  FFMA.FTZ R3, R21, c[0x0][0x2d0], -R153.reuse ;  /* 0x0000b40015037a23 */ /* 0x100fe80000010899 */
[----:B------:R1:W-:Y:S01]  /*10530*/  MUFU.EX2 R223, R3 ;  /* 0x0000000300df7308 */ /* 0x0003e20000000800 */
[----:B------:R3:W-:Y:S01]  /*10540*/  @P0 LDGSTS.E.BYPASS.LTC128B.128 [R207+0x4900], [R10.64], !P4 ;  /* 0x049000000acf0fae */ /* 0x0007e2000e101d48 */
[C---:B--2---:R-:W-:Y:S02]  /*10550*/  FMUL.FTZ R4, R73.reuse, R88 ;  /* 0x0000005849047220 */ /* 0x044fe40000410000 */
[----:B------:R-:W-:Y:S05]  /*10560*/  FMUL.FTZ R5, R73, R89 ;  /* 0x0000005949057220 */ /* 0x000fea0000410000 */
[----:B------:R-:W2:Y:S08]  /*10570*/  LDSM.16.MT88.4 R20, [R189] ;  /* 0x00000000bd14783b */ /* 0x000eb00000004200 */
[----:B------:R-:W4:Y:S01]  /*10580*/  LDSM.16.MT88.4 R36, [R193] ;  /* 0x00000000c124783b */ /* 0x000f220000004200 */
[--C-:B-1----:R-:W-:Y:S07]  /*10590*/  FFMA.FTZ R3, R17, c[0x0][0x2d0], -R153.reuse ;  /* 0x0000b40011037a23 */ /* 0x102fee0000010899 */
[----:B------:R-:W1:Y:S01]  /*105a0*/  LDSM.16.MT88.4 R52, [R190] ;  /* 0x00000000be34783b */ /* 0x000e620000004200 */
[C---:B------:R-:W-:Y:S01]  /*105b0*/  FMUL.FTZ R17, R73.reuse, R101 ;  /* 0x0000006549117220 */ /* 0x040fe20000410000 */
[----:B------:R-:W-:Y:S01]  /*105c0*/  MOV R101, R34 ;  /* 0x0000002200657202 */ /* 0x000fe20000000f00 */
[----:B------:R5:W-:Y:S01]  /*105d0*/  MUFU.EX2 R224, R3 ;  /* 0x0000000300e07308 */ /* 0x000be20000000800 */
[C---:B---3--:R-:W-:Y:S02]  /*105e0*/  FMUL.FTZ R10, R0.reuse, R94 ;  /* 0x0000005e000a7220 */ /* 0x048fe40000410000 */
[----:B------:R-:W-:Y:S02]  /*105f0*/  FMUL.FTZ R11, R0, R95 ;  /* 0x0000005f000b7220 */ /* 0x000fe40000410000 */
[----:B------:R-:W3:Y:S01]  /*10600*/  LDSM.16.MT88.4 R80, [R192] ;  /* 0x00000000c050783b */ /* 0x000ee20000004200 */
[----:B------:R-:W-:Y:S07]  /*10610*/  FMUL.FTZ R34, R68, R118 ;  /* 0x0000007644227220 */ /* 0x000fee0000410000 */
[----:B------:R-:W1:Y:S01]  /*10620*/  LDSM.16.MT88.4 R84, [R189+0x800] ;  /* 0x00080000bd54783b */ /* 0x000e620000004200 */
[-C--:B--2---:R-:W-:Y:S07]  /*10630*/  HMMA.16816.F32 R4, R76, R20.reuse, R4 ;  /* 0x000000144c04723c */ /* 0x084fee0000001804 */
[----:B------:R-:W2:Y:S01]  /*10640*/  LDSM.16.MT88.4 R88, [R193+0x800] ;  /* 0x00080000c158783b */ /* 0x000ea20000004200 */
[----:B-----5:R-:W-:Y:S04]  /*10650*/  FFMA.FTZ R3, R16, c[0x0][0x2d0], -R153 ;  /* 0x0000b40010037a23 */ /* 0x020fe80000010899 */
[C---:B------:R-:W-:Y:S01]  /*10660*/  FMUL.FTZ R16, R73.reuse, R100 ;  /* 0x0000006449107220 */ /* 0x040fe20000410000 */
[C---:B------:R-:W-:Y:S01]  /*10670*/  HMMA.16816.F32 R8, R64.reuse, R20, R8 ;  /* 0x000000144008723c */ /* 0x040fe20000001808 */
[----:B------:R5:W-:Y:S01]  /*10680*/  MUFU.EX2 R225, R3 ;  /* 0x0000000300e17308 */ /* 0x000be20000000800 */
[----:B------:R-:W1:Y:S02]  /*10690*/  LDSM.16.MT88.4 R92, [R190+0x800] ;  /* 0x00080000be5c783b */ /* 0x000e640000004200 */
[----:B------:R-:W-:Y:S03]  /*106a0*/  MOV R100, R215 ;  /* 0x000000d700647202 */ /* 0x000fe60000000f00 */
[C---:B------:R-:W-:Y:S01]  /*106b0*/  FMUL.FTZ R21, R73.reuse, R105 ;  /* 0x0000006949157220 */ /* 0x040fe20000410000 */
[-C--:B------:R-:W-:Y:S02]  /*106c0*/  HMMA.16816.F32 R12, R64, R22.reuse, R12 ;  /* 0x00000016400c723c */ /* 0x080fe4000000180c */
[----:B------:R-:W-:Y:S02]  /*106d0*/  LDSM.16.MT88.4 R132, [R190+0x2000] ;  /* 0x00200000be84783b */ /* 0x000fe40000004200 */
[----:B------:R-:W-:Y:S01]  /*106e0*/  MOV R105, R211 ;  /* 0x000000d300697202 */ /* 0x000fe20000000f00 */
[----:B------:R-:W-:Y:S01]  /*106f0*/  FMUL.FTZ R20, R73, R104 ;  /* 0x0000006849147220 */ /* 0x000fe20000410000 */
[----:B------:R-:W-:Y:S04]  /*10700*/  MOV R104, R210 ;  /* 0x000000d200687202 */ /* 0x000fe80000000f00 */
[----:B------:R-:W0:Y:S02]  /*10710*/  LDGDEPBAR ;  /* 0x00000000000079af */ /* 0x000e240000000000 */
[--C-:B-----5:R-:W-:Y:S01]  /*10720*/  FFMA.FTZ R3, R163, c[0x0][0x2d0], -R154.reuse ;  /* 0x0000b400a3037a23 */ /* 0x120fe2000001089a */
[----:B------:R-:W-:Y:S03]  /*10730*/  MOV R163, R216 ;  /* 0x000000d800a37202 */ /* 0x000fe60000000f00 */
[----:B------:R5:W-:Y:S02]  /*10740*/  MUFU.EX2 R221, R3 ;  /* 0x0000000300dd7308 */ /* 0x000be40000000800 */
[--C-:B-----5:R-:W-:Y:S01]  /*10750*/  FFMA.FTZ R3, R162, c[0x0][0x2d0], -R154.reuse ;  /* 0x0000b400a2037a23 */ /* 0x120fe2000001089a */
[----:B------:R-:W-:Y:S01]  /*10760*/  MOV R162, R31 ;  /* 0x0000001f00a27202 */ /* 0x000fe20000000f00 */
[----:B------:R-:W-:Y:S06]  /*10770*/  FMUL.FTZ R31, R0, R115 ;  /* 0x00000073001f7220 */ /* 0x000fec0000410000 */
[----:B------:R5:W-:Y:S02]  /*10780*/  MUFU.EX2 R222, R3 ;  /* 0x0000000300de7308 */ /* 0x000be40000000800 */
[--C-:B-----5:R-:W-:Y:S02]  /*10790*/  FFMA.FTZ R3, R18, c[0x0][0x2d0], -R154.reuse ;  /* 0x0000b40012037a23 */ /* 0x120fe4000001089a */
[C---:B------:R-:W-:Y:S01]  /*107a0*/  FMUL.FTZ R18, R68.reuse, R102 ;  /* 0x0000006644127220 */ /* 0x040fe20000410000 */
[----:B------:R-:W-:Y:S05]  /*107b0*/  MOV R102, R40 ;  /* 0x0000002800667202 */ /* 0x000fea0000000f00 */
[----:B------:R5:W-:Y:S01]  /*107c0*/  MUFU.EX2 R220, R3 ;  /* 0x0000000300dc7308 */ /* 0x000be20000000800 */
[----:B------:R-:W-:Y:S02]  /*107d0*/  FMUL.FTZ R40, R69, R124 ;  /* 0x0000007c45287220 */ /* 0x000fe40000410000 */
[----:B-----5:R-:W-:Y:S02]  /*107e0*/  FFMA.FTZ R3, R19, c[0x0][0x2d0], -R154 ;  /* 0x0000b40013037a23 */ /* 0x020fe4000001089a */
[C---:B------:R-:W-:Y:S01]  /*107f0*/  FMUL.FTZ R19, R68.reuse, R103 ;  /* 0x0000006744137220 */ /* 0x040fe20000410000 */
[----:B------:R-:W-:Y:S04]  /*10800*/  MOV R103, R35 ;  /* 0x0000002300677202 */ /* 0x000fe80000000f00 */
[----:B------:R5:W-:Y:S01]  /*10810*/  MUFU.EX2 R219, R3 ;  /* 0x0000000300db7308 */ /* 0x000be20000000800 */
[C---:B------:R-:W-:Y:S02]  /*10820*/  FMUL.FTZ R35, R68.reuse, R119 ;  /* 0x0000007744237220 */ /* 0x040fe40000410000 */
[----:B------:R-:W-:Y:S01]  /*10830*/  LDSM.16.MT88.4 R116, [R193+0x2000] ;  /* 0x00200000c174783b */ /* 0x000fe20000004200 */
[C---:B------:R-:W-:Y:S07]  /*10840*/  HMMA.16816.F32 R16, R76.reuse, R22, R16 ;  /* 0x000000164c10723c */ /* 0x040fee0000001810 */
[C---:B------:R-:W-:Y:S01]  /*10850*/  FMUL.FTZ R22, R68.reuse, R106 ;  /* 0x0000006a44167220 */ /* 0x040fe20000410000 */
[----:B------:R-:W-:Y:S01]  /*10860*/  MOV R106, R212 ;  /* 0x000000d4006a7202 */ /* 0x000fe20000000f00 */
[----:B------:R-:W-:Y:S03]  /*10870*/  FMUL.FTZ R23, R68, R107 ;  /* 0x0000006b44177220 */ /* 0x000fe60000410000 */
[----:B------:R-:W-:Y:S04]  /*10880*/  MOV R107, R209 ;  /* 0x000000d1006b7202 */ /* 0x000fe80000000f00 */
[-C--:B----4-:R-:W-:Y:S03]  /*10890*/  HMMA.16816.F32 R20, R76, R36.reuse, R20 ;  /* 0x000000244c14723c */ /* 0x090fe60000001814 */
[--C-:B-----5:R-:W-:Y:S01]  /*108a0*/  FFMA.FTZ R3, R169, c[0x0][0x2d0], -R155.reuse ;  /* 0x0000b400a9037a23 */ /* 0x120fe2000001089b */
[----:B------:R-:W-:Y:S03]  /*108b0*/  MOV R169, R214 ;  /* 0x000000d600a97202 */ /* 0x000fe60000000f00 */
[----:B------:R4:W-:Y:S02]  /*108c0*/  MUFU.EX2 R218, R3 ;  /* 0x0000000300da7308 */ /* 0x0009e40000000800 */
[--C-:B----4-:R-:W-:Y:S03]  /*108d0*/  FFMA.FTZ R3, R24, c[0x0][0x2d0], -R155.reuse ;  /* 0x0000b40018037a23 */ /* 0x110fe6000001089b */
[----:B------:R-:W-:Y:S05]  /*108e0*/  FMUL.FTZ R24, R69, R108 ;  /* 0x0000006c45187220 */ /* 0x000fea0000410000 */
[----:B------:R4:W5:Y:S02]  /*108f0*/  MUFU.EX2 R217, R3 ;  /* 0x0000000300d97308 */ /* 0x0009640000000800 */
[C---:B------:R-:W-:Y:S07]  /*10900*/  HMMA.16816.F32 R24, R64.reuse, R36, R24 ;  /* 0x000000244018723c */ /* 0x040fee0000001818 */
[C---:B------:R-:W-:Y:S02]  /*10910*/  FMUL.FTZ R36, R73.reuse, R120 ;  /* 0x0000007849247220 */ /* 0x040fe40000410000 */
[----:B------:R-:W-:Y:S03]  /*10920*/  FMUL.FTZ R37, R73, R121 ;  /* 0x0000007949257220 */ /* 0x000fe60000410000 */
[--C-:B----4-:R-:W-:Y:S02]  /*10930*/  FFMA.FTZ R3, R28, c[0x0][0x2d0], -R155.reuse ;  /* 0x0000b4001c037a23 */ /* 0x110fe4000001089b */
[----:B------:R-:W-:Y:S02]  /*10940*/  FMUL.FTZ R28, R69, R112 ;  /* 0x00000070451c7220 */ /* 0x000fe40000410000 */
[----:B------:R4:W-:Y:S02]  /*10950*/  MUFU.EX2 R216, R3 ;  /* 0x0000000300d87308 */ /* 0x0009e40000000800 */
[----:B----4-:R-:W-:Y:S02]  /*10960*/  FFMA.FTZ R3, R29, c[0x0][0x2d0], -R155 ;  /* 0x0000b4001d037a23 */ /* 0x010fe4000001089b */
[----:B------:R-:W-:Y:S06]  /*10970*/  FMUL.FTZ R29, R69, R113 ;  /* 0x00000071451d7220 */ /* 0x000fec0000410000 */
[----:B------:R4:W-:Y:S01]  /*10980*/  MUFU.EX2 R215, R3 ;  /* 0x0000000300d77308 */ /* 0x0009e20000000800 */
[-C--:B------:R-:W-:Y:S08]  /*10990*/  HMMA.16816.F32 R28, R64, R38.reuse, R28 ;  /* 0x00000026401c723c */ /* 0x080ff0000000181c */
[C---:B------:R-:W-:Y:S07]  /*109a0*/  HMMA.16816.F32 R32, R76.reuse, R38, R32 ;  /* 0x000000264c20723c */ /* 0x040fee0000001820 */
[C---:B------:R-:W-:Y:S02]  /*109b0*/  FMUL.FTZ R38, R68.reuse, R122 ;  /* 0x0000007a44267220 */ /* 0x040fe40000410000 */
[C---:B------:R-:W-:Y:S03]  /*109c0*/  FMUL.FTZ R39, R68.reuse, R123 ;  /* 0x0000007b44277220 */ /* 0x040fe60000410000 */
[--C-:B----4-:R-:W-:Y:S04]  /*109d0*/  FFMA.FTZ R3, R171, c[0x0][0x2d0], -R152.reuse ;  /* 0x0000b400ab037a23 */ /* 0x110fe80000010898 */
[-C--:B-1----:R-:W-:Y:S01]  /*109e0*/  HMMA.16816.F32 R36, R76, R52.reuse, R36 ;  /* 0x000000344c24723c */ /* 0x082fe20000001824 */
[----:B------:R1:W-:Y:S07]  /*109f0*/  MUFU.EX2 R168, R3 ;  /* 0x0000000300a87308 */ /* 0x0003ee0000000800 */
[C---:B------:R-:W-:Y:S07]  /*10a00*/  HMMA.16816.F32 R40, R64.reuse, R52, R40 ;  /* 0x000000344028723c */ /* 0x040fee0000001828 */
[C---:B------:R-:W-:Y:S01]  /*10a10*/  FMUL.FTZ R53, R73.reuse, R137 ;  /* 0x0000008949357220 */ /* 0x040fe20000410000 */
[-C--:B------:R-:W-:Y:S04]  /*10a20*/  HMMA.16816.F32 R44, R64, R54.reuse, R44 ;  /* 0x00000036402c723c */ /* 0x080fe8000000182c */
[----:B------:R-:W-:Y:S04]  /*10a30*/  FMUL.FTZ R52, R73, R136 ;  /* 0x0000008849347220 */ /* 0x000fe80000410000 */
[C---:B------:R-:W-:Y:S04]  /*10a40*/  HMMA.16816.F32 R48, R76.reuse, R54, R48 ;  /* 0x000000364c30723c */ /* 0x040fe80000001830 */
[--C-:B-1----:R-:W-:Y:S03]  /*10a50*/  FFMA.FTZ R3, R177, c[0x0][0x2d0], -R152.reuse ;  /* 0x0000b400b1037a23 */ /* 0x102fe60000010898 */
[C---:B------:R-:W-:Y:S01]  /*10a60*/  FMUL.FTZ R55, R68.reuse, R139 ;  /* 0x0000008b44377220 */ /* 0x040fe20000410000 */
[----:B------:R1:W4:Y:S01]  /*10a70*/  MUFU.EX2 R166, R3 ;  /* 0x0000000300a67308 */ /* 0x0003220000000800 */
[----:B------:R-:W-:Y:S07]  /*10a80*/  FMUL.FTZ R54, R68, R138 ;  /* 0x0000008a44367220 */ /* 0x000fee0000410000 */
[-C--:B---3--:R-:W-:Y:S08]  /*10a90*/  HMMA.16816.F32 R52, R76, R80.reuse, R52 ;  /* 0x000000504c34723c */ /* 0x088ff00000001834 */
[C---:B------:R-:W-:Y:S07]  /*10aa0*/  HMMA.16816.F32 R56, R64.reuse, R80, R56 ;  /* 0x000000504038723c */ /* 0x040fee0000001838 */
[----:B-----5:R-:W-:Y:S01]  /*10ab0*/  F2FP.PACK_AB R80, R217, R218 ;  /* 0x000000dad950723e */ /* 0x020fe200000000ff */
[-C--:B------:R-:W-:Y:S04]  /*10ac0*/  HMMA.16816.F32 R60, R64, R82.reuse, R60 ;  /* 0x00000052403c723c */ /* 0x080fe8000000183c */
[--C-:B-1----:R-:W-:Y:S01]  /*10ad0*/  FFMA.FTZ R3, R179, c[0x0][0x2d0], -R152.reuse ;  /* 0x0000b400b3037a23 */ /* 0x102fe20000010898 */
[----:B----4-:R-:W-:Y:S02]  /*10ae0*/  F2FP.PACK_AB R81, R166, R168 ;  /* 0x000000a8a651723e */ /* 0x010fe400000000ff */
[C---:B------:R-:W-:Y:S01]  /*10af0*/  FMUL.FTZ R64, R73.reuse, R148 ;  /* 0x0000009449407220 */ /* 0x040fe20000410000 */
[----:B------:R1:W-:Y:S01]  /*10b00*/  MUFU.EX2 R124, R3 ;  /* 0x00000003007c7308 */ /* 0x0003e20000000800 */
[----:B------:R-:W-:Y:S03]  /*10b10*/  FMUL.FTZ R65, R73, R149 ;  /* 0x0000009549417220 */ /* 0x000fe60000410000 */
[C---:B------:R-:W-:Y:S02]  /*10b20*/  FMUL.FTZ R66, R68.reuse, R150 ;  /* 0x0000009644427220 */ /* 0x040fe40000410000 */
[----:B------:R-:W-:Y:S07]  /*10b30*/  FMUL.FTZ R67, R68, R151 ;  /* 0x0000009744437220 */ /* 0x000fee0000410000 */
[----:B------:R-:W-:Y:S07]  /*10b40*/  HMMA.16816.F32 R64, R76, R82, R64 ;  /* 0x000000524c40723c */ /* 0x000fee0000001840 */
[----:B------:R-:W-:Y:S02]  /*10b50*/  F2FP.PACK_AB R76, R223, R226 ;  /* 0x000000e2df4c723e */ /* 0x000fe400000000ff */
[----:B------:R-:W-:Y:S03]  /*10b60*/  F2FP.PACK_AB R78, R225, R224 ;  /* 0x000000e0e14e723e */ /* 0x000fe600000000ff */
[----:B-1----:R-:W-:Y:S01]  /*10b70*/  FFMA.FTZ R3, R181, c[0x0][0x2d0], -R152 ;  /* 0x0000b400b5037a23 */ /* 0x002fe20000010898 */
[----:B------:R-:W-:Y:S02]  /*10b80*/  F2FP.PACK_AB R77, R222, R221 ;  /* 0x000000ddde4d723e */ /* 0x000fe400000000ff */
[----:B------:R-:W-:Y:S01]  /*10b90*/  F2FP.PACK_AB R79, R219, R220 ;  /* 0x000000dcdb4f723e */ /* 0x000fe200000000ff */
[----:B------:R1:W3:Y:S01]  /*10ba0*/  MUFU.EX2 R128, R3 ;  /* 0x0000000300807308 */ /* 0x0002e20000000800 */
[----:B------:R-:W-:Y:S05]  /*10bb0*/  F2FP.PACK_AB R82, R215, R216 ;  /* 0x000000d8d752723e */ /* 0x000fea00000000ff */
[-C--:B------:R-:W-:Y:S03]  /*10bc0*/  HMMA.16816.F32 R4, R76, R84.reuse, R4 ;  /* 0x000000544c04723c */ /* 0x080fe60000001804 */
[--C-:B-1----:R-:W-:Y:S01]  /*10bd0*/  FFMA.FTZ R3, R178, c[0x0][0x2d0], -R153.reuse ;  /* 0x0000b400b2037a23 */ /* 0x102fe20000010899 */
[----:B---3--:R-:W-:Y:S03]  /*10be0*/  F2FP.PACK_AB R83, R128, R124 ;  /* 0x0000007c8053723e */ /* 0x008fe600000000ff */
[----:B------:R1:W-:Y:S04]  /*10bf0*/  MUFU.EX2 R131, R3 ;  /* 0x0000000300837308 */ /* 0x0003e80000000800 */
[C---:B------:R-:W-:Y:S08]  /*10c00*/  HMMA.16816.F32 R8, R80.reuse, R84, R8 ;  /* 0x000000545008723c */ /* 0x040ff00000001808 */
[-C--:B------:R-:W-:Y:S08]  /*10c10*/  HMMA.16816.F32 R12, R80, R86.reuse, R12 ;  /* 0x00000056500c723c */ /* 0x080ff0000000180c */
[C---:B------:R-:W-:Y:S01]  /*10c20*/  HMMA.16816.F32 R16, R76.reuse, R86, R16 ;  /* 0x000000564c10723c */ /* 0x040fe20000001810 */
[----:B------:R-:W3:Y:S03]  /*10c30*/  LDSM.16.MT88.4 R84, [R192+0x800] ;  /* 0x00080000c054783b */ /* 0x000ee60000004200 */
[----:B-1----:R-:W-:Y:S04]  /*10c40*/  FFMA.FTZ R3, R180, c[0x0][0x2d0], -R153 ;  /* 0x0000b400b4037a23 */ /* 0x002fe80000010899 */
[-C--:B--2---:R-:W-:Y:S01]  /*10c50*/  HMMA.16816.F32 R20, R76, R88.reuse, R20 ;  /* 0x000000584c14723c */ /* 0x084fe20000001814 */
[----:B------:R1:W2:Y:S07]  /*10c60*/  MUFU.EX2 R214, R3 ;  /* 0x0000000300d67308 */ /* 0x0002ae0000000800 */
[C---:B------:R-:W-:Y:S07]  /*10c70*/  HMMA.16816.F32 R24, R80.reuse, R88, R24 ;  /* 0x000000585018723c */ /* 0x040fee0000001818 */
[----:B------:R-:W-:Y:S01]  /*10c80*/  FFMA.FTZ R88, R242, c[0x0][0x2d0], -R155 ;  /* 0x0000b400f2587a23 */ /* 0x000fe2000001089b */
[-C--:B------:R-:W-:Y:S08]  /*10c90*/  HMMA.16816.F32 R28, R80, R90.reuse, R28 ;  /* 0x0000005a501c723c */ /* 0x080ff0000000181c */
[C---:B------:R-:W-:Y:S04]  /*10ca0*/  HMMA.16816.F32 R32, R76.reuse, R90, R32 ;  /* 0x0000005a4c20723c */ /* 0x040fe80000001820 */
[--C-:B-1----:R-:W-:Y:S04]  /*10cb0*/  FFMA.FTZ R3, R170, c[0x0][0x2d0], -R153.reuse ;  /* 0x0000b400aa037a23 */ /* 0x102fe80000010899 */
[----:B------:R1:W-:Y:S01]  /*10cc0*/  MUFU.EX2 R213, R3 ;  /* 0x0000000300d57308 */ /* 0x0003e20000000800 */
[-C--:B------:R-:W-:Y:S08]  /*10cd0*/  HMMA.16816.F32 R36, R76, R92.reuse, R36 ;  /* 0x0000005c4c24723c */ /* 0x080ff00000001824 */
[C---:B------:R-:W-:Y:S07]  /*10ce0*/  HMMA.16816.F32 R40, R80.reuse, R92, R40 ;  /* 0x0000005c5028723c */ /* 0x040fee0000001828 */
[--C-:B------:R-:W-:Y:S01]  /*10cf0*/  FFMA.FTZ R92, R245, c[0x0][0x2d0], -R153.reuse ;  /* 0x0000b400f55c7a23 */ /* 0x100fe20000010899 */
[-C--:B------:R-:W-:Y:S04]  /*10d00*/  HMMA.16816.F32 R44, R80, R94.reuse, R44 ;  /* 0x0000005e502c723c */ /* 0x080fe8000000182c */
[----:B-1----:R-:W-:Y:S04]  /*10d10*/  FFMA.FTZ R3, R176, c[0x0][0x2d0], -R153 ;  /* 0x0000b400b0037a23 */ /* 0x002fe80000010899 */
[C---:B------:R-:W-:Y:S01]  /*10d20*/  HMMA.16816.F32 R48, R76.reuse, R94, R48 ;  /* 0x0000005e4c30723c */ /* 0x040fe20000001830 */
[----:B------:R1:W4:Y:S07]  /*10d30*/  MUFU.EX2 R212, R3 ;  /* 0x0000000300d47308 */ /* 0x00032e0000000800 */
[-C--:B---3--:R-:W-:Y:S08]  /*10d40*/  HMMA.16816.F32 R52, R76, R84.reuse, R52 ;  /* 0x000000544c34723c */ /* 0x088ff00000001834 */
[C---:B------:R-:W-:Y:S08]  /*10d50*/  HMMA.16816.F32 R56, R80.reuse, R84, R56 ;  /* 0x000000545038723c */ /* 0x040ff00000001838 */
[-C--:B------:R-:W-:Y:S04]  /*10d60*/  HMMA.16816.F32 R60, R80, R86.reuse, R60 ;  /* 0x00000056503c723c */ /* 0x080fe8000000183c */
[--C-:B-1----:R-:W-:Y:S04]  /*10d70*/  FFMA.FTZ R3, R184, c[0x0][0x2d0], -R154.reuse ;  /* 0x0000b400b8037a23 */ /* 0x102fe8000001089a */
[----:B------:R1:W-:Y:S01]  /*10d80*/  MUFU.EX2 R130, R3 ;  /* 0x0000000300827308 */ /* 0x0003e20000000800 */
[----:B------:R-:W-:Y:S01]  /*10d90*/  HMMA.16816.F32 R64, R76, R86, R64 ;  /* 0x000000564c40723c */ /* 0x000fe20000001840 */
[----:B------:R-:W-:Y:S06]  /*10da0*/  LDSM.16.MT88.4 R84, [R193+0x1000] ;  /* 0x00100000c154783b */ /* 0x000fec0000004200 */
[----:B--2---:R-:W-:Y:S02]  /*10db0*/  F2FP.PACK_AB R76, R214, R131 ;  /* 0x00000083d64c723e */ /* 0x004fe400000000ff */
[----:B----4-:R-:W-:Y:S03]  /*10dc0*/  F2FP.PACK_AB R78, R212, R213 ;  /* 0x000000d5d44e723e */ /* 0x010fe600000000ff */
[--C-:B-1----:R-:W-:Y:S04]  /*10dd0*/  FFMA.FTZ R3, R185, c[0x0][0x2d0], -R154.reuse ;  /* 0x0000b400b9037a23 */ /* 0x102fe8000001089a */
[----:B------:R1:W2:Y:S02]  /*10de0*/  MUFU.EX2 R211, R3 ;  /* 0x0000000300d37308 */ /* 0x0002a40000000800 */
[--C-:B-1----:R-:W-:Y:S01]  /*10df0*/  FFMA.FTZ R3, R182, c[0x0][0x2d0], -R154.reuse ;  /* 0x0000b400b6037a23 */ /* 0x102fe2000001089a */
[----:B--2---:R-:W-:Y:S07]  /*10e00*/  F2FP.PACK_AB R77, R211, R130 ;  /* 0x00000082d34d723e */ /* 0x004fee00000000ff */
[----:B------:R1:W-:Y:S02]  /*10e10*/  MUFU.EX2 R209, R3 ;  /* 0x0000000300d17308 */ /* 0x0003e40000000800 */
[----:B-1----:R-:W-:Y:S08]  /*10e20*/  FFMA.FTZ R3, R183, c[0x0][0x2d0], -R154 ;  /* 0x0000b400b7037a23 */ /* 0x002ff0000001089a */
[----:B------:R1:W-:Y:S10]  /*10e30*/  MUFU.EX2 R183, R92 ;  /* 0x0000005c00b77308 */ /* 0x0003f40000000800 */
[----:B------:R2:W3:Y:S01]  /*10e40*/  MUFU.EX2 R210, R3 ;  /* 0x0000000300d27308 */ /* 0x0004e20000000800 */
[----:B-1----:R-:W-:Y:S01]  /*10e50*/  LDSM.16.MT88.4 R92, [R190+0x1000] ;  /* 0x00100000be5c783b */ /* 0x002fe20000004200 */
[--C-:B--2---:R-:W-:Y:S01]  /*10e60*/  FFMA.FTZ R3, R187, c[0x0][0x2d0], -R155.reuse ;  /* 0x0000b400bb037a23 */ /* 0x104fe2000001089b */
[----:B---3--:R-:W-:Y:S07]  /*10e70*/  F2FP.PACK_AB R79, R210, R209 ;  /* 0x000000d1d24f723e */ /* 0x008fee00000000ff */
[----:B------:R1:W-:Y:S02]  /*10e80*/  MUFU.EX2 R129, R3 ;  /* 0x0000000300817308 */ /* 0x0003e40000000800 */
[--C-:B-1----:R-:W-:Y:S08]  /*10e90*/  FFMA.FTZ R3, R208, c[0x0][0x2d0], -R155.reuse ;  /* 0x0000b400d0037a23 */ /* 0x102ff0000001089b */
[----:B------:R1:W2:Y:S02]  /*10ea0*/  MUFU.EX2 R187, R3 ;  /* 0x0000000300bb7308 */ /* 0x0002a40000000800 */
[----:B-1----:R-:W-:Y:S01]  /*10eb0*/  FFMA.FTZ R3, R186, c[0x0][0x2d0], -R155 ;  /* 0x0000b400ba037a23 */ /* 0x002fe2000001089b */
[----:B--2---:R-:W-:Y:S07]  /*10ec0*/  F2FP.PACK_AB R80, R187, R129 ;  /* 0x00000081bb50723e */ /* 0x004fee00000000ff */
[----:B------:R1:W-:Y:S10]  /*10ed0*/  MUFU.EX2 R186, R88 ;  /* 0x0000005800ba7308 */ /* 0x0003f40000000800 */
[----:B------:R2:W3:Y:S01]  /*10ee0*/  MUFU.EX2 R208, R3 ;  /* 0x0000000300d07308 */ /* 0x0004e20000000800 */
[----:B-1----:R-:W1:Y:S01]  /*10ef0*/  LDSM.16.MT88.4 R88, [R189+0x1000] ;  /* 0x00100000bd58783b */ /* 0x002e620000004200 */
[--C-:B--2---:R-:W-:Y:S01]  /*10f00*/  FFMA.FTZ R3, R248, c[0x0][0x2d0], -R152.reuse ;  /* 0x0000b400f8037a23 */ /* 0x104fe20000010898 */
[----:B---3--:R-:W-:Y:S07]  /*10f10*/  F2FP.PACK_AB R82, R186, R208 ;  /* 0x000000d0ba52723e */ /* 0x008fee00000000ff */
[----:B------:R2:W-:Y:S02]  /*10f20*/  MUFU.EX2 R139, R3 ;  /* 0x00000003008b7308 */ /* 0x0005e40000000800 */
[--C-:B--2---:R-:W-:Y:S01]  /*10f30*/  FFMA.FTZ R3, R250, c[0x0][0x2d0], -R152.reuse ;  /* 0x0000b400fa037a23 */ /* 0x104fe20000010898 */
        /* <DEDUP_REMOVED lines=14> */
[----:B-1----:R-:W-:Y:S04]  /*11020*/  FFMA.FTZ R3, R240, c[0x0][0x2d0], -R153 ;  /* 0x0000b400f0037a23 */ /* 0x002fe80000010899 */
[-C--:B------:R-:W-:Y:S01]  /*11030*/  HMMA.16816.F32 R20, R76, R84.reuse, R20 ;  /* 0x000000544c14723c */ /* 0x080fe20000001814 */
[----:B------:R1:W-:Y:S07]  /*11040*/  MUFU.EX2 R185, R3 ;  /* 0x0000000300b97308 */ /* 0x0003ee0000000800 */
[C---:B------:R-:W-:Y:S07]  /*11050*/  HMMA.16816.F32 R24, R80.reuse, R84, R24 ;  /* 0x000000545018723c */ /* 0x040fee0000001818 */
[----:B------:R-:W-:Y:S01]  /*11060*/  FFMA.FTZ R84, R169, c[0x0][0x2d0], -R155 ;  /* 0x0000b400a9547a23 */ /* 0x000fe2000001089b */
[-C--:B------:R-:W-:Y:S03]  /*11070*/  HMMA.16816.F32 R28, R80, R86.reuse, R28 ;  /* 0x00000056501c723c */ /* 0x080fe6000000181c */
[----:B------:R4:W-:Y:S05]  /*11080*/  MUFU.EX2 R177, R84 ;  /* 0x0000005400b17308 */ /* 0x0009ea0000000800 */
[C---:B------:R-:W-:Y:S04]  /*11090*/  HMMA.16816.F32 R32, R76.reuse, R86, R32 ;  /* 0x000000564c20723c */ /* 0x040fe80000001820 */
[----:B-1----:R-:W-:Y:S04]  /*110a0*/  FFMA.FTZ R3, R241, c[0x0][0x2d0], -R153 ;  /* 0x0000b400f1037a23 */ /* 0x002fe80000010899 */
[-C--:B------:R-:W-:Y:S01]  /*110b0*/  HMMA.16816.F32 R36, R76, R92.reuse, R36 ;  /* 0x0000005c4c24723c */ /* 0x080fe20000001824 */
[----:B------:R1:W5:Y:S07]  /*110c0*/  MUFU.EX2 R182, R3 ;  /* 0x0000000300b67308 */ /* 0x00036e0000000800 */
[C---:B------:R-:W-:Y:S01]  /*110d0*/  HMMA.16816.F32 R40, R80.reuse, R92, R40 ;  /* 0x0000005c5028723c */ /* 0x040fe20000001828 */
[----:B----4-:R-:W4:Y:S07]  /*110e0*/  LDSM.16.MT88.4 R84, [R189+0x1800] ;  /* 0x00180000bd54783b */ /* 0x010f2e0000004200 */
        /* <DEDUP_REMOVED lines=9> */
[----:B------:R-:W3:Y:S03]  /*11180*/  LDSM.16.MT88.4 R88, [R193+0x1800] ;  /* 0x00180000c158783b */ /* 0x000ee60000004200 */
[--C-:B-1----:R-:W-:Y:S03]  /*11190*/  FFMA.FTZ R3, R106, c[0x0][0x2d0], -R154.reuse ;  /* 0x0000b4006a037a23 */ /* 0x102fe6000001089a */
[----:B--2---:R-:W-:Y:S01]  /*111a0*/  F2FP.PACK_AB R76, R184, R183 ;  /* 0x000000b7b84c723e */ /* 0x004fe200000000ff */
[----:B------:R1:W2:Y:S01]  /*111b0*/  MUFU.EX2 R179, R3 ;  /* 0x0000000300b37308 */ /* 0x0002a20000000800 */
[----:B-----5:R-:W-:Y:S03]  /*111c0*/  F2FP.PACK_AB R78, R182, R185 ;  /* 0x000000b9b64e723e */ /* 0x020fe600000000ff */
[--C-:B-1----:R-:W-:Y:S01]  /*111d0*/  FFMA.FTZ R3, R251, c[0x0][0x2d0], -R154.reuse ;  /* 0x0000b400fb037a23 */ /* 0x102fe2000001089a */
[----:B--2---:R-:W-:Y:S05]  /*111e0*/  F2FP.PACK_AB R77, R179, R181 ;  /* 0x000000b5b34d723e */ /* 0x004fea00000000ff */
[----:B------:R1:W-:Y:S02]  /*111f0*/  MUFU.EX2 R180, R3 ;  /* 0x0000000300b47308 */ /* 0x0003e40000000800 */
[----:B-1----:R-:W-:Y:S08]  /*11200*/  FFMA.FTZ R3, R252, c[0x0][0x2d0], -R154 ;  /* 0x0000b400fc037a23 */ /* 0x002ff0000001089a */
[----:B------:R1:W2:Y:S02]  /*11210*/  MUFU.EX2 R178, R3 ;  /* 0x0000000300b27308 */ /* 0x0002a40000000800 */
[--C-:B-1----:R-:W-:Y:S01]  /*11220*/  FFMA.FTZ R3, R105, c[0x0][0x2d0], -R155.reuse ;  /* 0x0000b40069037a23 */ /* 0x102fe2000001089b */
[----:B--2---:R-:W-:Y:S07]  /*11230*/  F2FP.PACK_AB R79, R178, R180 ;  /* 0x000000b4b24f723e */ /* 0x004fee00000000ff */
[----:B------:R1:W-:Y:S01]  /*11240*/  MUFU.EX2 R143, R3 ;  /* 0x00000003008f7308 */ /* 0x0003e20000000800 */
[-C--:B----4-:R-:W-:Y:S03]  /*11250*/  HMMA.16816.F32 R4, R76, R84.reuse, R4 ;  /* 0x000000544c04723c */ /* 0x090fe60000001804 */
[--C-:B-1----:R-:W-:Y:S06]  /*11260*/  FFMA.FTZ R3, R104, c[0x0][0x2d0], -R155.reuse ;  /* 0x0000b40068037a23 */ /* 0x102fec000001089b */
[----:B------:R1:W2:Y:S03]  /*11270*/  MUFU.EX2 R142, R3 ;  /* 0x00000003008e7308 */ /* 0x0002a60000000800 */
[----:B-1----:R-:W-:Y:S01]  /*11280*/  FFMA.FTZ R3, R103, c[0x0][0x2d0], -R155 ;  /* 0x0000b40067037a23 */ /* 0x002fe2000001089b */
[----:B--2---:R-:W-:Y:S06]  /*11290*/  F2FP.PACK_AB R80, R142, R143 ;  /* 0x0000008f8e50723e */ /* 0x004fec00000000ff */
[----:B------:R1:W2:Y:S02]  /*112a0*/  MUFU.EX2 R176, R3 ;  /* 0x0000000300b07308 */ /* 0x0002a40000000800 */
[--C-:B-1----:R-:W-:Y:S01]  /*112b0*/  FFMA.FTZ R3, R102, c[0x0][0x2d0], -R152.reuse ;  /* 0x0000b40066037a23 */ /* 0x102fe20000010898 */
[----:B--2---:R-:W-:Y:S02]  /*112c0*/  F2FP.PACK_AB R82, R176, R177 ;  /* 0x000000b1b052723e */ /* 0x004fe400000000ff */
[----:B------:R-:W-:Y:S05]  /*112d0*/  MOV R102, R162 ;  /* 0x000000a200667202 */ /* 0x000fea0000000f00 */
[----:B------:R1:W-:Y:S01]  /*112e0*/  MUFU.EX2 R141, R3 ;  /* 0x00000003008d7308 */ /* 0x0003e20000000800 */
[----:B------:R-:W-:Y:S01]  /*112f0*/  MOV R162, R167 ;  /* 0x000000a700a27202 */ /* 0x000fe20000000f00 */
[--C-:B-1----:R-:W-:Y:S01]  /*11300*/  FFMA.FTZ R3, R101, c[0x0][0x2d0], -R152.reuse ;  /* 0x0000b40065037a23 */ /* 0x102fe20000010898 */
[----:B------:R-:W-:Y:S02]  /*11310*/  MOV R101, R98 ;  /* 0x0000006200657202 */ /* 0x000fe40000000f00 */
[----:B------:R-:W2:Y:S05]  /*11320*/  LDL R98, [R1+0x1c] ;  /* 0x00001c0001627983 */ /* 0x000eaa0000100800 */
[----:B------:R1:W4:Y:S02]  /*11330*/  MUFU.EX2 R140, R3 ;  /* 0x00000003008c7308 */ /* 0x0003240000000800 */
[--C-:B-1----:R-:W-:Y:S01]  /*11340*/  FFMA.FTZ R3, R156, c[0x0][0x2d0], -R152.reuse ;  /* 0x0000b4009c037a23 */ /* 0x102fe20000010898 */
[----:B----4-:R-:W-:Y:S07]  /*11350*/  F2FP.PACK_AB R81, R140, R141 ;  /* 0x0000008d8c51723e */ /* 0x010fee00000000ff */
[----:B------:R1:W-:Y:S02]  /*11360*/  MUFU.EX2 R156, R3 ;  /* 0x00000003009c7308 */ /* 0x0003e40000000800 */
[----:B-1----:R-:W-:Y:S08]  /*11370*/  FFMA.FTZ R3, R157, c[0x0][0x2d0], -R152 ;  /* 0x0000b4009d037a23 */ /* 0x002ff00000010898 */
[----:B------:R1:W4:Y:S02]  /*11380*/  MUFU.EX2 R157, R3 ;  /* 0x00000003009d7308 */ /* 0x0003240000000800 */
[--C-:B-1----:R-:W-:Y:S01]  /*11390*/  FFMA.FTZ R3, R100, c[0x0][0x2d0], -R153.reuse ;  /* 0x0000b40064037a23 */ /* 0x102fe20000010899 */
[----:B----4-:R-:W-:Y:S02]  /*113a0*/  F2FP.PACK_AB R83, R157, R156 ;  /* 0x0000009c9d53723e */ /* 0x010fe400000000ff */
[----:B------:R-:W-:Y:S05]  /*113b0*/  MOV R100, R165 ;  /* 0x000000a500647202 */ /* 0x000fea0000000f00 */
[----:B------:R1:W-:Y:S01]  /*113c0*/  MUFU.EX2 R171, R3 ;  /* 0x0000000300ab7308 */ /* 0x0003e20000000800 */
[C---:B------:R-:W-:Y:S08]  /*113d0*/  HMMA.16816.F32 R8, R80.reuse, R84, R8 ;  /* 0x000000545008723c */ /* 0x040ff00000001808 */
[-C--:B------:R-:W-:Y:S08]  /*113e0*/  HMMA.16816.F32 R12, R80, R86.reuse, R12 ;  /* 0x00000056500c723c */ /* 0x080ff0000000180c */
[C---:B------:R-:W-:Y:S01]  /*113f0*/  HMMA.16816.F32 R16, R76.reuse, R86, R16 ;  /* 0x000000564c10723c */ /* 0x040fe20000001810 */
[----:B------:R-:W4:Y:S03]  /*11400*/  LDSM.16.MT88.4 R84, [R192+0x1800] ;  /* 0x00180000c054783b */ /* 0x000f260000004200 */
[----:B-1----:R-:W-:Y:S01]  /*11410*/  FFMA.FTZ R3, R99, c[0x0][0x2d0], -R153 ;  /* 0x0000b40063037a23 */ /* 0x002fe20000010899 */
[----:B------:R-:W-:Y:S03]  /*11420*/  MOV R99, R163 ;  /* 0x000000a300637202 */ /* 0x000fe60000000f00 */
[-C--:B---3--:R-:W-:Y:S01]  /*11430*/  HMMA.16816.F32 R20, R76, R88.reuse, R20 ;  /* 0x000000584c14723c */ /* 0x088fe20000001814 */
[----:B------:R1:W3:Y:S07]  /*11440*/  MUFU.EX2 R170, R3 ;  /* 0x0000000300aa7308 */ /* 0x0002ee0000000800 */
[C---:B------:R-:W-:Y:S07]  /*11450*/  HMMA.16816.F32 R24, R80.reuse, R88, R24 ;  /* 0x000000585018723c */ /* 0x040fee0000001818 */
[----:B------:R-:W-:Y:S01]  /*11460*/  FFMA.FTZ R88, R161, c[0x0][0x2d0], -R155 ;  /* 0x0000b400a1587a23 */ /* 0x000fe2000001089b */
[-C--:B------:R-:W-:Y:S03]  /*11470*/  HMMA.16816.F32 R28, R80, R90.reuse, R28 ;  /* 0x0000005a501c723c */ /* 0x080fe6000000181c */
[----:B------:R-:W-:Y:S05]  /*11480*/  MUFU.EX2 R161, R88 ;  /* 0x0000005800a17308 */ /* 0x000fea0000000800 */
[C---:B------:R-:W-:Y:S04]  /*11490*/  HMMA.16816.F32 R32, R76.reuse, R90, R32 ;  /* 0x0000005a4c20723c */ /* 0x040fe80000001820 */
[--C-:B-1----:R-:W-:Y:S01]  /*114a0*/  FFMA.FTZ R3, R159, c[0x0][0x2d0], -R153.reuse ;  /* 0x0000b4009f037a23 */ /* 0x102fe20000010899 */
[----:B---3--:R-:W-:Y:S03]  /*114b0*/  F2FP.PACK_AB R148, R170, R171 ;  /* 0x000000abaa94723e */ /* 0x008fe600000000ff */
[-C--:B------:R-:W-:Y:S01]  /*114c0*/  HMMA.16816.F32 R36, R76, R92.reuse, R36 ;  /* 0x0000005c4c24723c */ /* 0x080fe20000001824 */
[----:B------:R1:W-:Y:S07]  /*114d0*/  MUFU.EX2 R169, R3 ;  /* 0x0000000300a97308 */ /* 0x0003ee0000000800 */
[C---:B------:R-:W-:Y:S08]  /*114e0*/  HMMA.16816.F32 R40, R80.reuse, R92, R40 ;  /* 0x0000005c5028723c */ /* 0x040ff00000001828 */
[-C--:B------:R-:W-:Y:S08]  /*114f0*/  HMMA.16816.F32 R44, R80, R94.reuse, R44 ;  /* 0x0000005e502c723c */ /* 0x080ff0000000182c */
[C---:B------:R-:W-:Y:S04]  /*11500*/  HMMA.16816.F32 R48, R76.reuse, R94, R48 ;  /* 0x0000005e4c30723c */ /* 0x040fe80000001830 */
[----:B-1----:R-:W-:Y:S04]  /*11510*/  FFMA.FTZ R3, R158, c[0x0][0x2d0], -R153 ;  /* 0x0000b4009e037a23 */ /* 0x002fe80000010899 */
[----:B------:R1:W3:Y:S01]  /*11520*/  MUFU.EX2 R167, R3 ;  /* 0x0000000300a77308 */ /* 0x0002e20000000800 */
[-C--:B----4-:R-:W-:Y:S08]  /*11530*/  HMMA.16816.F32 R52, R76, R84.reuse, R52 ;  /* 0x000000544c34723c */ /* 0x090ff00000001834 */
[C---:B------:R-:W-:Y:S07]  /*11540*/  HMMA.16816.F32 R56, R80.reuse, R84, R56 ;  /* 0x000000545038723c */ /* 0x040fee0000001838 */
[----:B------:R-:W-:Y:S01]  /*11550*/  MOV R85, R2 ;  /* 0x0000000200557202 */ /* 0x000fe20000000f00 */
[-C--:B------:R-:W-:Y:S04]  /*11560*/  HMMA.16816.F32 R60, R80, R86.reuse, R60 ;  /* 0x00000056503c723c */ /* 0x080fe8000000183c */
[----:B------:R-:W-:Y:S01]  /*11570*/  MOV R84, R70 ;  /* 0x0000004600547202 */ /* 0x000fe20000000f00 */
[--C-:B-1----:R-:W-:Y:S03]  /*11580*/  FFMA.FTZ R3, R97, c[0x0][0x2d0], -R154.reuse ;  /* 0x0000b40061037a23 */ /* 0x102fe6000001089a */
[----:B------:R-:W-:Y:S01]  /*11590*/  HMMA.16816.F32 R64, R76, R86, R64 ;  /* 0x000000564c40723c */ /* 0x000fe20000001840 */
[----:B------:R-:W4:Y:S01]  /*115a0*/  LDL.LU R97, [R1+0xc] ;  /* 0x00000c0001617983 */ /* 0x000f220000300800 */
[----:B------:R1:W-:Y:S02]  /*115b0*/  MUFU.EX2 R165, R3 ;  /* 0x0000000300a57308 */ /* 0x0003e40000000800 */
[----:B---3--:R-:W-:Y:S01]  /*115c0*/  F2FP.PACK_AB R150, R167, R169 ;  /* 0x000000a9a796723e */ /* 0x008fe200000000ff */
[--C-:B-1----:R-:W-:Y:S02]  /*115d0*/  FFMA.FTZ R3, R96, c[0x0][0x2d0], -R154.reuse ;  /* 0x0000b40060037a23 */ /* 0x102fe4000001089a */
[----:B------:R-:W3:Y:S05]  /*115e0*/  LDL.LU R96, [R1+0x10] ;  /* 0x0000100001607983 */ /* 0x000eea0000300800 */
[----:B------:R1:W5:Y:S01]  /*115f0*/  MUFU.EX2 R163, R3 ;  /* 0x0000000300a37308 */ /* 0x0003620000000800 */
[----:B------:R-:W3:Y:S04]  /*11600*/  LDL.LU R89, [R1+0x14] ;  /* 0x0000140001597983 */ /* 0x000ee80000300800 */
[----:B------:R-:W3:Y:S01]  /*11610*/  LDL.LU R88, [R1+0x18] ;  /* 0x0000180001587983 */ /* 0x000ee20000300800 */
[--C-:B-1----:R-:W-:Y:S01]  /*11620*/  FFMA.FTZ R3, R164, c[0x0][0x2d0], -R154.reuse ;  /* 0x0000b400a4037a23 */ /* 0x102fe2000001089a */
[----:B-----5:R-:W-:Y:S03]  /*11630*/  F2FP.PACK_AB R149, R163, R165 ;  /* 0x000000a5a395723e */ /* 0x020fe600000000ff */
[----:B------:R1:W-:Y:S02]  /*11640*/  MUFU.EX2 R164, R3 ;  /* 0x0000000300a47308 */ /* 0x0003e40000000800 */
[----:B-1----:R-:W-:Y:S08]  /*11650*/  FFMA.FTZ R3, R162, c[0x0][0x2d0], -R154 ;  /* 0x0000b400a2037a23 */ /* 0x002ff0000001089a */
[----:B------:R1:W5:Y:S01]  /*11660*/  MUFU.EX2 R162, R3 ;  /* 0x0000000300a27308 */ /* 0x0003620000000800 */
[----:B--2---:R-:W-:Y:S02]  /*11670*/  ISETP.GT.AND P0, PT, R206, R98, PT ;  /* 0x00000062ce00720c */ /* 0x004fe40003f04270 */
[----:B------:R-:W-:Y:S01]  /*11680*/  MOV R206, R205 ;  /* 0x000000cd00ce7202 */ /* 0x000fe20000000f00 */
[--C-:B-1----:R-:W-:Y:S01]  /*11690*/  FFMA.FTZ R3, R160, c[0x0][0x2d0], -R155.reuse ;  /* 0x0000b400a0037a23 */ /* 0x102fe2000001089b */
[----:B-----5:R-:W-:Y:S05]  /*116a0*/  F2FP.PACK_AB R151, R162, R164 ;  /* 0x000000a4a297723e */ /* 0x020fea00000000ff */
        /* <DEDUP_REMOVED lines=8> */
[----:B------:R-:W1:Y:S06]  /*11730*/  LDSM.16.MT88.4 R100, [R189+0x2000] ;  /* 0x00200000bd64783b */ /* 0x000e6c0000004200 */
[----:B------:R2:W-:Y:S02]  /*11740*/  MUFU.EX2 R155, R3 ;  /* 0x00000003009b7308 */ /* 0x0005e40000000800 */
[--C-:B--2---:R-:W-:Y:S08]  /*11750*/  FFMA.FTZ R3, R99, c[0x0][0x2d0], -R152.reuse ;  /* 0x0000b40063037a23 */ /* 0x104ff00000010898 */
[----:B------:R2:W5:Y:S02]  /*11760*/  MUFU.EX2 R154, R3 ;  /* 0x00000003009a7308 */ /* 0x0005640000000800 */
[--C-:B--2---:R-:W-:Y:S01]  /*11770*/  FFMA.FTZ R3, R74, c[0x0][0x2d0], -R152.reuse ;  /* 0x0000b4004a037a23 */ /* 0x104fe20000010898 */
[----:B-----5:R-:W-:Y:S01]  /*11780*/  F2FP.PACK_AB R145, R154, R155 ;  /* 0x0000009b9a91723e */ /* 0x020fe200000000ff */
[----:B------:R-:W-:Y:S06]  /*11790*/  FFMA.FTZ R152, R75, c[0x0][0x2d0], -R152 ;  /* 0x0000b4004b987a23 */ /* 0x000fec0000010898 */
[----:B------:R-:W-:Y:S10]  /*117a0*/  MUFU.EX2 R153, R3 ;  /* 0x0000000300997308 */ /* 0x000ff40000000800 */
[----:B------:R-:W2:Y:S02]  /*117b0*/  MUFU.EX2 R74, R152 ;  /* 0x00000098004a7308 */ /* 0x000ea40000000800 */
[----:B--2---:R-:W-:Y:S01]  /*117c0*/  F2FP.PACK_AB R147, R74, R153 ;  /* 0x000000994a93723e */ /* 0x004fe200000000ff */
[----:B----4-:R-:W-:Y:S04]  /*117d0*/  FFMA.FTZ R3, R73, R97, R231 ;  /* 0x0000006149037223 */ /* 0x010fe800000100e7 */
[----:B------:R-:W-:Y:S04]  /*117e0*/  FADD.FTZ R3, R236, R3 ;  /* 0x00000003ec037221 */ /* 0x000fe80000010000 */
[----:B------:R-:W-:Y:S02]  /*117f0*/  FADD.FTZ R3, R237, R3 ;  /* 0x00000003ed037221 */ /* 0x000fe40000010000 */
[----:B---3--:R-:W-:Y:S02]  /*11800*/  FFMA.FTZ R73, R68, R96, R228 ;  /* 0x0000006044497223 */ /* 0x008fe400000100e4 */
[----:B------:R-:W-:Y:S02]  /*11810*/  FFMA.FTZ R69, R69, R89, R227 ;  /* 0x0000005945457223 */ /* 0x000fe400000100e3 */
[----:B------:R-:W-:Y:S02]  /*11820*/  FFMA.FTZ R68, R0, R88, R172 ;  /* 0x0000005800447223 */ /* 0x000fe400000100ac */
[----:B------:R-:W-:Y:S01]  /*11830*/  FADD.FTZ R0, R233, R73 ;  /* 0x00000049e9007221 */ /* 0x000fe20000010000 */
[-C--:B-1----:R-:W-:Y:S05]  /*11840*/  HMMA.16816.F32 R88, R148, R100.reuse, R4 ;  /* 0x000000649458723c */ /* 0x082fea0000001804 */
[----:B------:R-:W-:Y:S02]  /*11850*/  FADD.FTZ R0, R235, R0 ;  /* 0x00000000eb007221 */ /* 0x000fe40000010000 */
[----:B------:R-:W-:Y:S01]  /*11860*/  FADD.FTZ R5, R229, R69 ;  /* 0x00000045e5057221 */ /* 0x000fe20000010000 */
[C---:B------:R-:W-:Y:S04]  /*11870*/  HMMA.16816.F32 R92, R144.reuse, R100, R8 ;  /* 0x00000064905c723c */ /* 0x040fe80000001808 */
[----:B------:R-:W-:Y:S03]  /*11880*/  FADD.FTZ R4, R173, R68 ;  /* 0x00000044ad047221 */ /* 0x000fe60000010000 */
        /* <DEDUP_REMOVED lines=83> */
[----:B------:R-:W-:Y:S02]  /*11dc0*/  FADD.FTZ R4, R162, R5 ;  /* 0x00000005a2047221 */ /* 0x000fe40000010000 */
[----:B------:R-:W-:Y:S02]  /*11dd0*/  FADD.FTZ R3, R158, R3 ;  /* 0x000000039e037221 */ /* 0x000fe40000010000 */
[----:B------:R-:W-:Y:S01]  /*11de0*/  FADD.FTZ R0, R74, R0 ;  /* 0x000000004a007221 */ /* 0x000fe20000010000 */
[----:B------:R-:W-:Y:S04]  /*11df0*/  STL [R1+0x10], R4 ;  /* 0x0000100401007387 */ /* 0x000fe80000100800 */
[----:B------:R1:W-:Y:S04]  /*11e00*/  STL [R1+0x14], R3 ;  /* 0x0000140301007387 */ /* 0x0003e80000100800 */
[----:B------:R2:W-:Y:S01]  /*11e10*/  STL [R1+0x18], R0 ;  /* 0x0000180001007387 */ /* 0x0005e20000100800 */
[----:B-1----:R-:W-:Y:S02]  /*11e20*/  MOV R3, R71 ;  /* 0x0000004700037202 */ /* 0x002fe40000000f00 */
[----:B--2---:R-:W-:Y:S02]  /*11e30*/  MOV R0, R2 ;  /* 0x0000000200007202 */ /* 0x004fe40000000f00 */
[----:B------:R-:W-:Y:S01]  /*11e40*/  MOV R2, R72 ;  /* 0x0000004800027202 */ /* 0x000fe20000000f00 */
[----:B------:R-:W-:-:S05]  /*11e50*/  @P0 BRA `(.L_x_630) ;  /* 0xffffc53000000947 */ /* 0x000fca000383ffff */
.L_x_629:
[----:B------:R-:W-:-:S13]  /*11e60*/  ISETP.GE.AND P0, PT, R205, R239, PT ;  /* 0x000000efcd00720c */ /* 0x000fda0003f06270 */
[----:B------:R-:W-:Y:S05]  /*11e70*/  @!P0 BRA `(.L_x_631) ;  /* 0x0000576000008947 */ /* 0x000fea0003800000 */
[----:B------:R-:W-:Y:S01]  /*11e80*/  IMAD.MOV.U32 R85, RZ, RZ, R71 ;  /* 0x000000ffff557224 */ /* 0x000fe200078e0047 */
[----:B------:R-:W-:Y:S01]  /*11e90*/  MOV R87, R0 ;  /* 0x0000000000577202 */ /* 0x000fe20000000f00 */
[----:B------:R-:W-:Y:S01]  /*11ea0*/  IMAD.MOV.U32 R84, RZ, RZ, R72 ;  /* 0x000000ffff547224 */ /* 0x000fe200078e0048 */
[----:B------:R-:W-:Y:S02]  /*11eb0*/  MOV R86, R70 ;  /* 0x0000004600567202 */ /* 0x000fe40000000f00 */
.L_x_648:
[----:B--2---:R-:W2:Y:S01]  /*11ec0*/  LDL R176, [R1+0x34] ;  /* 0x0000340001b07983 */ /* 0x004ea20000100800 */
[----:B------:R-:W-:Y:S04]  /*11ed0*/  DEPBAR.LE SB0, 0x0 ;  /* 0x000080000000791a */ /* 0x000fe80000000000 */
[----:B------:R-:W2:Y:S01]  /*11ee0*/  LDL.64 R2, [R1+0x28] ;  /* 0x0000280001027983 */ /* 0x000ea20000100a00 */
[----:B------:R-:W-:Y:S01]  /*11ef0*/  WARPSYNC 0xffffffff ;  /* 0xffffffff00007948 */ /* 0x000fe20003800000 */
[----:B------:R-:W-:Y:S01]  /*11f00*/  SHF.R.S32.HI R0, RZ, 0x1f, R205 ;  /* 0x0000001fff007819 */ /* 0x000fe200000114cd */
[----:B------:R-:W-:Y:S01]  /*11f10*/  ULDC UR4, c[0x0][0x324] ;  /* 0x0000c90000047ab9 */ /* 0x000fe20000000800 */
[----:B------:R-:W-:Y:S01]  /*11f20*/  MOV R211, 0x5 ;  /* 0x0000000500d37802 */ /* 0x000fe20000000f00 */
[----:B------:R-:W-:Y:S01]  /*11f30*/  ULOP3.LUT UR4, URZ, UR4, URZ, 0x33, !UPT ;  /* 0x000000043f047292 */ /* 0x000fe2000f8e333f */
[----:B------:R-:W-:Y:S01]  /*11f40*/  BAR.SYNC.DEFER_BLOCKING 0x0 ;  /* 0x0000000000007b1d */ /* 0x000fe20000010000 */
[----:B------:R-:W-:Y:S04]  /*11f50*/  IMAD R0, R0, c[0x0][0x208], RZ ;  /* 0x0000820000007a24 */ /* 0x000fe800078e02ff */
[C---:B------:R-:W-:Y:S03]  /*11f60*/  IMAD R0, R205.reuse, c[0x0][0x20c], R0 ;  /* 0x00008300cd007a24 */ /* 0x040fe600078e0200 */
[----:B------:R-:W-:Y:S08]  /*11f70*/  LDSM.16.M88.4 R80, [R195] ;  /* 0x00000000c350783b */ /* 0x000ff00000000200 */
[----:B------:R-:W3:Y:S08]  /*11f80*/  LDSM.16.M88.4 R16, [R188] ;  /* 0x00000000bc10783b */ /* 0x000ef00000000200 */
[----:B------:R-:W4:Y:S08]  /*11f90*/  LDSM.16.M88.4 R76, [R195+0x2000] ;  /* 0x00200000c34c783b */ /* 0x000f300000000200 */
[----:B------:R-:W5:Y:S08]  /*11fa0*/  LDSM.16.M88.4 R32, [R188+0x800] ;  /* 0x00080000bc20783b */ /* 0x000f700000000200 */
        /* <DEDUP_REMOVED lines=8> */
[----:B------:R-:W2:Y:S04]  /*12030*/  LDL R217, [R1+0x30] ;  /* 0x0000300001d97983 */ /* 0x000ea80000100800 */
[----:B------:R-:W2:Y:S06]  /*12040*/  LDL.64 R226, [R1+0x20] ;  /* 0x0000200001e27983 */ /* 0x000eac0000100a00 */
[----:B------:R-:W2:Y:S04]  /*12050*/  LDL R215, [R1+0x40] ;  /* 0x0000400001d77983 */ /* 0x000ea80000100800 */
[----:B------:R-:W2:Y:S01]  /*12060*/  LDL R213, [R1+0x44] ;  /* 0x0000440001d57983 */ /* 0x000ea20000100800 */
[-C--:B-1-3--:R-:W-:Y:S08]  /*12070*/  HMMA.16816.F32 R4, R80, R16.reuse, RZ ;  /* 0x000000105004723c */ /* 0x08aff000000018ff */
[C---:B----4-:R-:W-:Y:S08]  /*12080*/  HMMA.16816.F32 R8, R76.reuse, R16, RZ ;  /* 0x000000104c08723c */ /* 0x050ff000000018ff */
        /* <DEDUP_REMOVED lines=18> */
[----:B------:R-:W1:Y:S03]  /*121b0*/  LDSM.16.M88.4 R152, [R201] ;  /* 0x00000000c998783b */ /* 0x000e660000000200 */
[----:B--2---:R-:W-:Y:S04]  /*121c0*/  MOV R3, R176 ;  /* 0x000000b000037202 */ /* 0x004fe80000000f00 */
[-C--:B------:R-:W-:Y:S08]  /*121d0*/  HMMA.16816.F32 R4, R156, R160.reuse, R4 ;  /* 0x000000a09c04723c */ /* 0x080ff00000001804 */
[C---:B------:R-:W-:Y:S07]  /*121e0*/  HMMA.16816.F32 R8, R164.reuse, R160, R8 ;  /* 0x000000a0a408723c */ /* 0x040fee0000001808 */
[----:B------:R-:W-:Y:S01]  /*121f0*/  IMAD.WIDE.U32 R160, R205, c[0x0][0x208], RZ ;  /* 0x00008200cda07a25 */ /* 0x000fe200078e00ff */
[-C--:B------:R-:W-:Y:S04]  /*12200*/  HMMA.16816.F32 R12, R164, R162.reuse, R12 ;  /* 0x000000a2a40c723c */ /* 0x080fe8000000180c */
[----:B------:R-:W-:Y:S01]  /*12210*/  IADD3 R0, R161, R0, RZ ;  /* 0x00000000a1007210 */ /* 0x000fe20007ffe0ff */
[----:B------:R-:W-:Y:S03]  /*12220*/  IMAD.WIDE.U32 R2, R160, 0x50, R2 ;  /* 0x00000050a0027825 */ /* 0x000fe600078e0002 */
[C---:B------:R-:W-:Y:S01]  /*12230*/  HMMA.16816.F32 R16, R156.reuse, R162, R16 ;  /* 0x000000a29c10723c */ /* 0x040fe20000001810 */
[----:B------:R-:W2:Y:S03]  /*12240*/  LDSM.16.M88.4 R160, [R200] ;  /* 0x00000000c8a0783b */ /* 0x000ea60000000200 */
[----:B------:R-:W-:Y:S01]  /*12250*/  IMAD R0, R0, 0x50, RZ ;  /* 0x0000005000007824 */ /* 0x000fe200078e02ff */
[C---:B------:R-:W-:Y:S03]  /*12260*/  LEA R176, P0, R2.reuse, c[0x0][0x1f8], 0x1 ;  /* 0x00007e0002b07a11 */ /* 0x040fe600078008ff */
[-C--:B------:R-:W-:Y:S04]  /*12270*/  HMMA.16816.F32 R20, R156, R168.reuse, R20 ;  /* 0x000000a89c14723c */ /* 0x080fe80000001814 */
[----:B------:R-:W-:Y:S04]  /*12280*/  IADD3 R0, R3, R0, RZ ;  /* 0x0000000003007210 */ /* 0x000fe80007ffe0ff */
[C---:B------:R-:W-:Y:S04]  /*12290*/  HMMA.16816.F32 R24, R164.reuse, R168, R24 ;  /* 0x000000a8a418723c */ /* 0x040fe80000001818 */
[----:B------:R-:W-:Y:S03]  /*122a0*/  LEA.HI.X R177, R2, c[0x0][0x1fc], R0, 0x1, P0 ;  /* 0x00007f0002b17a11 */ /* 0x000fe600000f0c00 */
[----:B------:R-:W-:Y:S01]  /*122b0*/  MOV R168, c[0x0][0x208] ;  /* 0x0000820000a87a02 */ /* 0x000fe20000000f00 */
[-C--:B------:R-:W-:Y:S01]  /*122c0*/  HMMA.16816.F32 R28, R164, R170.reuse, R28 ;  /* 0x000000aaa41c723c */ /* 0x080fe2000000181c */
[----:B------:R-:W-:Y:S01]  /*122d0*/  @!PT LDS RZ, [RZ] ;  /* 0x00000000fffff984 */ /* 0x000fe20000000800 */
[----:B------:R-:W-:Y:S01]  /*122e0*/  @!PT LDS RZ, [RZ] ;  /* 0x00000000fffff984 */ /* 0x000fe20000000800 */
[----:B------:R-:W-:Y:S01]  /*122f0*/  @!PT LDS RZ, [RZ] ;  /* 0x00000000fffff984 */ /* 0x000fe20000000800 */
[----:B------:R3:W-:Y:S03]  /*12300*/  LDGSTS.E.BYPASS.LTC128B.128 [R207+0x100], [R176.64], !P4 ;  /* 0x00100000b0cf7fae */ /* 0x0007e6000e101d48 */
[C---:B------:R-:W-:Y:S02]  /*12310*/  SHF.L.U32 R178, R168.reuse, 0x5, RZ ;  /* 0x00000005a8b27819 */ /* 0x040fe400000006ff */
[----:B------:R-:W-:Y:S02]  /*12320*/  SHF.L.U64.HI R0, R168, R211, c[0x0][0x20c] ;  /* 0x00008300a8007619 */ /* 0x000fe400000102d3 */
[C---:B------:R-:W-:Y:S07]  /*12330*/  HMMA.16816.F32 R32, R156.reuse, R170, R32 ;  /* 0x000000aa9c20723c */ /* 0x040fee0000001820 */
[----:B------:R-:W-:Y:S01]  /*12340*/  IADD3 R170, P1, R176, R178, RZ ;  /* 0x000000b2b0aa7210 */ /* 0x000fe20007f3e0ff */
[-C--:B------:R-:W-:Y:S04]  /*12350*/  HMMA.16816.F32 R36, R156, R172.reuse, R36 ;  /* 0x000000ac9c24723c */ /* 0x080fe80000001824 */
[----:B------:R-:W-:Y:S02]  /*12360*/  IADD3.X R171, R177, R0, RZ, P1, !PT ;  /* 0x00000000b1ab7210 */ /* 0x000fe40000ffe4ff */
[----:B------:R-:W-:Y:S02]  /*12370*/  IADD3 R168, P0, R170, R178, RZ ;  /* 0x000000b2aaa87210 */ /* 0x000fe40007f1e0ff */
[C---:B------:R-:W-:Y:S01]  /*12380*/  HMMA.16816.F32 R40, R164.reuse, R172, R40 ;  /* 0x000000aca428723c */ /* 0x040fe20000001828 */
[----:B------:R4:W-:Y:S03]  /*12390*/  LDGSTS.E.BYPASS.LTC128B.128 [R207+0x900], [R170.64], !P4 ;  /* 0x00900000aacf7fae */ /* 0x0009e6000e101d48 */
[----:B------:R-:W-:Y:S02]  /*123a0*/  IADD3.X R169, R171, R0, RZ, P0, !PT ;  /* 0x00000000aba97210 */ /* 0x000fe400007fe4ff */
[----:B------:R-:W-:Y:S02]  /*123b0*/  IADD3 R2, P1, R168, R178, RZ ;  /* 0x000000b2a8027210 */ /* 0x000fe40007f3e0ff */
[-C--:B------:R-:W-:Y:S01]  /*123c0*/  HMMA.16816.F32 R44, R164, R174.reuse, R44 ;  /* 0x000000aea42c723c */ /* 0x080fe2000000182c */
[----:B------:R4:W-:Y:S03]  /*123d0*/  LDGSTS.E.BYPASS.LTC128B.128 [R207+0x1100], [R168.64], !P4 ;  /* 0x01100000a8cf7fae */ /* 0x0009e6000e101d48 */
[----:B------:R-:W-:Y:S02]  /*123e0*/  IADD3.X R3, R169, R0, RZ, P1, !PT ;  /* 0x00000000a9037210 */ /* 0x000fe40000ffe4ff */
[----:B------:R-:W-:Y:S02]  /*123f0*/  IADD3 R172, P0, R2, R178, RZ ;  /* 0x000000b202ac7210 */ /* 0x000fe40007f1e0ff */
[C---:B------:R-:W-:Y:S01]  /*12400*/  HMMA.16816.F32 R48, R156.reuse, R174, R48 ;  /* 0x000000ae9c30723c */ /* 0x040fe20000001830 */
[----:B------:R5:W-:Y:S03]  /*12410*/  LDGSTS.E.BYPASS.LTC128B.128 [R207+0x1900], [R2.64], !P4 ;  /* 0x0190000002cf7fae */ /* 0x000be6000e101d48 */
[----:B------:R-:W-:Y:S02]  /*12420*/  IADD3.X R173, R3, R0, RZ, P0, !PT ;  /* 0x0000000003ad7210 */ /* 0x000fe400007fe4ff */
[----:B------:R-:W-:Y:S02]  /*12430*/  ISETP.GT.AND P0, PT, R205, R239, PT ;  /* 0x000000efcd00720c */ /* 0x000fe40003f04270 */
[-C--:B-1----:R-:W-:Y:S01]  /*12440*/  HMMA.16816.F32 R52, R156, R152.reuse, R52 ;  /* 0x000000989c34723c */ /* 0x082fe20000001834 */
[----:B------:R1:W-:Y:S07]  /*12450*/  LDGSTS.E.BYPASS.LTC128B.128 [R207+0x2100], [R172.64], !P4 ;  /* 0x02100000accf7fae */ /* 0x0003ee000e101d48 */
[C---:B------:R-:W-:Y:S01]  /*12460*/  HMMA.16816.F32 R56, R164.reuse, R152, R56 ;  /* 0x00000098a438723c */ /* 0x040fe20000001838 */
[----:B---3--:R-:W-:Y:S07]  /*12470*/  LDSM.16.M88.4 R176, [R196+0x2000] ;  /* 0x00200000c4b0783b */ /* 0x008fee0000000200 */
[-C--:B------:R-:W-:Y:S01]  /*12480*/  HMMA.16816.F32 R60, R164, R154.reuse, R60 ;  /* 0x0000009aa43c723c */ /* 0x080fe2000000183c */
[----:B----4-:R-:W-:Y:S07]  /*12490*/  LDSM.16.M88.4 R168, [R196] ;  /* 0x00000000c4a8783b */ /* 0x010fee0000000200 */
[C---:B------:R-:W-:Y:S01]  /*124a0*/  HMMA.16816.F32 R64, R156.reuse, R154, R64 ;  /* 0x0000009a9c40723c */ /* 0x040fe20000001840 */
[----:B------:R-:W-:Y:S07]  /*124b0*/  LDSM.16.M88.4 R180, [R194+0x800] ;  /* 0x00080000c2b4783b */ /* 0x000fee0000000200 */
[-C--:B--2---:R-:W-:Y:S01]  /*124c0*/  HMMA.16816.F32 R68, R156, R160.reuse, R68 ;  /* 0x000000a09c44723c */ /* 0x084fe20000001844 */
[----:B-1----:R-:W1:Y:S07]  /*124d0*/  LDSM.16.M88.4 R172, [R194] ;  /* 0x00000000c2ac783b */ /* 0x002e6e0000000200 */
[C---:B------:R-:W-:Y:S01]  /*124e0*/  HMMA.16816.F32 R72, R164.reuse, R160, R72 ;  /* 0x000000a0a448723c */ /* 0x040fe20000001848 */
[----:B------:R-:W2:Y:S07]  /*124f0*/  LDSM.16.M88.4 R152, [R194+0x1000] ;  /* 0x00100000c298783b */ /* 0x000eae0000000200 */
[-C--:B------:R-:W-:Y:S01]  /*12500*/  HMMA.16816.F32 R76, R164, R162.reuse, R76 ;  /* 0x000000a2a44c723c */ /* 0x080fe2000000184c */
[----:B------:R-:W3:Y:S07]  /*12510*/  LDSM.16.M88.4 R164, [R194+0x1800] ;  /* 0x00180000c2a4783b */ /* 0x000eee0000000200 */
[----:B------:R-:W-:Y:S01]  /*12520*/  HMMA.16816.F32 R80, R156, R162, R80 ;  /* 0x000000a29c50723c */ /* 0x000fe20000001850 */
[----:B------:R-:W4:Y:S08]  /*12530*/  LDSM.16.M88.4 R184, [R194+0x2000] ;  /* 0x00200000c2b8783b */ /* 0x000f300000000200 */
[----:B------:R-:W-:Y:S01]  /*12540*/  LDSM.16.M88.4 R156, [R197] ;  /* 0x00000000c59c783b */ /* 0x000fe20000000200 */
[-C--:B-1----:R-:W-:Y:S07]  /*12550*/  HMMA.16816.F32 R4, R168, R172.reuse, R4 ;  /* 0x000000aca804723c */ /* 0x082fee0000001804 */
[----:B------:R-:W1:Y:S01]  /*12560*/  LDSM.16.M88.4 R160, [R191] ;  /* 0x00000000bfa0783b */ /* 0x000e620000000200 */
[C---:B------:R-:W-:Y:S07]  /*12570*/  HMMA.16816.F32 R8, R176.reuse, R172, R8 ;  /* 0x000000acb008723c */ /* 0x040fee0000001808 */
[----:B------:R-:W0:Y:S01]  /*12580*/  LDGDEPBAR ;  /* 0x00000000000079af */ /* 0x000e220000000000 */
[-C--:B------:R-:W-:Y:S08]  /*12590*/  HMMA.16816.F32 R12, R176, R174.reuse, R12 ;  /* 0x000000aeb00c723c */ /* 0x080ff0000000180c */
[C---:B------:R-:W-:Y:S01]  /*125a0*/  HMMA.16816.F32 R16, R168.reuse, R174, R16 ;  /* 0x000000aea810723c */ /* 0x040fe20000001810 */
[----:B------:R-:W1:Y:S07]  /*125b0*/  LDSM.16.M88.4 R172, [R197+0x2000] ;  /* 0x00200000c5ac783b */ /* 0x000e6e0000000200 */
[-C--:B------:R-:W-:Y:S08]  /*125c0*/  HMMA.16816.F32 R20, R168, R180.reuse, R20 ;  /* 0x000000b4a814723c */ /* 0x080ff00000001814 */
[C---:B------:R-:W-:Y:S08]  /*125d0*/  HMMA.16816.F32 R24, R176.reuse, R180, R24 ;  /* 0x000000b4b018723c */ /* 0x040ff00000001818 */
[-C--:B------:R-:W-:Y:S08]  /*125e0*/  HMMA.16816.F32 R28, R176, R182.reuse, R28 ;  /* 0x000000b6b01c723c */ /* 0x080ff0000000181c */
[C---:B------:R-:W-:Y:S08]  /*125f0*/  HMMA.16816.F32 R32, R168.reuse, R182, R32 ;  /* 0x000000b6a820723c */ /* 0x040ff00000001820 */
[-C--:B--2---:R-:W-:Y:S08]  /*12600*/  HMMA.16816.F32 R36, R168, R152.reuse, R36 ;  /* 0x00000098a824723c */ /* 0x084ff00000001824 */
        /* <DEDUP_REMOVED lines=16> */
[----:B------:R1:W2:Y:S04]  /*12710*/  MUFU.TANH R187, R0 ;  /* 0x0000000000bb7308 */ /* 0x0002a80000002400 */
[----:B-----5:R-:W-:Y:S02]  /*12720*/  FMUL.FTZ R3, R10, c[0x0][0x320] ;  /* 0x0000c8000a037a20 */ /* 0x020fe40000410000 */
        /* <DEDUP_REMOVED lines=41> */
[----:B------:R-:W-:Y:S01]  /*129c0*/  IADD3 R5, R213, R215, RZ ;  /* 0x000000d7d5057210 */ /* 0x000fe20007ffe0ff */
[-C--:B------:R-:W-:Y:S01]  /*129d0*/  HMMA.16816.F32 R60, R172, R6.reuse, R60 ;  /* 0x00000006ac3c723c */ /* 0x080fe2000000183c */
[----:B------:R-:W-:Y:S02]  /*129e0*/  MOV R213, c[0x0][0x2c4] ;  /* 0x0000b10000d57a02 */ /* 0x000fe40000000f00 */
[----:B------:R1:W1:Y:S02]  /*129f0*/  MUFU.TANH R222, R0 ;  /* 0x0000000000de7308 */ /* 0x0002640000002400 */
[----:B------:R-:W-:Y:S03]  /*12a00*/  ISETP.NE.AND P2, PT, R213, 0x1, PT ;  /* 0x00000001d500780c */ /* 0x000fe60003f45270 */
[C---:B------:R-:W-:Y:S05]  /*12a10*/  HMMA.16816.F32 R64, R156.reuse, R6, R64 ;  /* 0x000000069c40723c */ /* 0x040fea0000001840 */
[----:B------:R3:W3:Y:S02]  /*12a20*/  MUFU.TANH R176, R2 ;  /* 0x0000000200b07308 */ /* 0x0006e40000002400 */
[----:B------:R-:W-:Y:S01]  /*12a30*/  @P0 MOV R6, R226 ;  /* 0x000000e200060202 */ /* 0x000fe20000000f00 */
[-C--:B-----5:R-:W-:Y:S04]  /*12a40*/  HMMA.16816.F32 R68, R156, R8.reuse, R68 ;  /* 0x000000089c44723c */ /* 0x0a0fe80000001844 */
[----:B------:R-:W-:Y:S01]  /*12a50*/  @P0 MOV R7, R217 ;  /* 0x000000d900070202 */ /* 0x000fe20000000f00 */
[----:B--2---:R-:W-:Y:S03]  /*12a60*/  FMUL.FTZ R3, R57, c[0x0][0x320] ;  /* 0x0000c80039037a20 */ /* 0x004fe60000410000 */
[C---:B------:R-:W-:Y:S04]  /*12a70*/  HMMA.16816.F32 R72, R172.reuse, R8, R72 ;  /* 0x00000008ac48723c */ /* 0x040fe80000001848 */
[----:B-1----:R-:W-:Y:S03]  /*12a80*/  FMUL.FTZ R0, R15, c[0x0][0x320] ;  /* 0x0000c8000f007a20 */ /* 0x002fe60000410000 */
[----:B------:R-:W-:Y:S01]  /*12a90*/  @P0 MOV R9, c[0x0][0x1e0] ;  /* 0x0000780000090a02 */ /* 0x000fe20000000f00 */
[----:B------:R1:W2:Y:S01]  /*12aa0*/  MUFU.TANH R221, R0 ;  /* 0x0000000000dd7308 */ /* 0x0002a20000002400 */
[-C--:B------:R-:W-:Y:S03]  /*12ab0*/  HMMA.16816.F32 R76, R172, R10.reuse, R76 ;  /* 0x0000000aac4c723c */ /* 0x080fe6000000184c */
[----:B---3--:R-:W-:Y:S01]  /*12ac0*/  FMUL.FTZ R2, R58, c[0x0][0x320] ;  /* 0x0000c8003a027a20 */ /* 0x008fe20000410000 */
[----:B------:R-:W-:Y:S04]  /*12ad0*/  MOV R58, c[0x0][0x32c] ;  /* 0x0000cb00003a7a02 */ /* 0x000fe80000000f00 */
[----:B------:R-:W-:Y:S04]  /*12ae0*/  HMMA.16816.F32 R80, R156, R10, R80 ;  /* 0x0000000a9c50723c */ /* 0x000fe80000001850 */
[----:B------:R-:W-:Y:S01]  /*12af0*/  ISETP.GE.AND P5, PT, R58, 0x1, PT ;  /* 0x000000013a00780c */ /* 0x000fe20003fa6270 */
[----:B-1----:R-:W-:Y:S11]  /*12b00*/  FMUL.FTZ R0, R16, c[0x0][0x320] ;  /* 0x0000c80010007a20 */ /* 0x002ff60000410000 */
[----:B------:R-:W-:Y:S01]  /*12b10*/  FMUL.FTZ R4, R78, c[0x0][0x320] ;  /* 0x0000c8004e047a20 */ /* 0x000fe20000410000 */
[----:B------:R1:W3:Y:S02]  /*12b20*/  MUFU.TANH R15, R0 ;  /* 0x00000000000f7308 */ /* 0x0002e40000002400 */
        /* <DEDUP_REMOVED lines=54> */
[----:B------:R5:W1:Y:S02]  /*12e90*/  MUFU.TANH R171, R0 ;  /* 0x0000000000ab7308 */ /* 0x000a640000002400 */
[----:B-----5:R-:W-:Y:S08]  /*12ea0*/  FMUL.FTZ R0, R47, c[0x0][0x320] ;  /* 0x0000c8002f007a20 */ /* 0x020ff00000410000 */
        /* <DEDUP_REMOVED lines=10> */
[----:B------:R5:W1:Y:S10]  /*12f50*/  MUFU.TANH R52, R2 ;  /* 0x0000000200347308 */ /* 0x000a740000002400 */
[----:B------:R1:W1:Y:S01]  /*12f60*/  MUFU.TANH R30, R0 ;  /* 0x00000000001e7308 */ /* 0x0002620000002400 */
[----:B-----5:R-:W-:Y:S01]  /*12f70*/  @P0 IADD3 R2, R205, -0x1, RZ ;  /* 0xffffffffcd020810 */ /* 0x020fe20007ffe0ff */
[----:B-1----:R-:W-:Y:S08]  /*12f80*/  FMUL.FTZ R0, R53, c[0x0][0x320] ;  /* 0x0000c80035007a20 */ /* 0x002ff00000410000 */
[----:B------:R1:W1:Y:S02]  /*12f90*/  MUFU.TANH R25, R0 ;  /* 0x0000000000197308 */ /* 0x0002640000002400 */
[----:B-1----:R-:W-:Y:S08]  /*12fa0*/  FMUL.FTZ R0, R54, c[0x0][0x320] ;  /* 0x0000c80036007a20 */ /* 0x002ff00000410000 */
[----:B------:R1:W1:Y:S10]  /*12fb0*/  MUFU.TANH R54, R4 ;  /* 0x0000000400367308 */ /* 0x0002740000002400 */
[----:B------:R5:W2:Y:S01]  /*12fc0*/  MUFU.TANH R39, R0 ;  /* 0x0000000000277308 */ /* 0x000aa20000002400 */
[----:B-1----:R-:W-:Y:S01]  /*12fd0*/  @P0 SHF.L.U32 R4, R9, 0x5, RZ ;  /* 0x0000000509040819 */ /* 0x002fe200000006ff */
[----:B-----5:R-:W-:Y:S08]  /*12fe0*/  FMUL.FTZ R0, R55, c[0x0][0x320] ;  /* 0x0000c80037007a20 */ /* 0x020ff00000410000 */
[----:B------:R1:W1:Y:S02]  /*12ff0*/  MUFU.TANH R35, R0 ;  /* 0x0000000000237308 */ /* 0x0002640000002400 */
[----:B-1----:R-:W-:Y:S02]  /*13000*/  FMUL.FTZ R0, R56, c[0x0][0x320] ;  /* 0x0000c80038007a20 */ /* 0x002fe40000410000 */
[----:B------:R-:W5:Y:S06]  /*13010*/  LDL R56, [R1] ;  /* 0x0000000001387983 */ /* 0x000f6c0000100800 */
        /* <DEDUP_REMOVED lines=37> */
[----:B-1----:R-:W-:Y:S05]  /*13270*/  @P0 SHF.R.S32.HI R0, RZ, 0x1f, R2 ;  /* 0x0000001fff000819 */ /* 0x002fea0000011402 */
[----:B------:R-:W-:Y:S04]  /*13280*/  @P0 IMAD R0, R0, c[0x0][0x1e0], RZ ;  /* 0x0000780000000a24 */ /* 0x000fe800078e02ff */
[C---:B------:R-:W-:Y:S02]  /*13290*/  @P0 IMAD R0, R2.reuse, c[0x0][0x1e4], R0 ;  /* 0x0000790002000a24 */ /* 0x040fe400078e0200 */
[----:B------:R-:W-:Y:S05]  /*132a0*/  @P0 IMAD.WIDE.U32 R2, R2, c[0x0][0x1e0], RZ ;  /* 0x0000780002020a25 */ /* 0x000fea00078e00ff */
[----:B------:R-:W-:Y:S01]  /*132b0*/  @P0 IADD3 R0, R3, R0, RZ ;  /* 0x0000000003000210 */ /* 0x000fe20007ffe0ff */
[----:B------:R-:W-:Y:S04]  /*132c0*/  @P0 IMAD.WIDE.U32 R6, R2, 0x50, R6 ;  /* 0x0000005002060825 */ /* 0x000fe800078e0006 */
[----:B------:R-:W-:Y:S01]  /*132d0*/  @P0 IMAD R0, R0, 0x50, RZ ;  /* 0x0000005000000824 */ /* 0x000fe200078e02ff */
[----:B------:R-:W-:Y:S01]  /*132e0*/  @P0 LEA R2, P1, R6, c[0x0][0x1c8], 0x1 ;  /* 0x0000720006020a11 */ /* 0x000fe200078208ff */
[----:B------:R-:W-:Y:S03]  /*132f0*/  FMUL.FTZ R3, R79, c[0x0][0x320] ;  /* 0x0000c8004f037a20 */ /* 0x000fe60000410000 */
[----:B------:R-:W-:Y:S01]  /*13300*/  @P0 IADD3 R0, R7, R0, RZ ;  /* 0x0000000007000210 */ /* 0x000fe20007ffe0ff */
[----:B------:R-:W-:Y:S01]  /*13310*/  FMUL.FTZ R7, R80, c[0x0][0x320] ;  /* 0x0000c80050077a20 */ /* 0x000fe20000410000 */
[----:B------:R1:W1:Y:S10]  /*13320*/  MUFU.TANH R55, R3 ;  /* 0x0000000300377308 */ /* 0x0002740000002400 */
[----:B------:R2:W2:Y:S01]  /*13330*/  MUFU.TANH R11, R7 ;  /* 0x00000007000b7308 */ /* 0x0004a20000002400 */
[----:B-1----:R-:W-:Y:S01]  /*13340*/  @P0 LEA.HI.X R3, R6, c[0x0][0x1cc], R0, 0x1, P1 ;  /* 0x0000730006030a11 */ /* 0x002fe200008f0c00 */
[----:B------:R-:W-:Y:S01]  /*13350*/  @P2 IMAD.HI.U32 R6, R5, c[0x0][0x2c8], RZ ;  /* 0x0000b20005062a27 */ /* 0x000fe200078e00ff */
[----:B------:R-:W-:Y:S02]  /*13360*/  @P0 IADD3 R8, P1, R2, R4, RZ ;  /* 0x0000000402080210 */ /* 0x000fe40007f3e0ff */
[----:B------:R-:W-:Y:S01]  /*13370*/  @P0 SHF.L.U64.HI R0, R9, R211, c[0x0][0x1e4] ;  /* 0x0000790009000619 */ /* 0x000fe200000102d3 */
[----:B------:R-:W-:Y:S01]  /*13380*/  @!PT LDS RZ, [RZ] ;  /* 0x00000000fffff984 */ /* 0x000fe20000000800 */
[----:B------:R-:W-:Y:S01]  /*13390*/  @!PT LDS RZ, [RZ] ;  /* 0x00000000fffff984 */ /* 0x000fe20000000800 */
[----:B------:R-:W-:Y:S01]  /*133a0*/  @!PT LDS RZ, [RZ] ;  /* 0x00000000fffff984 */ /* 0x000fe20000000800 */
[----:B------:R1:W-:Y:S01]  /*133b0*/  @P0 LDGSTS.E.BYPASS.LTC128B.128 [R207+0x2900], [R2.64], !P4 ;  /* 0x0290000002cf0fae */ /* 0x0003e2000e101d48 */
[----:B------:R-:W-:Y:S02]  /*133c0*/  @P2 SHF.R.U32.HI R5, RZ, c[0x0][0x2cc], R6 ;  /* 0x0000b300ff052a19 */ /* 0x000fe40000011606 */
[----:B------:R-:W-:Y:S01]  /*133d0*/  @P0 IADD3.X R9, R3, R0, RZ, P1, !PT ;  /* 0x0000000003090210 */ /* 0x000fe20000ffe4ff */
[----:B--2---:R-:W-:Y:S01]  /*133e0*/  FMUL.FTZ R7, R81, c[0x0][0x320] ;  /* 0x0000c80051077a20 */ /* 0x004fe20000410000 */
[-C--:B------:R-:W-:Y:S03]  /*133f0*/  @P0 IADD3 R6, P3, R8, R4.reuse, RZ ;  /* 0x0000000408060210 */ /* 0x080fe60007f7e0ff */
[----:B------:R2:W-:Y:S01]  /*13400*/  @P0 LDGSTS.E.BYPASS.LTC128B.128 [R207+0x3100], [R8.64], !P4 ;  /* 0x0310000008cf0fae */ /* 0x0005e2000e101d48 */
[----:B------:R3:W2:Y:S01]  /*13410*/  MUFU.TANH R10, R7 ;  /* 0x00000007000a7308 */ /* 0x0006a20000002400 */
[----:B-1----:R-:W-:Y:S02]  /*13420*/  @P0 IADD3 R2, P2, R6, R4, RZ ;  /* 0x0000000406020210 */ /* 0x002fe40007f5e0ff */
[----:B---3--:R-:W-:Y:S02]  /*13430*/  @P0 IADD3.X R7, R9, R0, RZ, P3, !PT ;  /* 0x0000000009070210 */ /* 0x008fe40001ffe4ff */
[----:B--2---:R-:W-:Y:S01]  /*13440*/  @P0 IADD3 R8, P1, R2, R4, RZ ;  /* 0x0000000402080210 */ /* 0x004fe20007f3e0ff */
[----:B------:R-:W-:Y:S01]  /*13450*/  FMUL.FTZ R4, R82, c[0x0][0x320] ;  /* 0x0000c80052047a20 */ /* 0x000fe20000410000 */
[-C--:B------:R-:W-:Y:S01]  /*13460*/  @P0 IADD3.X R3, R7, R0.reuse, RZ, P2, !PT ;  /* 0x0000000007030210 */ /* 0x080fe200017fe4ff */
[----:B------:R1:W-:Y:S02]  /*13470*/  @P0 LDGSTS.E.BYPASS.LTC128B.128 [R207+0x3900], [R6.64], !P4 ;  /* 0x0390000006cf0fae */ /* 0x0003e4000e101d48 */
[----:B------:R2:W3:Y:S01]  /*13480*/  MUFU.TANH R12, R4 ;  /* 0x00000004000c7308 */ /* 0x0004e20000002400 */
[----:B------:R-:W-:Y:S01]  /*13490*/  @P0 IADD3.X R9, R3, R0, RZ, P1, !PT ;  /* 0x0000000003090210 */ /* 0x000fe20000ffe4ff */
[----:B------:R-:W-:Y:S04]  /*134a0*/  IMAD R0, R205, -0x50, RZ ;  /* 0xffffffb0cd007824 */ /* 0x000fe800078e02ff */
[----:B------:R1:W-:Y:S08]  /*134b0*/  @P0 LDGSTS.E.BYPASS.LTC128B.128 [R207+0x4100], [R2.64], !P4 ;  /* 0x0410000002cf0fae */ /* 0x0003f0000e101d48 */
[----:B------:R3:W-:Y:S08]  /*134c0*/  @P0 LDGSTS.E.BYPASS.LTC128B.128 [R207+0x4900], [R8.64], !P4 ;  /* 0x0490000008cf0fae */ /* 0x0007f0000e101d48 */
[----:B------:R-:W0:Y:S08]  /*134d0*/  LDGDEPBAR ;  /* 0x00000000000079af */ /* 0x000e300000000000 */
[----:B--2---:R-:W2:Y:S01]  /*134e0*/  SHFL.IDX PT, R4, R5, RZ, 0x1c1f ;  /* 0x001c1fff05047589 */ /* 0x004ea200000e0000 */
[----:B-1----:R-:W-:Y:S04]  /*134f0*/  FMUL.FTZ R2, R83, c[0x0][0x320] ;  /* 0x0000c80053027a20 */ /* 0x002fe80000410000 */
[----:B---3--:R5:W1:Y:S02]  /*13500*/  MUFU.TANH R9, R2 ;  /* 0x0000000200097308 */ /* 0x008a640000002400 */
[----:B-----5:R-:W-:Y:S04]  /*13510*/  IADD3 R2, -R56, 0x1, R0 ;  /* 0x0000000138027810 */ /* 0x020fe80007ffe100 */
[----:B------:R-:W-:Y:S04]  /*13520*/  IADD3 R2, -R243, R2, R244 ;  /* 0x00000002f3027210 */ /* 0x000fe80007ffe1f4 */
[C---:B------:R-:W-:Y:S02]  /*13530*/  IADD3 R6, R2.reuse, c[0x0][0x328], RZ ;  /* 0x0000ca0002067a10 */ /* 0x040fe40007ffe0ff */
[----:B------:R-:W-:Y:S02]  /*13540*/  IADD3 R7, R2, UR4, RZ ;  /* 0x0000000402077c10 */ /* 0x000fe4000fffe0ff */
[----:B--2---:R-:W-:Y:S02]  /*13550*/  IADD3 R3, R6, R4, RZ ;  /* 0x0000000406037210 */ /* 0x004fe40007ffe0ff */
        /* <DEDUP_REMOVED lines=13> */
.L_x_634:
[----:B------:R-:W-:Y:S04]  /*13630*/  MOV R8, c[0x0][0x32c] ;  /* 0x0000cb0000087a02 */ /* 0x000fe80000000f00 */
[----:B------:R-:W-:-:S13]  /*13640*/  ISETP.NE.AND P0, PT, R8, 0x1, PT ;  /* 0x000000010800780c */ /* 0x000fda0003f05270 */
[----:B------:R-:W-:Y:S05]  /*13650*/  @P0 IMAD.HI.U32 R8, R4, c[0x0][0x330], RZ ;  /* 0x0000cc0004080a27 */ /* 0x000fea00078e00ff */
[----:B------:R-:W-:Y:S02]  /*13660*/  @P0 SHF.R.U32.HI R4, RZ, c[0x0][0x334], R8 ;  /* 0x0000cd00ff040a19 */ /* 0x000fe40000011608 */
.L_x_635:
[----:B------:R-:W-:Y:S05]  /*13670*/  BSYNC B0 ;  /* 0x0000000000007941 */ /* 0x000fea0003800000 */
.L_x_633:
[----:B------:R-:W-:Y:S04]  /*13680*/  IMAD.IADD R8, R0, 0x1, -R56 ;  /* 0x0000000100087824 */ /* 0x000fe800078e0a38 */
[----:B------:R-:W-:Y:S05]  /*13690*/  IMAD R4, R4, c[0x0][0x32c], R8 ;  /* 0x0000cb0004047a24 */ /* 0x000fea00078e0208 */
[----:B------:R-:W-:Y:S02]  /*136a0*/  IADD3 R8, R4, c[0x0][0x32c], RZ ;  /* 0x0000cb0004087a10 */ /* 0x000fe40007ffe0ff */
[----:B------:R-:W-:Y:S02]  /*136b0*/  IMNMX R2, R2, R4, !PT ;  /* 0x0000000402027217 */ /* 0x000fe40007800200 */
[----:B------:R-:W-:Y:S02]  /*136c0*/  IMNMX R3, R3, R8, PT ;  /* 0x0000000803037217 */ /* 0x000fe40003800200 */
.L_x_632:
        /* <DEDUP_REMOVED lines=27> */
[----:B------:R-:W-:Y:S02]  /*13880*/  ISETP.LT.OR P0, PT, R3, 0xa, P0 ;  /* 0x0000000a0300780c */ /* 0x000fe40000701670 */
[----:B------:R-:W-:Y:S02]  /*13890*/  LOP3.LUT R204, R204, 0xffffff7f, RZ, 0xc0, !PT ;  /* 0xffffff7fcccc7812 */ /* 0x000fe400078ec0ff */
[----:B------:R-:W-:Y:S02]  /*138a0*/  FSEL R18, R169, -INF , !P0 ;  /* 0xff800000a9127808 */ /* 0x000fe40004000000 */
[----:B------:R-:W-:Y:S02]  /*138b0*/  ISETP.GT.AND P0, PT, R2, 0x10, !P1 ;  /* 0x000000100200780c */ /* 0x000fe40004f04270 */
[----:B------:R-:W-:Y:S02]  /*138c0*/  ISETP.GE.AND P2, PT, R0, 0x3a, PT ;  /* 0x0000003a0000780c */ /* 0x000fe40003f46270 */
[----:B------:R-:W-:Y:S02]  /*138d0*/  ISETP.LT.OR P0, PT, R3, 0x11, P0 ;  /* 0x000000110300780c */ /* 0x000fe40000701670 */
        /* <DEDUP_REMOVED lines=93> */
.L_x_638:
[----:B------:R-:W-:Y:S04]  /*13eb0*/  MOV R8, c[0x0][0x32c] ;  /* 0x0000cb0000087a02 */ /* 0x000fe80000000f00 */
[----:B------:R-:W-:-:S13]  /*13ec0*/  ISETP.NE.AND P0, PT, R8, 0x1, PT ;  /* 0x000000010800780c */ /* 0x000fda0003f05270 */
[----:B------:R-:W-:Y:S05]  /*13ed0*/  @P0 IMAD.HI.U32 R8, R4, c[0x0][0x330], RZ ;  /* 0x0000cc0004080a27 */ /* 0x000fea00078e00ff */
[----:B------:R-:W-:Y:S02]  /*13ee0*/  @P0 SHF.R.U32.HI R4, RZ, c[0x0][0x334], R8 ;  /* 0x0000cd00ff040a19 */ /* 0x000fe40000011608 */
.L_x_639:
[----:B------:R-:W-:Y:S05]  /*13ef0*/  BSYNC B0 ;  /* 0x0000000000007941 */ /* 0x000fea0003800000 */
.L_x_637:
[----:B------:R-:W-:Y:S04]  /*13f00*/  IMAD.IADD R8, R0, 0x1, -R56 ;  /* 0x0000000100087824 */ /* 0x000fe800078e0a38 */
[----:B------:R-:W-:Y:S05]  /*13f10*/  IMAD R4, R4, c[0x0][0x32c], R8 ;  /* 0x0000cb0004047a24 */ /* 0x000fea00078e0208 */
[----:B------:R-:W-:Y:S02]  /*13f20*/  IADD3 R8, R4, c[0x0][0x32c], RZ ;  /* 0x0000cb0004087a10 */ /* 0x000fe40007ffe0ff */
[----:B------:R-:W-:Y:S02]  /*13f30*/  IMNMX R3, R3, R4, !PT ;  /* 0x0000000403037217 */ /* 0x000fe40007800200 */
[----:B------:R-:W-:Y:S02]  /*13f40*/  IMNMX R2, R2, R8, PT ;  /* 0x0000000802027217 */ /* 0x000fe40003800200 */
.L_x_636:
        /* <DEDUP_REMOVED lines=91> */
.L_x_642:
[----:B------:R-:W-:Y:S04]  /*14500*/  MOV R8, c[0x0][0x32c] ;  /* 0x0000cb0000087a02 */ /* 0x000fe80000000f00 */
[----:B------:R-:W-:-:S13]  /*14510*/  ISETP.NE.AND P0, PT, R8, 0x1, PT ;  /* 0x000000010800780c */ /* 0x000fda0003f05270 */
[----:B------:R-:W-:Y:S05]  /*14520*/  @P0 IMAD.HI.U32 R8, R4, c[0x0][0x330], RZ ;  /* 0x0000cc0004080a27 */ /* 0x000fea00078e00ff */
[----:B------:R-:W-:Y:S02]  /*14530*/  @P0 SHF.R.U32.HI R4, RZ, c[0x0][0x334], R8 ;  /* 0x0000cd00ff040a19 */ /* 0x000fe40000011608 */
.L_x_643:
[----:B------:R-:W-:Y:S05]  /*14540*/  BSYNC B0 ;  /* 0x0000000000007941 */ /* 0x000fea0003800000 */
.L_x_641:
[----:B------:R-:W-:Y:S04]  /*14550*/  IMAD.IADD R8, R0, 0x1, -R56 ;  /* 0x0000000100087824 */ /* 0x000fe800078e0a38 */
[----:B------:R-:W-:Y:S05]  /*14560*/  IMAD R4, R4, c[0x0][0x32c], R8 ;  /* 0x0000cb0004047a24 */ /* 0x000fea00078e0208 */
[----:B------:R-:W-:Y:S02]  /*14570*/  IADD3 R8, R4, c[0x0][0x32c], RZ ;  /* 0x0000cb0004087a10 */ /* 0x000fe40007ffe0ff */
[----:B------:R-:W-:Y:S02]  /*14580*/  IMNMX R3, R3, R4, !PT ;  /* 0x0000000403037217 */ /* 0x000fe40007800200 */
[----:B------:R-:W-:Y:S02]  /*14590*/  IMNMX R2, R2, R8, PT ;  /* 0x0000000802027217 */ /* 0x000fe40003800200 */
.L_x_640:
        /* <DEDUP_REMOVED lines=91> */
.L_x_646:
[----:B------:R-:W-:Y:S04]  /*14b50*/  MOV R5, c[0x0][0x32c] ;  /* 0x0000cb0000057a02 */ /* 0x000fe80000000f00 */
[----:B------:R-:W-:-:S13]  /*14b60*/  ISETP.NE.AND P0, PT, R5, 0x1, PT ;  /* 0x000000010500780c */ /* 0x000fda0003f05270 */
[----:B------:R-:W-:Y:S05]  /*14b70*/  @P0 IMAD.HI.U32 R5, R4, c[0x0][0x330], RZ ;  /* 0x0000cc0004050a27 */ /* 0x000fea00078e00ff */
[----:B------:R-:W-:Y:S02]  /*14b80*/  @P0 SHF.R.U32.HI R4, RZ, c[0x0][0x334], R5 ;  /* 0x0000cd00ff040a19 */ /* 0x000fe40000011605 */
.L_x_647:
[----:B------:R-:W-:Y:S05]  /*14b90*/  BSYNC B0 ;  /* 0x0000000000007941 */ /* 0x000fea0003800000 */
.L_x_645:
[----:B------:R-:W-:Y:S04]  /*14ba0*/  IMAD.IADD R0, R0, 0x1, -R56 ;  /* 0x0000000100007824 */ /* 0x000fe800078e0a38 */
[----:B------:R-:W-:Y:S05]  /*14bb0*/  IMAD R0, R4, c[0x0][0x32c], R0 ;  /* 0x0000cb0004007a24 */ /* 0x000fea00078e0200 */
[----:B------:R-:W-:Y:S02]  /*14bc0*/  IADD3 R4, R0, c[0x0][0x32c], RZ ;  /* 0x0000cb0000047a10 */ /* 0x000fe40007ffe0ff */
[----:B------:R-:W-:Y:S02]  /*14bd0*/  IMNMX R2, R2, R0, !PT ;  /* 0x0000000002027217 */ /* 0x000fe40007800200 */
[----:B------:R-:W-:Y:S02]  /*14be0*/  IMNMX R3, R3, R4, PT ;  /* 0x0000000403037217 */ /* 0x000fe40003800200 */
.L_x_644:
        /* <DEDUP_REMOVED lines=164> */
[----:B----4-:R-:W-:Y:S02]  /*15630*/  F2FP.PACK_AB R76, R48, R45 ;  /* 0x0000002d304c723e */ /* 0x010fe400000000ff */
[----:B------:R-:W-:Y:S01]  /*15640*/  FMNMX.FTZ R6, R58, R6, !PT ;  /* 0x000000063a067209 */ /* 0x000fe20007810000 */
[----:B------:R1:W-:Y:S01]  /*15650*/  MUFU.EX2 R63, R5 ;  /* 0x00000005003f7308 */ /* 0x0003e20000000800 */
[----:B------:R-:W-:Y:S02]  /*15660*/  LOP3.LUT P6, RZ, R204, 0x4000, RZ, 0xc0, !PT ;  /* 0x00004000ccff7812 */ /* 0x000fe400078cc0ff */
[----:B------:R-:W-:Y:S02]  /*15670*/  FMNMX.FTZ R0, R62, R6, !PT ;  /* 0x000000063e007209 */ /* 0x000fe40007810000 */
[----:B------:R-:W-:Y:S02]  /*15680*/  ISETP.GT.AND P3, PT, R2, 0x49, !P6 ;  /* 0x000000490200780c */ /* 0x000fe40007764270 */
[----:B------:R-:W-:Y:S02]  /*15690*/  FMNMX.FTZ R0, R154, R0, !PT ;  /* 0x000000009a007209 */ /* 0x000fe40007810000 */
[----:B------:R-:W-:Y:S01]  /*156a0*/  ISETP.LT.OR P3, PT, R3, 0x4a, P3 ;  /* 0x0000004a0300780c */ /* 0x000fe20001f61670 */
[----:B------:R2:W3:Y:S01]  /*156b0*/  MUFU.EX2 R60, R7 ;  /* 0x00000007003c7308 */ /* 0x0004e20000000800 */
[----:B------:R-:W-:Y:S02]  /*156c0*/  FMNMX.FTZ R0, R162, R0, !PT ;  /* 0x00000000a2007209 */ /* 0x000fe40007810000 */
[----:B------:R-:W-:Y:S02]  /*156d0*/  FSEL R73, R55, -INF , !P3 ;  /* 0xff80000037497808 */ /* 0x000fe40005800000 */
[----:B------:R-:W-:Y:S01]  /*156e0*/  FMNMX.FTZ R0, R163, R0, !PT ;  /* 0x00000000a3007209 */ /* 0x000fe20007810000 */
[----:B------:R-:W-:Y:S01]  /*156f0*/  LDSM.16.MT88.4 R52, [R190] ;  /* 0x00000000be34783b */ /* 0x000fe20000004200 */
[--C-:B-1----:R-:W-:Y:S04]  /*15700*/  FFMA.FTZ R5, R10, c[0x0][0x2d0], -R75.reuse ;  /* 0x0000b4000a057a23 */ /* 0x102fe8000001084b */
[----:B------:R1:W-:Y:S03]  /*15710*/  MUFU.EX2 R47, R5 ;  /* 0x00000005002f7308 */ /* 0x0003e60000000800 */
[----:B--2---:R-:W2:Y:S01]  /*15720*/  SHFL.BFLY PT, R7, R4, 0x1, 0x1f ;  /* 0x0c201f0004077f89 */ /* 0x004ea200000e0000 */
[----:B---3--:R-:W-:Y:S01]  /*15730*/  F2FP.PACK_AB R78, R63, R60 ;  /* 0x0000003c3f4e723e */ /* 0x008fe200000000ff */
[--C-:B-1----:R-:W-:Y:S05]  /*15740*/  FFMA.FTZ R5, R11, c[0x0][0x2d0], -R75.reuse ;  /* 0x0000b4000b057a23 */ /* 0x102fea000001084b */
        /* <DEDUP_REMOVED lines=76> */
[----:B------:R-:W-:Y:S02]  /*15c10*/  FMUL.FTZ R33, R69, R117 ;  /* 0x0000007545217220 */ /* 0x000fe40000410000 */
[--C-:B------:R-:W-:Y:S02]  /*15c20*/  FFMA.FTZ R58, R58, c[0x0][0x2d0], -R153.reuse ;  /* 0x0000b4003a3a7a23 */ /* 0x100fe40000010899 */
[--C-:B------:R-:W-:Y:S01]  /*15c30*/  FFMA.FTZ R62, R62, c[0x0][0x2d0], -R153.reuse ;  /* 0x0000b4003e3e7a23 */ /* 0x100fe20000010899 */
[----:B------:R4:W-:Y:S01]  /*15c40*/  MUFU.EX2 R246, R4 ;  /* 0x0000000400f67308 */ /* 0x0009e20000000800 */
[C---:B-1----:R-:W-:Y:S02]  /*15c50*/  FMUL.FTZ R6, R68.reuse, R90 ;  /* 0x0000005a44067220 */ /* 0x042fe40000410000 */
[C---:B------:R-:W-:Y:S02]  /*15c60*/  FMUL.FTZ R7, R68.reuse, R91 ;  /* 0x0000005b44077220 */ /* 0x040fe40000410000 */
[C---:B------:R-:W-:Y:S05]  /*15c70*/  FMUL.FTZ R18, R68.reuse, R102 ;  /* 0x0000006644127220 */ /* 0x040fea0000410000 */
        /* <DEDUP_REMOVED lines=9> */
[C---:B------:R-:W-:Y:S02]  /*15d10*/  FMUL.FTZ R13, R2.reuse, R97 ;  /* 0x00000061020d7220 */ /* 0x040fe40000410000 */
        /* <DEDUP_REMOVED lines=8> */
[C---:B------:R-:W-:Y:S01]  /*15da0*/  FMUL.FTZ R5, R69.reuse, R89 ;  /* 0x0000005945057220 */ /* 0x040fe20000410000 */
[----:B------:R-:W-:Y:S01]  /*15db0*/  MOV R113, R60 ;  /* 0x0000003c00717202 */ /* 0x000fe20000000f00 */
[C---:B------:R-:W-:Y:S01]  /*15dc0*/  FMUL.FTZ R41, R2.reuse, R125 ;  /* 0x0000007d02297220 */ /* 0x040fe20000410000 */
[----:B------:R-:W-:Y:S01]  /*15dd0*/  MOV R125, R227 ;  /* 0x000000e3007d7202 */ /* 0x000fe20000000f00 */
[----:B------:R-:W-:Y:S01]  /*15de0*/  FMUL.FTZ R44, R2, R128 ;  /* 0x00000080022c7220 */ /* 0x000fe20000410000 */
[----:B------:R1:W-:Y:S01]  /*15df0*/  MUFU.EX2 R234, R24 ;  /* 0x0000001800ea7308 */ /* 0x0003e20000000800 */
[C---:B------:R-:W-:Y:S02]  /*15e00*/  FMUL.FTZ R50, R68.reuse, R134 ;  /* 0x0000008644327220 */ /* 0x040fe40000410000 */
[----:B------:R-:W-:Y:S02]  /*15e10*/  FMUL.FTZ R51, R68, R135 ;  /* 0x0000008744337220 */ /* 0x000fe40000410000 */
[----:B--2---:R-:W-:Y:S02]  /*15e20*/  FFMA.FTZ R0, R22, c[0x0][0x2d0], -R153 ;  /* 0x0000b40016007a23 */ /* 0x004fe40000010899 */
[----:B------:R-:W2:Y:S01]  /*15e30*/  LDSM.16.MT88.4 R20, [R189] ;  /* 0x00000000bd14783b */ /* 0x000ea20000004200 */
[C---:B------:R-:W-:Y:S02]  /*15e40*/  FMUL.FTZ R57, R2.reuse, R141 ;  /* 0x0000008d02397220 */ /* 0x040fe40000410000 */
[----:B------:R4:W5:Y:S01]  /*15e50*/  MUFU.EX2 R238, R0 ;  /* 0x0000000000ee7308 */ /* 0x0009620000000800 */
[C---:B------:R-:W-:Y:S02]  /*15e60*/  FMUL.FTZ R60, R2.reuse, R144 ;  /* 0x00000090023c7220 */ /* 0x040fe40000410000 */
[C---:B------:R-:W-:Y:S02]  /*15e70*/  FMUL.FTZ R61, R2.reuse, R145 ;  /* 0x00000091023d7220 */ /* 0x040fe40000410000 */
[----:B---3--:R-:W-:Y:S02]  /*15e80*/  FMUL.FTZ R4, R69, R88 ;  /* 0x0000005845047220 */ /* 0x008fe40000410000 */
[----:B------:R-:W-:Y:S01]  /*15e90*/  LDSM.16.MT88.4 R88, [R193+0x800] ;  /* 0x00080000c158783b */ /* 0x000fe20000004200 */
[----:B------:R-:W-:Y:S04]  /*15ea0*/  FFMA.FTZ R92, R159, c[0x0][0x2d0], -R75 ;  /* 0x0000b4009f5c7a23 */ /* 0x000fe8000001084b */
[----:B------:R-:W-:Y:S01]  /*15eb0*/  MUFU.EX2 R225, R92 ;  /* 0x0000005c00e17308 */ /* 0x000fe20000000800 */
[----:B-1----:R-:W-:Y:S01]  /*15ec0*/  FMUL.FTZ R24, R2, R108 ;  /* 0x0000006c02187220 */ /* 0x002fe20000410000 */
[----:B----4-:R-:W-:Y:S02]  /*15ed0*/  FSEL R0, R3, RZ, P0 ;  /* 0x000000ff03007208 */ /* 0x010fe40000000000 */
[----:B-----5:R-:W-:Y:S02]  /*15ee0*/  F2FP.PACK_AB R65, R238, R237 ;  /* 0x000000edee41723e */ /* 0x020fe400000000ff */
[----:B------:R-:W-:Y:S01]  /*15ef0*/  ISETP.GT.AND P0, PT, R205, R239, PT ;  /* 0x000000efcd00720c */ /* 0x000fe20003f04270 */
        /* <DEDUP_REMOVED lines=10> */
[C---:B------:R-:W-:Y:S03]  /*15fa0*/  HMMA.16816.F32 R8, R64.reuse, R20, R8 ;  /* 0x000000144008723c */ /* 0x040fe60000001808 */
[----:B------:R-:W3:Y:S01]  /*15fb0*/  LDL.LU R99, [R1+0xc] ;  /* 0x00000c0001637983 */ /* 0x000ee20000300800 */
[C---:B------:R-:W-:Y:S01]  /*15fc0*/  FMUL.FTZ R14, R0.reuse, R98 ;  /* 0x00000062000e7220 */ /* 0x040fe20000410000 */
[----:B------:R-:W-:Y:S01]  /*15fd0*/  MOV R98, R47 ;  /* 0x0000002f00627202 */ /* 0x000fe20000000f00 */
[----:B------:R-:W-:Y:S01]  /*15fe0*/  FMUL.FTZ R26, R0, R110 ;  /* 0x0000006e001a7220 */ /* 0x000fe20000410000 */
[----:B------:R-:W4:Y:S01]  /*15ff0*/  LDL.LU R97, [R1+0x10] ;  /* 0x0000100001617983 */ /* 0x000f220000300800 */
[----:B------:R-:W-:Y:S03]  /*16000*/  FFMA.FTZ R20, R34, c[0x0][0x2d0], -R152 ;  /* 0x0000b40022147a23 */ /* 0x000fe60000010898 */
[-C--:B------:R-:W-:Y:S01]  /*16010*/  HMMA.16816.F32 R12, R64, R22.reuse, R12 ;  /* 0x00000016400c723c */ /* 0x080fe2000000180c */
[----:B------:R5:W-:Y:S01]  /*16020*/  MUFU.EX2 R235, R20 ;  /* 0x0000001400eb7308 */ /* 0x000be20000000800 */
[----:B------:R-:W3:Y:S01]  /*16030*/  LDL.LU R96, [R1+0x14] ;  /* 0x0000140001607983 */ /* 0x000ee20000300800 */
[----:B------:R-:W-:Y:S02]  /*16040*/  FMUL.FTZ R34, R68, R118 ;  /* 0x0000007644227220 */ /* 0x000fe40000410000 */
[C---:B------:R-:W-:Y:S01]  /*16050*/  FMUL.FTZ R27, R0.reuse, R111 ;  /* 0x0000006f001b7220 */ /* 0x040fe20000410000 */
[----:B------:R-:W3:Y:S01]  /*16060*/  LDL.LU R126, [R1+0x18] ;  /* 0x00001800017e7983 */ /* 0x000ee20000300800 */
[C---:B------:R-:W-:Y:S01]  /*16070*/  FMUL.FTZ R30, R0.reuse, R114 ;  /* 0x00000072001e7220 */ /* 0x040fe20000410000 */
[C---:B------:R-:W-:Y:S02]  /*16080*/  HMMA.16816.F32 R16, R76.reuse, R22, R16 ;  /* 0x000000164c10723c */ /* 0x040fe40000001810 */
[----:B------:R-:W-:Y:S02]  /*16090*/  LDSM.16.MT88.4 R116, [R193+0x2000] ;  /* 0x00200000c174783b */ /* 0x000fe40000004200 */
[----:B------:R-:W-:Y:S01]  /*160a0*/  FMUL.FTZ R21, R69, R105 ;  /* 0x0000006945157220 */ /* 0x000fe20000410000 */
[----:B------:R-:W-:Y:S01]  /*160b0*/  MOV R114, R59 ;  /* 0x0000003b00727202 */ /* 0x000fe20000000f00 */
[----:B------:R-:W-:Y:S01]  /*160c0*/  FMUL.FTZ R31, R0, R115 ;  /* 0x00000073001f7220 */ /* 0x000fe20000410000 */
[----:B------:R-:W-:Y:S01]  /*160d0*/  MOV R115, R48 ;  /* 0x0000003000737202 */ /* 0x000fe20000000f00 */
[C---:B------:R-:W-:Y:S04]  /*160e0*/  FMUL.FTZ R22, R68.reuse, R106 ;  /* 0x0000006a44167220 */ /* 0x040fe80000410000 */
[----:B------:R-:W-:Y:S02]  /*160f0*/  FMUL.FTZ R23, R68, R107 ;  /* 0x0000006b44177220 */ /* 0x000fe40000410000 */
[--C-:B------:R-:W-:Y:S02]  /*16100*/  FFMA.FTZ R48, R49, c[0x0][0x2d0], -R74.reuse ;  /* 0x0000b40031307a23 */ /* 0x100fe4000001084a */
[C---:B------:R-:W-:Y:S02]  /*16110*/  FMUL.FTZ R46, R0.reuse, R130 ;  /* 0x00000082002e7220 */ /* 0x040fe40000410000 */
[C---:B-----5:R-:W-:Y:S01]  /*16120*/  FMUL.FTZ R20, R69.reuse, R104 ;  /* 0x0000006845147220 */ /* 0x060fe20000410000 */
[----:B------:R5:W-:Y:S01]  /*16130*/  MUFU.EX2 R228, R48 ;  /* 0x0000003000e47308 */ /* 0x000be20000000800 */
[----:B------:R-:W-:Y:S01]  /*16140*/  FMUL.FTZ R49, R69, R133 ;  /* 0x0000008545317220 */ /* 0x000fe20000410000 */
[----:B------:R-:W-:Y:S01]  /*16150*/  MOV R104, R45 ;  /* 0x0000002d00687202 */ /* 0x000fe20000000f00 */
[C---:B------:R-:W-:Y:S02]  /*16160*/  FMUL.FTZ R47, R0.reuse, R131 ;  /* 0x00000083002f7220 */ /* 0x040fe40000410000 */
[----:B------:R-:W-:Y:S01]  /*16170*/  FMUL.FTZ R59, R0, R143 ;  /* 0x0000008f003b7220 */ /* 0x000fe20000410000 */
[-C--:B------:R-:W-:Y:S03]  /*16180*/  HMMA.16816.F32 R20, R76, R36.reuse, R20 ;  /* 0x000000244c14723c */ /* 0x080fe60000001814 */
[----:B------:R-:W-:Y:S01]  /*16190*/  FMUL.FTZ R45, R2, R129 ;  /* 0x00000081022d7220 */ /* 0x000fe20000410000 */
[----:B------:R1:W-:Y:S04]  /*161a0*/  MUFU.EX2 R130, R58 ;  /* 0x0000003a00827308 */ /* 0x0003e80000000800 */
[C---:B------:R-:W-:Y:S06]  /*161b0*/  HMMA.16816.F32 R24, R64.reuse, R36, R24 ;  /* 0x000000244018723c */ /* 0x040fec0000001818 */
[----:B------:R2:W-:Y:S01]  /*161c0*/  MUFU.EX2 R129, R62 ;  /* 0x0000003e00817308 */ /* 0x0005e20000000800 */
[--C-:B------:R-:W-:Y:S01]  /*161d0*/  FFMA.FTZ R36, R43, c[0x0][0x2d0], -R74.reuse ;  /* 0x0000b4002b247a23 */ /* 0x100fe2000001084a */
[-C--:B------:R-:W-:Y:S04]  /*161e0*/  HMMA.16816.F32 R28, R64, R38.reuse, R28 ;  /* 0x00000026401c723c */ /* 0x080fe8000000181c */
[C---:B-----5:R-:W-:Y:S02]  /*161f0*/  FMUL.FTZ R48, R69.reuse, R132 ;  /* 0x0000008445307220 */ /* 0x060fe40000410000 */
[----:B------:R-:W-:Y:S01]  /*16200*/  LDSM.16.MT88.4 R132, [R190+0x2000] ;  /* 0x00200000be84783b */ /* 0x000fe20000004200 */
[C---:B------:R-:W-:Y:S01]  /*16210*/  FMUL.FTZ R43, R0.reuse, R127 ;  /* 0x0000007f002b7220 */ /* 0x040fe20000410000 */
[C---:B------:R-:W-:Y:S01]  /*16220*/  HMMA.16816.F32 R32, R76.reuse, R38, R32 ;  /* 0x000000264c20723c */ /* 0x040fe20000001820 */
[----:B------:R5:W-:Y:S03]  /*16230*/  MUFU.EX2 R231, R36 ;  /* 0x0000002400e77308 */ /* 0x000be60000000800 */
[C---:B------:R-:W-:Y:S01]  /*16240*/  FMUL.FTZ R37, R69.reuse, R121 ;  /* 0x0000007945257220 */ /* 0x040fe20000410000 */
[----:B------:R-:W-:Y:S01]  /*16250*/  MOV R121, R223 ;  /* 0x000000df00797202 */ /* 0x000fe20000000f00 */
[----:B-1----:R-:W-:Y:S02]  /*16260*/  FMUL.FTZ R58, R0, R142 ;  /* 0x0000008e003a7220 */ /* 0x002fe40000410000 */
[C---:B------:R-:W-:Y:S01]  /*16270*/  FMUL.FTZ R38, R68.reuse, R122 ;  /* 0x0000007a44267220 */ /* 0x040fe20000410000 */
[----:B------:R-:W-:Y:S03]  /*16280*/  MOV R122, R219 ;  /* 0x000000db007a7202 */ /* 0x000fe60000000f00 */
[----:B------:R-:W-:Y:S01]  /*16290*/  FMUL.FTZ R39, R68, R123 ;  /* 0x0000007b44277220 */ /* 0x000fe20000410000 */
[----:B------:R-:W-:Y:S01]  /*162a0*/  MOV R123, R63 ;  /* 0x0000003f007b7202 */ /* 0x000fe20000000f00 */
[C---:B--2---:R-:W-:Y:S02]  /*162b0*/  FMUL.FTZ R62, R0.reuse, R146 ;  /* 0x00000092003e7220 */ /* 0x044fe40000410000 */
[----:B------:R-:W-:Y:S02]  /*162c0*/  FMUL.FTZ R63, R0, R147 ;  /* 0x00000093003f7220 */ /* 0x000fe40000410000 */
[C---:B-----5:R-:W-:Y:S01]  /*162d0*/  FMUL.FTZ R36, R69.reuse, R120 ;  /* 0x0000007845247220 */ /* 0x060fe20000410000 */
[----:B------:R-:W-:Y:S06]  /*162e0*/  MOV R120, R226 ;  /* 0x000000e200787202 */ /* 0x000fec0000000f00 */
[-C--:B------:R-:W-:Y:S08]  /*162f0*/  HMMA.16816.F32 R36, R76, R52.reuse, R36 ;  /* 0x000000344c24723c */ /* 0x080ff00000001824 */
        /* <DEDUP_REMOVED lines=14> */
[----:B------:R1:W5:Y:S01]  /*163e0*/  MUFU.EX2 R227, R80 ;  /* 0x0000005000e37308 */ /* 0x0003620000000800 */
        /* <DEDUP_REMOVED lines=13> */
[----:B-----5:R-:W-:Y:S03]  /*164c0*/  F2FP.PACK_AB R83, R227, R129 ;  /* 0x00000081e353723e */ /* 0x020fe600000000ff */
        /* <DEDUP_REMOVED lines=28> */
[----:B------:R1:W1:Y:S01]  /*16690*/  MUFU.EX2 R222, R84 ;  /* 0x0000005400de7308 */ /* 0x0002620000000800 */
[----:B--2---:R-:W-:Y:S09]  /*166a0*/  FFMA.FTZ R88, R169, c[0x0][0x2d0], -R75 ;  /* 0x0000b400a9587a23 */ /* 0x004ff2000001084b */
[----:B------:R2:W-:Y:S01]  /*166b0*/  MUFU.EX2 R210, R88 ;  /* 0x0000005800d27308 */ /* 0x0005e20000000800 */
[----:B-----5:R-:W-:Y:S09]  /*166c0*/  FFMA.FTZ R92, R164, c[0x0][0x2d0], -R153 ;  /* 0x0000b400a45c7a23 */ /* 0x020ff20000010899 */
[----:B------:R5:W-:Y:S01]  /*166d0*/  MUFU.EX2 R137, R92 ;  /* 0x0000005c00897308 */ /* 0x000be20000000800 */
[--C-:B-1----:R-:W-:Y:S09]  /*166e0*/  FFMA.FTZ R84, R172, c[0x0][0x2d0], -R74.reuse ;  /* 0x0000b400ac547a23 */ /* 0x102ff2000001084a */
[----:B------:R1:W-:Y:S01]  /*166f0*/  MUFU.EX2 R212, R84 ;  /* 0x0000005400d47308 */ /* 0x0003e20000000800 */
[--C-:B--2---:R-:W-:Y:S09]  /*16700*/  FFMA.FTZ R88, R174, c[0x0][0x2d0], -R74.reuse ;  /* 0x0000b400ae587a23 */ /* 0x104ff2000001084a */
[----:B------:R2:W-:Y:S01]  /*16710*/  MUFU.EX2 R206, R88 ;  /* 0x0000005800ce7308 */ /* 0x0005e20000000800 */
[----:B-----5:R-:W-:Y:S09]  /*16720*/  FFMA.FTZ R92, R181, c[0x0][0x2d0], -R75 ;  /* 0x0000b400b55c7a23 */ /* 0x020ff2000001084b */
[----:B------:R5:W-:Y:S01]  /*16730*/  MUFU.EX2 R174, R92 ;  /* 0x0000005c00ae7308 */ /* 0x000be20000000800 */
[----:B-1----:R-:W1:Y:S01]  /*16740*/  LDSM.16.MT88.4 R84, [R192+0x800] ;  /* 0x00080000c054783b */ /* 0x002e620000004200 */
[--C-:B--2---:R-:W-:Y:S08]  /*16750*/  FFMA.FTZ R88, R162, c[0x0][0x2d0], -R153.reuse ;  /* 0x0000b400a2587a23 */ /* 0x104ff00000010899 */
[----:B------:R2:W1:Y:S01]  /*16760*/  MUFU.EX2 R139, R88 ;  /* 0x00000058008b7308 */ /* 0x0004620000000800 */
[----:B-----5:R-:W-:Y:S08]  /*16770*/  LDSM.16.MT88.4 R92, [R190+0x1000] ;  /* 0x00100000be5c783b */ /* 0x020ff00000004200 */
[----:B--2---:R-:W2:Y:S01]  /*16780*/  LDSM.16.MT88.4 R88, [R189+0x1000] ;  /* 0x00100000bd58783b */ /* 0x004ea20000004200 */
[-C--:B-1----:R-:W-:Y:S08]  /*16790*/  HMMA.16816.F32 R52, R76, R84.reuse, R52 ;  /* 0x000000544c34723c */ /* 0x082ff00000001834 */
[C---:B------:R-:W-:Y:S07]  /*167a0*/  HMMA.16816.F32 R56, R80.reuse, R84, R56 ;  /* 0x000000545038723c */ /* 0x040fee0000001838 */
[----:B------:R-:W-:Y:S01]  /*167b0*/  FFMA.FTZ R84, R165, c[0x0][0x2d0], -R153 ;  /* 0x0000b400a5547a23 */ /* 0x000fe20000010899 */
[-C--:B------:R-:W-:Y:S03]  /*167c0*/  HMMA.16816.F32 R60, R80, R86.reuse, R60 ;  /* 0x00000056503c723c */ /* 0x080fe6000000183c */
[----:B------:R1:W5:Y:S04]  /*167d0*/  MUFU.EX2 R141, R84 ;  /* 0x00000054008d7308 */ /* 0x0003680000000800 */
[----:B------:R-:W-:Y:S01]  /*167e0*/  FFMA.FTZ R80, R183, c[0x0][0x2d0], -R74 ;  /* 0x0000b400b7507a23 */ /* 0x000fe2000001084a */
[----:B------:R-:W-:Y:S04]  /*167f0*/  HMMA.16816.F32 R64, R76, R86, R64 ;  /* 0x000000564c40723c */ /* 0x000fe80000001840 */
[----:B------:R-:W-:Y:S01]  /*16800*/  F2FP.PACK_AB R82, R222, R221 ;  /* 0x000000ddde52723e */ /* 0x000fe200000000ff */
[----:B------:R3:W-:Y:S01]  /*16810*/  MUFU.EX2 R183, R80 ;  /* 0x0000005000b77308 */ /* 0x0007e20000000800 */
[----:B------:R-:W-:Y:S02]  /*16820*/  F2FP.PACK_AB R81, R138, R139 ;  /* 0x0000008b8a51723e */ /* 0x000fe400000000ff */
[----:B------:R-:W-:Y:S04]  /*16830*/  F2FP.PACK_AB R76, R231, R232 ;  /* 0x000000e8e74c723e */ /* 0x000fe800000000ff */
[----:B------:R-:W-:Y:S02]  /*16840*/  F2FP.PACK_AB R77, R229, R230 ;  /* 0x000000e6e54d723e */ /* 0x000fe400000000ff */
[----:B------:R-:W-:Y:S02]  /*16850*/  F2FP.PACK_AB R78, R226, R228 ;  /* 0x000000e4e24e723e */ /* 0x000fe400000000ff */
[----:B------:R-:W-:Y:S01]  /*16860*/  F2FP.PACK_AB R79, R225, R224 ;  /* 0x000000e0e14f723e */ /* 0x000fe200000000ff */
[----:B-1----:R-:W1:Y:S01]  /*16870*/  LDSM.16.MT88.4 R84, [R193+0x1000] ;  /* 0x00100000c154783b */ /* 0x002e620000004200 */
[----:B-----5:R-:W-:Y:S05]  /*16880*/  F2FP.PACK_AB R83, R141, R137 ;  /* 0x000000898d53723e */ /* 0x020fea00000000ff */
[-C--:B--2---:R-:W-:Y:S03]  /*16890*/  HMMA.16816.F32 R4, R76, R88.reuse, R4 ;  /* 0x000000584c04723c */ /* 0x084fe60000001804 */
[----:B---3--:R-:W-:Y:S04]  /*168a0*/  FFMA.FTZ R80, R175, c[0x0][0x2d0], -R75 ;  /* 0x0000b400af507a23 */ /* 0x008fe8000001084b */
        /* <DEDUP_REMOVED lines=9> */
[----:B--2---:R-:W-:Y:S03]  /*16940*/  FFMA.FTZ R88, R168, c[0x0][0x2d0], -R152 ;  /* 0x0000b400a8587a23 */ /* 0x004fe60000010898 */
[----:B------:R-:W-:Y:S01]  /*16950*/  FFMA.FTZ R84, R211, c[0x0][0x2d0], -R74 ;  /* 0x0000b400d3547a23 */ /* 0x000fe2000001084a */
        /* <DEDUP_REMOVED lines=10> */
[----:B--2---:R-:W-:Y:S04]  /*16a00*/  FFMA.FTZ R84, R213, c[0x0][0x2d0], -R74 ;  /* 0x0000b400d5547a23 */ /* 0x004fe8000001084a */
        /* <DEDUP_REMOVED lines=8> */
[----:B-----5:R-:W-:Y:S09]  /*16a90*/  FFMA.FTZ R92, R180, c[0x0][0x2d0], -R153 ;  /* 0x0000b400b45c7a23 */ /* 0x020ff20000010899 */
[----:B------:R3:W-:Y:S01]  /*16aa0*/  MUFU.EX2 R156, R92 ;  /* 0x0000005c009c7308 */ /* 0x0007e20000000800 */
[----:B-1----:R-:W1:Y:S01]  /*16ab0*/  LDSM.16.MT88.4 R88, [R192+0x1000] ;  /* 0x00100000c058783b */ /* 0x002e620000004200 */
[----:B--2---:R-:W-:Y:S08]  /*16ac0*/  FFMA.FTZ R84, R209, c[0x0][0x2d0], -R75 ;  /* 0x0000b400d1547a23 */ /* 0x004ff0000001084b */
[----:B------:R2:W5:Y:S01]  /*16ad0*/  MUFU.EX2 R166, R84 ;  /* 0x0000005400a67308 */ /* 0x0005620000000800 */
[----:B---3--:R-:W-:Y:S01]  /*16ae0*/  LDSM.16.MT88.4 R92, [R193+0x1800] ;  /* 0x00180000c15c783b */ /* 0x008fe20000004200 */
[--C-:B--2---:R-:W-:Y:S01]  /*16af0*/  FFMA.FTZ R84, R215, c[0x0][0x2d0], -R74.reuse ;  /* 0x0000b400d7547a23 */ /* 0x104fe2000001084a */
[----:B-----5:R-:W-:Y:S01]  /*16b00*/  F2FP.PACK_AB R149, R166, R167 ;  /* 0x000000a7a695723e */ /* 0x020fe200000000ff */
[-C--:B-1----:R-:W-:Y:S06]  /*16b10*/  HMMA.16816.F32 R52, R76, R88.reuse, R52 ;  /* 0x000000584c34723c */ /* 0x082fec0000001834 */
[----:B------:R1:W-:Y:S01]  /*16b20*/  MUFU.EX2 R165, R84 ;  /* 0x0000005400a57308 */ /* 0x0003e20000000800 */
[----:B------:R-:W-:Y:S01]  /*16b30*/  FFMA.FTZ R74, R220, c[0x0][0x2d0], -R74 ;  /* 0x0000b400dc4a7a23 */ /* 0x000fe2000001084a */
[C---:B------:R-:W-:Y:S08]  /*16b40*/  HMMA.16816.F32 R56, R80.reuse, R88, R56 ;  /* 0x000000585038723c */ /* 0x040ff00000001838 */
[----:B------:R2:W3:Y:S01]  /*16b50*/  MUFU.EX2 R164, R74 ;  /* 0x0000004a00a47308 */ /* 0x0004e20000000800 */
[--C-:B------:R-:W-:Y:S01]  /*16b60*/  FFMA.FTZ R88, R182, c[0x0][0x2d0], -R153.reuse ;  /* 0x0000b400b6587a23 */ /* 0x100fe20000010899 */
[-C--:B------:R-:W-:Y:S08]  /*16b70*/  HMMA.16816.F32 R60, R80, R90.reuse, R60 ;  /* 0x0000005a503c723c */ /* 0x080ff0000000183c */
[----:B------:R-:W5:Y:S01]  /*16b80*/  MUFU.EX2 R155, R88 ;  /* 0x00000058009b7308 */ /* 0x000f620000000800 */
        /* <DEDUP_REMOVED lines=13> */
[----:B-----5:R-:W-:Y:S01]  /*16c60*/  F2FP.PACK_AB R83, R155, R156 ;  /* 0x0000009c9b53723e */ /* 0x020fe200000000ff */
[----:B------:R-:W-:Y:S08]  /*16c70*/  LDSM.16.MT88.4 R88, [R190+0x1800] ;  /* 0x00180000be58783b */ /* 0x000ff00000004200 */
        /* <DEDUP_REMOVED lines=30> */
[----:B------:R1:W2:Y:S01]  /*16e60*/  MUFU.EX2 R152, R74 ;  /* 0x0000004a00987308 */ /* 0x0002a20000000800 */
[-C--:B---3--:R-:W-:Y:S08]  /*16e70*/  HMMA.16816.F32 R52, R76, R84.reuse, R52 ;  /* 0x000000544c34723c */ /* 0x088ff00000001834 */
[C---:B------:R-:W-:Y:S07]  /*16e80*/  HMMA.16816.F32 R56, R80.reuse, R84, R56 ;  /* 0x000000545038723c */ /* 0x040fee0000001838 */
[----:B------:R-:W-:Y:S01]  /*16e90*/  MOV R85, R71 ;  /* 0x0000004700557202 */ /* 0x000fe20000000f00 */
[-C--:B------:R-:W-:Y:S04]  /*16ea0*/  HMMA.16816.F32 R60, R80, R86.reuse, R60 ;  /* 0x00000056503c723c */ /* 0x080fe8000000183c */
[----:B------:R-:W-:Y:S01]  /*16eb0*/  MOV R84, R72 ;  /* 0x0000004800547202 */ /* 0x000fe20000000f00 */
[--C-:B-1----:R-:W-:Y:S01]  /*16ec0*/  FFMA.FTZ R74, R171, c[0x0][0x2d0], -R153.reuse ;  /* 0x0000b400ab4a7a23 */ /* 0x102fe20000010899 */
[----:B--2---:R-:W-:Y:S01]  /*16ed0*/  F2FP.PACK_AB R145, R152, R154 ;  /* 0x0000009a9891723e */ /* 0x004fe200000000ff */
[----:B------:R-:W-:Y:S01]  /*16ee0*/  FFMA.FTZ R153, R73, c[0x0][0x2d0], -R153 ;  /* 0x0000b40049997a23 */ /* 0x000fe20000010899 */
[----:B------:R-:W-:Y:S01]  /*16ef0*/  HMMA.16816.F32 R64, R76, R86, R64 ;  /* 0x000000564c40723c */ /* 0x000fe20000001840 */
[----:B------:R-:W-:Y:S03]  /*16f00*/  MUFU.EX2 R75, R74 ;  /* 0x0000004a004b7308 */ /* 0x000fe60000000800 */
[----:B------:R-:W-:Y:S02]  /*16f10*/  FFMA.FTZ R73, R69, R99, R104 ;  /* 0x0000006345497223 */ /* 0x000fe40000010068 */
[----:B----4-:R-:W-:Y:S01]  /*16f20*/  FFMA.FTZ R69, R68, R97, R98 ;  /* 0x0000006144457223 */ /* 0x010fe20000010062 */
[----:B------:R-:W-:Y:S01]  /*16f30*/  MOV R86, R70 ;  /* 0x0000004600567202 */ /* 0x000fe20000000f00 */
[----:B------:R-:W-:Y:S01]  /*16f40*/  FFMA.FTZ R68, R2, R96, R247 ;  /* 0x0000006002447223 */ /* 0x000fe200000100f7 */
[-C--:B------:R-:W-:Y:S02]  /*16f50*/  HMMA.16816.F32 R88, R148, R100.reuse, R4 ;  /* 0x000000649458723c */ /* 0x080fe40000001804 */
[----:B------:R-:W1:Y:S03]  /*16f60*/  MUFU.EX2 R74, R153 ;  /* 0x00000099004a7308 */ /* 0x000e660000000800 */
[----:B------:R-:W-:Y:S01]  /*16f70*/  FADD.FTZ R2, R114, R69 ;  /* 0x0000004572027221 */ /* 0x000fe20000010000 */
[----:B------:R-:W-:Y:S01]  /*16f80*/  MOV R87, R3 ;  /* 0x0000000300577202 */ /* 0x000fe20000000f00 */
[----:B------:R-:W-:Y:S02]  /*16f90*/  FADD.FTZ R4, R115, R73 ;  /* 0x0000004973047221 */ /* 0x000fe40000010000 */
[----:B------:R-:W-:Y:S03]  /*16fa0*/  FADD.FTZ R5, R249, R68 ;  /* 0x00000044f9057221 */ /* 0x000fe60000010000 */
        /* <DEDUP_REMOVED lines=91> */
[----:B------:R-:W-:Y:S03]  /*17560*/  FADD.FTZ R2, R75, R2 ;  /* 0x000000024b027221 */ /* 0x000fe60000010000 */
[----:B------:R2:W-:Y:S01]  /*17570*/  STL [R1+0x14], R4 ;  /* 0x0000140401007387 */ /* 0x0005e20000100800 */
[----:B------:R-:W-:Y:S05]  /*17580*/  FADD.FTZ R2, R74, R2 ;  /* 0x000000024a027221 */ /* 0x000fea0000010000 */
[----:B------:R2:W-:Y:S01]  /*17590*/  STL [R1+0x18], R2 ;  /* 0x0000180201007387 */ /* 0x0005e20000100800 */
[----:B-1----:R-:W-:Y:S04]  /*175a0*/  IADD3 R0, R205, -0x1, RZ ;  /* 0xffffffffcd007810 */ /* 0x002fe80007ffe0ff */
[----:B------:R-:W-:Y:S02]  /*175b0*/  MOV R205, R0 ;  /* 0x0000000000cd7202 */ /* 0x000fe40000000f00 */
[----:B------:R-:W-:Y:S01]  /*175c0*/  MOV R0, R3 ;  /* 0x0000000300007202 */ /* 0x000fe20000000f00 */
[----:B------:R-:W-:-:S05]  /*175d0*/  @P0 BRA `(.L_x_648) ;  /* 0xffffa8e000000947 */ /* 0x000fca000383ffff */
.L_x_631:
[----:B------:R-:W-:Y:S02]  /*175e0*/  MOV R10, 0x1f ;  /* 0x0000001f000a7802 */ /* 0x000fe40000000f00 */
[----:B------:R-:W-:Y:S01]  /*175f0*/  MOV R9, 0xffffffff ;  /* 0xffffffff00097802 */ /* 0x000fe20000000f00 */
[----:B------:R-:W-:Y:S05]  /*17600*/  BRA.DIV ~URZ, `(.L_x_649) ;  /* 0x000051a27f007947 */ /* 0x000fea000b800000 */
[----:B------:R-:W3:Y:S04]  /*17610*/  LDL R3, [R1+0xc] ;  /* 0x00000c0001037983 */ /* 0x000ee80000100800 */
[----:B--23--:R2:W3:Y:S02]  /*17620*/  SHFL.BFLY PT, R2, R3, 0x2, 0x1f ;  /* 0x0c401f0003027f89 */ /* 0x00c4e400000e0000 */
.L_x_735:
[----:B--2---:R-:W2:Y:S02]  /*17630*/  LDL.LU R3, [R1+0xc] ;  /* 0x00000c0001037983 */ /* 0x004ea40000300800 */
[----:B-123--:R-:W-:Y:S01]  /*17640*/  FADD.FTZ R4, R2, R3 ;  /* 0x0000000302047221 */ /* 0x00efe20000010000 */
[----:B------:R-:W-:Y:S05]  /*17650*/  BRA.DIV ~URZ, `(.L_x_650) ;  /* 0x000051b27f007947 */ /* 0x000fea000b800000 */
[----:B------:R-:W2:Y:S04]  /*17660*/  LDL.LU R11, [R1+0x10] ;  /* 0x00001000010b7983 */ /* 0x000ea80000300800 */
[----:B------:R-:W3:Y:S04]  /*17670*/  LDL.LU R8, [R1+0x14] ;  /* 0x0000140001087983 */ /* 0x000ee80000300800 */
[----:B------:R-:W4:Y:S04]  /*17680*/  LDL.LU R10, [R1+0x18] ;  /* 0x00001800010a7983 */ /* 0x000f280000300800 */
[----:B------:R-:W1:Y:S02]  /*17690*/  SHFL.BFLY PT, R6, R4, 0x1, 0x1f ;  /* 0x0c201f0004067f89 */ /* 0x000e6400000e0000 */
[----:B-1----:R-:W-:-:S02]  /*176a0*/  FADD.FTZ R4, R4, R6 ;  /* 0x0000000604047221 */ /* 0x002fc40000010000 */
[----:B--2---:R-:W1:Y:S04]  /*176b0*/  SHFL.BFLY PT, R2, R11, 0x2, 0x1f ;  /* 0x0c401f000b027f89 */ /* 0x004e6800000e0000 */
[----:B---3--:R-:W2:Y:S04]  /*176c0*/  SHFL.BFLY PT, R3, R8, 0x2, 0x1f ;  /* 0x0c401f0008037f89 */ /* 0x008ea800000e0000 */
[----:B----4-:R-:W3:Y:S01]  /*176d0*/  SHFL.BFLY PT, R5, R10, 0x2, 0x1f ;  /* 0x0c401f000a057f89 */ /* 0x010ee200000e0000 */
[----:B-1----:R-:W-:Y:S02]  /*176e0*/  FADD.FTZ R2, R2, R11 ;  /* 0x0000000b02027221 */ /* 0x002fe40000010000 */
[----:B--2---:R-:W-:-:S03]  /*176f0*/  FADD.FTZ R3, R3, R8 ;  /* 0x0000000803037221 */ /* 0x004fc60000010000 */
[----:B------:R-:W1:Y:S01]  /*17700*/  SHFL.BFLY PT, R7, R2, 0x1, 0x1f ;  /* 0x0c201f0002077f89 */ /* 0x000e6200000e0000 */
[----:B---3--:R-:W-:-:S03]  /*17710*/  FADD.FTZ R5, R5, R10 ;  /* 0x0000000a05057221 */ /* 0x008fc60000010000 */
[----:B------:R-:W2:Y:S04]  /*17720*/  SHFL.BFLY PT, R8, R3, 0x1, 0x1f ;  /* 0x0c201f0003087f89 */ /* 0x000ea800000e0000 */
[----:B------:R3:W4:Y:S01]  /*17730*/  SHFL.BFLY PT, R9, R5, 0x1, 0x1f ;  /* 0x0c201f0005097f89 */ /* 0x00072200000e0000 */
[----:B-1----:R-:W-:Y:S02]  /*17740*/  FADD.FTZ R6, R2, R7 ;  /* 0x0000000702067221 */ /* 0x002fe40000010000 */
[----:B--2---:R-:W-:-:S03]  /*17750*/  FADD.FTZ R7, R3, R8 ;  /* 0x0000000803077221 */ /* 0x004fc60000010000 */
.L_x_736:
[----:B------:R-:W-:Y:S01]  /*17760*/  FSETP.NE.FTZ.AND P3, PT, R4, RZ, PT ;  /* 0x000000ff0400720b */ /* 0x000fe20003f75000 */
[----:B------:R-:W-:Y:S01]  /*17770*/  CS2R R2, SRZ ;  /* 0x0000000000027805 */ /* 0x000fe2000001ff00 */
[----:B------:R-:W-:Y:S01]  /*17780*/  FSETP.NE.FTZ.AND P1, PT, R7, RZ, PT ;  /* 0x000000ff0700720b */ /* 0x000fe20003f35000 */
[----:B---34-:R-:W-:Y:S01]  /*17790*/  FADD.FTZ R5, R9, R5 ;  /* 0x0000000509057221 */ /* 0x018fe20000010000 */
[----:B------:R-:W-:-:S02]  /*177a0*/  FSETP.NE.FTZ.AND P2, PT, R6, RZ, PT ;  /* 0x000000ff0600720b */ /* 0x000fc40003f55000 */
[----:B------:R-:W-:Y:S02]  /*177b0*/  MOV R24, 0xff800000 ;  /* 0xff80000000187802 */ /* 0x000fe40000000f00 */
[----:B------:R-:W-:Y:S02]  /*177c0*/  FSETP.NE.FTZ.AND P0, PT, R5, RZ, PT ;  /* 0x000000ff0500720b */ /* 0x000fe40003f15000 */
[----:B------:R-:W-:Y:S02]  /*177d0*/  MOV R19, 0xff800000 ;  /* 0xff80000000137802 */ /* 0x000fe40000000f00 */
[----:B------:R-:W-:Y:S01]  /*177e0*/  MOV R22, 0xff800000 ;  /* 0xff80000000167802 */ /* 0x000fe20000000f00 */
[----:B------:R-:W1:Y:S01]  /*177f0*/  @P3 MUFU.RCP R2, R4 ;  /* 0x0000000400023308 */ /* 0x000e620000001000 */
[----:B------:R-:W-:-:S07]  /*17800*/  MOV R23, 0xff800000 ;  /* 0xff80000000177802 */ /* 0x000fce0000000f00 */
[----:B------:R2:W-:Y:S01]  /*17810*/  @P3 MUFU.LG2 R10, R4 ;  /* 0x00000004000a3308 */ /* 0x0005e20000000c00 */
[----:B-1----:R-:W-:-:S07]  /*17820*/  FMUL.FTZ R74, R2, R100 ;  /* 0x00000064024a7220 */ /* 0x002fce0000410000 */
[----:B------:R-:W-:Y:S01]  /*17830*/  @P1 MUFU.RCP R3, R7 ;  /* 0x0000000700031308 */ /* 0x000fe20000001000 */
[C---:B------:R-:W-:Y:S02]  /*17840*/  FMUL.FTZ R75, R2.reuse, R101 ;  /* 0x00000065024b7220 */ /* 0x040fe40000410000 */
[C---:B------:R-:W-:Y:S02]  /*17850*/  FMUL.FTZ R68, R2.reuse, R88 ;  /* 0x0000005802447220 */ /* 0x040fe40000410000 */
[C---:B------:R-:W-:Y:S01]  /*17860*/  FMUL.FTZ R69, R2.reuse, R89 ;  /* 0x0000005902457220 */ /* 0x040fe20000410000 */
[----:B--2---:R-:W-:Y:S01]  /*17870*/  MOV R4, RZ ;  /* 0x000000ff00047202 */ /* 0x004fe20000000f00 */
[C---:B------:R-:W-:Y:S01]  /*17880*/  FMUL.FTZ R76, R2.reuse, R104 ;  /* 0x00000068024c7220 */ /* 0x040fe20000410000 */
[----:B------:R-:W-:Y:S01]  /*17890*/  @P2 MUFU.LG2 R9, R6 ;  /* 0x0000000600092308 */ /* 0x000fe20000000c00 */
[C---:B------:R-:W-:Y:S02]  /*178a0*/  FMUL.FTZ R77, R2.reuse, R105 ;  /* 0x00000069024d7220 */ /* 0x040fe40000410000 */
[----:B------:R-:W-:-:S02]  /*178b0*/  FMUL.FTZ R78, R2, R116 ;  /* 0x00000074024e7220 */ /* 0x000fc40000410000 */
[C---:B------:R-:W-:Y:S02]  /*178c0*/  FMUL.FTZ R79, R2.reuse, R117 ;  /* 0x00000075024f7220 */ /* 0x040fe40000410000 */
[C---:B------:R-:W-:Y:S01]  /*178d0*/  FMUL.FTZ R66, R2.reuse, R120 ;  /* 0x0000007802427220 */ /* 0x040fe20000410000 */
[----:B------:R-:W1:Y:S01]  /*178e0*/  @P2 MUFU.RCP R4, R6 ;  /* 0x0000000600042308 */ /* 0x000e620000001000 */
[C---:B------:R-:W-:Y:S02]  /*178f0*/  FMUL.FTZ R67, R2.reuse, R121 ;  /* 0x0000007902437220 */ /* 0x040fe40000410000 */
[C---:B------:R-:W-:Y:S02]  /*17900*/  FMUL.FTZ R100, R2.reuse, R132 ;  /* 0x0000008402647220 */ /* 0x040fe40000410000 */
[C---:B------:R-:W-:Y:S02]  /*17910*/  FMUL.FTZ R101, R2.reuse, R133 ;  /* 0x0000008502657220 */ /* 0x040fe40000410000 */
[----:B------:R-:W-:-:S02]  /*17920*/  FMUL.FTZ R80, R2, R136 ;  /* 0x0000008802507220 */ /* 0x000fc40000410000 */
[C---:B------:R-:W-:Y:S02]  /*17930*/  FMUL.FTZ R81, R2.reuse, R137 ;  /* 0x0000008902517220 */ /* 0x040fe40000410000 */
[C---:B------:R-:W-:Y:S02]  /*17940*/  FMUL.FTZ R62, R2.reuse, R148 ;  /* 0x00000094023e7220 */ /* 0x040fe40000410000 */
[----:B------:R-:W-:Y:S02]  /*17950*/  FMUL.FTZ R63, R2, R149 ;  /* 0x00000095023f7220 */ /* 0x000fe40000410000 */
[----:B------:R2:W3:Y:S01]  /*17960*/  @P1 MUFU.LG2 R2, R7 ;  /* 0x0000000700021308 */ /* 0x0004e20000000c00 */
[C---:B-1----:R-:W-:Y:S01]  /*17970*/  FMUL.FTZ R84, R4.reuse, R90 ;  /* 0x0000005a04547220 */ /* 0x042fe20000410000 */
[----:B------:R-:W-:Y:S01]  /*17980*/  @P2 MOV R6, 0x3f317218 ;  /* 0x3f31721800062802 */ /* 0x000fe20000000f00 */
[C---:B------:R-:W-:Y:S02]  /*17990*/  FMUL.FTZ R85, R4.reuse, R91 ;  /* 0x0000005b04557220 */ /* 0x040fe40000410000 */
[----:B------:R-:W-:-:S02]  /*179a0*/  FMUL.FTZ R86, R4, R102 ;  /* 0x0000006604567220 */ /* 0x000fc40000410000 */
[----:B------:R-:W-:Y:S02]  /*179b0*/  FMUL.FTZ R87, R4, R103 ;  /* 0x0000006704577220 */ /* 0x000fe40000410000 */
[C---:B------:R-:W-:Y:S02]  /*179c0*/  FMUL.FTZ R48, R3.reuse, R92 ;  /* 0x0000005c03307220 */ /* 0x040fe40000410000 */
[C---:B------:R-:W-:Y:S02]  /*179d0*/  FMUL.FTZ R49, R3.reuse, R93 ;  /* 0x0000005d03317220 */ /* 0x040fe40000410000 */
[C---:B------:R-:W-:Y:S02]  /*179e0*/  FMUL.FTZ R38, R3.reuse, R96 ;  /* 0x0000006003267220 */ /* 0x040fe40000410000 */
[C---:B------:R-:W-:Y:S01]  /*179f0*/  FMUL.FTZ R39, R3.reuse, R97 ;  /* 0x0000006103277220 */ /* 0x040fe20000410000 */
[----:B--2---:R-:W-:Y:S01]  /*17a00*/  @P3 MOV R7, 0x3f317218 ;  /* 0x3f31721800073802 */ /* 0x004fe20000000f00 */
[----:B---3--:R-:W-:Y:S01]  /*17a10*/  @P1 FMUL.FTZ R8, R2, 0.69314718246459960938 ;  /* 0x3f31721802081820 */ /* 0x008fe20000410000 */
        /* <DEDUP_REMOVED lines=14> */
[C---:B------:R-:W-:Y:S01]  /*17b00*/  FMUL.FTZ R88, R4.reuse, R106 ;  /* 0x0000006a04587220 */ /* 0x040fe20000410000 */
[----:B------:R1:W2:Y:S01]  /*17b10*/  @P0 MUFU.LG2 R3, R5 ;  /* 0x0000000500030308 */ /* 0x0002a20000000c00 */
[----:B------:R-:W-:-:S02]  /*17b20*/  FMUL.FTZ R89, R4, R107 ;  /* 0x0000006b04597220 */ /* 0x000fc40000410000 */
[C---:B------:R-:W-:Y:S02]  /*17b30*/  FMUL.FTZ R90, R4.reuse, R118 ;  /* 0x00000076045a7220 */ /* 0x040fe40000410000 */
[C---:B------:R-:W-:Y:S02]  /*17b40*/  FMUL.FTZ R91, R4.reuse, R119 ;  /* 0x00000077045b7220 */ /* 0x040fe40000410000 */
[C---:B------:R-:W-:Y:S02]  /*17b50*/  FMUL.FTZ R104, R4.reuse, R122 ;  /* 0x0000007a04687220 */ /* 0x040fe40000410000 */
[C---:B------:R-:W-:Y:S02]  /*17b60*/  FMUL.FTZ R105, R4.reuse, R123 ;  /* 0x0000007b04697220 */ /* 0x040fe40000410000 */
[C---:B------:R-:W-:Y:S02]  /*17b70*/  FMUL.FTZ R102, R4.reuse, R134 ;  /* 0x0000008604667220 */ /* 0x040fe40000410000 */
[----:B------:R-:W-:-:S02]  /*17b80*/  FMUL.FTZ R103, R4, R135 ;  /* 0x0000008704677220 */ /* 0x000fc40000410000 */
[C---:B------:R-:W-:Y:S01]  /*17b90*/  FMUL.FTZ R82, R4.reuse, R138 ;  /* 0x0000008a04527220 */ /* 0x040fe20000410000 */
[----:B-1----:R-:W-:Y:S01]  /*17ba0*/  MOV R5, 0x1 ;  /* 0x0000000100057802 */ /* 0x002fe20000000f00 */
[C---:B------:R-:W-:Y:S02]  /*17bb0*/  FMUL.FTZ R83, R4.reuse, R139 ;  /* 0x0000008b04537220 */ /* 0x040fe40000410000 */
[C---:B------:R-:W-:Y:S02]  /*17bc0*/  FMUL.FTZ R64, R4.reuse, R150 ;  /* 0x0000009604407220 */ /* 0x040fe40000410000 */
[----:B------:R-:W-:Y:S01]  /*17bd0*/  FMUL.FTZ R65, R4, R151 ;  /* 0x0000009704417220 */ /* 0x000fe20000410000 */
[----:B------:R-:W-:Y:S01]  /*17be0*/  @P1 MOV R4, 0x3f317218 ;  /* 0x3f31721800041802 */ /* 0x000fe20000000f00 */
[----:B--2---:R-:W-:Y:S02]  /*17bf0*/  @P0 FMUL.FTZ R3, R3, 0.69314718246459960938 ;  /* 0x3f31721803030820 */ /* 0x004fe40000410000 */
[----:B------:R-:W-:-:S02]  /*17c00*/  @P3 FMUL.FTZ R10, R10, 0.69314718246459960938 ;  /* 0x3f3172180a0a3820 */ /* 0x000fc40000410000 */
[----:B------:R-:W-:Y:S02]  /*17c10*/  @P1 FMUL.FTZ R4, R4, c[0x0][0x2d0] ;  /* 0x0000b40004041a20 */ /* 0x000fe40000410000 */
[----:B------:R-:W-:Y:S02]  /*17c20*/  @P3 FMUL.FTZ R7, R7, c[0x0][0x2d0] ;  /* 0x0000b40007073a20 */ /* 0x000fe40000410000 */
[----:B------:R-:W-:Y:S01]  /*17c30*/  @P1 FFMA.FTZ R24, R4, R70, R8 ;  /* 0x0000004604181223 */ /* 0x000fe20000010008 */
[----:B------:R-:W-:Y:S01]  /*17c40*/  @P0 MOV R4, 0x3f317218 ;  /* 0x3f31721800040802 */ /* 0x000fe20000000f00 */
[----:B------:R-:W-:Y:S02]  /*17c50*/  @P2 FMUL.FTZ R9, R9, 0.69314718246459960938 ;  /* 0x3f31721809092820 */ /* 0x000fe40000410000 */
[----:B------:R-:W-:Y:S02]  /*17c60*/  @P2 FMUL.FTZ R6, R6, c[0x0][0x2d0] ;  /* 0x0000b40006062a20 */ /* 0x000fe40000410000 */
[----:B------:R-:W-:-:S02]  /*17c70*/  @P0 FMUL.FTZ R4, R4, c[0x0][0x2d0] ;  /* 0x0000b40004040a20 */ /* 0x000fc40000410000 */
[----:B------:R-:W-:Y:S02]  /*17c80*/  @P3 FFMA.FTZ R22, R7, R72, R10 ;  /* 0x0000004807163223 */ /* 0x000fe4000001000a */
[----:B------:R-:W-:Y:S01]  /*17c90*/  @P0 FFMA.FTZ R19, R4, R0, R3 ;  /* 0x0000000004130223 */ /* 0x000fe20000010003 */
[----:B------:R-:W-:Y:S01]  /*17ca0*/  PRMT R0, R5, 0x7610, R0 ;  /* 0x0000761005007816 */ /* 0x000fe20000000000 */
[----:B------:R-:W-:Y:S02]  /*17cb0*/  @P2 FFMA.FTZ R23, R6, R71, R9 ;  /* 0x0000004706172223 */ /* 0x000fe40000010009 */
        /* <DEDUP_REMOVED lines=15> */
[----:B------:R-:W-:Y:S02]  /*17db0*/  FMUL.FTZ R31, R2, R147 ;  /* 0x00000093021f7220 */ /* 0x000fe40000410000 */
.L_x_558:
[----:B------:R4:W5:Y:S04]  /*17dc0*/  LDL R6, [R1+0x48] ;  /* 0x0000480001067983 */ /* 0x0009680000100800 */
[----:B------:R-:W1:Y:S01]  /*17dd0*/  S2R R2, SR_TID.X ;  /* 0x0000000000027919 */ /* 0x000e620000002100 */
[----:B------:R-:W-:Y:S01]  /*17de0*/  BSSY B0, `(.L_x_651) ;  /* 0x0000011000007945 */ /* 0x000fe20003800000 */
[----:B-1----:R-:W-:-:S13]  /*17df0*/  LOP3.LUT P0, RZ, R2, 0x7f, RZ, 0xc0, !PT ;  /* 0x0000007f02ff7812 */ /* 0x002fda000780c0ff */
[----:B------:R-:W-:Y:S05]  /*17e00*/  @P0 BRA `(.L_x_652) ;  /* 0x000000e000000947 */ /* 0x000fea0003800000 */
[----:B----4-:R-:W1:Y:S01]  /*17e10*/  S2R R4, SR_LANEID ;  /* 0x0000000000047919 */ /* 0x010e620000000000 */
[----:B------:R-:W-:Y:S01]  /*17e20*/  VOTEU.ANY UR4, UPT, PT ;  /* 0x0000000000047886 */ /* 0x000fe200038e0100 */
[----:B---3--:R-:W-:Y:S01]  /*17e30*/  IMAD.MOV.U32 R5, RZ, RZ, c[0x0][0x564] ;  /* 0x00015900ff057624 */ /* 0x008fe200078e00ff */
[----:B------:R-:W1:Y:S08]  /*17e40*/  FLO.U32 R3, UR4 ;  /* 0x0000000400037d00 */ /* 0x000e7000080e0000 */
[----:B------:R-:W3:Y:S01]  /*17e50*/  POPC R2, UR4 ;  /* 0x0000000400027d09 */ /* 0x000ee20008000000 */
[----:B-1----:R-:W-:Y:S01]  /*17e60*/  ISETP.EQ.U32.AND P0, PT, R3, R4, PT ;  /* 0x000000040300720c */ /* 0x002fe20003f02070 */
[----:B------:R-:W-:-:S12]  /*17e70*/  IMAD.MOV.U32 R4, RZ, RZ, c[0x0][0x560] ;  /* 0x00015800ff047624 */ /* 0x000fd800078e00ff */
[----:B---3--:R1:W3:Y:S04]  /*17e80*/  @P0 ATOMG.E.ADD.STRONG.GPU PT, R2, [R4.64], R2 ;  /* 0x00000002040209a8 */ /* 0x0082e800081ee1c8 */
[----:B-1----:R-:W1:Y:S04]  /*17e90*/  S2R R4, SR_LTMASK ;  /* 0x0000000000047919 */ /* 0x002e680000003900 */
[----:B---3--:R1:W3:Y:S02]  /*17ea0*/  SHFL.IDX PT, R3, R2, R3, 0x1f ;  /* 0x00001f0302037589 */ /* 0x0082e400000e0000 */
[----:B-1----:R-:W-:-:S06]  /*17eb0*/  LOP3.LUT R2, R4, UR4, RZ, 0xc0, !PT ;  /* 0x0000000404027c12 */ /* 0x002fcc000f8ec0ff */
[----:B------:R-:W3:Y:S02]  /*17ec0*/  POPC R2, R2 ;  /* 0x0000000200027309 */ /* 0x000ee40000000000 */
[----:B---3-5:R-:W-:-:S05]  /*17ed0*/  IADD3 R6, R3, c[0x0][0xc], R2 ;  /* 0x0000030003067a10 */ /* 0x028fca0007ffe002 */
[----:B------:R1:W-:Y:S02]  /*17ee0*/  STL [R1+0x48], R6 ;  /* 0x0000480601007387 */ /* 0x0003e40000100800 */
.L_x_652:
[----:B----4-:R-:W-:Y:S05]  /*17ef0*/  BSYNC B0 ;  /* 0x0000000000007941 */ /* 0x010fea0003800000 */
.L_x_651:
[----:B------:R-:W4:Y:S01]  /*17f00*/  LDL.64 R2, [R1+0x38] ;  /* 0x0000380001027983 */ /* 0x000f220000100a00 */
[----:B------:R-:W-:Y:S01]  /*17f10*/  PRMT R0, R0, 0x9910, RZ ;  /* 0x0000991000007816 */ /* 0x000fe200000000ff */
[----:B------:R-:W-:Y:S01]  /*17f20*/  BSSY B1, `(.L_x_653) ;  /* 0x00002cf000017945 */ /* 0x000fe20003800000 */
[----:B-----5:R-:W-:Y:S02]  /*17f30*/  IMAD.MOV.U32 R70, RZ, RZ, R6 ;  /* 0x000000ffff467224 */ /* 0x020fe400078e0006 */
[----:B------:R-:W-:Y:S02]  /*17f40*/  ISETP.NE.AND P0, PT, R0, RZ, PT ;  /* 0x000000ff0000720c */ /* 0x000fe40003f05270 */
[----:B----4-:R-:W-:-:S11]  /*17f50*/  SHF.R.S32.HI R18, RZ, 0x1f, R2 ;  /* 0x0000001fff127819 */ /* 0x010fd60000011402 */
[----:B------:R-:W-:Y:S05]  /*17f60*/  @!P0 BRA `(.L_x_654) ;  /* 0x0000203000008947 */ /* 0x000fea0003800000 */
[----:B--2---:R-:W2:Y:S04]  /*17f70*/  LDL R7, [R1+0x5c] ;  /* 0x00005c0001077983 */ /* 0x004ea80000100800 */
[----:B-1----:R-:W4:Y:S04]  /*17f80*/  LDL R6, [R1+0x6c] ;  /* 0x00006c0001067983 */ /* 0x002f280000100800 */
[----:B---3--:R-:W3:Y:S04]  /*17f90*/  LDL R8, [R1+0x74] ;  /* 0x0000740001087983 */ /* 0x008ee80000100800 */
[----:B------:R-:W3:Y:S01]  /*17fa0*/  LDL R5, [R1+0x70] ;  /* 0x0000700001057983 */ /* 0x000ee20000100800 */
[----:B------:R-:W-:Y:S01]  /*17fb0*/  WARPSYNC 0xffffffff ;  /* 0xffffffff00007948 */ /* 0x000fe20003800000 */
[----:B------:R-:W-:-:S02]  /*17fc0*/  F2FP.PACK_AB R0, R69, R68 ;  /* 0x000000444500723e */ /* 0x000fc400000000ff */
[----:B------:R-:W-:Y:S01]  /*17fd0*/  BAR.SYNC.DEFER_BLOCKING 0x1, 0x80 ;  /* 0x0042000000007b1d */ /* 0x000fe20000010000 */
[----:B------:R-:W-:Y:S02]  /*17fe0*/  F2FP.PACK_AB R3, R85, R84 ;  /* 0x000000545503723e */ /* 0x000fe400000000ff */
[----:B------:R-:W-:-:S03]  /*17ff0*/  F2FP.PACK_AB R2, R75, R74 ;  /* 0x0000004a4b02723e */ /* 0x000fc600000000ff */
[----:B------:R-:W3:Y:S01]  /*18000*/  LDL R9, [R1+0x60] ;  /* 0x0000600001097983 */ /* 0x000ee20000100800 */
[----:B------:R-:W-:-:S03]  /*18010*/  F2FP.PACK_AB R4, R61, R60 ;  /* 0x0000003c3d04723e */ /* 0x000fc600000000ff */
[----:B------:R-:W3:Y:S04]  /*18020*/  LDL R12, [R1+0x7c] ;  /* 0x00007c00010c7983 */ /* 0x000ee80000100800 */
[----:B------:R-:W3:Y:S04]  /*18030*/  LDL R10, [R1+0x80] ;  /* 0x00008000010a7983 */ /* 0x000ee80000100800 */
[----:B--2---:R1:W-:Y:S04]  /*18040*/  STS [R7], R0 ;  /* 0x0000000007007388 */ /* 0x0043e80000000800 */
[----:B------:R2:W-:Y:S04]  /*18050*/  STS [R7+0x400], R3 ;  /* 0x0004000307007388 */ /* 0x0005e80000000800 */
[----:B----4-:R4:W-:Y:S01]  /*18060*/  STS [R6], R2 ;  /* 0x0000000206007388 */ /* 0x0109e20000000800 */
[----:B-1----:R-:W-:-:S02]  /*18070*/  F2FP.PACK_AB R0, R87, R86 ;  /* 0x000000565700723e */ /* 0x002fc400000000ff */
[----:B--2---:R-:W-:-:S03]  /*18080*/  F2FP.PACK_AB R3, R49, R48 ;  /* 0x000000303103723e */ /* 0x004fc600000000ff */
[----:B------:R1:W-:Y:S01]  /*18090*/  STS [R6+0x400], R0 ;  /* 0x0004000006007388 */ /* 0x0003e20000000800 */
[----:B----4-:R-:W-:-:S03]  /*180a0*/  F2FP.PACK_AB R2, R35, R34 ;  /* 0x000000222302723e */ /* 0x010fc600000000ff */
[----:B------:R-:W-:Y:S04]  /*180b0*/  STS [R7+0x2000], R3 ;  /* 0x0020000307007388 */ /* 0x000fe80000000800 */
[----:B------:R2:W-:Y:S01]  /*180c0*/  STS [R7+0x2400], R2 ;  /* 0x0024000207007388 */ /* 0x0005e20000000800 */
[----:B-1----:R-:W-:-:S03]  /*180d0*/  F2FP.PACK_AB R0, R39, R38 ;  /* 0x000000262700723e */ /* 0x002fc600000000ff */
[----:B--2---:R-:W2:Y:S01]  /*180e0*/  LDL R7, [R1+0x68] ;  /* 0x0000680001077983 */ /* 0x004ea20000100800 */
[----:B------:R-:W-:Y:S02]  /*180f0*/  F2FP.PACK_AB R3, R77, R76 ;  /* 0x0000004c4d03723e */ /* 0x000fe400000000ff */
[----:B------:R-:W-:Y:S01]  /*18100*/  F2FP.PACK_AB R2, R89, R88 ;  /* 0x000000585902723e */ /* 0x000fe200000000ff */
[----:B------:R-:W-:Y:S04]  /*18110*/  STS [R6+0x2000], R0 ;  /* 0x0020000006007388 */ /* 0x000fe80000000800 */
[----:B------:R1:W-:Y:S04]  /*18120*/  STS [R6+0x2400], R4 ;  /* 0x0024000406007388 */ /* 0x0003e80000000800 */
[----:B-1----:R-:W4:Y:S01]  /*18130*/  LDL R6, [R1+0x64] ;  /* 0x0000640001067983 */ /* 0x002f220000100800 */
[----:B------:R-:W-:-:S02]  /*18140*/  F2FP.PACK_AB R0, R79, R78 ;  /* 0x0000004e4f00723e */ /* 0x000fc400000000ff */
[----:B------:R-:W-:Y:S01]  /*18150*/  F2FP.PACK_AB R4, R41, R40 ;  /* 0x000000282904723e */ /* 0x000fe200000000ff */
[----:B---3--:R1:W-:Y:S04]  /*18160*/  STS [R8], R3 ;  /* 0x0000000308007388 */ /* 0x0083e80000000800 */
[----:B------:R3:W-:Y:S04]  /*18170*/  STS [R8+0x400], R2 ;  /* 0x0004000208007388 */ /* 0x0007e80000000800 */
[----:B------:R3:W-:Y:S01]  /*18180*/  STS [R5], R0 ;  /* 0x0000000005007388 */ /* 0x0007e20000000800 */
[----:B-1----:R-:W-:-:S02]  /*18190*/  F2FP.PACK_AB R3, R91, R90 ;  /* 0x0000005a5b03723e */ /* 0x002fc400000000ff */
[----:B---3--:R-:W-:-:S03]  /*181a0*/  F2FP.PACK_AB R2, R43, R42 ;  /* 0x0000002a2b02723e */ /* 0x008fc600000000ff */
[----:B------:R1:W-:Y:S01]  /*181b0*/  STS [R5+0x400], R3 ;  /* 0x0004000305007388 */ /* 0x0003e20000000800 */
[----:B------:R-:W-:-:S03]  /*181c0*/  F2FP.PACK_AB R0, R59, R58 ;  /* 0x0000003a3b00723e */ /* 0x000fc600000000ff */
[----:B------:R-:W-:Y:S04]  /*181d0*/  STS [R8+0x2000], R4 ;  /* 0x0020000408007388 */ /* 0x000fe80000000800 */
[----:B------:R3:W-:Y:S01]  /*181e0*/  STS [R8+0x2400], R0 ;  /* 0x0024000008007388 */ /* 0x0007e20000000800 */
[----:B-1----:R-:W-:-:S03]  /*181f0*/  F2FP.PACK_AB R3, R57, R56 ;  /* 0x000000383903723e */ /* 0x002fc600000000ff */
[----:B---3--:R-:W3:Y:S01]  /*18200*/  LDL R8, [R1+0x54] ;  /* 0x0000540001087983 */ /* 0x008ee20000100800 */
[----:B------:R-:W-:-:S03]  /*18210*/  F2FP.PACK_AB R0, R67, R66 ;  /* 0x000000424300723e */ /* 0x000fc600000000ff */
[----:B------:R1:W-:Y:S04]  /*18220*/  STS [R5+0x2000], R2 ;  /* 0x0020000205007388 */ /* 0x0003e80000000800 */
[----:B------:R1:W-:Y:S04]  /*18230*/  STS [R5+0x2400], R3 ;  /* 0x0024000305007388 */ /* 0x0003e80000000800 */
[----:B------:R1:W-:Y:S01]  /*18240*/  STS [R9], R0 ;  /* 0x0000000009007388 */ /* 0x0003e20000000800 */
[----:B------:R-:W-:Y:S02]  /*18250*/  F2FP.PACK_AB R4, R53, R52 ;  /* 0x000000343504723e */ /* 0x000fe400000000ff */
[----:B-1----:R-:W-:-:S02]  /*18260*/  F2FP.PACK_AB R2, R105, R104 ;  /* 0x000000686902723e */ /* 0x002fc400000000ff */
[----:B------:R-:W-:-:S03]  /*18270*/  F2FP.PACK_AB R3, R101, R100 ;  /* 0x000000646503723e */ /* 0x000fc600000000ff */
[----:B------:R1:W-:Y:S01]  /*18280*/  STS [R9+0x400], R2 ;  /* 0x0004000209007388 */ /* 0x0003e20000000800 */
[----:B------:R-:W-:Y:S02]  /*18290*/  F2FP.PACK_AB R0, R103, R102 ;  /* 0x000000666700723e */ /* 0x000fe400000000ff */
[----:B------:R-:W-:Y:S02]  /*182a0*/  F2FP.PACK_AB R5, R51, R50 ;  /* 0x000000323305723e */ /* 0x000fe400000000ff */
[----:B-1----:R-:W-:Y:S02]  /*182b0*/  F2FP.PACK_AB R2, R55, R54 ;  /* 0x000000363702723e */ /* 0x002fe400000000ff */
[----:B------:R-:W-:Y:S02]  /*182c0*/  ISETP.NE.U32.AND P0, PT, RZ, c[0x0][0x508], PT ;  /* 0x00014200ff007a0c */ /* 0x000fe40003f05070 */
[----:B------:R-:W-:Y:S02]  /*182d0*/  ISETP.NE.U32.AND P2, PT, RZ, c[0x0][0x500], PT ;  /* 0x00014000ff007a0c */ /* 0x000fe40003f45070 */
[----:B------:R-:W-:-:S02]  /*182e0*/  ISETP.NE.AND.EX P1, PT, RZ, c[0x0][0x50c], PT, P0 ;  /* 0x00014300ff007a0c */ /* 0x000fc40003f25300 */
[----:B------:R-:W-:Y:S01]  /*182f0*/  ISETP.NE.AND.EX P2, PT, RZ, c[0x0][0x504], PT, P2 ;  /* 0x00014100ff007a0c */ /* 0x000fe20003f45320 */
[----:B------:R-:W-:Y:S01]  /*18300*/  IMAD.MOV.U32 R11, RZ, RZ, c[0x0][0x388] ;  /* 0x0000e200ff0b7624 */ /* 0x000fe200078e00ff */
[----:B--2---:R1:W-:Y:S04]  /*18310*/  STS [R7], R3 ;  /* 0x0000000307007388 */ /* 0x0043e80000000800 */
[----:B------:R2:W-:Y:S04]  /*18320*/  STS [R7+0x400], R0 ;  /* 0x0004000007007388 */ /* 0x0005e80000000800 */
[----:B------:R4:W-:Y:S04]  /*18330*/  STS [R9+0x2000], R2 ;  /* 0x0020000209007388 */ /* 0x0009e80000000800 */
[----:B------:R4:W-:Y:S04]  /*18340*/  STS [R9+0x2400], R4 ;  /* 0x0024000409007388 */ /* 0x0009e80000000800 */
[----:B------:R-:W-:Y:S01]  /*18350*/  STS [R7+0x2000], R5 ;  /* 0x0020000507007388 */ /* 0x000fe20000000800 */
[----:B-1----:R-:W-:-:S02]  /*18360*/  F2FP.PACK_AB R3, R47, R46 ;  /* 0x0000002e2f03723e */ /* 0x002fc400000000ff */
[----:B--2---:R-:W-:Y:S02]  /*18370*/  F2FP.PACK_AB R0, R83, R82 ;  /* 0x000000525300723e */ /* 0x004fe400000000ff */
[----:B----4-:R-:W-:Y:S01]  /*18380*/  F2FP.PACK_AB R2, R81, R80 ;  /* 0x000000505102723e */ /* 0x010fe200000000ff */
[----:B------:R-:W-:Y:S04]  /*18390*/  STS [R7+0x2400], R3 ;  /* 0x0024000307007388 */ /* 0x000fe80000000800 */
[----:B------:R1:W-:Y:S04]  /*183a0*/  STS [R6], R2 ;  /* 0x0000000206007388 */ /* 0x0003e80000000800 */
[----:B------:R2:W-:Y:S01]  /*183b0*/  STS [R6+0x400], R0 ;  /* 0x0004000006007388 */ /* 0x0005e20000000800 */
[----:B------:R-:W-:-:S03]  /*183c0*/  F2FP.PACK_AB R4, R45, R44 ;  /* 0x0000002c2d04723e */ /* 0x000fc600000000ff */
[----:B------:R-:W4:Y:S01]  /*183d0*/  LDL.LU R9, [R1+0x4c] ;  /* 0x00004c0001097983 */ /* 0x000f220000300800 */
[----:B-1----:R-:W-:Y:S02]  /*183e0*/  F2FP.PACK_AB R2, R63, R62 ;  /* 0x0000003e3f02723e */ /* 0x002fe400000000ff */
[----:B--2---:R-:W-:-:S03]  /*183f0*/  F2FP.PACK_AB R0, R65, R64 ;  /* 0x000000404100723e */ /* 0x004fc600000000ff */
[----:B------:R1:W-:Y:S01]  /*18400*/  STS [R12], R2 ;  /* 0x000000020c007388 */ /* 0x0003e20000000800 */
[----:B------:R-:W-:-:S03]  /*18410*/  F2FP.PACK_AB R3, R37, R36 ;  /* 0x000000242503723e */ /* 0x000fc600000000ff */
[----:B------:R2:W-:Y:S04]  /*18420*/  STS [R10+0x400], R0 ;  /* 0x000400000a007388 */ /* 0x0005e80000000800 */
[----:B------:R3:W-:Y:S04]  /*18430*/  STS [R6+0x2000], R4 ;  /* 0x0020000406007388 */ /* 0x0007e80000000800 */
[----:B------:R3:W-:Y:S01]  /*18440*/  STS [R6+0x2400], R3 ;  /* 0x0024000306007388 */ /* 0x0007e20000000800 */
[----:B-1----:R-:W-:Y:S02]  /*18450*/  F2FP.PACK_AB R2, R33, R32 ;  /* 0x000000202102723e */ /* 0x002fe400000000ff */
[----:B--2---:R-:W-:-:S03]  /*18460*/  F2FP.PACK_AB R0, R31, R30 ;  /* 0x0000001e1f00723e */ /* 0x004fc600000000ff */
[----:B------:R1:W-:Y:S04]  /*18470*/  STS [R12+0x2000], R2 ;  /* 0x002000020c007388 */ /* 0x0003e80000000800 */
[----:B------:R2:W-:Y:S01]  /*18480*/  STS [R10+0x2400], R0 ;  /* 0x002400000a007388 */ /* 0x0005e20000000800 */
[----:B---3--:R-:W-:Y:S02]  /*18490*/  IMAD.MOV.U32 R4, RZ, RZ, 0x4 ;  /* 0x00000004ff047424 */ /* 0x008fe400078e00ff */
[----:B------:R-:W-:Y:S02]  /*184a0*/  IMAD.MOV.U32 R3, RZ, RZ, RZ ;  /* 0x000000ffff037224 */ /* 0x000fe400078e00ff */
[CC--:B------:R-:W-:Y:S01]  /*184b0*/  @P1 IMAD.WIDE R6, R8.reuse, R4.reuse, c[0x0][0x508] ;  /* 0x0001420008061625 */ /* 0x0c0fe200078e0204 */
[----:B------:R-:W-:Y:S03]  /*184c0*/  BAR.SYNC.DEFER_BLOCKING 0x1, 0x80 ;  /* 0x0042000000007b1d */ /* 0x000fe60000010000 */
[----:B------:R-:W-:-:S03]  /*184d0*/  IMAD.WIDE R4, R8, R4, c[0x0][0x500] ;  /* 0x0001400008047625 */ /* 0x000fc600078e0204 */
[----:B------:R2:W5:Y:S04]  /*184e0*/  @P1 LDG.E R11, [R6.64] ;  /* 0x00000008060b1981 */ /* 0x000568000c1e1900 */
[----:B------:R2:W5:Y:S01]  /*184f0*/  @P2 LDG.E R3, [R4.64] ;  /* 0x0000000804032981 */ /* 0x000562000c1e1900 */
[----:B----4-:R-:W-:-:S04]  /*18500*/  ISETP.NE.AND P0, PT, R9, RZ, PT ;  /* 0x000000ff0900720c */ /* 0x010fc80003f05270 */
[----:B-1----:R-:W-:Y:S01]  /*18510*/  SEL R2, R9, c[0x0][0x3d4], P0 ;  /* 0x0000f50009027a07 */ /* 0x002fe20000000000 */
[----:B------:R-:W-:Y:S05]  /*18520*/  @P1 BRA `(.L_x_655) ;  /* 0x0000004000001947 */ /* 0x000fea0003800000 */
[----:B--2---:R-:W-:Y:S05]  /*18530*/  @!P2 BRA `(.L_x_655) ;  /* 0x000000300000a947 */ /* 0x004fea0003800000 */
[----:B------:R1:W2:Y:S04]  /*18540*/  LDG.E R0, [R4.64] ;  /* 0x0000000804007981 */ /* 0x0002a8000c1e1900 */
[----:B-1----:R-:W2:Y:S02]  /*18550*/  LDG.E R4, [R4.64+0x4] ;  /* 0x0000040804047981 */ /* 0x002ea4000c1e1900 */
[----:B--2--5:R-:W-:Y:S02]  /*18560*/  IADD3 R11, -R0, R4, RZ ;  /* 0x00000004000b7210 */ /* 0x024fe40007ffe1ff */
.L_x_655:
[----:B--2---:R-:W2:Y:S04]  /*18570*/  LDL R4, [R1+0x44] ;  /* 0x0000440001047983 */ /* 0x004ea80000100800 */
        /* <DEDUP_REMOVED lines=15> */
[----:B------:R-:W-:Y:S02]  /*18670*/  SHF.R.S32.HI R0, RZ, 0x1f, R8 ;  /* 0x0000001fff007819 */ /* 0x000fe40000011408 */
[----:B------:R-:W-:Y:S02]  /*18680*/  SEL R2, R8, RZ, !P0 ;  /* 0x000000ff08027207 */ /* 0x000fe40004000000 */
[----:B------:R-:W-:Y:S01]  /*18690*/  SEL R5, R0, RZ, !P0 ;  /* 0x000000ff00057207 */ /* 0x000fe20004000000 */
[----:B------:R-:W1:Y:S02]  /*186a0*/  S2R R28, SR_TID.X ;  /* 0x00000000001c7919 */ /* 0x000e640000002100 */
[----:B-1----:R-:W-:-:S04]  /*186b0*/  IMAD R0, R7, R2, RZ ;  /* 0x0000000207007224 */ /* 0x002fc800078e02ff */
[C---:B------:R-:W-:Y:S02]  /*186c0*/  IMAD R10, R6.reuse, R5, R0 ;  /* 0x00000005060a7224 */ /* 0x040fe400078e0200 */
[----:B------:R-:W-:Y:S01]  /*186d0*/  IMAD.WIDE.U32 R6, R6, R2, RZ ;  /* 0x0000000206067225 */ /* 0x000fe200078e00ff */
[----:B------:R-:W-:-:S04]  /*186e0*/  SHF.R.S32.HI R26, RZ, 0x1f, R28 ;  /* 0x0000001fff1a7819 */ /* 0x000fc8000001141c */
[----:B------:R-:W-:-:S04]  /*186f0*/  LEA.HI R26, R26, R28, RZ, 0x5 ;  /* 0x0000001c1a1a7211 */ /* 0x000fc800078f28ff */
[----:B------:R-:W-:-:S05]  /*18700*/  LOP3.LUT R26, R26, 0xffffffe0, RZ, 0xc0, !PT ;  /* 0xffffffe01a1a7812 */ /* 0x000fca00078ec0ff */
[----:B------:R-:W-:Y:S01]  /*18710*/  IMAD.IADD R26, R28, 0x1, -R26 ;  /* 0x000000011c1a7824 */ /* 0x000fe200078e0a1a */
[----:B------:R-:W-:-:S04]  /*18720*/  LOP3.LUT R204, R204, 0xfffffffd, RZ, 0xc0, !PT ;  /* 0xfffffffdcccc7812 */ /* 0x000fc800078ec0ff */
[----:B------:R-:W-:Y:S01]  /*18730*/  LOP3.LUT R204, R204, 0xfffffffe, RZ, 0xc0, !PT ;  /* 0xfffffffecccc7812 */ /* 0x000fe200078ec0ff */
[----:B--2---:R-:W-:-:S04]  /*18740*/  IMAD.IADD R4, R4, 0x1, R71 ;  /* 0x0000000104047824 */ /* 0x004fc800078e0247 */
[----:B------:R-:W-:-:S04]  /*18750*/  @P5 IMAD.HI.U32 R5, R4, c[0x0][0x4ec], RZ ;  /* 0x00013b0004055a27 */ /* 0x000fc800078e00ff */
[----:B---3--:R-:W-:-:S04]  /*18760*/  IMAD.WIDE.U32 R8, R12, R25, RZ ;  /* 0x000000190c087225 */ /* 0x008fc800078e00ff */
        /* <DEDUP_REMOVED lines=34> */
[----:B------:R3:W-:Y:S01]  /*18990*/  SHFL.IDX PT, R7, R5, 0x3, 0x1c1f ;  /* 0x007c1f0005077f89 */ /* 0x0007e200000e0000 */
[----:B------:R-:W-:-:S03]  /*189a0*/  LOP3.LUT P0, RZ, R26, 0x3, RZ, 0xc0, !PT ;  /* 0x000000031aff7812 */ /* 0x000fc6000780c0ff */
[----:B------:R-:W4:Y:S04]  /*189b0*/  SHFL.IDX PT, R8, R6, 0x2, 0x1c1f ;  /* 0x005c1f0006087f89 */ /* 0x000f2800000e0000 */
[----:B------:R-:W1:Y:S01]  /*189c0*/  SHFL.IDX PT, R6, R6, 0x3, 0x1c1f ;  /* 0x007c1f0006067f89 */ /* 0x000e6200000e0000 */
[----:B---3--:R-:W-:-:S05]  /*189d0*/  IMAD.IADD R5, R27, 0x1, R71 ;  /* 0x000000011b057824 */ /* 0x008fca00078e0247 */
[C---:B------:R-:W-:Y:S02]  /*189e0*/  IADD3 R17, R5.reuse, 0x8, RZ ;  /* 0x0000000805117810 */ /* 0x040fe40007ffe0ff */
[CC--:B------:R-:W-:Y:S02]  /*189f0*/  ISETP.GE.OR P4, PT, R5.reuse, R0.reuse, P0 ;  /* 0x000000000500720c */ /* 0x0c0fe40000786670 */
[----:B------:R-:W-:Y:S02]  /*18a00*/  IADD3 R16, R5, 0x40, RZ ;  /* 0x0000004005107810 */ /* 0x000fe40007ffe0ff */
[-C--:B------:R-:W-:Y:S02]  /*18a10*/  ISETP.GE.OR P3, PT, R17, R0.reuse, P0 ;  /* 0x000000001100720c */ /* 0x080fe40000766670 */
[----:B------:R-:W-:Y:S02]  /*18a20*/  ISETP.GE.OR P1, PT, R16, R0, P0 ;  /* 0x000000001000720c */ /* 0x000fe40000726670 */
[----:B------:R-:W-:-:S05]  /*18a30*/  IADD3 R15, R5, 0x48, RZ ;  /* 0x00000048050f7810 */ /* 0x000fca0007ffe0ff */
[----:B-1----:R1:W-:Y:S04]  /*18a40*/  @!P4 ST.E [R12.64], R22 ;  /* 0x000000160c00c985 */ /* 0x0023e8000c101908 */
[----:B--2---:R1:W-:Y:S01]  /*18a50*/  @!P3 ST.E [R10.64], R23 ;  /* 0x000000170a00b985 */ /* 0x0043e2000c101908 */
[-C--:B------:R-:W-:Y:S02]  /*18a60*/  ISETP.GE.AND P3, PT, R16, R0.reuse, PT ;  /* 0x000000001000720c */ /* 0x080fe40003f66270 */
[CC--:B------:R-:W-:Y:S01]  /*18a70*/  ISETP.GE.OR P0, PT, R15.reuse, R0.reuse, P0 ;  /* 0x000000000f00720c */ /* 0x0c0fe20000706670 */
[----:B----4-:R1:W-:Y:S01]  /*18a80*/  @!P1 ST.E [R8.64], R24 ;  /* 0x0000001808009985 */ /* 0x0103e2000c101908 */
[-C--:B------:R-:W-:Y:S02]  /*18a90*/  ISETP.GE.AND P1, PT, R15, R0.reuse, PT ;  /* 0x000000000f00720c */ /* 0x080fe40003f26270 */
[----:B------:R-:W-:-:S07]  /*18aa0*/  ISETP.GE.AND P6, PT, R17, R0, PT ;  /* 0x000000001100720c */ /* 0x000fce0003fc6270 */
[----:B------:R-:W-:Y:S02]  /*18ab0*/  @P3 LOP3.LUT R204, R204, 0x1, RZ, 0xfc, !PT ;  /* 0x00000001cccc3812 */ /* 0x000fe400078efcff */
[----:B------:R1:W-:Y:S01]  /*18ac0*/  @!P0 ST.E [R6.64], R19 ;  /* 0x0000001306008985 */ /* 0x0003e2000c101908 */
[----:B------:R-:W-:Y:S02]  /*18ad0*/  ISETP.GE.AND P0, PT, R5, R0, PT ;  /* 0x000000000500720c */ /* 0x000fe40003f06270 */
[----:B------:R-:W-:Y:S01]  /*18ae0*/  @P1 LOP3.LUT R204, R204, 0x2, RZ, 0xfc, !PT ;  /* 0x00000002cccc1812 */ /* 0x000fe200078efcff */
        /* <DEDUP_REMOVED lines=18> */
[----:B------:R-:W5:Y:S02]  /*18c10*/  S2R R10, SR_TID.X ;  /* 0x00000000000a7919 */ /* 0x000f640000002100 */
[----:B-----5:R-:W-:-:S04]  /*18c20*/  SHF.R.S32.HI R9, RZ, 0x1f, R10 ;  /* 0x0000001fff097819 */ /* 0x020fc8000001140a */
[----:B------:R-:W-:-:S04]  /*18c30*/  LEA.HI R9, R9, R10, RZ, 0x3 ;  /* 0x0000000a09097211 */ /* 0x000fc800078f18ff */
[----:B------:R-:W-:Y:S02]  /*18c40*/  SHF.R.S32.HI R9, RZ, 0x3, R9 ;  /* 0x00000003ff097819 */ /* 0x000fe40000011409 */
[----:B--2---:R-:W-:Y:S02]  /*18c50*/  IADD3 R6, R26, R71, RZ ;  /* 0x000000471a067210 */ /* 0x004fe40007ffe0ff */
[----:B------:R2:W1:Y:S02]  /*18c60*/  LDS.128 R24, [R207+0x1080] ;  /* 0x00108000cf187984 */ /* 0x0004640000000c00 */
        /* <DEDUP_REMOVED lines=17> */
[----:B------:R-:W-:Y:S02]  /*18d80*/  IADD3 R4, R9, R71, RZ ;  /* 0x0000004709047210 */ /* 0x000fe40007ffe0ff */
[----:B------:R-:W-:-:S04]  /*18d90*/  IADD3 R3, R3, R6, RZ ;  /* 0x0000000603037210 */ /* 0x000fc80007ffe0ff */
[----:B------:R-:W-:Y:S01]  /*18da0*/  LEA.HI.X R6, R2, c[0x0][0x384], R3, 0x1, P0 ;  /* 0x0000e10002067a11 */ /* 0x000fe200000f0c03 */
[----:B------:R-:W-:Y:S05]  /*18db0*/  BRA.DIV ~URZ, `(.L_x_657) ;  /* 0x00003cc27f007947 */ /* 0x000fea000b800000 */
[----:B-1234-:R1:W2:Y:S02]  /*18dc0*/  SHFL.IDX PT, R8, R6, RZ, 0x181f ;  /* 0x00181fff06087589 */ /* 0x01e2a400000e0000 */
.L_x_737:
[----:B------:R-:W-:Y:S05]  /*18dd0*/  BRA.DIV ~URZ, `(.L_x_658) ;  /* 0x00003d127f007947 */ /* 0x000fea000b800000 */
[----:B------:R3:W4:Y:S02]  /*18de0*/  SHFL.IDX PT, R2, R7, RZ, 0x181f ;  /* 0x00181fff07027589 */ /* 0x00072400000e0000 */
.L_x_738:
        /* <DEDUP_REMOVED lines=9> */
.L_x_739:
        /* <DEDUP_REMOVED lines=8> */
.L_x_740:
[----:B------:R-:W-:Y:S05]  /*18f00*/  BRA.DIV ~URZ, `(.L_x_661) ;  /* 0x00003d927f007947 */ /* 0x000fea000b800000 */
[----:B-1----:R1:W2:Y:S02]  /*18f10*/  SHFL.IDX PT, R2, R7, 0x2, 0x181f ;  /* 0x00581f0007027f89 */ /* 0x0022a400000e0000 */
.L_x_741:
        /* <DEDUP_REMOVED lines=9> */
.L_x_742:
        /* <DEDUP_REMOVED lines=8> */
.L_x_743:
[----:B------:R-:W-:Y:S05]  /*19030*/  BRA.DIV ~URZ, `(.L_x_664) ;  /* 0x00003e127f007947 */ /* 0x000fea000b800000 */
[----:B--2---:R2:W1:Y:S02]  /*19040*/  SHFL.IDX PT, R2, R7, 0x4, 0x181f ;  /* 0x00981f0007027f89 */ /* 0x00446400000e0000 */
.L_x_744:
        /* <DEDUP_REMOVED lines=9> */
.L_x_745:
        /* <DEDUP_REMOVED lines=8> */
.L_x_746:
[----:B------:R-:W-:Y:S05]  /*19160*/  BRA.DIV ~URZ, `(.L_x_667) ;  /* 0x00003e927f007947 */ /* 0x000fea000b800000 */
[----:B--2---:R2:W3:Y:S02]  /*19170*/  SHFL.IDX PT, R2, R7, 0x6, 0x181f ;  /* 0x00d81f0007027f89 */ /* 0x0044e400000e0000 */
.L_x_747:
        /* <DEDUP_REMOVED lines=9> */
.L_x_748:
        /* <DEDUP_REMOVED lines=8> */
.L_x_656:
        /* <DEDUP_REMOVED lines=34> */
.L_x_749:
[----:B------:R-:W-:Y:S05]  /*194b0*/  BRA.DIV ~URZ, `(.L_x_671) ;  /* 0x00003cf27f007947 */ /* 0x000fea000b800000 */
[----:B------:R3:W4:Y:S02]  /*194c0*/  SHFL.IDX PT, R2, R21, RZ, 0x1c1f ;  /* 0x001c1fff15027589 */ /* 0x00072400000e0000 */
.L_x_750:
[----:B------:R-:W5:Y:S01]  /*194d0*/  LDL R3, [R1] ;  /* 0x0000000001037983 */ /* 0x000f620000100800 */
        /* <DEDUP_REMOVED lines=14> */
[----:B------:R-:W-:Y:S02]  /*195c0*/  SHF.R.S32.HI R28, RZ, 0x1f, R0 ;  /* 0x0000001fff1c7819 */ /* 0x000fe40000011400 */
[----:B------:R-:W-:Y:S01]  /*195d0*/  SHF.R.S32.HI R22, RZ, 0x1f, R11 ;  /* 0x0000001fff167819 */ /* 0x000fe2000001140b */
[----:B------:R-:W-:Y:S05]  /*195e0*/  @P0 BRA `(.L_x_673) ;  /* 0x0000020000000947 */ /* 0x000fea0003800000 */
[----:B------:R-:W-:Y:S02]  /*195f0*/  ISETP.GE.AND P1, PT, R3, c[0x0][0x3c8], PT ;  /* 0x0000f20003007a0c */ /* 0x000fe40003f26270 */
[----:B------:R-:W-:Y:S02]  /*19600*/  ISETP.GE.AND P2, PT, R11, c[0x0][0x3c8], PT ;  /* 0x0000f2000b007a0c */ /* 0x000fe40003f46270 */
[----:B------:R-:W-:-:S02]  /*19610*/  ISETP.GE.AND P3, PT, R10, c[0x0][0x3c8], PT ;  /* 0x0000f2000a007a0c */ /* 0x000fc40003f66270 */
[----:B------:R-:W-:-:S07]  /*19620*/  ISETP.GE.AND P4, PT, R6, c[0x0][0x3c8], PT ;  /* 0x0000f20006007a0c */ /* 0x000fce0003f86270 */
[----:B----4-:R-:W-:-:S04]  /*19630*/  @!P1 LEA R14, P0, R3, R2, 0x2 ;  /* 0x00000002030e9211 */ /* 0x010fc800078010ff */
[----:B--2---:R-:W-:Y:S02]  /*19640*/  @!P1 LEA.HI.X R15, R3, R12, R20, 0x2, P0 ;  /* 0x0000000c030f9211 */ /* 0x004fe400000f1414 */
[----:B------:R-:W-:-:S03]  /*19650*/  @!P2 LEA R16, P0, R11, R2, 0x2 ;  /* 0x000000020b10a211 */ /* 0x000fc600078010ff */
[----:B------:R2:W-:Y:S01]  /*19660*/  @!P1 ST.E.64 [R14.64], R68 ;  /* 0x000000440e009985 */ /* 0x0005e2000c101b08 */
[----:B------:R-:W-:Y:S02]  /*19670*/  ISETP.GE.AND P1, PT, R8, c[0x0][0x3c8], PT ;  /* 0x0000f20008007a0c */ /* 0x000fe40003f26270 */
[----:B------:R-:W-:-:S05]  /*19680*/  @!P2 LEA.HI.X R17, R11, R12, R22, 0x2, P0 ;  /* 0x0000000c0b11a211 */ /* 0x000fca00000f1416 */
[----:B------:R4:W-:Y:S01]  /*19690*/  @!P2 ST.E.64 [R16.64], R74 ;  /* 0x0000004a1000a985 */ /* 0x0009e2000c101b08 */
[----:B------:R-:W-:Y:S02]  /*196a0*/  ISETP.GE.AND P2, PT, R7, c[0x0][0x3c8], PT ;  /* 0x0000f20007007a0c */ /* 0x000fe40003f46270 */
[----:B--2---:R-:W-:-:S04]  /*196b0*/  @!P3 LEA R14, P0, R10, R2, 0x2 ;  /* 0x000000020a0eb211 */ /* 0x004fc800078010ff */
[----:B------:R-:W-:Y:S02]  /*196c0*/  @!P3 LEA.HI.X R15, R10, R12, R24, 0x2, P0 ;  /* 0x0000000c0a0fb211 */ /* 0x000fe400000f1418 */
[----:B----4-:R-:W-:-:S03]  /*196d0*/  @!P1 LEA R16, P0, R8, R2, 0x2 ;  /* 0x0000000208109211 */ /* 0x010fc600078010ff */
        /* <DEDUP_REMOVED lines=13> */
[----:B------:R-:W-:-:S03]  /*197b0*/  @!P1 LEA R2, P0, R0, R2, 0x2 ;  /* 0x0000000200029211 */ /* 0x000fc600078010ff */
[----:B------:R4:W-:Y:S01]  /*197c0*/  @!P3 ST.E.64 [R14.64], R80 ;  /* 0x000000500e00b985 */ /* 0x0009e2000c101b08 */
[----:B------:R-:W-:-:S05]  /*197d0*/  @!P1 LEA.HI.X R3, R0, R12, R28, 0x2, P0 ;  /* 0x0000000c00039211 */ /* 0x000fca00000f141c */
[----:B------:R4:W-:Y:S04]  /*197e0*/  @!P1 ST.E.64 [R2.64], R62 ;  /* 0x0000003e02009985 */ /* 0x0009e8000c101b08 */
.L_x_673:
[----:B------:R-:W-:Y:S05]  /*197f0*/  BSYNC B0 ;  /* 0x0000000000007941 */ /* 0x000fea0003800000 */
.L_x_672:
[----:B------:R-:W-:Y:S05]  /*19800*/  BRA.DIV ~URZ, `(.L_x_674) ;  /* 0x00003a127f007947 */ /* 0x000fea000b800000 */
[----:B--2---:R2:W1:Y:S04]  /*19810*/  SHFL.IDX PT, R12, R13, 0x1, 0x1c1f ;  /* 0x003c1f000d0c7f89 */ /* 0x00446800000e0000 */
[----:B----4-:R2:W4:Y:S02]  /*19820*/  SHFL.IDX PT, R2, R21, 0x1, 0x1c1f ;  /* 0x003c1f0015027f89 */ /* 0x01052400000e0000 */
.L_x_751:
[----:B------:R-:W-:Y:S01]  /*19830*/  BSSY B0, `(.L_x_675) ;  /* 0x0000023000007945 */ /* 0x000fe20003800000 */
[----:B------:R-:W-:Y:S05]  /*19840*/  @P6 BRA `(.L_x_676) ;  /* 0x0000021000006947 */ /* 0x000fea0003800000 */
[----:B------:R-:W5:Y:S01]  /*19850*/  LDL R3, [R1] ;  /* 0x0000000001037983 */ /* 0x000f620000100800 */
[----:B------:R-:W-:Y:S02]  /*19860*/  ISETP.GE.AND P0, PT, R11, c[0x0][0x3c8], PT ;  /* 0x0000f2000b007a0c */ /* 0x000fe40003f06270 */
[----:B------:R-:W-:Y:S02]  /*19870*/  ISETP.GE.AND P2, PT, R10, c[0x0][0x3c8], PT ;  /* 0x0000f2000a007a0c */ /* 0x000fe40003f46270 */
[----:B------:R-:W-:-:S02]  /*19880*/  ISETP.GE.AND P4, PT, R8, c[0x0][0x3c8], PT ;  /* 0x0000f20008007a0c */ /* 0x000fc40003f86270 */
[----:B------:R-:W-:Y:S02]  /*19890*/  ISETP.GE.AND P5, PT, R7, c[0x0][0x3c8], PT ;  /* 0x0000f20007007a0c */ /* 0x000fe40003fa6270 */
[----:B-----5:R-:W-:-:S13]  /*198a0*/  ISETP.GE.AND P1, PT, R3, c[0x0][0x3c8], PT ;  /* 0x0000f20003007a0c */ /* 0x020fda0003f26270 */
[----:B----4-:R-:W-:-:S04]  /*198b0*/  @!P1 LEA R14, P3, R3, R2, 0x2 ;  /* 0x00000002030e9211 */ /* 0x010fc800078610ff */
[----:B-1----:R-:W-:Y:S02]  /*198c0*/  @!P1 LEA.HI.X R15, R3, R12, R20, 0x2, P3 ;  /* 0x0000000c030f9211 */ /* 0x002fe400018f1414 */
[----:B------:R-:W-:-:S03]  /*198d0*/  @!P0 LEA R18, P3, R11, R2, 0x2 ;  /* 0x000000020b128211 */ /* 0x000fc600078610ff */
[----:B------:R1:W-:Y:S01]  /*198e0*/  @!P1 ST.E.64 [R14.64], R84 ;  /* 0x000000540e009985 */ /* 0x0003e2000c101b08 */
[C---:B------:R-:W-:Y:S02]  /*198f0*/  @!P2 LEA R16, P1, R10.reuse, R2, 0x2 ;  /* 0x000000020a10a211 */ /* 0x040fe400078210ff */
[-C--:B------:R-:W-:Y:S02]  /*19900*/  @!P0 LEA.HI.X R19, R11, R12.reuse, R22, 0x2, P3 ;  /* 0x0000000c0b138211 */ /* 0x080fe400018f1416 */
[----:B------:R-:W-:Y:S02]  /*19910*/  @!P2 LEA.HI.X R17, R10, R12, R24, 0x2, P1 ;  /* 0x0000000c0a11a211 */ /* 0x000fe400008f1418 */
[----:B------:R-:W-:Y:S01]  /*19920*/  ISETP.GE.AND P3, PT, R6, c[0x0][0x3c8], PT ;  /* 0x0000f20006007a0c */ /* 0x000fe20003f66270 */
[----:B------:R4:W-:Y:S01]  /*19930*/  @!P0 ST.E.64 [R18.64], R86 ;  /* 0x0000005612008985 */ /* 0x0009e2000c101b08 */
[----:B------:R-:W-:-:S03]  /*19940*/  ISETP.GE.AND P1, PT, R0, c[0x0][0x3c8], PT ;  /* 0x0000f20000007a0c */ /* 0x000fc60003f26270 */
[----:B------:R5:W-:Y:S01]  /*19950*/  @!P2 ST.E.64 [R16.64], R88 ;  /* 0x000000581000a985 */ /* 0x000be2000c101b08 */
[----:B------:R-:W-:Y:S02]  /*19960*/  ISETP.GE.AND P2, PT, R4, c[0x0][0x3c8], PT ;  /* 0x0000f20004007a0c */ /* 0x000fe40003f46270 */
[----:B-1----:R-:W-:-:S04]  /*19970*/  @!P4 LEA R14, P0, R8, R2, 0x2 ;  /* 0x00000002080ec211 */ /* 0x002fc800078010ff */
[----:B------:R-:W-:Y:S02]  /*19980*/  @!P4 LEA.HI.X R15, R8, R12, R23, 0x2, P0 ;  /* 0x0000000c080fc211 */ /* 0x000fe400000f1417 */
[----:B----4-:R-:W-:-:S03]  /*19990*/  @!P5 LEA R18, P0, R7, R2, 0x2 ;  /* 0x000000020712d211 */ /* 0x010fc600078010ff */
[----:B------:R1:W-:Y:S01]  /*199a0*/  @!P4 ST.E.64 [R14.64], R90 ;  /* 0x0000005a0e00c985 */ /* 0x0003e2000c101b08 */
[----:B------:R-:W-:Y:S02]  /*199b0*/  @!P5 LEA.HI.X R19, R7, R12, R25, 0x2, P0 ;  /* 0x0000000c0713d211 */ /* 0x000fe400000f1419 */
[----:B-----5:R-:W-:-:S03]  /*199c0*/  @!P3 LEA R16, P0, R6, R2, 0x2 ;  /* 0x000000020610b211 */ /* 0x020fc600078010ff */
[----:B------:R4:W-:Y:S01]  /*199d0*/  @!P5 ST.E.64 [R18.64], R104 ;  /* 0x000000681200d985 */ /* 0x0009e2000c101b08 */
[----:B------:R-:W-:-:S05]  /*199e0*/  @!P3 LEA.HI.X R17, R6, R12, R26, 0x2, P0 ;  /* 0x0000000c0611b211 */ /* 0x000fca00000f141a */
[----:B------:R4:W-:Y:S01]  /*199f0*/  @!P3 ST.E.64 [R16.64], R102 ;  /* 0x000000661000b985 */ /* 0x0009e2000c101b08 */
[----:B-1----:R-:W-:-:S04]  /*19a00*/  @!P2 LEA R14, P0, R4, R2, 0x2 ;  /* 0x00000002040ea211 */ /* 0x002fc800078010ff */
[----:B------:R-:W-:Y:S02]  /*19a10*/  @!P2 LEA.HI.X R15, R4, R12, R27, 0x2, P0 ;  /* 0x0000000c040fa211 */ /* 0x000fe400000f141b */
[----:B------:R-:W-:-:S03]  /*19a20*/  @!P1 LEA R2, P0, R0, R2, 0x2 ;  /* 0x0000000200029211 */ /* 0x000fc600078010ff */
[----:B------:R4:W-:Y:S01]  /*19a30*/  @!P2 ST.E.64 [R14.64], R82 ;  /* 0x000000520e00a985 */ /* 0x0009e2000c101b08 */
[----:B------:R-:W-:-:S05]  /*19a40*/  @!P1 LEA.HI.X R3, R0, R12, R28, 0x2, P0 ;  /* 0x0000000c00039211 */ /* 0x000fca00000f141c */
[----:B------:R4:W-:Y:S04]  /*19a50*/  @!P1 ST.E.64 [R2.64], R64 ;  /* 0x0000004002009985 */ /* 0x0009e8000c101b08 */
.L_x_676:
[----:B------:R-:W-:Y:S05]  /*19a60*/  BSYNC B0 ;  /* 0x0000000000007941 */ /* 0x000fea0003800000 */
.L_x_675:
[----:B------:R-:W-:Y:S05]  /*19a70*/  BRA.DIV ~URZ, `(.L_x_677) ;  /* 0x000038727f007947 */ /* 0x000fea000b800000 */
[----:B-1----:R1:W2:Y:S02]  /*19a80*/  SHFL.IDX PT, R12, R13, 0x2, 0x1c1f ;  /* 0x005c1f000d0c7f89 */ /* 0x0022a400000e0000 */
.L_x_752:
[----:B------:R-:W-:Y:S05]  /*19a90*/  BRA.DIV ~URZ, `(.L_x_678) ;  /* 0x000038c27f007947 */ /* 0x000fea000b800000 */
[----:B----4-:R4:W1:Y:S02]  /*19aa0*/  SHFL.IDX PT, R2, R21, 0x2, 0x1c1f ;  /* 0x005c1f0015027f89 */ /* 0x01086400000e0000 */
.L_x_753:
[----:B------:R-:W-:Y:S01]  /*19ab0*/  LOP3.LUT P0, RZ, R204, 0x1, RZ, 0xc0, !PT ;  /* 0x00000001ccff7812 */ /* 0x000fe2000780c0ff */
[----:B------:R-:W-:-:S12]  /*19ac0*/  BSSY B0, `(.L_x_679) ;  /* 0x0000023000007945 */ /* 0x000fd80003800000 */
[----:B------:R-:W-:Y:S05]  /*19ad0*/  @P0 BRA `(.L_x_680) ;  /* 0x0000021000000947 */ /* 0x000fea0003800000 */
[----:B------:R-:W5:Y:S01]  /*19ae0*/  LDL R3, [R1] ;  /* 0x0000000001037983 */ /* 0x000f620000100800 */
[----:B------:R-:W-:Y:S02]  /*19af0*/  ISETP.GE.AND P0, PT, R11, c[0x0][0x3c8], PT ;  /* 0x0000f2000b007a0c */ /* 0x000fe40003f06270 */
[----:B------:R-:W-:Y:S02]  /*19b00*/  ISETP.GE.AND P4, PT, R10, c[0x0][0x3c8], PT ;  /* 0x0000f2000a007a0c */ /* 0x000fe40003f86270 */
[----:B------:R-:W-:-:S09]  /*19b10*/  ISETP.GE.AND P5, PT, R8, c[0x0][0x3c8], PT ;  /* 0x0000f20008007a0c */ /* 0x000fd20003fa6270 */
[----:B-1----:R-:W-:-:S04]  /*19b20*/  @!P0 LEA R14, P3, R11, R2, 0x2 ;  /* 0x000000020b0e8211 */ /* 0x002fc800078610ff */
[----:B--2---:R-:W-:Y:S02]  /*19b30*/  @!P0 LEA.HI.X R15, R11, R12, R22, 0x2, P3 ;  /* 0x0000000c0b0f8211 */ /* 0x004fe400018f1416 */
[----:B------:R-:W-:Y:S02]  /*19b40*/  ISETP.GE.AND P3, PT, R7, c[0x0][0x3c8], PT ;  /* 0x0000f20007007a0c */ /* 0x000fe40003f66270 */
[----:B-----5:R-:W-:-:S13]  /*19b50*/  ISETP.GE.AND P1, PT, R3, c[0x0][0x3c8], PT ;  /* 0x0000f20003007a0c */ /* 0x020fda0003f26270 */
[----:B------:R-:W-:-:S04]  /*19b60*/  @!P1 LEA R16, P2, R3, R2, 0x2 ;  /* 0x0000000203109211 */ /* 0x000fc800078410ff */
[----:B------:R-:W-:Y:S02]  /*19b70*/  @!P1 LEA.HI.X R17, R3, R12, R20, 0x2, P2 ;  /* 0x0000000c03119211 */ /* 0x000fe400010f1414 */
[----:B------:R-:W-:-:S03]  /*19b80*/  @!P4 LEA R18, P2, R10, R2, 0x2 ;  /* 0x000000020a12c211 */ /* 0x000fc600078410ff */
[----:B------:R1:W-:Y:S01]  /*19b90*/  @!P1 ST.E.64 [R16.64], R48 ;  /* 0x0000003010009985 */ /* 0x0003e2000c101b08 */
[----:B------:R-:W-:Y:S02]  /*19ba0*/  @!P4 LEA.HI.X R19, R10, R12, R24, 0x2, P2 ;  /* 0x0000000c0a13c211 */ /* 0x000fe400010f1418 */
[----:B------:R-:W-:Y:S01]  /*19bb0*/  ISETP.GE.AND P2, PT, R6, c[0x0][0x3c8], PT ;  /* 0x0000f20006007a0c */ /* 0x000fe20003f46270 */
[----:B------:R2:W-:Y:S01]  /*19bc0*/  @!P0 ST.E.64 [R14.64], R38 ;  /* 0x000000260e008985 */ /* 0x0005e2000c101b08 */
[----:B------:R-:W-:Y:S02]  /*19bd0*/  ISETP.GE.AND P1, PT, R4, c[0x0][0x3c8], PT ;  /* 0x0000f20004007a0c */ /* 0x000fe40003f26270 */
[----:B------:R-:W-:Y:S01]  /*19be0*/  ISETP.GE.AND P0, PT, R0, c[0x0][0x3c8], PT ;  /* 0x0000f20000007a0c */ /* 0x000fe20003f06270 */
[----:B------:R5:W-:Y:S08]  /*19bf0*/  @!P4 ST.E.64 [R18.64], R40 ;  /* 0x000000281200c985 */ /* 0x000bf0000c101b08 */
[----:B-1----:R-:W-:-:S02]  /*19c00*/  @!P2 LEA R16, P4, R6, R2, 0x2 ;  /* 0x000000020610a211 */ /* 0x002fc400078810ff */
[----:B--2---:R-:W-:Y:S02]  /*19c10*/  @!P5 LEA R14, P6, R8, R2, 0x2 ;  /* 0x00000002080ed211 */ /* 0x004fe400078c10ff */
[-C--:B------:R-:W-:Y:S02]  /*19c20*/  @!P2 LEA.HI.X R17, R6, R12.reuse, R26, 0x2, P4 ;  /* 0x0000000c0611a211 */ /* 0x080fe400020f141a */
[----:B------:R-:W-:Y:S02]  /*19c30*/  @!P5 LEA.HI.X R15, R8, R12, R23, 0x2, P6 ;  /* 0x0000000c080fd211 */ /* 0x000fe400030f1417 */
[----:B-----5:R-:W-:-:S03]  /*19c40*/  @!P3 LEA R18, P6, R7, R2, 0x2 ;  /* 0x000000020712b211 */ /* 0x020fc600078c10ff */
[----:B------:R1:W-:Y:S01]  /*19c50*/  @!P5 ST.E.64 [R14.64], R42 ;  /* 0x0000002a0e00d985 */ /* 0x0003e2000c101b08 */
[----:B------:R-:W-:-:S05]  /*19c60*/  @!P3 LEA.HI.X R19, R7, R12, R25, 0x2, P6 ;  /* 0x0000000c0713b211 */ /* 0x000fca00030f1419 */
[----:B------:R2:W-:Y:S04]  /*19c70*/  @!P3 ST.E.64 [R18.64], R54 ;  /* 0x000000361200b985 */ /* 0x0005e8000c101b08 */
[----:B------:R2:W-:Y:S01]  /*19c80*/  @!P2 ST.E.64 [R16.64], R50 ;  /* 0x000000321000a985 */ /* 0x0005e2000c101b08 */
[-C--:B-1----:R-:W-:Y:S02]  /*19c90*/  @!P1 LEA R14, P5, R4, R2.reuse, 0x2 ;  /* 0x00000002040e9211 */ /* 0x082fe400078a10ff */
[----:B------:R-:W-:Y:S02]  /*19ca0*/  @!P0 LEA R2, P4, R0, R2, 0x2 ;  /* 0x0000000200028211 */ /* 0x000fe400078810ff */
[-C--:B------:R-:W-:Y:S02]  /*19cb0*/  @!P1 LEA.HI.X R15, R4, R12.reuse, R27, 0x2, P5 ;  /* 0x0000000c040f9211 */ /* 0x080fe400028f141b */
[----:B------:R-:W-:-:S03]  /*19cc0*/  @!P0 LEA.HI.X R3, R0, R12, R28, 0x2, P4 ;  /* 0x0000000c00038211 */ /* 0x000fc600020f141c */
[----:B------:R2:W-:Y:S04]  /*19cd0*/  @!P1 ST.E.64 [R14.64], R44 ;  /* 0x0000002c0e009985 */ /* 0x0005e8000c101b08 */
[----:B------:R2:W-:Y:S02]  /*19ce0*/  @!P0 ST.E.64 [R2.64], R32 ;  /* 0x0000002002008985 */ /* 0x0005e4000c101b08 */
.L_x_680:
[----:B------:R-:W-:Y:S05]  /*19cf0*/  BSYNC B0 ;  /* 0x0000000000007941 */ /* 0x000fea0003800000 */
.L_x_679:
[----:B------:R-:W-:Y:S05]  /*19d00*/  BRA.DIV ~URZ, `(.L_x_681) ;  /* 0x000036c27f007947 */ /* 0x000fea000b800000 */
[----:B--2---:R2:W3:Y:S04]  /*19d10*/  SHFL.IDX PT, R12, R13, 0x3, 0x1c1f ;  /* 0x007c1f000d0c7f89 */ /* 0x0044e800000e0000 */
[----:B-1----:R2:W1:Y:S02]  /*19d20*/  SHFL.IDX PT, R2, R21, 0x3, 0x1c1f ;  /* 0x007c1f0015027f89 */ /* 0x00246400000e0000 */
.L_x_754:
[----:B------:R-:W-:-:S13]  /*19d30*/  LOP3.LUT P0, RZ, R204, 0x2, RZ, 0xc0, !PT ;  /* 0x00000002ccff7812 */ /* 0x000fda000780c0ff */
[----:B------:R-:W-:Y:S05]  /*19d40*/  @P0 BRA `(.L_x_669) ;  /* 0x00000ec000000947 */ /* 0x000fea0003800000 */
[----:B------:R-:W5:Y:S01]  /*19d50*/  LDL R3, [R1] ;  /* 0x0000000001037983 */ /* 0x000f620000100800 */
[----:B------:R-:W-:Y:S02]  /*19d60*/  ISETP.GE.AND P4, PT, R10, c[0x0][0x3c8], PT ;  /* 0x0000f2000a007a0c */ /* 0x000fe40003f86270 */
[----:B------:R-:W-:Y:S02]  /*19d70*/  ISETP.GE.AND P5, PT, R11, c[0x0][0x3c8], PT ;  /* 0x0000f2000b007a0c */ /* 0x000fe40003fa6270 */
[----:B------:R-:W-:Y:S02]  /*19d80*/  ISETP.GE.AND P3, PT, R8, c[0x0][0x3c8], PT ;  /* 0x0000f20008007a0c */ /* 0x000fe40003f66270 */
[----:B------:R-:W-:-:S07]  /*19d90*/  ISETP.GE.AND P2, PT, R7, c[0x0][0x3c8], PT ;  /* 0x0000f20007007a0c */ /* 0x000fce0003f46270 */
[----:B-1----:R-:W-:Y:S02]  /*19da0*/  @!P4 LEA R16, P6, R10, R2, 0x2 ;  /* 0x000000020a10c211 */ /* 0x002fe400078c10ff */
[----:B-----5:R-:W-:-:S13]  /*19db0*/  ISETP.GE.AND P0, PT, R3, c[0x0][0x3c8], PT ;  /* 0x0000f20003007a0c */ /* 0x020fda0003f06270 */
[----:B------:R-:W-:-:S04]  /*19dc0*/  @!P0 LEA R14, P1, R3, R2, 0x2 ;  /* 0x00000002030e8211 */ /* 0x000fc800078210ff */
[----:B---3--:R-:W-:Y:S02]  /*19dd0*/  @!P0 LEA.HI.X R15, R3, R12, R20, 0x2, P1 ;  /* 0x0000000c030f8211 */ /* 0x008fe400008f1414 */
[----:B------:R-:W-:Y:S02]  /*19de0*/  P2R R3, PR, RZ, 0x40 ;  /* 0x00000040ff037803 */ /* 0x000fe40000000000 */
[----:B------:R-:W-:Y:S01]  /*19df0*/  ISETP.GE.AND P1, PT, R6, c[0x0][0x3c8], PT ;  /* 0x0000f20006007a0c */ /* 0x000fe20003f26270 */
[----:B------:R1:W-:Y:S01]  /*19e00*/  @!P0 ST.E.64 [R14.64], R34 ;  /* 0x000000220e008985 */ /* 0x0003e2000c101b08 */
[----:B------:R-:W-:-:S04]  /*19e10*/  @!P5 LEA R18, P0, R11, R2, 0x2 ;  /* 0x000000020b12d211 */ /* 0x000fc800078010ff */
[----:B------:R-:W-:Y:S02]  /*19e20*/  @!P5 LEA.HI.X R19, R11, R12, R22, 0x2, P0 ;  /* 0x0000000c0b13d211 */ /* 0x000fe400000f1416 */
[----:B------:R-:W-:-:S03]  /*19e30*/  ISETP.NE.AND P0, PT, R3, RZ, PT ;  /* 0x000000ff0300720c */ /* 0x000fc60003f05270 */
[----:B------:R3:W-:Y:S01]  /*19e40*/  @!P5 ST.E.64 [R18.64], R60 ;  /* 0x0000003c1200d985 */ /* 0x0007e2000c101b08 */
[----:B------:R-:W-:Y:S02]  /*19e50*/  @!P4 LEA.HI.X R17, R10, R12, R24, 0x2, P0 ;  /* 0x0000000c0a11c211 */ /* 0x000fe400000f1418 */
[----:B------:R-:W-:-:S03]  /*19e60*/  ISETP.GE.AND P0, PT, R4, c[0x0][0x3c8], PT ;  /* 0x0000f20004007a0c */ /* 0x000fc60003f06270 */
        /* <DEDUP_REMOVED lines=19> */
.L_x_654:
[----:B--2---:R-:W2:Y:S04]  /*19fa0*/  LDL.LU R7, [R1+0x4c] ;  /* 0x00004c0001077983 */ /* 0x004ea80000300800 */
[----:B-1----:R-:W4:Y:S01]  /*19fb0*/  LDL R6, [R1+0x54] ;  /* 0x0000540001067983 */ /* 0x002f220000100800 */
[----:B------:R-:W-:Y:S01]  /*19fc0*/  ISETP.NE.U32.AND P0, PT, RZ, c[0x0][0x508], PT ;  /* 0x00014200ff007a0c */ /* 0x000fe20003f05070 */
[----:B------:R-:W-:Y:S01]  /*19fd0*/  IMAD.MOV.U32 R4, RZ, RZ, 0x4 ;  /* 0x00000004ff047424 */ /* 0x000fe200078e00ff */
[----:B------:R-:W-:Y:S01]  /*19fe0*/  ISETP.NE.U32.AND P2, PT, RZ, c[0x0][0x500], PT ;  /* 0x00014000ff007a0c */ /* 0x000fe20003f45070 */
[----:B------:R-:W-:Y:S01]  /*19ff0*/  IMAD.MOV.U32 R20, RZ, RZ, c[0x0][0x388] ;  /* 0x0000e200ff147624 */ /* 0x000fe200078e00ff */
[----:B------:R-:W-:Y:S01]  /*1a000*/  ISETP.NE.AND.EX P0, PT, RZ, c[0x0][0x50c], PT, P0 ;  /* 0x00014300ff007a0c */ /* 0x000fe20003f05300 */
[----:B------:R-:W-:Y:S01]  /*1a010*/  IMAD.MOV.U32 R0, RZ, RZ, RZ ;  /* 0x000000ffff007224 */ /* 0x000fe200078e00ff */
[----:B------:R-:W-:Y:S01]  /*1a020*/  ISETP.NE.AND.EX P2, PT, RZ, c[0x0][0x504], PT, P2 ;  /* 0x00014100ff007a0c */ /* 0x000fe20003f45320 */
[----:B----4-:R-:W-:-:S10]  /*1a030*/  IMAD.WIDE R2, R6, R4, c[0x0][0x500] ;  /* 0x0001400006027625 */ /* 0x010fd400078e0204 */
[----:B---3--:R-:W-:Y:S02]  /*1a040*/  @P0 IMAD.WIDE R4, R6, R4, c[0x0][0x508] ;  /* 0x0001420006040625 */ /* 0x008fe400078e0204 */
        /* <DEDUP_REMOVED lines=9> */
.L_x_682:
[----:B-1----:R-:W1:Y:S01]  /*1a0e0*/  S2R R4, SR_TID.X ;  /* 0x0000000000047919 */ /* 0x002e620000002100 */
[----:B------:R-:W-:Y:S01]  /*1a0f0*/  SHF.R.S32.HI R2, RZ, 0x1f, R6 ;  /* 0x0000001fff027819 */ /* 0x000fe20000011406 */
[----:B------:R-:W-:Y:S01]  /*1a100*/  BSSY B0, `(.L_x_683) ;  /* 0x0000038000007945 */ /* 0x000fe20003800000 */
[----:B-----5:R-:W-:-:S02]  /*1a110*/  SHF.R.S32.HI R17, RZ, 0x1f, R0 ;  /* 0x0000001fff117819 */ /* 0x020fc40000011400 */
[----:B------:R-:W-:Y:S02]  /*1a120*/  SEL R10, R6, RZ, !P2 ;  /* 0x000000ff060a7207 */ /* 0x000fe40005000000 */
[----:B------:R-:W-:Y:S02]  /*1a130*/  SEL R21, R2, RZ, !P2 ;  /* 0x000000ff02157207 */ /* 0x000fe40005000000 */
[----:B-1----:R-:W-:-:S13]  /*1a140*/  ISETP.GT.AND P0, PT, R4, 0x7f, PT ;  /* 0x0000007f0400780c */ /* 0x002fda0003f04270 */
[----:B------:R-:W-:Y:S05]  /*1a150*/  @P0 BRA `(.L_x_684) ;  /* 0x0000032000000947 */ /* 0x000fea0003800000 */
[----:B------:R-:W2:Y:S01]  /*1a160*/  LDL R3, [R1+0x40] ;  /* 0x0000400001037983 */ /* 0x000ea20000100800 */
[----:B------:R-:W-:Y:S01]  /*1a170*/  IMAD R2, R20, c[0x0][0x4e8], RZ ;  /* 0x00013a0014027a24 */ /* 0x000fe200078e02ff */
[----:B--2---:R-:W-:-:S04]  /*1a180*/  IADD3 R11, R3, R4, RZ ;  /* 0x00000004030b7210 */ /* 0x004fc80007ffe0ff */
        /* <DEDUP_REMOVED lines=47> */
.L_x_684:
[----:B------:R-:W-:Y:S05]  /*1a480*/  BSYNC B0 ;  /* 0x0000000000007941 */ /* 0x000fea0003800000 */
.L_x_683:
        /* <DEDUP_REMOVED lines=17> */
[----:B----4-:R-:W-:-:S03]  /*1a5a0*/  IADD3 R4, R5, R9, RZ ;  /* 0x0000000905047210 */ /* 0x010fc60007ffe0ff */
        /* <DEDUP_REMOVED lines=24> */
[----:B------:R-:W-:Y:S02]  /*1a730*/  IADD3 R0, R8, R9, RZ ;  /* 0x0000000908007210 */ /* 0x000fe40007ffe0ff */
[----:B------:R-:W-:Y:S01]  /*1a740*/  LEA.HI.X R6, R2, c[0x0][0x384], R4, 0x1, P0 ;  /* 0x0000e10002067a11 */ /* 0x000fe200000f0c04 */
[----:B------:R-:W-:Y:S06]  /*1a750*/  BRA.DIV ~URZ, `(.L_x_685) ;  /* 0x00002d427f007947 */ /* 0x000fec000b800000 */
[----:B------:R1:W2:Y:S02]  /*1a760*/  SHFL.IDX PT, R8, R6, RZ, 0x181f ;  /* 0x00181fff06087589 */ /* 0x0002a400000e0000 */
.L_x_755:
[----:B------:R-:W-:Y:S05]  /*1a770*/  BRA.DIV ~URZ, `(.L_x_686) ;  /* 0x00002d927f007947 */ /* 0x000fea000b800000 */
[----:B------:R3:W4:Y:S02]  /*1a780*/  SHFL.IDX PT, R2, R7, RZ, 0x181f ;  /* 0x00181fff07027589 */ /* 0x00072400000e0000 */
.L_x_756:
        /* <DEDUP_REMOVED lines=9> */
.L_x_757:
        /* <DEDUP_REMOVED lines=8> */
.L_x_758:
[----:B------:R-:W-:Y:S05]  /*1a8a0*/  BRA.DIV ~URZ, `(.L_x_689) ;  /* 0x00002e127f007947 */ /* 0x000fea000b800000 */
[----:B-1----:R1:W2:Y:S02]  /*1a8b0*/  SHFL.IDX PT, R2, R7, 0x2, 0x181f ;  /* 0x00581f0007027f89 */ /* 0x0022a400000e0000 */
.L_x_759:
        /* <DEDUP_REMOVED lines=9> */
.L_x_760:
        /* <DEDUP_REMOVED lines=8> */
.L_x_761:
[----:B------:R-:W-:Y:S05]  /*1a9d0*/  BRA.DIV ~URZ, `(.L_x_692) ;  /* 0x00002e927f007947 */ /* 0x000fea000b800000 */
[----:B--2---:R2:W1:Y:S02]  /*1a9e0*/  SHFL.IDX PT, R2, R7, 0x4, 0x181f ;  /* 0x00981f0007027f89 */ /* 0x00446400000e0000 */
.L_x_762:
        /* <DEDUP_REMOVED lines=9> */
.L_x_763:
        /* <DEDUP_REMOVED lines=8> */
.L_x_764:
[----:B------:R-:W-:Y:S05]  /*1ab00*/  BRA.DIV ~URZ, `(.L_x_695) ;  /* 0x00002f127f007947 */ /* 0x000fea000b800000 */
[----:B--2---:R2:W3:Y:S02]  /*1ab10*/  SHFL.IDX PT, R2, R7, 0x6, 0x181f ;  /* 0x00d81f0007027f89 */ /* 0x0044e400000e0000 */
.L_x_765:
        /* <DEDUP_REMOVED lines=9> */
.L_x_766:
[----:B------:R-:W5:Y:S01]  /*1abb0*/  LDL.64 R8, [R1+0x38] ;  /* 0x0000380001087983 */ /* 0x000f620000100a00 */
[----:B------:R-:W-:-:S04]  /*1abc0*/  IADD3 R0, R0, 0x70, RZ ;  /* 0x0000007000007810 */ /* 0x000fc80007ffe0ff */
[----:B------:R-:W-:-:S13]  /*1abd0*/  ISETP.GE.OR P0, PT, R0, R4, P2 ;  /* 0x000000040000720c */ /* 0x000fda0001706670 */
[----:B----45:R-:W-:-:S04]  /*1abe0*/  @!P0 LEA R2, P1, R8, R2, 0x1 ;  /* 0x0000000208028211 */ /* 0x030fc800078208ff */
[----:B---3--:R-:W-:-:S05]  /*1abf0*/  @!P0 LEA.HI.X R3, R8, R6, R18, 0x1, P1 ;  /* 0x0000000608038211 */ /* 0x008fca00008f0c12 */
[----:B------:R3:W-:Y:S04]  /*1ac00*/  @!P0 ST.E.128 [R2.64], RZ ;  /* 0x000000ff02008985 */ /* 0x0007e8000c101d08 */
.L_x_669:
[----:B------:R-:W-:Y:S05]  /*1ac10*/  BSYNC B1 ;  /* 0x0000000000017941 */ /* 0x000fea0003800000 */
.L_x_653:
        /* <DEDUP_REMOVED lines=15> */
.L_x_767:
[----:B------:R-:W-:Y:S05]  /*1ad10*/  BRA.DIV ~URZ, `(.L_x_699) ;  /* 0x00002eb27f007947 */ /* 0x000fea000b800000 */
[----:B------:R3:W1:Y:S02]  /*1ad20*/  SHFL.IDX PT, R8, R70, 0x1, 0x1f ;  /* 0x00201f0046087f89 */ /* 0x00066400000e0000 */
.L_x_768:
[----:B------:R-:W5:Y:S01]  /*1ad30*/  LDL R0, [R1+0x54] ;  /* 0x0000540001007983 */ /* 0x000f620000100800 */
[----:B------:R-:W-:Y:S02]  /*1ad40*/  IMAD.MOV.U32 R6, RZ, RZ, RZ ;  /* 0x000000ffff067224 */ /* 0x000fe400078e00ff */
[----:B-----5:R-:W-:-:S05]  /*1ad50*/  IMAD.IADD R0, R0, 0x1, R14 ;  /* 0x0000000100007824 */ /* 0x020fca00078e020e */
[----:B------:R-:W-:-:S13]  /*1ad60*/  ISETP.GE.OR P0, PT, R0, c[0x0][0x53c], !P6 ;  /* 0x00014f0000007a0c */ /* 0x000fda0007706670 */
[----:B------:R-:W-:Y:S01]  /*1ad70*/  @!P0 IMAD.MOV.U32 R2, RZ, RZ, 0x4 ;  /* 0x00000004ff028424 */ /* 0x000fe200078e00ff */
[----:B----4-:R-:W-:-:S03]  /*1ad80*/  @!P0 MOV R3, 0x4 ;  /* 0x0000000400038802 */ /* 0x010fc60000000f00 */
        /* <DEDUP_REMOVED lines=13> */
.L_x_769:
        /* <DEDUP_REMOVED lines=16> */
.L_x_770:
[----:B----4-:R-:W-:Y:S01]  /*1af60*/  IMAD R0, R0, c[0x0][0x538], RZ ;  /* 0x00014e0000007a24 */ /* 0x010fe200078e02ff */
[----:B------:R-:W-:Y:S04]  /*1af70*/  BSSY B1, `(.L_x_702) ;  /* 0x00000ce000017945 */ /* 0x000fe80003800000 */
[----:B-1----:R-:W-:-:S04]  /*1af80*/  IADD3 R8, R0, R8, RZ ;  /* 0x0000000800087210 */ /* 0x002fc80007ffe0ff */
[----:B--2---:R-:W-:-:S13]  /*1af90*/  ISETP.GT.AND P0, PT, R8, R10, PT ;  /* 0x0000000a0800720c */ /* 0x004fda0003f04270 */
[----:B------:R-:W-:Y:S05]  /*1afa0*/  @P0 BRA `(.L_x_703) ;  /* 0x0000025000000947 */ /* 0x000fea0003800000 */
.L_x_707:
        /* <DEDUP_REMOVED lines=17> */
.L_x_771:
        /* <DEDUP_REMOVED lines=16> */
.L_x_772:
[----:B--2---:R-:W-:-:S05]  /*1b1c0*/  IMAD R0, R0, c[0x0][0x538], RZ ;  /* 0x00014e0000007a24 */ /* 0x004fca00078e02ff */
[----:B------:R-:W-:-:S04]  /*1b1d0*/  IADD3 R8, R0, R8, RZ ;  /* 0x0000000800087210 */ /* 0x000fc80007ffe0ff */
[----:B------:R-:W-:-:S13]  /*1b1e0*/  ISETP.GT.AND P0, PT, R8, R10, PT ;  /* 0x0000000a0800720c */ /* 0x000fda0003f04270 */
[----:B-1----:R-:W-:Y:S05]  /*1b1f0*/  @!P0 BRA `(.L_x_707) ;  /* 0xfffffdb000008947 */ /* 0x002fea000383ffff */
.L_x_703:
[----:B------:R-:W-:-:S05]  /*1b200*/  IADD3 R12, -R0, R8, RZ ;  /* 0x00000008000c7210 */ /* 0x000fca0007ffe1ff */
[----:B------:R-:W-:-:S05]  /*1b210*/  IMAD R0, R4, c[0x0][0x538], R12 ;  /* 0x00014e0004007a24 */ /* 0x000fca00078e020c */
[----:B------:R-:W-:Y:S01]  /*1b220*/  ISETP.GT.AND P0, PT, R0, R10, PT ;  /* 0x0000000a0000720c */ /* 0x000fe20003f04270 */
[----:B------:R-:W-:-:S12]  /*1b230*/  BRA.DIV ~URZ, `(.L_x_708) ;  /* 0x00002df27f007947 */ /* 0x000fd8000b800000 */
[----:B------:R-:W-:-:S03]  /*1b240*/  VOTE.ANY R8, PT, !P0 ;  /* 0x0000000000087806 */ /* 0x000fc600040e0100 */
.L_x_773:
[----:B------:R-:W2:Y:S01]  /*1b250*/  LDL.LU R2, [R1+0x54] ;  /* 0x0000540001027983 */ /* 0x000ea20000300800 */
[----:B------:R-:W2:Y:S02]  /*1b260*/  POPC R0, R8 ;  /* 0x0000000800007309 */ /* 0x000ea40000000000 */
[----:B--2---:R-:W-:-:S05]  /*1b270*/  IADD3 R2, R0, R2, RZ ;  /* 0x0000000200027210 */ /* 0x004fca0007ffe0ff */
[----:B------:R1:W-:Y:S01]  /*1b280*/  STL [R1+0x54], R2 ;  /* 0x0000540201007387 */ /* 0x0003e20000100800 */
[----:B------:R-:W-:Y:S05]  /*1b290*/  BRA.DIV ~URZ, `(.L_x_709) ;  /* 0x00002de27f007947 */ /* 0x000fea000b800000 */
[----:B------:R2:W4:Y:S04]  /*1b2a0*/  SHFL.IDX PT, R11, R6, R0, 0x1f ;  /* 0x00001f00060b7589 */ /* 0x00052800000e0000 */
[----:B------:R2:W1:Y:S02]  /*1b2b0*/  SHFL.IDX PT, R7, R7, R0, 0x1f ;  /* 0x00001f0007077589 */ /* 0x00046400000e0000 */
.L_x_774:
[----:B------:R-:W-:Y:S01]  /*1b2c0*/  ISETP.NE.AND P0, PT, R8, RZ, PT ;  /* 0x000000ff0800720c */ /* 0x000fe20003f05270 */
[----:B------:R-:W-:-:S12]  /*1b2d0*/  BSSY B0, `(.L_x_710) ;  /* 0x0000005000007945 */ /* 0x000fd80003800000 */
[----:B------:R-:W-:Y:S05]  /*1b2e0*/  @!P0 BRA `(.L_x_711) ;  /* 0x0000003000008947 */ /* 0x000fea0003800000 */
[----:B--2---:R-:W-:Y:S01]  /*1b2f0*/  IADD3 R0, R0, -0x1, RZ ;  /* 0xffffffff00007810 */ /* 0x004fe20007ffe0ff */
[----:B------:R-:W-:Y:S05]  /*1b300*/  BRA.DIV ~URZ, `(.L_x_712) ;  /* 0x00002e427f007947 */ /* 0x000fea000b800000 */
[----:B------:R2:W3:Y:S02]  /*1b310*/  SHFL.IDX PT, R13, R4, R0, 0x1f ;  /* 0x00001f00040d7589 */ /* 0x0004e400000e0000 */
.L_x_711:
[----:B------:R-:W-:Y:S05]  /*1b320*/  BSYNC B0 ;  /* 0x0000000000007941 */ /* 0x000fea0003800000 */
.L_x_710:
[----:B--23--:R-:W-:Y:S01]  /*1b330*/  IMAD R0, R13, c[0x0][0x538], R12 ;  /* 0x00014e000d007a24 */ /* 0x00cfe200078e020c */
[----:B-1----:R-:W-:Y:S01]  /*1b340*/  ISETP.NE.AND P0, PT, R7, 0x1, PT ;  /* 0x000000010700780c */ /* 0x002fe20003f05270 */
[----:B------:R-:W-:Y:S03]  /*1b350*/  BSSY B0, `(.L_x_713) ;  /* 0x0000086000007945 */ /* 0x000fe60003800000 */
[----:B------:R1:W-:Y:S01]  /*1b360*/  STL [R1+0x48], R0 ;  /* 0x0000480001007387 */ /* 0x0003e20000100800 */
[----:B------:R-:W-:-:S08]  /*1b370*/  IADD3 R8, -R0, R10, RZ ;  /* 0x0000000a00087210 */ /* 0x000fd00007ffe1ff */
[----:B------:R-:W-:Y:S05]  /*1b380*/  @!P0 BRA `(.L_x_714) ;  /* 0x000003e000008947 */ /* 0x000fea0003800000 */
[-C--:B----4-:R-:W-:Y:S02]  /*1b390*/  IABS R2, R11.reuse ;  /* 0x0000000b00027213 */ /* 0x090fe40000000000 */
[----:B------:R-:W-:Y:S02]  /*1b3a0*/  IABS R9, R11 ;  /* 0x0000000b00097213 */ /* 0x000fe40000000000 */
[----:B-1----:R-:W1:Y:S08]  /*1b3b0*/  I2F.RP R0, R2 ;  /* 0x0000000200007306 */ /* 0x002e700000209400 */
[----:B-1----:R-:W1:Y:S02]  /*1b3c0*/  MUFU.RCP R0, R0 ;  /* 0x0000000000007308 */ /* 0x002e640000001000 */
[----:B-1----:R-:W-:-:S06]  /*1b3d0*/  IADD3 R0, R0, 0xffffffe, RZ ;  /* 0x0ffffffe00007810 */ /* 0x002fcc0007ffe0ff */
[----:B------:R-:W1:Y:S02]  /*1b3e0*/  F2I.FTZ.U32.TRUNC.NTZ R5, R0 ;  /* 0x0000000000057305 */ /* 0x000e64000021f000 */
[----:B-1----:R-:W-:Y:S01]  /*1b3f0*/  IMAD.MOV R3, RZ, RZ, -R5 ;  /* 0x000000ffff037224 */ /* 0x002fe200078e0a05 */
[----:B------:R-:W-:-:S03]  /*1b400*/  IABS R0, R7 ;  /* 0x0000000700007213 */ /* 0x000fc60000000000 */
[----:B------:R-:W-:Y:S01]  /*1b410*/  IMAD.MOV.U32 R4, RZ, RZ, R3 ;  /* 0x000000ffff047224 */ /* 0x000fe200078e0003 */
[----:B------:R-:W-:Y:S01]  /*1b420*/  IABS R3, R8 ;  /* 0x0000000800037213 */ /* 0x000fe20000000000 */
[----:B------:R-:W-:Y:S02]  /*1b430*/  IMAD.MOV.U32 R6, RZ, RZ, R0 ;  /* 0x000000ffff067224 */ /* 0x000fe400078e0000 */
[----:B------:R-:W-:Y:S02]  /*1b440*/  IMAD R0, R4, R2, RZ ;  /* 0x0000000204007224 */ /* 0x000fe400078e02ff */
[----:B------:R-:W-:Y:S01]  /*1b450*/  IMAD.MOV.U32 R4, RZ, RZ, RZ ;  /* 0x000000ffff047224 */ /* 0x000fe200078e00ff */
[----:B------:R-:W1:Y:S03]  /*1b460*/  I2F.RP R10, R6 ;  /* 0x00000006000a7306 */ /* 0x000e660000209400 */
[----:B------:R-:W-:-:S04]  /*1b470*/  IMAD.HI.U32 R5, R5, R0, R4 ;  /* 0x0000000005057227 */ /* 0x000fc800078e0004 */
[----:B------:R-:W-:-:S05]  /*1b480*/  IMAD.MOV R0, RZ, RZ, -R9 ;  /* 0x000000ffff007224 */ /* 0x000fca00078e0a09 */
[----:B------:R-:W-:Y:S01]  /*1b490*/  MOV R4, R0 ;  /* 0x0000000000047202 */ /* 0x000fe20000000f00 */
[----:B------:R-:W-:-:S04]  /*1b4a0*/  IMAD.HI.U32 R0, R5, R3, RZ ;  /* 0x0000000305007227 */ /* 0x000fc800078e00ff */
[----:B------:R-:W-:Y:S02]  /*1b4b0*/  IMAD R3, R0, R4, R3 ;  /* 0x0000000400037224 */ /* 0x000fe400078e0203 */
[----:B-1----:R-:W1:Y:S03]  /*1b4c0*/  MUFU.RCP R4, R10 ;  /* 0x0000000a00047308 */ /* 0x002e660000001000 */
        /* <DEDUP_REMOVED lines=9> */
[----:B------:R-:W-:Y:S01]  /*1b560*/  @P2 IADD3 R0, R0, 0x1, RZ ;  /* 0x0000000100002810 */ /* 0x000fe20007ffe0ff */
[----:B-1----:R-:W-:-:S06]  /*1b570*/  IMAD.MOV R2, RZ, RZ, -R3 ;  /* 0x000000ffff027224 */ /* 0x002fcc00078e0a03 */
[----:B------:R-:W-:Y:S01]  /*1b580*/  @!P1 IMAD.MOV R0, RZ, RZ, -R0 ;  /* 0x000000ffff009224 */ /* 0x000fe200078e0a00 */
[----:B------:R-:W-:Y:S02]  /*1b590*/  @!P0 LOP3.LUT R0, RZ, R11, RZ, 0x33, !PT ;  /* 0x0000000bff008212 */ /* 0x000fe400078e33ff */
[----:B------:R-:W-:Y:S02]  /*1b5a0*/  MOV R4, R2 ;  /* 0x0000000200047202 */ /* 0x000fe40000000f00 */
[----:B------:R-:W-:Y:S02]  /*1b5b0*/  IABS R2, R7 ;  /* 0x0000000700027213 */ /* 0x000fe40000000000 */
[----:B------:R-:W-:Y:S01]  /*1b5c0*/  IABS R9, R0 ;  /* 0x0000000000097213 */ /* 0x000fe20000000000 */
[----:B------:R-:W-:Y:S02]  /*1b5d0*/  IMAD R4, R4, R6, RZ ;  /* 0x0000000604047224 */ /* 0x000fe400078e02ff */
[----:B------:R-:W-:-:S02]  /*1b5e0*/  IMAD.MOV R5, RZ, RZ, -R2 ;  /* 0x000000ffff057224 */ /* 0x000fc400078e0a02 */
[----:B------:R-:W-:-:S04]  /*1b5f0*/  IMAD.MOV.U32 R2, RZ, RZ, RZ ;  /* 0x000000ffff027224 */ /* 0x000fc800078e00ff */
[----:B------:R-:W-:Y:S01]  /*1b600*/  IMAD.HI.U32 R2, R3, R4, R2 ;  /* 0x0000000403027227 */ /* 0x000fe200078e0002 */
[----:B------:R-:W-:-:S03]  /*1b610*/  MOV R4, R5 ;  /* 0x0000000500047202 */ /* 0x000fc60000000f00 */
[----:B------:R-:W-:-:S04]  /*1b620*/  IMAD.MOV.U32 R3, RZ, RZ, R9 ;  /* 0x000000ffff037224 */ /* 0x000fc800078e0009 */
[----:B------:R-:W-:-:S04]  /*1b630*/  IMAD.HI.U32 R2, R2, R3, RZ ;  /* 0x0000000302027227 */ /* 0x000fc800078e00ff */
[----:B------:R-:W-:Y:S01]  /*1b640*/  IMAD R3, R2, R4, R3 ;  /* 0x0000000402037224 */ /* 0x000fe200078e0203 */
[----:B------:R-:W-:-:S04]  /*1b650*/  IADD3 R4, -R0, RZ, RZ ;  /* 0x000000ff00047210 */ /* 0x000fc80007ffe1ff */
        /* <DEDUP_REMOVED lines=9> */
[----:B------:R-:W-:-:S05]  /*1b6f0*/  @!P0 LOP3.LUT R2, RZ, R7, RZ, 0x33, !PT ;  /* 0x00000007ff028212 */ /* 0x000fca00078e33ff */
[----:B------:R-:W-:-:S04]  /*1b700*/  IMAD.MOV R3, RZ, RZ, -R2 ;  /* 0x000000ffff037224 */ /* 0x000fc800078e0a02 */
[C---:B------:R-:W-:Y:S02]  /*1b710*/  IMAD R3, R7.reuse, R3, R0 ;  /* 0x0000000307037224 */ /* 0x040fe400078e0200 */
[----:B------:R-:W-:Y:S02]  /*1b720*/  IMAD R0, R7, 0x1000000, R2 ;  /* 0x0100000007007824 */ /* 0x000fe400078e0202 */
[----:B------:R-:W-:Y:S02]  /*1b730*/  IMAD R2, R11, R4, R8 ;  /* 0x000000040b027224 */ /* 0x000fe400078e0208 */
[----:B------:R-:W-:-:S05]  /*1b740*/  IMAD R0, R3, 0x10000, R0 ;  /* 0x0001000003007824 */ /* 0x000fca00078e0200 */
[----:B------:R1:W-:Y:S01]  /*1b750*/  STL [R1+0x50], R0 ;  /* 0x0000500001007387 */ /* 0x0003e20000100800 */
[----:B------:R-:W-:Y:S05]  /*1b760*/  BRA `(.L_x_715) ;  /* 0x0000044000007947 */ /* 0x000fea0003800000 */
.L_x_714:
[----:B-1----:R-:W2:Y:S01]  /*1b770*/  LDL R0, [R1+0x54] ;  /* 0x0000540001007983 */ /* 0x002ea20000100800 */
[----:B------:R-:W-:-:S04]  /*1b780*/  IMAD.MOV.U32 R2, RZ, RZ, 0x4 ;  /* 0x00000004ff027424 */ /* 0x000fc800078e00ff */
[----:B--2---:R-:W-:-:S05]  /*1b790*/  IMAD.WIDE R2, R0, R2, c[0x0][0x590] ;  /* 0x0001640000027625 */ /* 0x004fca00078e0202 */
[----:B------:R-:W2:Y:S02]  /*1b7a0*/  LDG.E R4, [R2.64] ;  /* 0x0000000802047981 */ /* 0x000ea4000c1e1900 */
[----:B--2-4-:R-:W-:-:S05]  /*1b7b0*/  IMAD R9, R4, R11, RZ ;  /* 0x0000000b04097224 */ /* 0x014fca00078e02ff */
[-C--:B------:R-:W-:Y:S02]  /*1b7c0*/  IABS R0, R9.reuse ;  /* 0x0000000900007213 */ /* 0x080fe40000000000 */
        /* <DEDUP_REMOVED lines=27> */
[----:B------:R-:W-:Y:S02]  /*1b980*/  IMAD R10, R4, R2, RZ ;  /* 0x00000002040a7224 */ /* 0x000fe400078e02ff */
[----:B------:R-:W-:-:S03]  /*1b990*/  IMAD.MOV R2, RZ, RZ, -R2 ;  /* 0x000000ffff027224 */ /* 0x000fc600078e0a02 */
[----:B------:R-:W-:Y:S01]  /*1b9a0*/  IADD3 R0, -R10, c[0x0][0x538], RZ ;  /* 0x00014e000a007a10 */ /* 0x000fe20007ffe1ff */
[----:B------:R-:W-:-:S03]  /*1b9b0*/  IMAD R6, R9, R2, R8 ;  /* 0x0000000209067224 */ /* 0x000fc600078e0208 */
[----:B------:R-:W-:Y:S02]  /*1b9c0*/  IMNMX R0, R4, R0, PT ;  /* 0x0000000004007217 */ /* 0x000fe40003800200 */
[----:B------:R-:W-:Y:S02]  /*1b9d0*/  IABS R2, R6 ;  /* 0x0000000600027213 */ /* 0x000fe40000000000 */
[-C--:B------:R-:W-:Y:S02]  /*1b9e0*/  IABS R3, R0.reuse ;  /* 0x0000000000037213 */ /* 0x080fe40000000000 */
[----:B------:R-:W-:Y:S02]  /*1b9f0*/  IABS R9, R0 ;  /* 0x0000000000097213 */ /* 0x000fe40000000000 */
[----:B------:R-:W1:Y:S01]  /*1ba00*/  I2F.RP R4, R3 ;  /* 0x0000000300047306 */ /* 0x000e620000209400 */
[----:B------:R-:W-:Y:S02]  /*1ba10*/  MOV R7, R2 ;  /* 0x0000000200077202 */ /* 0x000fe40000000f00 */
[----:B------:R-:W-:-:S05]  /*1ba20*/  IMAD.MOV R2, RZ, RZ, -R9 ;  /* 0x000000ffff027224 */ /* 0x000fca00078e0a09 */
[----:B-1----:R-:W1:Y:S02]  /*1ba30*/  MUFU.RCP R4, R4 ;  /* 0x0000000400047308 */ /* 0x002e640000001000 */
[----:B-1----:R-:W-:-:S06]  /*1ba40*/  IADD3 R4, R4, 0xffffffe, RZ ;  /* 0x0ffffffe04047810 */ /* 0x002fcc0007ffe0ff */
[----:B------:R-:W1:Y:S02]  /*1ba50*/  F2I.FTZ.U32.TRUNC.NTZ R5, R4 ;  /* 0x0000000400057305 */ /* 0x000e64000021f000 */
[----:B-1----:R-:W-:-:S04]  /*1ba60*/  IMAD.MOV R4, RZ, RZ, -R5 ;  /* 0x000000ffff047224 */ /* 0x002fc800078e0a05 */
[----:B------:R-:W-:Y:S02]  /*1ba70*/  IMAD R8, R4, R3, RZ ;  /* 0x0000000304087224 */ /* 0x000fe400078e02ff */
[----:B------:R-:W-:-:S04]  /*1ba80*/  IMAD.MOV.U32 R4, RZ, RZ, RZ ;  /* 0x000000ffff047224 */ /* 0x000fc800078e00ff */
[----:B------:R-:W-:-:S04]  /*1ba90*/  IMAD.HI.U32 R5, R5, R8, R4 ;  /* 0x0000000805057227 */ /* 0x000fc800078e0004 */
[----:B------:R-:W-:Y:S02]  /*1baa0*/  IMAD.MOV.U32 R4, RZ, RZ, R2 ;  /* 0x000000ffff047224 */ /* 0x000fe400078e0002 */
[----:B------:R-:W-:-:S04]  /*1bab0*/  IMAD.HI.U32 R2, R5, R7, RZ ;  /* 0x0000000705027227 */ /* 0x000fc800078e00ff */
[----:B------:R-:W-:-:S05]  /*1bac0*/  IMAD R4, R2, R4, R7 ;  /* 0x0000000402047224 */ /* 0x000fca00078e0207 */
[----:B------:R-:W-:-:S13]  /*1bad0*/  ISETP.GT.U32.AND P0, PT, R3, R4, PT ;  /* 0x000000040300720c */ /* 0x000fda0003f04070 */
[-C--:B------:R-:W-:Y:S02]  /*1bae0*/  @!P0 IADD3 R4, R4, -R3.reuse, RZ ;  /* 0x8000000304048210 */ /* 0x080fe40007ffe0ff */
[----:B------:R-:W-:Y:S02]  /*1baf0*/  @!P0 IADD3 R2, R2, 0x1, RZ ;  /* 0x0000000102028810 */ /* 0x000fe40007ffe0ff */
[----:B------:R-:W-:Y:S02]  /*1bb00*/  ISETP.GE.U32.AND P2, PT, R4, R3, PT ;  /* 0x000000030400720c */ /* 0x000fe40003f46070 */
[----:B------:R-:W-:Y:S02]  /*1bb10*/  LOP3.LUT R3, R6, R0, RZ, 0x3c, !PT ;  /* 0x0000000006037212 */ /* 0x000fe400078e3cff */
[----:B------:R-:W-:Y:S02]  /*1bb20*/  ISETP.NE.AND P0, PT, R0, RZ, PT ;  /* 0x000000ff0000720c */ /* 0x000fe40003f05270 */
[----:B------:R-:W-:Y:S01]  /*1bb30*/  ISETP.GE.AND P1, PT, R3, RZ, PT ;  /* 0x000000ff0300720c */ /* 0x000fe20003f26270 */
[----:B------:R-:W-:Y:S01]  /*1bb40*/  IMAD.MOV R3, RZ, RZ, -R0 ;  /* 0x000000ffff037224 */ /* 0x000fe200078e0a00 */
[----:B------:R-:W-:-:S05]  /*1bb50*/  IADD3 R6, R10, 0x1000000, R6 ;  /* 0x010000000a067810 */ /* 0x000fca0007ffe006 */
[----:B------:R-:W-:-:S06]  /*1bb60*/  @P2 IADD3 R2, R2, 0x1, RZ ;  /* 0x0000000102022810 */ /* 0x000fcc0007ffe0ff */
[----:B------:R-:W-:Y:S01]  /*1bb70*/  @!P1 IMAD.MOV R2, RZ, RZ, -R2 ;  /* 0x000000ffff029224 */ /* 0x000fe200078e0a02 */
[----:B------:R-:W-:-:S05]  /*1bb80*/  @!P0 LOP3.LUT R2, RZ, R0, RZ, 0x33, !PT ;  /* 0x00000000ff028212 */ /* 0x000fca00078e33ff */
[----:B------:R-:W-:-:S05]  /*1bb90*/  IMAD R0, R2, R3, R6 ;  /* 0x0000000302007224 */ /* 0x000fca00078e0206 */
[----:B------:R1:W-:Y:S02]  /*1bba0*/  STL [R1+0x50], R0 ;  /* 0x0000500001007387 */ /* 0x0003e40000100800 */
.L_x_715:
[----:B------:R-:W-:Y:S05]  /*1bbb0*/  BSYNC B0 ;  /* 0x0000000000007941 */ /* 0x000fea0003800000 */
.L_x_713:
[----:B------:R-:W-:-:S04]  /*1bbc0*/  LOP3.LUT R2, RZ, R2, RZ, 0x33, !PT ;  /* 0x00000002ff027212 */ /* 0x000fc800078e33ff */
[----:B-1----:R-:W-:-:S05]  /*1bbd0*/  IADD3 R0, R2, R11, RZ ;  /* 0x0000000b02007210 */ /* 0x002fca0007ffe0ff */
[----:B------:R1:W-:Y:S01]  /*1bbe0*/  STL [R1+0x4c], R0 ;  /* 0x00004c0001007387 */ /* 0x0003e20000100800 */
[----:B------:R-:W-:Y:S05]  /*1bbf0*/  BRA `(.L_x_716) ;  /* 0x0000005000007947 */ /* 0x000fea0003800000 */
.L_x_704:
[----:B------:R-:W-:Y:S01]  /*1bc00*/  MOV R0, c[0x0][0x53c] ;  /* 0x00014f0000007a02 */ /* 0x000fe20000000f00 */
[----:B------:R1:W-:Y:S04]  /*1bc10*/  STL [R1+0x48], R10 ;  /* 0x0000480a01007387 */ /* 0x0003e80000100800 */
[----:B------:R1:W-:Y:S04]  /*1bc20*/  STL [R1+0x4c], RZ ;  /* 0x00004cff01007387 */ /* 0x0003e80000100800 */
[----:B------:R1:W-:Y:S04]  /*1bc30*/  STL [R1+0x50], RZ ;  /* 0x000050ff01007387 */ /* 0x0003e80000100800 */
[----:B------:R1:W-:Y:S02]  /*1bc40*/  STL [R1+0x54], R0 ;  /* 0x0000540001007387 */ /* 0x0003e40000100800 */
.L_x_716:
[----:B------:R-:W-:Y:S05]  /*1bc50*/  BSYNC B1 ;  /* 0x0000000000017941 */ /* 0x000fea0003800000 */
.L_x_702:
        /* <DEDUP_REMOVED lines=9> */
.L_x_697:
[----:B-1----:R-:W3:Y:S02]  /*1bcf0*/  LDL R0, [R1+0x54] ;  /* 0x0000540001007983 */ /* 0x002ee40000100800 */
[----:B---3--:R-:W-:-:S13]  /*1bd00*/  ISETP.GE.AND P0, PT, R0, c[0x0][0x53c], PT ;  /* 0x00014f0000007a0c */ /* 0x008fda0003f06270 */
[----:B--2-4-:R-:W-:Y:S01]  /*1bd10*/  @P0 CALL.REL.NOINC `(.L_x_717) ;  /* 0x0000001000000944 */ /* 0x014fe20003c00000 */
[----:B------:R-:W-:Y:S05]  /*1bd20*/  BRA `(.L_x_718) ;  /* 0xfffe5c5000007947 */ /* 0x000fea000383ffff */
.L_x_717:
[----:B------:R-:W-:Y:S05]  /*1bd30*/  EXIT ;  /* 0x000000000000794d */ /* 0x000fea0003800000 */
.L_x_533:
[----:B------:R-:W-:Y:S01]  /*1bd40*/  IMAD.MOV.U32 R0, RZ, RZ, R5 ;  /* 0x000000ffff007224 */ /* 0x000fe200078e0005 */
[----:B------:R-:W-:Y:S02]  /*1bd50*/  MOV R2, 0x1 ;  /* 0x0000000100027802 */ /* 0x000fe40000000f00 */
[----:B------:R-:W-:Y:S02]  /*1bd60*/  MOV R3, 0x1bd80 ;  /* 0x0001bd8000037802 */ /* 0x000fe40000000f00 */
[----:B------:R-:W-:Y:S05]  /*1bd70*/  CALL.REL.NOINC `($__internal_10_$__cuda_sm70_shflsync_up_p) ;  /* 0x000024e000007944 */ /* 0x000fea0003c00000 */
[----:B------:R-:W-:Y:S01]  /*1bd80*/  MOV R0, R4 ;  /* 0x0000000400007202 */ /* 0x000fe20000000f00 */
[----:B------:R-:W-:Y:S05]  /*1bd90*/  BRA `(.L_x_719) ;  /* 0xfffe46e000007947 */ /* 0x000fea000383ffff */
.L_x_534:
[----:B------:R-:W-:Y:S01]  /*1bda0*/  IMAD.MOV.U32 R0, RZ, RZ, R5 ;  /* 0x000000ffff007224 */ /* 0x000fe200078e0005 */
[----:B------:R-:W-:Y:S02]  /*1bdb0*/  MOV R2, 0x2 ;  /* 0x0000000200027802 */ /* 0x000fe40000000f00 */
[----:B------:R-:W-:Y:S02]  /*1bdc0*/  MOV R3, 0x1bde0 ;  /* 0x0001bde000037802 */ /* 0x000fe40000000f00 */
[----:B------:R-:W-:Y:S05]  /*1bdd0*/  CALL.REL.NOINC `($__internal_10_$__cuda_sm70_shflsync_up_p) ;  /* 0x0000248000007944 */ /* 0x000fea0003c00000 */
[----:B------:R-:W-:Y:S01]  /*1bde0*/  SEL R0, R4, RZ, P4 ;  /* 0x000000ff04007207 */ /* 0x000fe20002000000 */
[----:B------:R-:W-:Y:S01]  /*1bdf0*/  IMAD.MOV.U32 R2, RZ, RZ, 0x4 ;  /* 0x00000004ff027424 */ /* 0x000fe200078e00ff */
[----:B------:R-:W-:-:S03]  /*1be00*/  MOV R3, 0x1be30 ;  /* 0x0001be3000037802 */ /* 0x000fc60000000f00 */
[----:B------:R-:W-:Y:S02]  /*1be10*/  IMAD.IADD R0, R5, 0x1, R0 ;  /* 0x0000000105007824 */ /* 0x000fe400078e0200 */
        /* <DEDUP_REMOVED lines=13> */
[----:B------:R-:W-:Y:S02]  /*1bef0*/  MOV R3, 0x1f ;  /* 0x0000001f00037802 */ /* 0x000fe40000000f00 */
[----:B------:R-:W-:Y:S01]  /*1bf00*/  MOV R2, 0x1bf40 ;  /* 0x0001bf4000027802 */ /* 0x000fe20000000f00 */
[----:B------:R-:W-:-:S04]  /*1bf10*/  IMAD.IADD R4, R0, 0x1, R4 ;  /* 0x0000000100047824 */ /* 0x000fc800078e0204 */
[----:B------:R-:W-:Y:S02]  /*1bf20*/  IMAD.MOV.U32 R9, RZ, RZ, R4 ;  /* 0x000000ffff097224 */ /* 0x000fe400078e0004 */
[----:B------:R-:W-:Y:S05]  /*1bf30*/  CALL.REL.NOINC `($__internal_9_$__cuda_sm70_shflsync_idx_p) ;  /* 0x000022d000007944 */ /* 0x000fea0003c00000 */
[----:B------:R-:W-:Y:S01]  /*1bf40*/  MOV R0, R5 ;  /* 0x0000000500007202 */ /* 0x000fe20000000f00 */
[----:B------:R-:W-:Y:S05]  /*1bf50*/  BRA `(.L_x_720) ;  /* 0xfffe462000007947 */ /* 0x000fea000383ffff */
.L_x_536:
[----:B------:R-:W-:Y:S02]  /*1bf60*/  SEL R0, RZ, 0x1, P0 ;  /* 0x00000001ff007807 */ /* 0x000fe40000000000 */
[----:B------:R-:W-:Y:S02]  /*1bf70*/  MOV R2, 0x1bf90 ;  /* 0x0001bf9000027802 */ /* 0x000fe40000000f00 */
[----:B------:R-:W-:Y:S05]  /*1bf80*/  CALL.REL.NOINC `($__internal_11_$__cuda_sm70_votesync_ballot) ;  /* 0x0000234000007944 */ /* 0x000fea0003c00000 */
[----:B------:R-:W-:Y:S01]  /*1bf90*/  MOV R11, R0 ;  /* 0x00000000000b7202 */ /* 0x000fe20000000f00 */
[----:B------:R-:W-:Y:S05]  /*1bfa0*/  BRA `(.L_x_721) ;  /* 0xfffe466000007947 */ /* 0x000fea000383ffff */
.L_x_537:
[----:B------:R-:W-:Y:S01]  /*1bfb0*/  IMAD.MOV.U32 R9, RZ, RZ, R10 ;  /* 0x000000ffff097224 */ /* 0x000fe200078e000a */
[----:B------:R-:W-:Y:S01]  /*1bfc0*/  MOV R5, R0 ;  /* 0x0000000000057202 */ /* 0x000fe20000000f00 */
[----:B------:R-:W-:Y:S01]  /*1bfd0*/  IMAD.MOV.U32 R3, RZ, RZ, 0x1f ;  /* 0x0000001fff037424 */ /* 0x000fe200078e00ff */
[----:B-1----:R-:W-:Y:S02]  /*1bfe0*/  MOV R2, 0x1c000 ;  /* 0x0001c00000027802 */ /* 0x002fe40000000f00 */
[----:B------:R-:W-:Y:S05]  /*1bff0*/  CALL.REL.NOINC `($__internal_9_$__cuda_sm70_shflsync_idx_p) ;  /* 0x0000221000007944 */ /* 0x000fea0003c00000 */
[----:B------:R-:W-:Y:S01]  /*1c000*/  IMAD.MOV.U32 R13, RZ, RZ, R5 ;  /* 0x000000ffff0d7224 */ /* 0x000fe200078e0005 */
[----:B------:R-:W-:Y:S01]  /*1c010*/  MOV R9, R8 ;  /* 0x0000000800097202 */ /* 0x000fe20000000f00 */
[----:B------:R-:W-:Y:S01]  /*1c020*/  IMAD.MOV.U32 R6, RZ, RZ, RZ ;  /* 0x000000ffff067224 */ /* 0x000fe200078e00ff */
[----:B------:R-:W-:Y:S01]  /*1c030*/  MOV R5, R0 ;  /* 0x0000000000057202 */ /* 0x000fe20000000f00 */
[----:B------:R-:W-:Y:S01]  /*1c040*/  IMAD.MOV.U32 R3, RZ, RZ, 0x1f ;  /* 0x0000001fff037424 */ /* 0x000fe200078e00ff */
[----:B------:R-:W-:-:S02]  /*1c050*/  MOV R2, 0x1c070 ;  /* 0x0001c07000027802 */ /* 0x000fc40000000f00 */
[----:B------:R-:W-:Y:S05]  /*1c060*/  CALL.REL.NOINC `($__internal_9_$__cuda_sm70_shflsync_idx_p) ;  /* 0x000021a000007944 */ /* 0x000fea0003c00000 */
[----:B------:R-:W-:Y:S01]  /*1c070*/  MOV R10, R5 ;  /* 0x00000005000a7202 */ /* 0x000fe20000000f00 */
[----:B------:R-:W-:Y:S05]  /*1c080*/  BRA `(.L_x_722) ;  /* 0xfffe45f000007947 */ /* 0x000fea000383ffff */
.L_x_540:
[----:B------:R-:W-:Y:S01]  /*1c090*/  IMAD.MOV.U32 R9, RZ, RZ, R4 ;  /* 0x000000ffff097224 */ /* 0x000fe200078e0004 */
[----:B------:R-:W-:-:S02]  /*1c0a0*/  MOV R3, 0x1f ;  /* 0x0000001f00037802 */ /* 0x000fc40000000f00 */
[----:B-1----:R-:W-:Y:S02]  /*1c0b0*/  MOV R2, 0x1c0d0 ;  /* 0x0001c0d000027802 */ /* 0x002fe40000000f00 */
[----:B--234-:R-:W-:Y:S05]  /*1c0c0*/  CALL.REL.NOINC `($__internal_9_$__cuda_sm70_shflsync_idx_p) ;  /* 0x0000214000007944 */ /* 0x01cfea0003c00000 */
[----:B------:R-:W-:Y:S01]  /*1c0d0*/  MOV R6, R5 ;  /* 0x0000000500067202 */ /* 0x000fe20000000f00 */
[----:B------:R-:W-:Y:S05]  /*1c0e0*/  BRA `(.L_x_539) ;  /* 0xfffe45f000007947 */ /* 0x000fea000383ffff */
.L_x_559:
[----:B-1----:R-:W-:Y:S01]  /*1c0f0*/  IMAD.MOV.U32 R9, RZ, RZ, R6 ;  /* 0x000000ffff097224 */ /* 0x002fe200078e0006 */
[----:B------:R-:W-:Y:S01]  /*1c100*/  MOV R5, RZ ;  /* 0x000000ff00057202 */ /* 0x000fe20000000f00 */
[----:B------:R-:W-:Y:S01]  /*1c110*/  IMAD.MOV.U32 R3, RZ, RZ, 0x181f ;  /* 0x0000181fff037424 */ /* 0x000fe200078e00ff */
[----:B------:R-:W-:Y:S02]  /*1c120*/  MOV R2, 0x1c140 ;  /* 0x0001c14000027802 */ /* 0x000fe40000000f00 */
[----:B------:R-:W-:Y:S05]  /*1c130*/  CALL.REL.NOINC `($__internal_9_$__cuda_sm70_shflsync_idx_p) ;  /* 0x000020d000007944 */ /* 0x000fea0003c00000 */
[----:B------:R-:W-:Y:S01]  /*1c140*/  MOV R8, R5 ;  /* 0x0000000500087202 */ /* 0x000fe20000000f00 */
[----:B------:R-:W-:Y:S05]  /*1c150*/  BRA `(.L_x_723) ;  /* 0xfffe6a1000007947 */ /* 0x000fea000383ffff */
.L_x_560:
[----:B------:R-:W-:Y:S01]  /*1c160*/  IMAD.MOV.U32 R9, RZ, RZ, R7 ;  /* 0x000000ffff097224 */ /* 0x000fe200078e0007 */
[----:B------:R-:W-:Y:S01]  /*1c170*/  MOV R5, RZ ;  /* 0x000000ff00057202 */ /* 0x000fe20000000f00 */
[----:B------:R-:W-:Y:S01]  /*1c180*/  IMAD.MOV.U32 R3, RZ, RZ, 0x181f ;  /* 0x0000181fff037424 */ /* 0x000fe200078e00ff */
[----:B------:R-:W-:Y:S02]  /*1c190*/  MOV R2, 0x1c1b0 ;  /* 0x0001c1b000027802 */ /* 0x000fe40000000f00 */
[----:B-12---:R-:W-:Y:S05]  /*1c1a0*/  CALL.REL.NOINC `($__internal_9_$__cuda_sm70_shflsync_idx_p) ;  /* 0x0000206000007944 */ /* 0x006fea0003c00000 */
[----:B------:R-:W-:Y:S01]  /*1c1b0*/  MOV R2, R5 ;  /* 0x0000000500027202 */ /* 0x000fe20000000f00 */
[----:B------:R-:W-:Y:S05]  /*1c1c0*/  BRA `(.L_x_724) ;  /* 0xfffe69c000007947 */ /* 0x000fea000383ffff */
.L_x_563:
[----:B------:R-:W-:Y:S01]  /*1c1d0*/  IMAD.MOV.U32 R9, RZ, RZ, R6 ;  /* 0x000000ffff097224 */ /* 0x000fe200078e0006 */
[----:B------:R-:W-:Y:S01]  /*1c1e0*/  MOV R5, 0x1 ;  /* 0x0000000100057802 */ /* 0x000fe20000000f00 */
[----:B--2---:R-:W-:Y:S01]  /*1c1f0*/  IMAD.MOV.U32 R3, RZ, RZ, 0x181f ;  /* 0x0000181fff037424 */ /* 0x004fe200078e00ff */
[----:B----4-:R-:W-:-:S02]  /*1c200*/  MOV R2, 0x1c220 ;  /* 0x0001c22000027802 */ /* 0x010fc40000000f00 */
[----:B-1-3--:R-:W-:Y:S05]  /*1c210*/  CALL.REL.NOINC `($__internal_9_$__cuda_sm70_shflsync_idx_p) ;  /* 0x00001ff000007944 */ /* 0x00afea0003c00000 */
[----:B------:R-:W-:Y:S01]  /*1c220*/  IMAD.MOV.U32 R8, RZ, RZ, R5 ;  /* 0x000000ffff087224 */ /* 0x000fe200078e0005 */
[----:B------:R-:W-:Y:S01]  /*1c230*/  MOV R5, 0x1 ;  /* 0x0000000100057802 */ /* 0x000fe20000000f00 */
[----:B------:R-:W-:Y:S01]  /*1c240*/  IMAD.MOV.U32 R9, RZ, RZ, R7 ;  /* 0x000000ffff097224 */ /* 0x000fe200078e0007 */
[----:B------:R-:W-:-:S02]  /*1c250*/  MOV R3, 0x181f ;  /* 0x0000181f00037802 */ /* 0x000fc40000000f00 */
[----:B------:R-:W-:Y:S02]  /*1c260*/  MOV R2, 0x1c280 ;  /* 0x0001c28000027802 */ /* 0x000fe40000000f00 */
[----:B------:R-:W-:Y:S05]  /*1c270*/  CALL.REL.NOINC `($__internal_9_$__cuda_sm70_shflsync_idx_p) ;  /* 0x00001f9000007944 */ /* 0x000fea0003c00000 */
[----:B------:R-:W-:Y:S01]  /*1c280*/  MOV R2, R5 ;  /* 0x0000000500027202 */ /* 0x000fe20000000f00 */
[----:B------:R-:W-:Y:S05]  /*1c290*/  BRA `(.L_x_725) ;  /* 0xfffe69e000007947 */ /* 0x000fea000383ffff */
.L_x_566:
[----:B------:R-:W-:Y:S01]  /*1c2a0*/  IMAD.MOV.U32 R9, RZ, RZ, R6 ;  /* 0x000000ffff097224 */ /* 0x000fe200078e0006 */
[----:B------:R-:W-:Y:S01]  /*1c2b0*/  MOV R5, 0x2 ;  /* 0x0000000200057802 */ /* 0x000fe20000000f00 */
[----:B-1----:R-:W-:Y:S01]  /*1c2c0*/  IMAD.MOV.U32 R3, RZ, RZ, 0x181f ;  /* 0x0000181fff037424 */ /* 0x002fe200078e00ff */
[----:B----4-:R-:W-:Y:S02]  /*1c2d0*/  MOV R2, 0x1c2f0 ;  /* 0x0001c2f000027802 */ /* 0x010fe40000000f00 */
[----:B--23--:R-:W-:Y:S05]  /*1c2e0*/  CALL.REL.NOINC `($__internal_9_$__cuda_sm70_shflsync_idx_p) ;  /* 0x00001f2000007944 */ /* 0x00cfea0003c00000 */
[----:B------:R-:W-:Y:S01]  /*1c2f0*/  MOV R8, R5 ;  /* 0x0000000500087202 */ /* 0x000fe20000000f00 */
[----:B------:R-:W-:Y:S05]  /*1c300*/  BRA `(.L_x_726) ;  /* 0xfffe6a5000007947 */ /* 0x000fea000383ffff */
.L_x_567:
[----:B------:R-:W-:Y:S01]  /*1c310*/  IMAD.MOV.U32 R9, RZ, RZ, R7 ;  /* 0x000000ffff097224 */ /* 0x000fe200078e0007 */
[----:B------:R-:W-:Y:S01]  /*1c320*/  MOV R5, 0x2 ;  /* 0x0000000200057802 */ /* 0x000fe20000000f00 */
[----:B------:R-:W-:Y:S01]  /*1c330*/  IMAD.MOV.U32 R3, RZ, RZ, 0x181f ;  /* 0x0000181fff037424 */ /* 0x000fe200078e00ff */
[----:B----4-:R-:W-:Y:S02]  /*1c340*/  MOV R2, 0x1c360 ;  /* 0x0001c36000027802 */ /* 0x010fe40000000f00 */
[----:B-123--:R-:W-:Y:S05]  /*1c350*/  CALL.REL.NOINC `($__internal_9_$__cuda_sm70_shflsync_idx_p) ;  /* 0x00001eb000007944 */ /* 0x00efea0003c00000 */
[----:B------:R-:W-:Y:S01]  /*1c360*/  MOV R2, R5 ;  /* 0x0000000500027202 */ /* 0x000fe20000000f00 */
[----:B------:R-:W-:Y:S05]  /*1c370*/  BRA `(.L_x_727) ;  /* 0xfffe6a0000007947 */ /* 0x000fea000383ffff */
.L_x_570:
[----:B------:R-:W-:Y:S01]  /*1c380*/  IMAD.MOV.U32 R9, RZ, RZ, R6 ;  /* 0x000000ffff097224 */ /* 0x000fe200078e0006 */
[----:B------:R-:W-:Y:S01]  /*1c390*/  MOV R5, 0x3 ;  /* 0x0000000300057802 */ /* 0x000fe20000000f00 */
[----:B-1----:R-:W-:Y:S01]  /*1c3a0*/  IMAD.MOV.U32 R3, RZ, RZ, 0x181f ;  /* 0x0000181fff037424 */ /* 0x002fe200078e00ff */
[----:B------:R-:W-:-:S02]  /*1c3b0*/  MOV R2, 0x1c3d0 ;  /* 0x0001c3d000027802 */ /* 0x000fc40000000f00 */
[----:B--234-:R-:W-:Y:S05]  /*1c3c0*/  CALL.REL.NOINC `($__internal_9_$__cuda_sm70_shflsync_idx_p) ;  /* 0x00001e4000007944 */ /* 0x01cfea0003c00000 */
        /* <DEDUP_REMOVED lines=8> */
.L_x_573:
[----:B------:R-:W-:Y:S01]  /*1c450*/  IMAD.MOV.U32 R9, RZ, RZ, R6 ;  /* 0x000000ffff097224 */ /* 0x000fe200078e0006 */
[----:B------:R-:W-:Y:S01]  /*1c460*/  MOV R5, 0x4 ;  /* 0x0000000400057802 */ /* 0x000fe20000000f00 */
[----:B-1----:R-:W-:Y:S01]  /*1c470*/  IMAD.MOV.U32 R3, RZ, RZ, 0x181f ;  /* 0x0000181fff037424 */ /* 0x002fe200078e00ff */
[----:B------:R-:W-:Y:S02]  /*1c480*/  MOV R2, 0x1c4a0 ;  /* 0x0001c4a000027802 */ /* 0x000fe40000000f00 */
[----:B--234-:R-:W-:Y:S05]  /*1c490*/  CALL.REL.NOINC `($__internal_9_$__cuda_sm70_shflsync_idx_p) ;  /* 0x00001d7000007944 */ /* 0x01cfea0003c00000 */
[----:B------:R-:W-:Y:S01]  /*1c4a0*/  MOV R8, R5 ;  /* 0x0000000500087202 */ /* 0x000fe20000000f00 */
[----:B------:R-:W-:Y:S05]  /*1c4b0*/  BRA `(.L_x_729) ;  /* 0xfffe6a9000007947 */ /* 0x000fea000383ffff */
.L_x_574:
[----:B------:R-:W-:Y:S01]  /*1c4c0*/  IMAD.MOV.U32 R9, RZ, RZ, R7 ;  /* 0x000000ffff097224 */ /* 0x000fe200078e0007 */
[----:B------:R-:W-:Y:S01]  /*1c4d0*/  MOV R5, 0x4 ;  /* 0x0000000400057802 */ /* 0x000fe20000000f00 */
[----:B-1----:R-:W-:Y:S01]  /*1c4e0*/  IMAD.MOV.U32 R3, RZ, RZ, 0x181f ;  /* 0x0000181fff037424 */ /* 0x002fe200078e00ff */
[----:B------:R-:W-:Y:S02]  /*1c4f0*/  MOV R2, 0x1c510 ;  /* 0x0001c51000027802 */ /* 0x000fe40000000f00 */
[----:B--234-:R-:W-:Y:S05]  /*1c500*/  CALL.REL.NOINC `($__internal_9_$__cuda_sm70_shflsync_idx_p) ;  /* 0x00001d0000007944 */ /* 0x01cfea0003c00000 */
[----:B------:R-:W-:Y:S01]  /*1c510*/  MOV R2, R5 ;  /* 0x0000000500027202 */ /* 0x000fe20000000f00 */
[----:B------:R-:W-:Y:S05]  /*1c520*/  BRA `(.L_x_730) ;  /* 0xfffe6a4000007947 */ /* 0x000fea000383ffff */
.L_x_577:
[----:B------:R-:W-:Y:S01]  /*1c530*/  IMAD.MOV.U32 R9, RZ, RZ, R6 ;  /* 0x000000ffff097224 */ /* 0x000fe200078e0006 */
[----:B------:R-:W-:Y:S01]  /*1c540*/  MOV R5, 0x5 ;  /* 0x0000000500057802 */ /* 0x000fe20000000f00 */
[----:B--2---:R-:W-:Y:S01]  /*1c550*/  IMAD.MOV.U32 R3, RZ, RZ, 0x181f ;  /* 0x0000181fff037424 */ /* 0x004fe200078e00ff */
[----:B---3--:R-:W-:-:S02]  /*1c560*/  MOV R2, 0x1c580 ;  /* 0x0001c58000027802 */ /* 0x008fc40000000f00 */
[----:B-1--4-:R-:W-:Y:S05]  /*1c570*/  CALL.REL.NOINC `($__internal_9_$__cuda_sm70_shflsync_idx_p) ;  /* 0x00001c9000007944 */ /* 0x012fea0003c00000 */
        /* <DEDUP_REMOVED lines=8> */
.L_x_580:
[----:B------:R-:W-:Y:S01]  /*1c600*/  IMAD.MOV.U32 R9, RZ, RZ, R6 ;  /* 0x000000ffff097224 */ /* 0x000fe200078e0006 */
[----:B------:R-:W-:Y:S01]  /*1c610*/  MOV R5, 0x6 ;  /* 0x0000000600057802 */ /* 0x000fe20000000f00 */
[----:B-1----:R-:W-:Y:S01]  /*1c620*/  IMAD.MOV.U32 R3, RZ, RZ, 0x181f ;  /* 0x0000181fff037424 */ /* 0x002fe200078e00ff */
[----:B---3--:R-:W-:Y:S02]  /*1c630*/  MOV R2, 0x1c650 ;  /* 0x0001c65000027802 */ /* 0x008fe40000000f00 */
[----:B--2-4-:R-:W-:Y:S05]  /*1c640*/  CALL.REL.NOINC `($__internal_9_$__cuda_sm70_shflsync_idx_p) ;  /* 0x00001bc000007944 */ /* 0x014fea0003c00000 */
[----:B------:R-:W-:Y:S01]  /*1c650*/  MOV R8, R5 ;  /* 0x0000000500087202 */ /* 0x000fe20000000f00 */
[----:B------:R-:W-:Y:S05]  /*1c660*/  BRA `(.L_x_732) ;  /* 0xfffe6ad000007947 */ /* 0x000fea000383ffff */
.L_x_581:
[----:B------:R-:W-:Y:S01]  /*1c670*/  IMAD.MOV.U32 R9, RZ, RZ, R7 ;  /* 0x000000ffff097224 */ /* 0x000fe200078e0007 */
[----:B------:R-:W-:Y:S01]  /*1c680*/  MOV R5, 0x6 ;  /* 0x0000000600057802 */ /* 0x000fe20000000f00 */
[----:B------:R-:W-:Y:S01]  /*1c690*/  IMAD.MOV.U32 R3, RZ, RZ, 0x181f ;  /* 0x0000181fff037424 */ /* 0x000fe200078e00ff */
[----:B---3--:R-:W-:Y:S02]  /*1c6a0*/  MOV R2, 0x1c6c0 ;  /* 0x0001c6c000027802 */ /* 0x008fe40000000f00 */
[----:B-12-4-:R-:W-:Y:S05]  /*1c6b0*/  CALL.REL.NOINC `($__internal_9_$__cuda_sm70_shflsync_idx_p) ;  /* 0x00001b5000007944 */ /* 0x016fea0003c00000 */
[----:B------:R-:W-:Y:S01]  /*1c6c0*/  MOV R2, R5 ;  /* 0x0000000500027202 */ /* 0x000fe20000000f00 */
[----:B------:R-:W-:Y:S05]  /*1c6d0*/  BRA `(.L_x_733) ;  /* 0xfffe6a8000007947 */ /* 0x000fea000383ffff */
.L_x_584:
        /* <DEDUP_REMOVED lines=13> */
.L_x_649:
[----:B--2---:R2:W5:Y:S01]  /*1c7b0*/  LDL R2, [R1+0xc] ;  /* 0x00000c0001027983 */ /* 0x0045620000100800 */
[----:B------:R-:W-:Y:S02]  /*1c7c0*/  MOV R8, 0x2 ;  /* 0x0000000200087802 */ /* 0x000fe40000000f00 */
[----:B------:R-:W-:Y:S02]  /*1c7d0*/  MOV R3, 0x1c7f0 ;  /* 0x0001c7f000037802 */ /* 0x000fe40000000f00 */
[----:B-12--5:R-:W-:Y:S05]  /*1c7e0*/  CALL.REL.NOINC `($__internal_8_$__cuda_sm70_shflsync_bfly_p) ;  /* 0x000019d000007944 */ /* 0x026fea0003c00000 */
[----:B------:R-:W-:Y:S01]  /*1c7f0*/  MOV R2, R8 ;  /* 0x0000000800027202 */ /* 0x000fe20000000f00 */
[----:B------:R-:W-:Y:S05]  /*1c800*/  BRA `(.L_x_735) ;  /* 0xffffae2000007947 */ /* 0x000fea000383ffff */
.L_x_650:
[----:B------:R-:W-:Y:S01]  /*1c810*/  IMAD.MOV.U32 R2, RZ, RZ, R4 ;  /* 0x000000ffff027224 */ /* 0x000fe200078e0004 */
[----:B------:R-:W-:Y:S02]  /*1c820*/  MOV R8, 0x1 ;  /* 0x0000000100087802 */ /* 0x000fe40000000f00 */
[----:B------:R-:W-:Y:S02]  /*1c830*/  MOV R3, 0x1c850 ;  /* 0x0001c85000037802 */ /* 0x000fe40000000f00 */
[----:B------:R-:W-:Y:S05]  /*1c840*/  CALL.REL.NOINC `($__internal_8_$__cuda_sm70_shflsync_bfly_p) ;  /* 0x0000197000007944 */ /* 0x000fea0003c00000 */
[----:B------:R1:W5:Y:S01]  /*1c850*/  LDL R2, [R1+0x10] ;  /* 0x0000100001027983 */ /* 0x0003620000100800 */
[----:B------:R-:W-:Y:S01]  /*1c860*/  FADD.FTZ R4, R4, R8 ;  /* 0x0000000804047221 */ /* 0x000fe20000010000 */
[----:B------:R-:W-:-:S02]  /*1c870*/  MOV R8, 0x2 ;  /* 0x0000000200087802 */ /* 0x000fc40000000f00 */
[----:B------:R-:W-:Y:S02]  /*1c880*/  MOV R3, 0x1c8a0 ;  /* 0x0001c8a000037802 */ /* 0x000fe40000000f00 */
[----:B-1---5:R-:W-:Y:S05]  /*1c890*/  CALL.REL.NOINC `($__internal_8_$__cuda_sm70_shflsync_bfly_p) ;  /* 0x0000192000007944 */ /* 0x022fea0003c00000 */
[----:B------:R-:W2:Y:S01]  /*1c8a0*/  LDL.LU R2, [R1+0x10] ;  /* 0x0000100001027983 */ /* 0x000ea20000300800 */
[----:B------:R-:W-:Y:S01]  /*1c8b0*/  MOV R3, 0x1c900 ;  /* 0x0001c90000037802 */ /* 0x000fe20000000f00 */
[----:B--2---:R-:W-:Y:S01]  /*1c8c0*/  FADD.FTZ R5, R2, R8 ;  /* 0x0000000802057221 */ /* 0x004fe20000010000 */
[----:B------:R-:W-:-:S04]  /*1c8d0*/  MOV R8, 0x1 ;  /* 0x0000000100087802 */ /* 0x000fc80000000f00 */
[----:B------:R-:W-:Y:S02]  /*1c8e0*/  MOV R2, R5 ;  /* 0x0000000500027202 */ /* 0x000fe40000000f00 */
[----:B------:R-:W-:Y:S05]  /*1c8f0*/  CALL.REL.NOINC `($__internal_8_$__cuda_sm70_shflsync_bfly_p) ;  /* 0x000018c000007944 */ /* 0x000fea0003c00000 */
[----:B------:R1:W5:Y:S01]  /*1c900*/  LDL R2, [R1+0x14] ;  /* 0x0000140001027983 */ /* 0x0003620000100800 */
[----:B------:R-:W-:Y:S01]  /*1c910*/  FADD.FTZ R6, R5, R8 ;  /* 0x0000000805067221 */ /* 0x000fe20000010000 */
[----:B------:R-:W-:Y:S02]  /*1c920*/  MOV R8, 0x2 ;  /* 0x0000000200087802 */ /* 0x000fe40000000f00 */
        /* <DEDUP_REMOVED lines=19> */
[----:B------:R-:W-:Y:S01]  /*1ca60*/  MOV R9, R8 ;  /* 0x0000000800097202 */ /* 0x000fe20000000f00 */
[----:B------:R-:W-:Y:S05]  /*1ca70*/  BRA `(.L_x_736) ;  /* 0xfffface000007947 */ /* 0x000fea000383ffff */
.L_x_657:
[----:B-1234-:R-:W-:Y:S01]  /*1ca80*/  IMAD.MOV.U32 R9, RZ, RZ, R6 ;  /* 0x000000ffff097224 */ /* 0x01efe200078e0006 */
[----:B------:R-:W-:Y:S01]  /*1ca90*/  MOV R5, RZ ;  /* 0x000000ff00057202 */ /* 0x000fe20000000f00 */
[----:B------:R-:W-:Y:S01]  /*1caa0*/  IMAD.MOV.U32 R3, RZ, RZ, 0x181f ;  /* 0x0000181fff037424 */ /* 0x000fe200078e00ff */
[----:B------:R-:W-:Y:S02]  /*1cab0*/  MOV R2, 0x1cad0 ;  /* 0x0001cad000027802 */ /* 0x000fe40000000f00 */
[----:B------:R-:W-:Y:S05]  /*1cac0*/  CALL.REL.NOINC `($__internal_9_$__cuda_sm70_shflsync_idx_p) ;  /* 0x0000174000007944 */ /* 0x000fea0003c00000 */
[----:B------:R-:W-:Y:S01]  /*1cad0*/  MOV R8, R5 ;  /* 0x0000000500087202 */ /* 0x000fe20000000f00 */
[----:B------:R-:W-:Y:S05]  /*1cae0*/  BRA `(.L_x_737) ;  /* 0xffffc2e000007947 */ /* 0x000fea000383ffff */
.L_x_658:
[----:B------:R-:W-:Y:S01]  /*1caf0*/  IMAD.MOV.U32 R9, RZ, RZ, R7 ;  /* 0x000000ffff097224 */ /* 0x000fe200078e0007 */
[----:B------:R-:W-:Y:S01]  /*1cb00*/  MOV R5, RZ ;  /* 0x000000ff00057202 */ /* 0x000fe20000000f00 */
[----:B------:R-:W-:Y:S01]  /*1cb10*/  IMAD.MOV.U32 R3, RZ, RZ, 0x181f ;  /* 0x0000181fff037424 */ /* 0x000fe200078e00ff */
[----:B------:R-:W-:Y:S02]  /*1cb20*/  MOV R2, 0x1cb40 ;  /* 0x0001cb4000027802 */ /* 0x000fe40000000f00 */
[----:B-12---:R-:W-:Y:S05]  /*1cb30*/  CALL.REL.NOINC `($__internal_9_$__cuda_sm70_shflsync_idx_p) ;  /* 0x000016d000007944 */ /* 0x006fea0003c00000 */
[----:B------:R-:W-:Y:S01]  /*1cb40*/  MOV R2, R5 ;  /* 0x0000000500027202 */ /* 0x000fe20000000f00 */
[----:B------:R-:W-:Y:S05]  /*1cb50*/  BRA `(.L_x_738) ;  /* 0xffffc29000007947 */ /* 0x000fea000383ffff */
.L_x_659:
[----:B------:R-:W-:Y:S01]  /*1cb60*/  IMAD.MOV.U32 R9, RZ, RZ, R6 ;  /* 0x000000ffff097224 */ /* 0x000fe200078e0006 */
[----:B------:R-:W-:Y:S01]  /*1cb70*/  MOV R5, 0x1 ;  /* 0x0000000100057802 */ /* 0x000fe20000000f00 */
[----:B--2---:R-:W-:Y:S01]  /*1cb80*/  IMAD.MOV.U32 R3, RZ, RZ, 0x181f ;  /* 0x0000181fff037424 */ /* 0x004fe200078e00ff */
[----:B------:R-:W-:-:S02]  /*1cb90*/  MOV R2, 0x1cbb0 ;  /* 0x0001cbb000027802 */ /* 0x000fc40000000f00 */
        /* <DEDUP_REMOVED lines=9> */
.L_x_660:
[----:B------:R-:W-:Y:S01]  /*1cc30*/  IMAD.MOV.U32 R9, RZ, RZ, R6 ;  /* 0x000000ffff097224 */ /* 0x000fe200078e0006 */
[----:B------:R-:W-:Y:S01]  /*1cc40*/  MOV R5, 0x2 ;  /* 0x0000000200057802 */ /* 0x000fe20000000f00 */
[----:B-1----:R-:W-:Y:S01]  /*1cc50*/  IMAD.MOV.U32 R3, RZ, RZ, 0x181f ;  /* 0x0000181fff037424 */ /* 0x002fe200078e00ff */
[----:B------:R-:W-:Y:S02]  /*1cc60*/  MOV R2, 0x1cc80 ;  /* 0x0001cc8000027802 */ /* 0x000fe40000000f00 */
[----:B---34-:R-:W-:Y:S05]  /*1cc70*/  CALL.REL.NOINC `($__internal_9_$__cuda_sm70_shflsync_idx_p) ;  /* 0x0000159000007944 */ /* 0x018fea0003c00000 */
[----:B------:R-:W-:Y:S01]  /*1cc80*/  MOV R8, R5 ;  /* 0x0000000500087202 */ /* 0x000fe20000000f00 */
[----:B------:R-:W-:Y:S05]  /*1cc90*/  BRA `(.L_x_740) ;  /* 0xffffc26000007947 */ /* 0x000fea000383ffff */
.L_x_661:
[----:B------:R-:W-:Y:S01]  /*1cca0*/  IMAD.MOV.U32 R9, RZ, RZ, R7 ;  /* 0x000000ffff097224 */ /* 0x000fe200078e0007 */
[----:B------:R-:W-:Y:S01]  /*1ccb0*/  MOV R5, 0x2 ;  /* 0x0000000200057802 */ /* 0x000fe20000000f00 */
[----:B-1----:R-:W-:Y:S01]  /*1ccc0*/  IMAD.MOV.U32 R3, RZ, RZ, 0x181f ;  /* 0x0000181fff037424 */ /* 0x002fe200078e00ff */
[----:B------:R-:W-:Y:S02]  /*1ccd0*/  MOV R2, 0x1ccf0 ;  /* 0x0001ccf000027802 */ /* 0x000fe40000000f00 */
[----:B--234-:R-:W-:Y:S05]  /*1cce0*/  CALL.REL.NOINC `($__internal_9_$__cuda_sm70_shflsync_idx_p) ;  /* 0x0000152000007944 */ /* 0x01cfea0003c00000 */
[----:B------:R-:W-:Y:S01]  /*1ccf0*/  MOV R2, R5 ;  /* 0x0000000500027202 */ /* 0x000fe20000000f00 */
[----:B------:R-:W-:Y:S05]  /*1cd00*/  BRA `(.L_x_741) ;  /* 0xffffc21000007947 */ /* 0x000fea000383ffff */
.L_x_662:
[----:B------:R-:W-:Y:S01]  /*1cd10*/  IMAD.MOV.U32 R9, RZ, RZ, R6 ;  /* 0x000000ffff097224 */ /* 0x000fe200078e0006 */
[----:B------:R-:W-:Y:S01]  /*1cd20*/  MOV R5, 0x3 ;  /* 0x0000000300057802 */ /* 0x000fe20000000f00 */
[----:B--2---:R-:W-:Y:S01]  /*1cd30*/  IMAD.MOV.U32 R3, RZ, RZ, 0x181f ;  /* 0x0000181fff037424 */ /* 0x004fe200078e00ff */
[----:B------:R-:W-:-:S02]  /*1cd40*/  MOV R2, 0x1cd60 ;  /* 0x0001cd6000027802 */ /* 0x000fc40000000f00 */
[----:B-1-34-:R-:W-:Y:S05]  /*1cd50*/  CALL.REL.NOINC `($__internal_9_$__cuda_sm70_shflsync_idx_p) ;  /* 0x000014b000007944 */ /* 0x01afea0003c00000 */
        /* <DEDUP_REMOVED lines=8> */
.L_x_663:
[----:B------:R-:W-:Y:S01]  /*1cde0*/  IMAD.MOV.U32 R9, RZ, RZ, R6 ;  /* 0x000000ffff097224 */ /* 0x000fe200078e0006 */
[----:B------:R-:W-:Y:S01]  /*1cdf0*/  MOV R5, 0x4 ;  /* 0x0000000400057802 */ /* 0x000fe20000000f00 */
[----:B--2---:R-:W-:Y:S01]  /*1ce00*/  IMAD.MOV.U32 R3, RZ, RZ, 0x181f ;  /* 0x0000181fff037424 */ /* 0x004fe200078e00ff */
[----:B------:R-:W-:Y:S02]  /*1ce10*/  MOV R2, 0x1ce30 ;  /* 0x0001ce3000027802 */ /* 0x000fe40000000f00 */
[----:B-1-34-:R-:W-:Y:S05]  /*1ce20*/  CALL.REL.NOINC `($__internal_9_$__cuda_sm70_shflsync_idx_p) ;  /* 0x000013e000007944 */ /* 0x01afea0003c00000 */
[----:B------:R-:W-:Y:S01]  /*1ce30*/  MOV R8, R5 ;  /* 0x0000000500087202 */ /* 0x000fe20000000f00 */
[----:B------:R-:W-:Y:S05]  /*1ce40*/  BRA `(.L_x_743) ;  /* 0xffffc1e000007947 */ /* 0x000fea000383ffff */
.L_x_664:
[----:B------:R-:W-:Y:S01]  /*1ce50*/  IMAD.MOV.U32 R9, RZ, RZ, R7 ;  /* 0x000000ffff097224 */ /* 0x000fe200078e0007 */
[----:B------:R-:W-:Y:S01]  /*1ce60*/  MOV R5, 0x4 ;  /* 0x0000000400057802 */ /* 0x000fe20000000f00 */
[----:B--2---:R-:W-:Y:S01]  /*1ce70*/  IMAD.MOV.U32 R3, RZ, RZ, 0x181f ;  /* 0x0000181fff037424 */ /* 0x004fe200078e00ff */
[----:B------:R-:W-:Y:S02]  /*1ce80*/  MOV R2, 0x1cea0 ;  /* 0x0001cea000027802 */ /* 0x000fe40000000f00 */
[----:B-1-34-:R-:W-:Y:S05]  /*1ce90*/  CALL.REL.NOINC `($__internal_9_$__cuda_sm70_shflsync_idx_p) ;  /* 0x0000137000007944 */ /* 0x01afea0003c00000 */
[----:B------:R-:W-:Y:S01]  /*1cea0*/  MOV R2, R5 ;  /* 0x0000000500027202 */ /* 0x000fe20000000f00 */
[----:B------:R-:W-:Y:S05]  /*1ceb0*/  BRA `(.L_x_744) ;  /* 0xffffc19000007947 */ /* 0x000fea000383ffff */
.L_x_665:
        /* <DEDUP_REMOVED lines=13> */
.L_x_666:
[----:B------:R-:W-:Y:S01]  /*1cf90*/  IMAD.MOV.U32 R9, RZ, RZ, R6 ;  /* 0x000000ffff097224 */ /* 0x000fe200078e0006 */
[----:B------:R-:W-:Y:S01]  /*1cfa0*/  MOV R5, 0x6 ;  /* 0x0000000600057802 */ /* 0x000fe20000000f00 */
[----:B--2---:R-:W-:Y:S01]  /*1cfb0*/  IMAD.MOV.U32 R3, RZ, RZ, 0x181f ;  /* 0x0000181fff037424 */ /* 0x004fe200078e00ff */
[----:B------:R-:W-:Y:S02]  /*1cfc0*/  MOV R2, 0x1cfe0 ;  /* 0x0001cfe000027802 */ /* 0x000fe40000000f00 */
[----:B-1--4-:R-:W-:Y:S05]  /*1cfd0*/  CALL.REL.NOINC `($__internal_9_$__cuda_sm70_shflsync_idx_p) ;  /* 0x0000123000007944 */ /* 0x012fea0003c00000 */
[----:B------:R-:W-:Y:S01]  /*1cfe0*/  MOV R8, R5 ;  /* 0x0000000500087202 */ /* 0x000fe20000000f00 */
[----:B------:R-:W-:Y:S05]  /*1cff0*/  BRA `(.L_x_746) ;  /* 0xffffc16000007947 */ /* 0x000fea000383ffff */
.L_x_667:
[----:B------:R-:W-:Y:S01]  /*1d000*/  IMAD.MOV.U32 R9, RZ, RZ, R7 ;  /* 0x000000ffff097224 */ /* 0x000fe200078e0007 */
[----:B------:R-:W-:Y:S01]  /*1d010*/  MOV R5, 0x6 ;  /* 0x0000000600057802 */ /* 0x000fe20000000f00 */
[----:B--2---:R-:W-:Y:S01]  /*1d020*/  IMAD.MOV.U32 R3, RZ, RZ, 0x181f ;  /* 0x0000181fff037424 */ /* 0x004fe200078e00ff */
[----:B------:R-:W-:Y:S02]  /*1d030*/  MOV R2, 0x1d050 ;  /* 0x0001d05000027802 */ /* 0x000fe40000000f00 */
[----:B-1-34-:R-:W-:Y:S05]  /*1d040*/  CALL.REL.NOINC `($__internal_9_$__cuda_sm70_shflsync_idx_p) ;  /* 0x000011c000007944 */ /* 0x01afea0003c00000 */
[----:B------:R-:W-:Y:S01]  /*1d050*/  MOV R2, R5 ;  /* 0x0000000500027202 */ /* 0x000fe20000000f00 */
[----:B------:R-:W-:Y:S05]  /*1d060*/  BRA `(.L_x_747) ;  /* 0xffffc11000007947 */ /* 0x000fea000383ffff */
.L_x_668:
[----:B------:R-:W-:Y:S01]  /*1d070*/  IMAD.MOV.U32 R9, RZ, RZ, R6 ;  /* 0x000000ffff097224 */ /* 0x000fe200078e0006 */
[----:B------:R-:W-:Y:S01]  /*1d080*/  MOV R5, 0x7 ;  /* 0x0000000700057802 */ /* 0x000fe20000000f00 */
[----:B-1----:R-:W-:Y:S01]  /*1d090*/  IMAD.MOV.U32 R3, RZ, RZ, 0x181f ;  /* 0x0000181fff037424 */ /* 0x002fe200078e00ff */
[----:B------:R-:W-:-:S02]  /*1d0a0*/  MOV R2, 0x1d0c0 ;  /* 0x0001d0c000027802 */ /* 0x000fc40000000f00 */
[----:B--2-4-:R-:W-:Y:S05]  /*1d0b0*/  CALL.REL.NOINC `($__internal_9_$__cuda_sm70_shflsync_idx_p) ;  /* 0x0000115000007944 */ /* 0x014fea0003c00000 */
        /* <DEDUP_REMOVED lines=8> */
.L_x_670:
[----:B------:R-:W-:Y:S01]  /*1d140*/  IMAD.MOV.U32 R9, RZ, RZ, R13 ;  /* 0x000000ffff097224 */ /* 0x000fe200078e000d */
[----:B------:R-:W-:Y:S01]  /*1d150*/  MOV R5, RZ ;  /* 0x000000ff00057202 */ /* 0x000fe20000000f00 */
[----:B------:R-:W-:Y:S01]  /*1d160*/  IMAD.MOV.U32 R3, RZ, RZ, 0x1c1f ;  /* 0x00001c1fff037424 */ /* 0x000fe200078e00ff */
[----:B------:R-:W-:Y:S02]  /*1d170*/  MOV R2, 0x1d190 ;  /* 0x0001d19000027802 */ /* 0x000fe40000000f00 */
[----:B------:R-:W-:Y:S05]  /*1d180*/  CALL.REL.NOINC `($__internal_9_$__cuda_sm70_shflsync_idx_p) ;  /* 0x0000108000007944 */ /* 0x000fea0003c00000 */
[----:B------:R-:W-:Y:S01]  /*1d190*/  MOV R12, R5 ;  /* 0x00000005000c7202 */ /* 0x000fe20000000f00 */
[----:B------:R-:W-:Y:S05]  /*1d1a0*/  BRA `(.L_x_749) ;  /* 0xffffc30000007947 */ /* 0x000fea000383ffff */
.L_x_671:
[----:B------:R-:W-:Y:S01]  /*1d1b0*/  IMAD.MOV.U32 R9, RZ, RZ, R21 ;  /* 0x000000ffff097224 */ /* 0x000fe200078e0015 */
[----:B------:R-:W-:Y:S01]  /*1d1c0*/  MOV R5, RZ ;  /* 0x000000ff00057202 */ /* 0x000fe20000000f00 */
[----:B------:R-:W-:Y:S01]  /*1d1d0*/  IMAD.MOV.U32 R3, RZ, RZ, 0x1c1f ;  /* 0x00001c1fff037424 */ /* 0x000fe200078e00ff */
[----:B------:R-:W-:Y:S02]  /*1d1e0*/  MOV R2, 0x1d200 ;  /* 0x0001d20000027802 */ /* 0x000fe40000000f00 */
[----:B-12---:R-:W-:Y:S05]  /*1d1f0*/  CALL.REL.NOINC `($__internal_9_$__cuda_sm70_shflsync_idx_p) ;  /* 0x0000101000007944 */ /* 0x006fea0003c00000 */
[----:B------:R-:W-:Y:S01]  /*1d200*/  MOV R2, R5 ;  /* 0x0000000500027202 */ /* 0x000fe20000000f00 */
[----:B------:R-:W-:Y:S05]  /*1d210*/  BRA `(.L_x_750) ;  /* 0xffffc2b000007947 */ /* 0x000fea000383ffff */
.L_x_674:
[----:B------:R-:W-:Y:S01]  /*1d220*/  IMAD.MOV.U32 R9, RZ, RZ, R13 ;  /* 0x000000ffff097224 */ /* 0x000fe200078e000d */
[----:B------:R-:W-:Y:S01]  /*1d230*/  MOV R5, 0x1 ;  /* 0x0000000100057802 */ /* 0x000fe20000000f00 */
[----:B----4-:R-:W-:Y:S01]  /*1d240*/  IMAD.MOV.U32 R3, RZ, RZ, 0x1c1f ;  /* 0x00001c1fff037424 */ /* 0x010fe200078e00ff */
[----:B------:R-:W-:-:S02]  /*1d250*/  MOV R2, 0x1d270 ;  /* 0x0001d27000027802 */ /* 0x000fc40000000f00 */
[----:B-123--:R-:W-:Y:S05]  /*1d260*/  CALL.REL.NOINC `($__internal_9_$__cuda_sm70_shflsync_idx_p) ;  /* 0x00000fa000007944 */ /* 0x00efea0003c00000 */
        /* <DEDUP_REMOVED lines=8> */
.L_x_677:
[----:B------:R-:W-:Y:S01]  /*1d2f0*/  IMAD.MOV.U32 R9, RZ, RZ, R13 ;  /* 0x000000ffff097224 */ /* 0x000fe200078e000d */
[----:B------:R-:W-:Y:S01]  /*1d300*/  MOV R5, 0x2 ;  /* 0x0000000200057802 */ /* 0x000fe20000000f00 */
[----:B----4-:R-:W-:Y:S01]  /*1d310*/  IMAD.MOV.U32 R3, RZ, RZ, 0x1c1f ;  /* 0x00001c1fff037424 */ /* 0x010fe200078e00ff */
[----:B------:R-:W-:Y:S02]  /*1d320*/  MOV R2, 0x1d340 ;  /* 0x0001d34000027802 */ /* 0x000fe40000000f00 */
[----:B-123--:R-:W-:Y:S05]  /*1d330*/  CALL.REL.NOINC `($__internal_9_$__cuda_sm70_shflsync_idx_p) ;  /* 0x00000ed000007944 */ /* 0x00efea0003c00000 */
[----:B------:R-:W-:Y:S01]  /*1d340*/  MOV R12, R5 ;  /* 0x00000005000c7202 */ /* 0x000fe20000000f00 */
[----:B------:R-:W-:Y:S05]  /*1d350*/  BRA `(.L_x_752) ;  /* 0xffffc73000007947 */ /* 0x000fea000383ffff */
.L_x_678:
[----:B------:R-:W-:Y:S01]  /*1d360*/  IMAD.MOV.U32 R9, RZ, RZ, R21 ;  /* 0x000000ffff097224 */ /* 0x000fe200078e0015 */
[----:B------:R-:W-:Y:S01]  /*1d370*/  MOV R5, 0x2 ;  /* 0x0000000200057802 */ /* 0x000fe20000000f00 */
[----:B----4-:R-:W-:Y:S01]  /*1d380*/  IMAD.MOV.U32 R3, RZ, RZ, 0x1c1f ;  /* 0x00001c1fff037424 */ /* 0x010fe200078e00ff */
[----:B------:R-:W-:Y:S02]  /*1d390*/  MOV R2, 0x1d3b0 ;  /* 0x0001d3b000027802 */ /* 0x000fe40000000f00 */
[----:B-123--:R-:W-:Y:S05]  /*1d3a0*/  CALL.REL.NOINC `($__internal_9_$__cuda_sm70_shflsync_idx_p) ;  /* 0x00000e6000007944 */ /* 0x00efea0003c00000 */
[----:B------:R-:W-:Y:S01]  /*1d3b0*/  MOV R2, R5 ;  /* 0x0000000500027202 */ /* 0x000fe20000000f00 */
[----:B------:R-:W-:Y:S05]  /*1d3c0*/  BRA `(.L_x_753) ;  /* 0xffffc6e000007947 */ /* 0x000fea000383ffff */
.L_x_681:
[----:B------:R-:W-:Y:S01]  /*1d3d0*/  IMAD.MOV.U32 R9, RZ, RZ, R13 ;  /* 0x000000ffff097224 */ /* 0x000fe200078e000d */
[----:B------:R-:W-:Y:S01]  /*1d3e0*/  MOV R5, 0x3 ;  /* 0x0000000300057802 */ /* 0x000fe20000000f00 */
[----:B--2---:R-:W-:Y:S01]  /*1d3f0*/  IMAD.MOV.U32 R3, RZ, RZ, 0x1c1f ;  /* 0x00001c1fff037424 */ /* 0x004fe200078e00ff */
[----:B-1----:R-:W-:-:S02]  /*1d400*/  MOV R2, 0x1d420 ;  /* 0x0001d42000027802 */ /* 0x002fc40000000f00 */
[----:B---34-:R-:W-:Y:S05]  /*1d410*/  CALL.REL.NOINC `($__internal_9_$__cuda_sm70_shflsync_idx_p) ;  /* 0x00000df000007944 */ /* 0x018fea0003c00000 */
        /* <DEDUP_REMOVED lines=8> */
.L_x_685:
[----:B------:R-:W-:Y:S01]  /*1d4a0*/  IMAD.MOV.U32 R9, RZ, RZ, R6 ;  /* 0x000000ffff097224 */ /* 0x000fe200078e0006 */
[----:B------:R-:W-:Y:S01]  /*1d4b0*/  MOV R5, RZ ;  /* 0x000000ff00057202 */ /* 0x000fe20000000f00 */
[----:B------:R-:W-:Y:S01]  /*1d4c0*/  IMAD.MOV.U32 R3, RZ, RZ, 0x181f ;  /* 0x0000181fff037424 */ /* 0x000fe200078e00ff */
[----:B------:R-:W-:Y:S02]  /*1d4d0*/  MOV R2, 0x1d4f0 ;  /* 0x0001d4f000027802 */ /* 0x000fe40000000f00 */
[----:B------:R-:W-:Y:S05]  /*1d4e0*/  CALL.REL.NOINC `($__internal_9_$__cuda_sm70_shflsync_idx_p) ;  /* 0x00000d2000007944 */ /* 0x000fea0003c00000 */
[----:B------:R-:W-:Y:S01]  /*1d4f0*/  MOV R8, R5 ;  /* 0x0000000500087202 */ /* 0x000fe20000000f00 */
[----:B------:R-:W-:Y:S05]  /*1d500*/  BRA `(.L_x_755) ;  /* 0xffffd26000007947 */ /* 0x000fea000383ffff */
.L_x_686:
[----:B------:R-:W-:Y:S01]  /*1d510*/  IMAD.MOV.U32 R9, RZ, RZ, R7 ;  /* 0x000000ffff097224 */ /* 0x000fe200078e0007 */
[----:B------:R-:W-:Y:S01]  /*1d520*/  MOV R5, RZ ;  /* 0x000000ff00057202 */ /* 0x000fe20000000f00 */
[----:B------:R-:W-:Y:S01]  /*1d530*/  IMAD.MOV.U32 R3, RZ, RZ, 0x181f ;  /* 0x0000181fff037424 */ /* 0x000fe200078e00ff */
[----:B------:R-:W-:Y:S02]  /*1d540*/  MOV R2, 0x1d560 ;  /* 0x0001d56000027802 */ /* 0x000fe40000000f00 */
[----:B-12---:R-:W-:Y:S05]  /*1d550*/  CALL.REL.NOINC `($__internal_9_$__cuda_sm70_shflsync_idx_p) ;  /* 0x00000cb000007944 */ /* 0x006fea0003c00000 */
[----:B------:R-:W-:Y:S01]  /*1d560*/  MOV R2, R5 ;  /* 0x0000000500027202 */ /* 0x000fe20000000f00 */
[----:B------:R-:W-:Y:S05]  /*1d570*/  BRA `(.L_x_756) ;  /* 0xffffd21000007947 */ /* 0x000fea000383ffff */
.L_x_687:
        /* <DEDUP_REMOVED lines=13> */
.L_x_688:
[----:B------:R-:W-:Y:S01]  /*1d650*/  IMAD.MOV.U32 R9, RZ, RZ, R6 ;  /* 0x000000ffff097224 */ /* 0x000fe200078e0006 */
[----:B------:R-:W-:Y:S01]  /*1d660*/  MOV R5, 0x2 ;  /* 0x0000000200057802 */ /* 0x000fe20000000f00 */
[----:B-1----:R-:W-:Y:S01]  /*1d670*/  IMAD.MOV.U32 R3, RZ, RZ, 0x181f ;  /* 0x0000181fff037424 */ /* 0x002fe200078e00ff */
[----:B------:R-:W-:Y:S02]  /*1d680*/  MOV R2, 0x1d6a0 ;  /* 0x0001d6a000027802 */ /* 0x000fe40000000f00 */
[----:B---34-:R-:W-:Y:S05]  /*1d690*/  CALL.REL.NOINC `($__internal_9_$__cuda_sm70_shflsync_idx_p) ;  /* 0x00000b7000007944 */ /* 0x018fea0003c00000 */
[----:B------:R-:W-:Y:S01]  /*1d6a0*/  MOV R8, R5 ;  /* 0x0000000500087202 */ /* 0x000fe20000000f00 */
[----:B------:R-:W-:Y:S05]  /*1d6b0*/  BRA `(.L_x_758) ;  /* 0xffffd1e000007947 */ /* 0x000fea000383ffff */
.L_x_689:
[----:B------:R-:W-:Y:S01]  /*1d6c0*/  IMAD.MOV.U32 R9, RZ, RZ, R7 ;  /* 0x000000ffff097224 */ /* 0x000fe200078e0007 */
[----:B------:R-:W-:Y:S01]  /*1d6d0*/  MOV R5, 0x2 ;  /* 0x0000000200057802 */ /* 0x000fe20000000f00 */
[----:B-1----:R-:W-:Y:S01]  /*1d6e0*/  IMAD.MOV.U32 R3, RZ, RZ, 0x181f ;  /* 0x0000181fff037424 */ /* 0x002fe200078e00ff */
[----:B------:R-:W-:Y:S02]  /*1d6f0*/  MOV R2, 0x1d710 ;  /* 0x0001d71000027802 */ /* 0x000fe40000000f00 */
[----:B--234-:R-:W-:Y:S05]  /*1d700*/  CALL.REL.NOINC `($__internal_9_$__cuda_sm70_shflsync_idx_p) ;  /* 0x00000b0000007944 */ /* 0x01cfea0003c00000 */
[----:B------:R-:W-:Y:S01]  /*1d710*/  MOV R2, R5 ;  /* 0x0000000500027202 */ /* 0x000fe20000000f00 */
[----:B------:R-:W-:Y:S05]  /*1d720*/  BRA `(.L_x_759) ;  /* 0xffffd19000007947 */ /* 0x000fea000383ffff */
.L_x_690:
        /* <DEDUP_REMOVED lines=13> */
.L_x_691:
[----:B------:R-:W-:Y:S01]  /*1d800*/  IMAD.MOV.U32 R9, RZ, RZ, R6 ;  /* 0x000000ffff097224 */ /* 0x000fe200078e0006 */
[----:B------:R-:W-:Y:S01]  /*1d810*/  MOV R5, 0x4 ;  /* 0x0000000400057802 */ /* 0x000fe20000000f00 */
[----:B--2---:R-:W-:Y:S01]  /*1d820*/  IMAD.MOV.U32 R3, RZ, RZ, 0x181f ;  /* 0x0000181fff037424 */ /* 0x004fe200078e00ff */
[----:B------:R-:W-:Y:S02]  /*1d830*/  MOV R2, 0x1d850 ;  /* 0x0001d85000027802 */ /* 0x000fe40000000f00 */
[----:B-1-34-:R-:W-:Y:S05]  /*1d840*/  CALL.REL.NOINC `($__internal_9_$__cuda_sm70_shflsync_idx_p) ;  /* 0x000009c000007944 */ /* 0x01afea0003c00000 */
[----:B------:R-:W-:Y:S01]  /*1d850*/  MOV R8, R5 ;  /* 0x0000000500087202 */ /* 0x000fe20000000f00 */
[----:B------:R-:W-:Y:S05]  /*1d860*/  BRA `(.L_x_761) ;  /* 0xffffd16000007947 */ /* 0x000fea000383ffff */
.L_x_692:
[----:B------:R-:W-:Y:S01]  /*1d870*/  IMAD.MOV.U32 R9, RZ, RZ, R7 ;  /* 0x000000ffff097224 */ /* 0x000fe200078e0007 */
[----:B------:R-:W-:Y:S01]  /*1d880*/  MOV R5, 0x4 ;  /* 0x0000000400057802 */ /* 0x000fe20000000f00 */
[----:B--2---:R-:W-:Y:S01]  /*1d890*/  IMAD.MOV.U32 R3, RZ, RZ, 0x181f ;  /* 0x0000181fff037424 */ /* 0x004fe200078e00ff */
[----:B------:R-:W-:Y:S02]  /*1d8a0*/  MOV R2, 0x1d8c0 ;  /* 0x0001d8c000027802 */ /* 0x000fe40000000f00 */
[----:B-1-34-:R-:W-:Y:S05]  /*1d8b0*/  CALL.REL.NOINC `($__internal_9_$__cuda_sm70_shflsync_idx_p) ;  /* 0x0000095000007944 */ /* 0x01afea0003c00000 */
[----:B------:R-:W-:Y:S01]  /*1d8c0*/  MOV R2, R5 ;  /* 0x0000000500027202 */ /* 0x000fe20000000f00 */
[----:B------:R-:W-:Y:S05]  /*1d8d0*/  BRA `(.L_x_762) ;  /* 0xffffd11000007947 */ /* 0x000fea000383ffff */
.L_x_693:
        /* <DEDUP_REMOVED lines=13> */
.L_x_694:
[----:B------:R-:W-:Y:S01]  /*1d9b0*/  IMAD.MOV.U32 R9, RZ, RZ, R6 ;  /* 0x000000ffff097224 */ /* 0x000fe200078e0006 */
[----:B------:R-:W-:Y:S01]  /*1d9c0*/  MOV R5, 0x6 ;  /* 0x0000000600057802 */ /* 0x000fe20000000f00 */
[----:B--2---:R-:W-:Y:S01]  /*1d9d0*/  IMAD.MOV.U32 R3, RZ, RZ, 0x181f ;  /* 0x0000181fff037424 */ /* 0x004fe200078e00ff */
[----:B------:R-:W-:Y:S02]  /*1d9e0*/  MOV R2, 0x1da00 ;  /* 0x0001da0000027802 */ /* 0x000fe40000000f00 */
[----:B-1--4-:R-:W-:Y:S05]  /*1d9f0*/  CALL.REL.NOINC `($__internal_9_$__cuda_sm70_shflsync_idx_p) ;  /* 0x0000081000007944 */ /* 0x012fea0003c00000 */
[----:B------:R-:W-:Y:S01]  /*1da00*/  MOV R8, R5 ;  /* 0x0000000500087202 */ /* 0x000fe20000000f00 */
[----:B------:R-:W-:Y:S05]  /*1da10*/  BRA `(.L_x_764) ;  /* 0xffffd0e000007947 */ /* 0x000fea000383ffff */
.L_x_695:
[----:B------:R-:W-:Y:S01]  /*1da20*/  IMAD.MOV.U32 R9, RZ, RZ, R7 ;  /* 0x000000ffff097224 */ /* 0x000fe200078e0007 */
[----:B------:R-:W-:Y:S01]  /*1da30*/  MOV R5, 0x6 ;  /* 0x0000000600057802 */ /* 0x000fe20000000f00 */
[----:B--2---:R-:W-:Y:S01]  /*1da40*/  IMAD.MOV.U32 R3, RZ, RZ, 0x181f ;  /* 0x0000181fff037424 */ /* 0x004fe200078e00ff */
[----:B------:R-:W-:Y:S02]  /*1da50*/  MOV R2, 0x1da70 ;  /* 0x0001da7000027802 */ /* 0x000fe40000000f00 */
[----:B-1-34-:R-:W-:Y:S05]  /*1da60*/  CALL.REL.NOINC `($__internal_9_$__cuda_sm70_shflsync_idx_p) ;  /* 0x000007a000007944 */ /* 0x01afea0003c00000 */
[----:B------:R-:W-:Y:S01]  /*1da70*/  MOV R2, R5 ;  /* 0x0000000500027202 */ /* 0x000fe20000000f00 */
[----:B------:R-:W-:Y:S05]  /*1da80*/  BRA `(.L_x_765) ;  /* 0xffffd09000007947 */ /* 0x000fea000383ffff */
.L_x_696:
        /* <DEDUP_REMOVED lines=13> */
.L_x_698:
[----:B------:R-:W-:Y:S01]  /*1db60*/  IMAD.MOV.U32 R9, RZ, RZ, R70 ;  /* 0x000000ffff097224 */ /* 0x000fe200078e0046 */
[----:B------:R-:W-:Y:S01]  /*1db70*/  MOV R5, RZ ;  /* 0x000000ff00057202 */ /* 0x000fe20000000f00 */
[----:B----4-:R-:W-:Y:S01]  /*1db80*/  IMAD.MOV.U32 R3, RZ, RZ, 0x1f ;  /* 0x0000001fff037424 */ /* 0x010fe200078e00ff */
[----:B------:R-:W-:Y:S02]  /*1db90*/  MOV R2, 0x1dbb0 ;  /* 0x0001dbb000027802 */ /* 0x000fe40000000f00 */
[----:B------:R-:W-:Y:S05]  /*1dba0*/  CALL.REL.NOINC `($__internal_9_$__cuda_sm70_shflsync_idx_p) ;  /* 0x0000066000007944 */ /* 0x000fea0003c00000 */
[----:B------:R-:W-:Y:S01]  /*1dbb0*/  MOV R10, R5 ;  /* 0x00000005000a7202 */ /* 0x000fe20000000f00 */
[----:B------:R-:W-:Y:S05]  /*1dbc0*/  BRA `(.L_x_767) ;  /* 0xffffd14000007947 */ /* 0x000fea000383ffff */
.L_x_699:
[----:B------:R-:W-:Y:S01]  /*1dbd0*/  IMAD.MOV.U32 R9, RZ, RZ, R70 ;  /* 0x000000ffff097224 */ /* 0x000fe200078e0046 */
[----:B------:R-:W-:Y:S01]  /*1dbe0*/  MOV R5, 0x1 ;  /* 0x0000000100057802 */ /* 0x000fe20000000f00 */
[----:B----4-:R-:W-:Y:S01]  /*1dbf0*/  IMAD.MOV.U32 R3, RZ, RZ, 0x1f ;  /* 0x0000001fff037424 */ /* 0x010fe200078e00ff */
[----:B------:R-:W-:Y:S02]  /*1dc00*/  MOV R2, 0x1dc20 ;  /* 0x0001dc2000027802 */ /* 0x000fe40000000f00 */
[----:B-12---:R-:W-:Y:S05]  /*1dc10*/  CALL.REL.NOINC `($__internal_9_$__cuda_sm70_shflsync_idx_p) ;  /* 0x000005f000007944 */ /* 0x006fea0003c00000 */
[----:B------:R-:W-:Y:S01]  /*1dc20*/  MOV R8, R5 ;  /* 0x0000000500087202 */ /* 0x000fe20000000f00 */
[----:B------:R-:W-:Y:S05]  /*1dc30*/  BRA `(.L_x_768) ;  /* 0xffffd0f000007947 */ /* 0x000fea000383ffff */
.L_x_700:
[----:B------:R-:W-:Y:S02]  /*1dc40*/  MOV R2, 0x1 ;  /* 0x0000000100027802 */ /* 0x000fe40000000f00 */
[----:B------:R-:W-:-:S02]  /*1dc50*/  MOV R3, 0x1dc70 ;  /* 0x0001dc7000037802 */ /* 0x000fc40000000f00 */
[----:B-123--:R-:W-:Y:S05]  /*1dc60*/  CALL.REL.NOINC `($__internal_10_$__cuda_sm70_shflsync_up_p) ;  /* 0x000005f000007944 */ /* 0x00efea0003c00000 */
[----:B------:R-:W-:Y:S05]  /*1dc70*/  BRA `(.L_x_769) ;  /* 0xffffd1e000007947 */ /* 0x000fea000383ffff */
.L_x_701:
[----:B------:R-:W-:Y:S02]  /*1dc80*/  MOV R2, 0x2 ;  /* 0x0000000200027802 */ /* 0x000fe40000000f00 */
[----:B------:R-:W-:-:S02]  /*1dc90*/  MOV R3, 0x1dcb0 ;  /* 0x0001dcb000037802 */ /* 0x000fc40000000f00 */
[----:B-12---:R-:W-:Y:S05]  /*1dca0*/  CALL.REL.NOINC `($__internal_10_$__cuda_sm70_shflsync_up_p) ;  /* 0x000005b000007944 */ /* 0x006fea0003c00000 */
        /* <DEDUP_REMOVED lines=24> */
.L_x_705:
[----:B------:R-:W-:Y:S02]  /*1de30*/  MOV R2, 0x1 ;  /* 0x0000000100027802 */ /* 0x000fe40000000f00 */
[----:B------:R-:W-:Y:S02]  /*1de40*/  MOV R3, 0x1de60 ;  /* 0x0001de6000037802 */ /* 0x000fe40000000f00 */
[----:B------:R-:W-:Y:S05]  /*1de50*/  CALL.REL.NOINC `($__internal_10_$__cuda_sm70_shflsync_up_p) ;  /* 0x0000040000007944 */ /* 0x000fea0003c00000 */
[----:B------:R-:W-:Y:S01]  /*1de60*/  MOV R2, R4 ;  /* 0x0000000400027202 */ /* 0x000fe20000000f00 */
[----:B------:R-:W-:Y:S05]  /*1de70*/  BRA `(.L_x_771) ;  /* 0xffffd24000007947 */ /* 0x000fea000383ffff */
.L_x_706:
        /* <DEDUP_REMOVED lines=27> */
.L_x_708:
[----:B------:R-:W-:Y:S02]  /*1e030*/  SEL R0, RZ, 0x1, P0 ;  /* 0x00000001ff007807 */ /* 0x000fe40000000000 */
[----:B------:R-:W-:Y:S02]  /*1e040*/  MOV R2, 0x1e060 ;  /* 0x0001e06000027802 */ /* 0x000fe40000000f00 */
[----:B---3--:R-:W-:Y:S05]  /*1e050*/  CALL.REL.NOINC `($__internal_11_$__cuda_sm70_votesync_ballot) ;  /* 0x0000027000007944 */ /* 0x008fea0003c00000 */
[----:B------:R-:W-:Y:S01]  /*1e060*/  MOV R8, R0 ;  /* 0x0000000000087202 */ /* 0x000fe20000000f00 */
[----:B------:R-:W-:Y:S05]  /*1e070*/  BRA `(.L_x_773) ;  /* 0xffffd1d000007947 */ /* 0x000fea000383ffff */
.L_x_709:
[----:B------:R-:W-:Y:S01]  /*1e080*/  IMAD.MOV.U32 R9, RZ, RZ, R6 ;  /* 0x000000ffff097224 */ /* 0x000fe200078e0006 */
[----:B------:R-:W-:Y:S01]  /*1e090*/  MOV R5, R0 ;  /* 0x0000000000057202 */ /* 0x000fe20000000f00 */
[----:B------:R-:W-:Y:S01]  /*1e0a0*/  IMAD.MOV.U32 R3, RZ, RZ, 0x1f ;  /* 0x0000001fff037424 */ /* 0x000fe200078e00ff */
[----:B-1----:R-:W-:Y:S02]  /*1e0b0*/  MOV R2, 0x1e0d0 ;  /* 0x0001e0d000027802 */ /* 0x002fe40000000f00 */
[----:B---3--:R-:W-:Y:S05]  /*1e0c0*/  CALL.REL.NOINC `($__internal_9_$__cuda_sm70_shflsync_idx_p) ;  /* 0x0000014000007944 */ /* 0x008fea0003c00000 */
[----:B------:R-:W-:Y:S01]  /*1e0d0*/  IMAD.MOV.U32 R11, RZ, RZ, R5 ;  /* 0x000000ffff0b7224 */ /* 0x000fe200078e0005 */
[----:B------:R-:W-:Y:S01]  /*1e0e0*/  MOV R5, R0 ;  /* 0x0000000000057202 */ /* 0x000fe20000000f00 */
[----:B------:R-:W-:Y:S01]  /*1e0f0*/  IMAD.MOV.U32 R9, RZ, RZ, R7 ;  /* 0x000000ffff097224 */ /* 0x000fe200078e0007 */
[----:B------:R-:W-:-:S02]  /*1e100*/  MOV R3, 0x1f ;  /* 0x0000001f00037802 */ /* 0x000fc40000000f00 */
[----:B------:R-:W-:Y:S02]  /*1e110*/  MOV R2, 0x1e130 ;  /* 0x0001e13000027802 */ /* 0x000fe40000000f00 */
[----:B------:R-:W-:Y:S05]  /*1e120*/  CALL.REL.NOINC `($__internal_9_$__cuda_sm70_shflsync_idx_p) ;  /* 0x000000e000007944 */ /* 0x000fea0003c00000 */
[----:B------:R-:W-:Y:S01]  /*1e130*/  MOV R7, R5 ;  /* 0x0000000500077202 */ /* 0x000fe20000000f00 */
[----:B------:R-:W-:Y:S05]  /*1e140*/  BRA `(.L_x_774) ;  /* 0xffffd17000007947 */ /* 0x000fea000383ffff */
.L_x_712:
[----:B------:R-:W-:Y:S01]  /*1e150*/  IMAD.MOV.U32 R9, RZ, RZ, R4 ;  /* 0x000000ffff097224 */ /* 0x000fe200078e0004 */
[----:B------:R-:W-:Y:S01]  /*1e160*/  MOV R5, R0 ;  /* 0x0000000000057202 */ /* 0x000fe20000000f00 */
[----:B------:R-:W-:Y:S01]  /*1e170*/  IMAD.MOV.U32 R3, RZ, RZ, 0x1f ;  /* 0x0000001fff037424 */ /* 0x000fe200078e00ff */
[----:B-1----:R-:W-:Y:S02]  /*1e180*/  MOV R2, 0x1e1a0 ;  /* 0x0001e1a000027802 */ /* 0x002fe40000000f00 */
[----:B---34-:R-:W-:Y:S05]  /*1e190*/  CALL.REL.NOINC `($__internal_9_$__cuda_sm70_shflsync_idx_p) ;  /* 0x0000007000007944 */ /* 0x018fea0003c00000 */
[----:B------:R-:W-:Y:S01]  /*1e1a0*/  MOV R13, R5 ;  /* 0x00000005000d7202 */ /* 0x000fe20000000f00 */
[----:B------:R-:W-:Y:S05]  /*1e1b0*/  BRA `(.L_x_711) ;  /* 0xffffd16000007947 */ /* 0x000fea000383ffff */
        .weak           $__internal_8_$__cuda_sm70_shflsync_bfly_p
        .type           $__internal_8_$__cuda_sm70_shflsync_bfly_p,@function
        .size           $__internal_8_$__cuda_sm70_shflsync_bfly_p,($__internal_9_$__cuda_sm70_shflsync_idx_p - $__internal_8_$__cuda_sm70_shflsync_bfly_p)
$__internal_8_$__cuda_sm70_shflsync_bfly_p:
[----:B------:R-:W-:Y:S04]  /*1e1c0*/  WARPSYNC R9 ;  /* 0x0000000900007348 */ /* 0x000fe80003800000 */
[----:B------:R1:W2:Y:S02]  /*1e1d0*/  SHFL.BFLY PT, R8, R2, R8, R10 ;  /* 0x0c00000802087389 */ /* 0x0002a400000e000a */
[----:B-1----:R-:W-:-:S02]  /*1e1e0*/  MOV R2, R3 ;  /* 0x0000000300027202 */ /* 0x002fc40000000f00 */
[----:B------:R-:W-:-:S04]  /*1e1f0*/  MOV R3, 0x0 ;  /* 0x0000000000037802 */ /* 0x000fc80000000f00 */
[----:B--2---:R-:W-:Y:S05]  /*1e200*/  RET.REL.NODEC R2 `(_ZN7cutlass13device_kernelIN5flash19enable_sm80_to_sm89INS1_16FlashAttnFwdSm80INS1_25CollectiveMainloopFwdSm80ILi4ELi1ELb0EN4cute5tupleIJNS5_1CILi128EEENS7_ILi80EEENS7_ILi64EEEEEELi64ENS_6half_tEfNS_4arch4Sm80ELb0ELb1ELb1ELb1ELb0ELb0ELb1ELb1EEENS1_21CollectiveEpilogueFwdINS6_IJS8_SA_S9_EEENS6_IJNS7_ILi1EEESI_SI_EEESC_SE_Li128ELb1ELb1ELb1ELb0EEENS1_36VarlenDynamicPersistentTileSchedulerILi128ELi80ELi128ELi128ELb1ELb1ELb0ELb1ELb0ELb1EEEEEEEEEvNT_6ParamsE) ;  /* 0xfffe1df002007950 */ /* 0x004fea0003c3ffff */
        .weak           $__internal_9_$__cuda_sm70_shflsync_idx_p
        .type           $__internal_9_$__cuda_sm70_shflsync_idx_p,@function
        .size           $__internal_9_$__cuda_sm70_shflsync_idx_p,($__internal_10_$__cuda_sm70_shflsync_up_p - $__internal_9_$__cuda_sm70_shflsync_idx_p)
$__internal_9_$__cuda_sm70_shflsync_idx_p:
[----:B------:R-:W-:-:S04]  /*1e210*/  MOV R16, 0xffffffff ;  /* 0xffffffff00107802 */ /* 0x000fc80000000f00 */
[----:B------:R-:W-:Y:S04]  /*1e220*/  WARPSYNC R16 ;  /* 0x0000001000007348 */ /* 0x000fe80003800000 */
[----:B------:R1:W2:Y:S02]  /*1e230*/  SHFL.IDX PT, R5, R9, R5, R3 ;  /* 0x0000000509057389 */ /* 0x0002a400000e0003 */
[----:B-1----:R-:W-:-:S04]  /*1e240*/  MOV R3, 0x0 ;  /* 0x0000000000037802 */ /* 0x002fc80000000f00 */
[----:B--2---:R-:W-:Y:S05]  /*1e250*/  RET.REL.NODEC R2 `(_ZN7cutlass13device_kernelIN5flash19enable_sm80_to_sm89INS1_16FlashAttnFwdSm80INS1_25CollectiveMainloopFwdSm80ILi4ELi1ELb0EN4cute5tupleIJNS5_1CILi128EEENS7_ILi80EEENS7_ILi64EEEEEELi64ENS_6half_tEfNS_4arch4Sm80ELb0ELb1ELb1ELb1ELb0ELb0ELb1ELb1EEENS1_21CollectiveEpilogueFwdINS6_IJS8_SA_S9_EEENS6_IJNS7_ILi1EEESI_SI_EEESC_SE_Li128ELb1ELb1ELb1ELb0EEENS1_36VarlenDynamicPersistentTileSchedulerILi128ELi80ELi128ELi128ELb1ELb1ELb0ELb1ELb0ELb1EEEEEEEEEvNT_6ParamsE) ;  /* 0xfffe1da002007950 */ /* 0x004fea0003c3ffff */
        .weak           $__internal_10_$__cuda_sm70_shflsync_up_p
        .type           $__internal_10_$__cuda_sm70_shflsync_up_p,@function
        .size           $__internal_10_$__cuda_sm70_shflsync_up_p,($__internal_11_$__cuda_sm70_votesync_ballot - $__internal_10_$__cuda_sm70_shflsync_up_p)
$__internal_10_$__cuda_sm70_shflsync_up_p:
[----:B------:R-:W-:Y:S02]  /*1e260*/  IMAD.MOV.U32 R4, RZ, RZ, RZ ;  /* 0x000000ffff047224 */ /* 0x000fe400078e00ff */
[----:B------:R-:W-:-:S04]  /*1e270*/  IMAD.MOV.U32 R9, RZ, RZ, -0x1 ;  /* 0xffffffffff097424 */ /* 0x000fc800078e00ff */
[----:B------:R-:W-:Y:S04]  /*1e280*/  WARPSYNC R9 ;  /* 0x0000000900007348 */ /* 0x000fe80003800000 */
[----:B------:R1:W2:Y:S02]  /*1e290*/  SHFL.UP PT, R4, R0, R2, R4 ;  /* 0x0400000200047389 */ /* 0x0002a400000e0004 */
[----:B-1----:R-:W-:Y:S02]  /*1e2a0*/  MOV R2, R3 ;  /* 0x0000000300027202 */ /* 0x002fe40000000f00 */
[----:B------:R-:W-:-:S04]  /*1e2b0*/  MOV R3, 0x0 ;  /* 0x0000000000037802 */ /* 0x000fc80000000f00 */
[----:B--2---:R-:W-:Y:S05]  /*1e2c0*/  RET.REL.NODEC R2 `(_ZN7cutlass13device_kernelIN5flash19enable_sm80_to_sm89INS1_16FlashAttnFwdSm80INS1_25CollectiveMainloopFwdSm80ILi4ELi1ELb0EN4cute5tupleIJNS5_1CILi128EEENS7_ILi80EEENS7_ILi64EEEEEELi64ENS_6half_tEfNS_4arch4Sm80ELb0ELb1ELb1ELb1ELb0ELb0ELb1ELb1EEENS1_21CollectiveEpilogueFwdINS6_IJS8_SA_S9_EEENS6_IJNS7_ILi1EEESI_SI_EEESC_SE_Li128ELb1ELb1ELb1ELb0EEENS1_36VarlenDynamicPersistentTileSchedulerILi128ELi80ELi128ELi128ELb1ELb1ELb0ELb1ELb0ELb1EEEEEEEEEvNT_6ParamsE) ;  /* 0xfffe1d3002007950 */ /* 0x004fea0003c3ffff */
        .weak           $__internal_11_$__cuda_sm70_votesync_ballot
        .type           $__internal_11_$__cuda_sm70_votesync_ballot,@function
        .size           $__internal_11_$__cuda_sm70_votesync_ballot,(.L_x_1626 - $__internal_11_$__cuda_sm70_votesync_ballot)
$__internal_11_$__cuda_sm70_votesync_ballot:
[----:B------:R-:W-:Y:S01]  /*1e2d0*/  ISETP.NE.U32.AND P0, PT, R0, 0x1, PT ;  /* 0x000000010000780c */ /* 0x000fe20003f05070 */
[----:B------:R-:W-:-:S04]  /*1e2e0*/  IMAD.MOV.U32 R3, RZ, RZ, -0x1 ;  /* 0xffffffffff037424 */ /* 0x000fc800078e00ff */
[----:B------:R-:W-:Y:S08]  /*1e2f0*/  WARPSYNC R3 ;  /* 0x0000000300007348 */ /* 0x000ff00003800000 */
[----:B------:R-:W-:-:S04]  /*1e300*/  VOTE.ANY R0, PT, !P0 ;  /* 0x0000000000007806 */ /* 0x000fc800040e0100 */
[----:B------:R-:W-:Y:S01]  /*1e310*/  LOP3.LUT R0, R0, R3, RZ, 0xc0, !PT ;  /* 0x0000000300007212 */ /* 0x000fe200078ec0ff */
[----:B------:R-:W-:-:S04]  /*1e320*/  IMAD.MOV.U32 R3, RZ, RZ, 0x0 ;  /* 0x00000000ff037424 */ /* 0x000fc800078e00ff */
[----:B------:R-:W-:Y:S05]  /*1e330*/  RET.REL.NODEC R2 `(_ZN7cutlass13device_kernelIN5flash19enable_sm80_to_sm89INS1_16FlashAttnFwdSm80INS1_25CollectiveMainloopFwdSm80ILi4ELi1ELb0EN4cute5tupleIJNS5_1CILi128EEENS7_ILi80EEENS7_ILi64EEEEEELi64ENS_6half_tEfNS_4arch4Sm80ELb0ELb1ELb1ELb1ELb0ELb0ELb1ELb1EEENS1_21CollectiveEpilogueFwdINS6_IJS8_SA_S9_EEENS6_IJNS7_ILi1EEESI_SI_EEESC_SE_Li128ELb1ELb1ELb1ELb0EEENS1_36VarlenDynamicPersistentTileSchedulerILi128ELi80ELi128ELi128ELb1ELb1ELb0ELb1ELb0ELb1EEEEEEEEEvNT_6ParamsE) ;  /* 0xfffe1cc002007950 */ /* 0x000fea0003c3ffff */
.L_x_775:
        /* <DEDUP_REMOVED lines=12> */
.L_x_1626:


//--------------------- .text._ZN7cutlass13device_kernelIN5flash19enable_sm80_to_sm89INS1_16FlashAttnFwdSm80INS1_25CollectiveMainloopFwdSm80ILi4ELi1ELb0EN4cute5tupleIJNS5_1CILi128EEENS7_ILi80EEENS7_ILi64EEEEEELi64ENS_6half_tEfNS_4arch4Sm80ELb0ELb1ELb1ELb1ELb0ELb1ELb1ELb1EEENS1_21CollectiveEpilogueFwdINS6_IJS8_SA_S9_EEENS6_IJNS7_ILi1EEESI_SI_EEESC_SE_Li128ELb1ELb1ELb1ELb0EEENS1_36VarlenDynamicPersistentTileSchedulerILi128ELi80ELi128ELi128ELb1ELb1ELb0ELb1ELb0ELb1EEEEEEEEEvNT_6ParamsE --------------------------
	.section	.text._ZN7cutlass13device_kernelIN5flash19enable_sm80_to_sm89INS1_16FlashAttnFwdSm80INS1_25CollectiveMainloopFwdSm80ILi4ELi1ELb0EN4cute5tupleIJNS5_1CILi128EEENS7_ILi80EEENS7_ILi64EEEEEELi64ENS_6half_tEfNS_4arch4Sm80ELb0ELb1ELb1ELb1ELb0ELb1ELb1ELb1EEENS1_21CollectiveEpilogueFwdINS6_IJS8_SA_S9_EEENS6_IJNS7_ILi1EEESI_SI_EEESC_SE_Li128ELb1ELb1ELb1ELb0EEENS1_36VarlenDynamicPersistentTileSchedulerILi128ELi80ELi128ELi128ELb1ELb1ELb0ELb1ELb0ELb1EEEEEEEEEvNT_6ParamsE,"ax",@progbits
	.sectioninfo	@"SHI_REGISTERS=255"
	.align	128
.text._ZN7cutlass13device_kernelIN5flash19enable_sm80_to_sm89INS1_16FlashAttnFwdSm80INS1_25CollectiveMainloopFwdSm80ILi4ELi1ELb0EN4cute5tupleIJNS5_1CILi128EEENS7_ILi80EEENS7_ILi64EEEEEELi64ENS_6half_tEfNS_4arch4Sm80ELb0ELb1ELb1ELb1ELb0ELb1ELb1ELb1EEENS1_21CollectiveEpilogueFwdINS6_IJS8_SA_S9_EEENS6_IJNS7_ILi1EEESI_SI_EEESC_SE_Li128ELb1ELb1ELb1ELb0EEENS1_36VarlenDynamicPersistentTileSchedulerILi128ELi80ELi128ELi128ELb1ELb1ELb0ELb1ELb0ELb1EEEEEEEEEvNT_6ParamsE:
        .type           _ZN7cutlass13device_kernelIN5flash19enable_sm80_to_sm89INS1_16FlashAttnFwdSm80INS1_25CollectiveMainloopFwdSm80ILi4ELi1ELb0EN4cute5tupleIJNS5_1CILi128EEENS7_ILi80EEENS7_ILi64EEEEEELi64ENS_6half_tEfNS_4arch4Sm80ELb0ELb1ELb1ELb1ELb0ELb1ELb1ELb1EEENS1_21CollectiveEpilogueFwdINS6_IJS8_SA_S9_EEENS6_IJNS7_ILi1EEESI_SI_EEESC_SE_Li128ELb1ELb1ELb1ELb0EEENS1_36VarlenDynamicPersistentTileSchedulerILi128ELi80ELi128ELi128ELb1ELb1ELb0ELb1ELb0ELb1EEEEEEEEEvNT_6ParamsE,@function
        .size           _ZN7cutlass13device_kernelIN5flash19enable_sm80_to_sm89INS1_16FlashAttnFwdSm80INS1_25CollectiveMainloopFwdSm80ILi4ELi1ELb0EN4cute5tupleIJNS5_1CILi128EEENS7_ILi80EEENS7_ILi64EEEEEELi64ENS_6half_tEfNS_4arch4Sm80ELb0ELb1ELb1ELb1ELb0ELb1ELb1ELb1EEENS1_21CollectiveEpilogueFwdINS6_IJS8_SA_S9_EEENS6_IJNS7_ILi1EEESI_SI_EEESC_SE_Li128ELb1ELb1ELb1ELb0EEENS1_36VarlenDynamicPersistentTileSchedulerILi128ELi80ELi128ELi128ELb1ELb1ELb0ELb1ELb0ELb1EEEEEEEEEvNT_6ParamsE,(.L_x_1631 - _ZN7cutlass13device_kernelIN5flash19enable_sm80_to_sm89INS1_16FlashAttnFwdSm80INS1_25CollectiveMainloopFwdSm80ILi4ELi1ELb0EN4cute5tupleIJNS5_1CILi128EEENS7_ILi80EEENS7_ILi64EEEEEELi64ENS_6half_tEfNS_4arch4Sm80ELb0ELb1ELb1ELb1ELb0ELb1ELb1ELb1EEENS1_21CollectiveEpilogueFwdINS6_IJS8_SA_S9_EEENS6_IJNS7_ILi1EEESI_SI_EEESC_SE_Li128ELb1ELb1ELb1ELb0EEENS1_36VarlenDynamicPersistentTileSchedulerILi128ELi80ELi128ELi128ELb1ELb1ELb0ELb1ELb0ELb1EEEEEEEEEvNT_6ParamsE)
        .other          _ZN7cutlass13device_kernelIN5flash19enable_sm80_to_sm89INS1_16FlashAttnFwdSm80INS1_25CollectiveMainloopFwdSm80ILi4ELi1ELb0EN4cute5tupleIJNS5_1CILi128EEENS7_ILi80EEENS7_ILi64EEEEEELi64ENS_6half_tEfNS_4arch4Sm80ELb0ELb1ELb1ELb1ELb0ELb1ELb1ELb1EEENS1_21CollectiveEpilogueFwdINS6_IJS8_SA_S9_EEENS6_IJNS7_ILi1EEESI_SI_EEESC_SE_Li128ELb1ELb1ELb1ELb0EEENS1_36VarlenDynamicPersistentTileSchedulerILi128ELi80ELi128ELi128ELb1ELb1ELb0ELb1ELb0ELb1EEEEEEEEEvNT_6ParamsE,@"STO_CUDA_ENTRY STV_DEFAULT"
_ZN7cutlass13device_kernelIN5flash19enable_sm80_to_sm89INS1_16FlashAttnFwdSm80INS1_25CollectiveMainloopFwdSm80ILi4ELi1ELb0EN4cute5tupleIJNS5_1CILi128EEENS7_ILi80EEENS7_ILi64EEEEEELi64ENS_6half_tEfNS_4arch4Sm80ELb0ELb1ELb1ELb1ELb0ELb1ELb1ELb1EEENS1_21CollectiveEpilogueFwdINS6_IJS8_SA_S9_EEENS6_IJNS7_ILi1EEESI_SI_EEESC_SE_Li128ELb1ELb1ELb1ELb0EEENS1_36VarlenDynamicPersistentTileSchedulerILi128ELi80ELi128ELi128ELb1ELb1ELb0ELb1ELb0ELb1EEEEEEEEEvNT_6ParamsE:
        /* <DEDUP_REMOVED lines=15> */
[----:B------:R-:W-:-:S03]  /*00f0*/  CS2R R8, SRZ ;  /* 0x0000000000087805 */ /* 0x000fc6000001ff00 */
        /* <DEDUP_REMOVED lines=10> */
[C---:B------:R-:W-:Y:S01]  /*01a0*/  ISETP.GE.U32.AND P4, PT, R14.reuse, 0x2, PT ;  /* 0x000000020e00780c */ /* 0x040fe20003f86070 */
[----:B------:R-:W-:Y:S01]  /*01b0*/  IMAD.MOV.U32 R7, RZ, RZ, RZ ;  /* 0x000000ffff077224 */ /* 0x000fe200078e00ff */
        /* <DEDUP_REMOVED lines=26> */
.L_x_781:
[----:B------:R-:W-:-:S04]  /*0360*/  IADD3 R0, R7, 0x1f, RZ ;  /* 0x0000001f07007810 */ /* 0x000fc80007ffe0ff */
[----:B------:R-:W-:-:S13]  /*0370*/  ISETP.GE.AND P0, PT, R0, c[0x0][0x53c], PT ;  /* 0x00014f0000007a0c */ /* 0x000fda0003f06270 */
[----:B------:R-:W-:Y:S05]  /*0380*/  @P0 BRA `(.L_x_778) ;  /* 0x00000c4000000947 */ /* 0x000fea0003800000 */
[----:B------:R-:W-:Y:S01]  /*0390*/  MOV R7, R0 ;  /* 0x0000000000077202 */ /* 0x000fe20000000f00 */
[----:B------:R-:W-:-:S03]  /*03a0*/  CS2R R8, SRZ ;  /* 0x0000000000087805 */ /* 0x000fc6000001ff00 */
[----:B------:R-:W-:-:S04]  /*03b0*/  IADD3 R0, R14, R7, RZ ;  /* 0x000000070e007210 */ /* 0x000fc80007ffe0ff */
[----:B------:R-:W-:-:S13]  /*03c0*/  ISETP.GE.OR P0, PT, R0, c[0x0][0x53c], !P6 ;  /* 0x00014f0000007a0c */ /* 0x000fda0007706670 */
[----:B------:R-:W-:Y:S02]  /*03d0*/  @!P0 MOV R2, 0x4 ;  /* 0x0000000400028802 */ /* 0x000fe40000000f00 */
[----:B------:R-:W-:-:S03]  /*03e0*/  @!P0 MOV R3, 0x4 ;  /* 0x0000000400038802 */ /* 0x000fc60000000f00 */
[----:B------:R-:W-:-:S04]  /*03f0*/  @!P0 IMAD.WIDE R4, R0, R2, c[0x0][0x580] ;  /* 0x0001600000048625 */ /* 0x000fc800078e0202 */
[----:B------:R-:W-:Y:S01]  /*0400*/  @!P0 IMAD.WIDE R2, R0, R3, c[0x0][0x578] ;  /* 0x00015e0000028625 */ /* 0x000fe200078e0203 */
[----:B------:R-:W2:Y:S04]  /*0410*/  @!P0 LDG.E R9, [R4.64] ;  /* 0x0000000804098981 */ /* 0x000ea8000c1e1900 */
[----:B------:R-:W2:Y:S02]  /*0420*/  @!P0 LDG.E R8, [R2.64] ;  /* 0x0000000802088981 */ /* 0x000ea4000c1e1900 */
[----:B--2---:R-:W-:Y:S01]  /*0430*/  IMAD R5, R9, R8, RZ ;  /* 0x0000000809057224 */ /* 0x004fe200078e02ff */
[----:B------:R-:W-:Y:S05]  /*0440*/  BRA.DIV ~URZ, `(.L_x_779) ;  /* 0x000260827f007947 */ /* 0x000fea000b800000 */
[----:B------:R1:W2:Y:S02]  /*0450*/  SHFL.UP PT, R0, R5, 0x1, RZ ;  /* 0x0420000005007989 */ /* 0x0002a400000e00ff */
.L_x_1049:
        /* <DEDUP_REMOVED lines=16> */
.L_x_1050:
[----:B--2---:R-:W-:-:S05]  /*0560*/  IMAD R0, R0, c[0x0][0x538], RZ ;  /* 0x00014e0000007a24 */ /* 0x004fca00078e02ff */
[----:B------:R-:W-:-:S04]  /*0570*/  IADD3 R6, R0, R6, RZ ;  /* 0x0000000600067210 */ /* 0x000fc80007ffe0ff */
[----:B------:R-:W-:-:S13]  /*0580*/  ISETP.GT.AND P0, PT, R6, UR4, PT ;  /* 0x0000000406007c0c */ /* 0x000fda000bf04270 */
[----:B-1----:R-:W-:Y:S05]  /*0590*/  @!P0 BRA `(.L_x_781) ;  /* 0xfffffdc000008947 */ /* 0x002fea000383ffff */
.L_x_777:
[----:B------:R-:W-:-:S05]  /*05a0*/  IADD3 R12, -R0, R6, RZ ;  /* 0x00000006000c7210 */ /* 0x000fca0007ffe1ff */
[----:B------:R-:W-:-:S05]  /*05b0*/  IMAD R0, R4, c[0x0][0x538], R12 ;  /* 0x00014e0004007a24 */ /* 0x000fca00078e020c */
[----:B------:R-:W-:Y:S01]  /*05c0*/  ISETP.GT.AND P0, PT, R0, UR4, PT ;  /* 0x0000000400007c0c */ /* 0x000fe2000bf04270 */
[----:B------:R-:W-:-:S12]  /*05d0*/  BRA.DIV ~URZ, `(.L_x_782) ;  /* 0x000261127f007947 */ /* 0x000fd8000b800000 */
[----:B------:R-:W-:-:S04]  /*05e0*/  VOTE.ANY R6, PT, !P0 ;  /* 0x0000000000067806 */ /* 0x000fc800040e0100 */
.L_x_1051:
[----:B------:R-:W1:Y:S02]  /*05f0*/  POPC R0, R6 ;  /* 0x0000000600007309 */ /* 0x000e640000000000 */
[----:B-1----:R-:W-:-:S05]  /*0600*/  IADD3 R2, R0, R7, RZ ;  /* 0x0000000700027210 */ /* 0x002fca0007ffe0ff */
[----:B------:R1:W-:Y:S01]  /*0610*/  STL [R1+0x64], R2 ;  /* 0x0000640201007387 */ /* 0x0003e20000100800 */
[----:B------:R-:W-:Y:S05]  /*0620*/  BRA.DIV ~URZ, `(.L_x_783) ;  /* 0x000261127f007947 */ /* 0x000fea000b800000 */
[----:B------:R2:W3:Y:S01]  /*0630*/  SHFL.IDX PT, R13, R9, R0, 0x1f ;  /* 0x00001f00090d7589 */ /* 0x0004e200000e0000 */
[----:B------:R-:W-:-:S03]  /*0640*/  MOV R5, RZ ;  /* 0x000000ff00057202 */ /* 0x000fc60000000f00 */
[----:B------:R2:W4:Y:S04]  /*0650*/  SHFL.IDX PT, R9, R8, R0, 0x1f ;  /* 0x00001f0008097589 */ /* 0x00052800000e0000 */
.L_x_1052:
[----:B------:R-:W-:Y:S01]  /*0660*/  ISETP.NE.AND P0, PT, R6, RZ, PT ;  /* 0x000000ff0600720c */ /* 0x000fe20003f05270 */
[----:B------:R-:W-:-:S12]  /*0670*/  BSSY B0, `(.L_x_784) ;  /* 0x0000005000007945 */ /* 0x000fd80003800000 */
[----:B------:R-:W-:Y:S05]  /*0680*/  @!P0 BRA `(.L_x_785) ;  /* 0x0000003000008947 */ /* 0x000fea0003800000 */
[----:B------:R-:W-:Y:S01]  /*0690*/  IADD3 R10, R0, -0x1, RZ ;  /* 0xffffffff000a7810 */ /* 0x000fe20007ffe0ff */
[----:B------:R-:W-:Y:S05]  /*06a0*/  BRA.DIV ~URZ, `(.L_x_786) ;  /* 0x000261727f007947 */ /* 0x000fea000b800000 */
[----:B------:R1:W2:Y:S02]  /*06b0*/  SHFL.IDX PT, R5, R4, R10, 0x1f ;  /* 0x00001f0a04057589 */ /* 0x0002a400000e0000 */
.L_x_785:
[----:B------:R-:W-:Y:S05]  /*06c0*/  BSYNC B0 ;  /* 0x0000000000007941 */ /* 0x000fea0003800000 */
.L_x_784:
        /* <DEDUP_REMOVED lines=8> */
[----:B------:R-:W-:Y:S01]  /*0750*/  IMAD.MOV.U32 R5, RZ, RZ, R0 ;  /* 0x000000ffff057224 */ /* 0x000fe200078e0000 */
[----:B------:R-:W-:-:S03]  /*0760*/  IABS R0, R9 ;  /* 0x0000000900007213 */ /* 0x000fc60000000000 */
[----:B-1----:R-:W1:Y:S02]  /*0770*/  I2F.RP R2, R5 ;  /* 0x0000000500027306 */ /* 0x002e640000209400 */
        /* <DEDUP_REMOVED lines=58> */
.L_x_788:
        /* <DEDUP_REMOVED lines=70> */
.L_x_789:
[----:B------:R-:W-:Y:S05]  /*0f80*/  BSYNC B0 ;  /* 0x0000000000007941 */ /* 0x000fea0003800000 */
.L_x_787:
[----:B------:R-:W-:-:S04]  /*0f90*/  LOP3.LUT R0, RZ, R0, RZ, 0x33, !PT ;  /* 0x00000000ff007212 */ /* 0x000fc800078e33ff */
[----:B------:R-:W-:-:S05]  /*0fa0*/  IADD3 R0, R0, R13, RZ ;  /* 0x0000000d00007210 */ /* 0x000fca0007ffe0ff */
[----:B------:R2:W-:Y:S01]  /*0fb0*/  STL [R1+0x5c], R0 ;  /* 0x00005c0001007387 */ /* 0x0005e20000100800 */
[----:B------:R-:W-:Y:S05]  /*0fc0*/  BRA `(.L_x_790) ;  /* 0x0000006000007947 */ /* 0x000fea0003800000 */
.L_x_778:
[----:B------:R-:W-:Y:S01]  /*0fd0*/  MOV R0, UR4 ;  /* 0x0000000400007c02 */ /* 0x000fe20008000f00 */
[----:B------:R-:W-:Y:S04]  /*0fe0*/  STL [R1+0x5c], RZ ;  /* 0x00005cff01007387 */ /* 0x000fe80000100800 */
[----:B------:R-:W-:Y:S04]  /*0ff0*/  STL [R1+0x60], RZ ;  /* 0x000060ff01007387 */ /* 0x000fe80000100800 */
[----:B------:R1:W-:Y:S02]  /*1000*/  STL [R1+0x58], R0 ;  /* 0x0000580001007387 */ /* 0x0003e40000100800 */
[----:B-1----:R-:W-:-:S05]  /*1010*/  MOV R0, c[0x0][0x53c] ;  /* 0x00014f0000007a02 */ /* 0x002fca0000000f00 */
[----:B------:R1:W-:Y:S02]  /*1020*/  STL [R1+0x64], R0 ;  /* 0x0000640001007387 */ /* 0x0003e40000100800 */
.L_x_790:
        /* <DEDUP_REMOVED lines=8> */
.L_x_776:
[----:B-12---:R-:W2:Y:S02]  /*10b0*/  LDL R0, [R1+0x64] ;  /* 0x0000640001007983 */ /* 0x006ea40000100800 */
[----:B--2---:R-:W-:-:S13]  /*10c0*/  ISETP.GE.AND P0, PT, R0, c[0x0][0x53c], PT ;  /* 0x00014f0000007a0c */ /* 0x004fda0003f06270 */
[----:B------:R-:W-:Y:S05]  /*10d0*/  @P0 EXIT ;  /* 0x000000000000094d */ /* 0x000fea0003800000 */
[----:B---3--:R-:W-:-:S04]  /*10e0*/  SHF.R.S32.HI R5, RZ, 0x1f, R16 ;  /* 0x0000001fff057819 */ /* 0x008fc80000011410 */
[CC--:B------:R-:W-:Y:S02]  /*10f0*/  LEA.HI R0, R5.reuse, R16.reuse, RZ, 0x2 ;  /* 0x0000001005007211 */ /* 0x0c0fe400078f10ff */
[CC--:B------:R-:W-:Y:S02]  /*1100*/  LEA.HI R12, R5.reuse, R16.reuse, RZ, 0x3 ;  /* 0x00000010050c7211 */ /* 0x0c0fe400078f18ff */
[----:B------:R-:W-:Y:S02]  /*1110*/  LOP3.LUT R3, R0, 0xfffffffc, RZ, 0xc0, !PT ;  /* 0xfffffffc00037812 */ /* 0x000fe400078ec0ff */
[----:B------:R-:W-:Y:S02]  /*1120*/  LOP3.LUT R0, R12, 0xfffffff8, RZ, 0xc0, !PT ;  /* 0xfffffff80c007812 */ /* 0x000fe400078ec0ff */
[CC--:B------:R-:W-:Y:S01]  /*1130*/  LEA.HI R15, R5.reuse, R16.reuse, RZ, 0x6 ;  /* 0x00000010050f7211 */ /* 0x0c0fe200078f30ff */
[C---:B------:R-:W-:Y:S01]  /*1140*/  IMAD.IADD R7, R16.reuse, 0x1, -R3 ;  /* 0x0000000110077824 */ /* 0x040fe200078e0a03 */
[----:B------:R-:W-:Y:S01]  /*1150*/  LEA.HI R14, R5, R16, RZ, 0x5 ;  /* 0x00000010050e7211 */ /* 0x000fe200078f28ff */
[----:B------:R-:W-:Y:S01]  /*1160*/  IMAD.IADD R0, R16, 0x1, -R0 ;  /* 0x0000000110007824 */ /* 0x000fe200078e0a00 */
[----:B------:R-:W-:-:S02]  /*1170*/  SHF.R.S32.HI R2, RZ, 0x3, R12 ;  /* 0x00000003ff027819 */ /* 0x000fc4000001140c */
[----:B------:R-:W-:Y:S01]  /*1180*/  LEA.HI R5, R5, R16, RZ, 0x4 ;  /* 0x0000001005057211 */ /* 0x000fe200078f20ff */
[C---:B------:R-:W-:Y:S01]  /*1190*/  IMAD.SHL.U32 R3, R0.reuse, 0x40, RZ ;  /* 0x0000004000037824 */ /* 0x040fe200078e00ff */
[----:B------:R-:W-:Y:S01]  /*11a0*/  LOP3.LUT P1, RZ, R0, 0x2, RZ, 0xc0, !PT ;  /* 0x0000000200ff7812 */ /* 0x000fe2000782c0ff */
[----:B------:R-:W-:Y:S01]  /*11b0*/  IMAD.SHL.U32 R2, R2, 0x40, RZ ;  /* 0x0000004002027824 */ /* 0x000fe200078e00ff */
[----:B------:R-:W-:Y:S01]  /*11c0*/  SHF.R.S32.HI R10, RZ, 0x4, R5 ;  /* 0x00000004ff0a7819 */ /* 0x000fe20000011405 */
[C---:B------:R-:W-:Y:S01]  /*11d0*/  IMAD.SHL.U32 R4, R0.reuse, 0x8, RZ ;  /* 0x0000000800047824 */ /* 0x040fe200078e00ff */
[----:B------:R-:W-:Y:S02]  /*11e0*/  LOP3.LUT P0, RZ, R0, 0x4, RZ, 0xc0, !PT ;  /* 0x0000000400ff7812 */ /* 0x000fe4000780c0ff */
[----:B------:R-:W-:Y:S02]  /*11f0*/  LOP3.LUT R8, R5, 0xfffffff0, RZ, 0xc0, !PT ;  /* 0xfffffff005087812 */ /* 0x000fe400078ec0ff */
[----:B------:R-:W-:-:S02]  /*1200*/  LOP3.LUT R0, R3, 0x1c0, RZ, 0xc0, !PT ;  /* 0x000001c003007812 */ /* 0x000fc400078ec0ff */
[----:B------:R-:W-:Y:S01]  /*1210*/  LEA.HI R5, R5, R10, RZ, 0x1 ;  /* 0x0000000a05057211 */ /* 0x000fe200078f08ff */
[----:B------:R-:W-:Y:S01]  /*1220*/  IMAD.IADD R8, R16, 0x1, -R8 ;  /* 0x0000000110087824 */ /* 0x000fe200078e0a08 */
[----:B------:R-:W-:Y:S02]  /*1230*/  LOP3.LUT R2, R2, 0x1c0, RZ, 0xc0, !PT ;  /* 0x000001c002027812 */ /* 0x000fe400078ec0ff */
[----:B------:R-:W-:Y:S02]  /*1240*/  LEA.HI R6, R7, R7, RZ, 0x1 ;  /* 0x0000000707067211 */ /* 0x000fe400078f08ff */
[----:B------:R-:W-:Y:S02]  /*1250*/  LOP3.LUT R3, R0, 0x8, R12, 0xf8, !PT ;  /* 0x0000000800037812 */ /* 0x000fe400078ef80c */
[----:B------:R-:W-:Y:S02]  /*1260*/  LOP3.LUT R9, R5, 0xfffffffe, RZ, 0xc0, !PT ;  /* 0xfffffffe05097812 */ /* 0x000fe400078ec0ff */
[----:B------:R-:W-:-:S02]  /*1270*/  SHF.R.U32.HI R0, RZ, 0x3, R0 ;  /* 0x00000003ff007819 */ /* 0x000fc40000011600 */
[----:B------:R-:W-:Y:S01]  /*1280*/  LOP3.LUT R5, R2, 0x38, R4, 0xf8, !PT ;  /* 0x0000003802057812 */ /* 0x000fe200078ef804 */
[----:B------:R-:W-:Y:S01]  /*1290*/  IMAD.IADD R12, R10, 0x1, -R9 ;  /* 0x000000010a0c7824 */ /* 0x000fe200078e0a09 */
[----:B------:R-:W-:Y:S02]  /*12a0*/  SHF.R.U32.HI R4, RZ, 0x3, R2 ;  /* 0x00000003ff047819 */ /* 0x000fe40000011602 */
[----:B------:R-:W-:Y:S02]  /*12b0*/  LOP3.LUT R2, R6, 0x1ffffffe, RZ, 0xc0, !PT ;  /* 0x1ffffffe06027812 */ /* 0x000fe400078ec0ff */
[----:B------:R-:W-:Y:S02]  /*12c0*/  LOP3.LUT R11, R14, 0xffffffe0, RZ, 0xc0, !PT ;  /* 0xffffffe00e0b7812 */ /* 0x000fe400078ec0ff */
[----:B------:R-:W-:Y:S01]  /*12d0*/  LOP3.LUT R13, R3, R0, RZ, 0x3c, !PT ;  /* 0x00000000030d7212 */ /* 0x000fe200078e3cff */
[----:B------:R-:W-:Y:S01]  /*12e0*/  IMAD.SHL.U32 R0, R15, 0x8, RZ ;  /* 0x000000080f007824 */ /* 0x000fe200078e00ff */
[----:B------:R-:W-:Y:S01]  /*12f0*/  LOP3.LUT R4, R5, R4, RZ, 0x3c, !PT ;  /* 0x0000000405047212 */ /* 0x000fe200078e3cff */
[----:B------:R-:W-:Y:S01]  /*1300*/  IMAD.IADD R7, R7, 0x1, -R2 ;  /* 0x0000000107077824 */ /* 0x000fe200078e0a02 */
[----:B------:R-:W-:Y:S01]  /*1310*/  SHF.R.S32.HI R10, RZ, 0x1f, R8 ;  /* 0x0000001fff0a7819 */ /* 0x000fe20000011408 */
[----:B------:R-:W-:Y:S01]  /*1320*/  IMAD.IADD R11, R16, 0x1, -R11 ;  /* 0x00000001100b7824 */ /* 0x000fe200078e0a0b */
[----:B------:R-:W-:-:S02]  /*1330*/  SHF.R.S32.HI R9, RZ, 0x5, R14 ;  /* 0x00000005ff097819 */ /* 0x000fc4000001140e */
[----:B------:R-:W-:Y:S02]  /*1340*/  SHF.R.S32.HI R2, RZ, 0x1f, R14 ;  /* 0x0000001fff027819 */ /* 0x000fe4000001140e */
[----:B------:R-:W-:Y:S01]  /*1350*/  LOP3.LUT R219, R4, 0x7ffffe00, R0, 0xf8, !PT ;  /* 0x7ffffe0004db7812 */ /* 0x000fe200078ef800 */
[----:B------:R-:W-:Y:S01]  /*1360*/  IMAD.SHL.U32 R0, R6, 0x20, RZ ;  /* 0x0000002006007824 */ /* 0x000fe200078e00ff */
[----:B------:R-:W-:Y:S02]  /*1370*/  LEA.HI R10, R10, R8, RZ, 0x3 ;  /* 0x000000080a0a7211 */ /* 0x000fe400078f18ff */
[----:B------:R-:W-:Y:S01]  /*1380*/  LEA.HI R2, R2, R9, RZ, 0x2 ;  /* 0x0000000902027211 */ /* 0x000fe200078f10ff */
[----:B------:R-:W-:Y:S01]  /*1390*/  IMAD.SHL.U32 R219, R219, 0x2, RZ ;  /* 0x00000002dbdb7824 */ /* 0x000fe200078e00ff */
[----:B------:R-:W-:Y:S02]  /*13a0*/  SHF.R.S32.HI R5, RZ, 0x1f, R11 ;  /* 0x0000001fff057819 */ /* 0x000fe4000001140b */
[----:B------:R-:W-:-:S02]  /*13b0*/  LOP3.LUT R3, R10, 0xfffffff8, RZ, 0xc0, !PT ;  /* 0xfffffff80a037812 */ /* 0x000fc400078ec0ff */
[----:B------:R-:W-:Y:S02]  /*13c0*/  LOP3.LUT R4, R0, 0xffffffc0, RZ, 0xc0, !PT ;  /* 0xffffffc000047812 */ /* 0x000fe400078ec0ff */
[----:B------:R-:W-:Y:S01]  /*13d0*/  LOP3.LUT R2, R2, 0xffffffc, RZ, 0xc0, !PT ;  /* 0x0ffffffc02027812 */ /* 0x000fe200078ec0ff */
[----:B------:R-:W-:Y:S01]  /*13e0*/  IMAD.IADD R3, R8, 0x1, -R3 ;  /* 0x0000000108037824 */ /* 0x000fe200078e0a03 */
[----:B------:R-:W-:Y:S01]  /*13f0*/  LEA.HI R0, R5, R11, RZ, 0x2 ;  /* 0x0000000b05007211 */ /* 0x000fe200078f10ff */
[----:B------:R-:W-:Y:S02]  /*1400*/  IMAD R8, R7, 0x8, R4 ;  /* 0x0000000807087824 */ /* 0x000fe400078e0204 */
[----:B------:R-:W-:Y:S01]  /*1410*/  IMAD.IADD R7, R9, 0x1, -R2 ;  /* 0x0000000109077824 */ /* 0x000fe200078e0a02 */
[----:B------:R-:W-:Y:S01]  /*1420*/  SHF.R.S32.HI R6, RZ, 0x2, R0 ;  /* 0x00000002ff067819 */ /* 0x000fe20000011400 */
[C---:B------:R-:W-:Y:S01]  /*1430*/  IMAD.SHL.U32 R5, R3.reuse, 0x40, RZ ;  /* 0x0000004003057824 */ /* 0x040fe200078e00ff */
[----:B------:R-:W-:Y:S01]  /*1440*/  LOP3.LUT R2, R0, 0x7ffffffc, RZ, 0xc0, !PT ;  /* 0x7ffffffc00027812 */ /* 0x000fe200078ec0ff */
[----:B------:R-:W-:Y:S01]  /*1450*/  IMAD.SHL.U32 R4, R12, 0x8, RZ ;  /* 0x000000080c047824 */ /* 0x000fe200078e00ff */
[----:B------:R-:W-:Y:S01]  /*1460*/  LOP3.LUT P3, RZ, R3, 0x2, RZ, 0xc0, !PT ;  /* 0x0000000203ff7812 */ /* 0x000fe2000786c0ff */
[----:B------:R-:W-:Y:S01]  /*1470*/  IMAD R6, R7, 0x10, R6 ;  /* 0x0000001007067824 */ /* 0x000fe200078e0206 */
[----:B------:R-:W-:Y:S01]  /*1480*/  LOP3.LUT R0, R5, 0x1c0, RZ, 0xc0, !PT ;  /* 0x000001c005007812 */ /* 0x000fe200078ec0ff */
[----:B------:R-:W-:Y:S01]  /*1490*/  IMAD.IADD R11, R11, 0x1, -R2 ;  /* 0x000000010b0b7824 */ /* 0x000fe200078e0a02 */
[----:B------:R-:W-:Y:S01]  /*14a0*/  LOP3.LUT P2, RZ, R3, 0x4, RZ, 0xc0, !PT ;  /* 0x0000000403ff7812 */ /* 0x000fe2000784c0ff */
[----:B------:R-:W-:Y:S01]  /*14b0*/  IMAD.IADD R5, R6, 0x1, R8 ;  /* 0x0000000106057824 */ /* 0x000fe200078e0208 */
[----:B------:R-:W-:Y:S01]  /*14c0*/  LOP3.LUT R4, R0, 0x8, R4, 0xf8, !PT ;  /* 0x0000000800047812 */ /* 0x000fe200078ef804 */
[----:B------:R-:W-:Y:S01]  /*14d0*/  IMAD.SHL.U32 R7, R11, 0x2, RZ ;  /* 0x000000020b077824 */ /* 0x000fe200078e00ff */
[----:B------:R-:W-:Y:S01]  /*14e0*/  SHF.R.U32.HI R2, RZ, 0x3, R0 ;  /* 0x00000003ff027819 */ /* 0x000fe20000011600 */
[----:B------:R-:W-:Y:S01]  /*14f0*/  IMAD.SHL.U32 R3, R10, 0x40, RZ ;  /* 0x000000400a037824 */ /* 0x000fe200078e00ff */
[----:B------:R1:W-:Y:S01]  /*1500*/  STL [R1+0x4c], R5 ;  /* 0x00004c0501007387 */ /* 0x0003e20000100800 */
[----:B------:R-:W-:Y:S01]  /*1510*/  IMAD R0, R12, 0x200, R13 ;  /* 0x000002000c007824 */ /* 0x000fe200078e020d */
[----:B------:R-:W-:Y:S01]  /*1520*/  LOP3.LUT R2, R4, R2, RZ, 0x3c, !PT ;  /* 0x0000000204027212 */ /* 0x000fe200078e3cff */
[----:B------:R-:W-:Y:S01]  /*1530*/  IMAD.SHL.U32 R4, R9, 0x400, RZ ;  /* 0x0000040009047824 */ /* 0x000fe200078e00ff */
[----:B------:R2:W-:Y:S01]  /*1540*/  STL [R1+0x24], R7 ;  /* 0x0000240701007387 */ /* 0x0005e20000100800 */
[----:B------:R-:W-:Y:S01]  /*1550*/  LOP3.LUT R3, R3, 0xfffffe00, RZ, 0xc0, !PT ;  /* 0xfffffe0003037812 */ /* 0x000fe200078ec0ff */
[----:B------:R-:W-:Y:S01]  /*1560*/  IMAD.MOV.U32 R6, RZ, RZ, 0x40 ;  /* 0x00000040ff067424 */ /* 0x000fe200078e00ff */
[----:B------:R-:W-:-:S02]  /*1570*/  LEA R200, R0, 0x2900, 0x1 ;  /* 0x0000290000c87811 */ /* 0x000fc400078e08ff */
[----:B------:R-:W-:Y:S02]  /*1580*/  IADD3 R4, R2, R3, R4 ;  /* 0x0000000302047210 */ /* 0x000fe40007ffe004 */
[----:B------:R-:W-:Y:S02]  /*1590*/  IADD3 R211, R200, 0x20, RZ ;  /* 0x00000020c8d37810 */ /* 0x000fe40007ffe0ff */
[----:B------:R-:W-:Y:S02]  /*15a0*/  LEA R207, R4, 0x5100, 0x1 ;  /* 0x0000510004cf7811 */ /* 0x000fe400078e08ff */
[----:B------:R-:W-:Y:S02]  /*15b0*/  SEL R0, R6, 0xffffffc0, !P0 ;  /* 0xffffffc006007807 */ /* 0x000fe40004000000 */
[----:B------:R-:W-:-:S03]  /*15c0*/  @P1 IADD3 R211, R200, -0x20, RZ ;  /* 0xffffffe0c8d31810 */ /* 0x000fc60007ffe0ff */
[----:B------:R-:W-:Y:S01]  /*15d0*/  IMAD.IADD R206, R200, 0x1, R0 ;  /* 0x00000001c8ce7824 */ /* 0x000fe200078e0200 */
[C---:B------:R-:W-:Y:S01]  /*15e0*/  IADD3 R215, R211.reuse, 0x800, RZ ;  /* 0x00000800d3d77810 */ /* 0x040fe20007ffe0ff */
[----:B------:R-:W-:Y:S01]  /*15f0*/  IMAD.IADD R203, R0, 0x1, R211 ;  /* 0x0000000100cb7824 */ /* 0x000fe200078e02d3 */
[----:B------:R-:W-:Y:S02]  /*1600*/  IADD3 R214, R211, 0x1000, RZ ;  /* 0x00001000d3d67810 */ /* 0x000fe40007ffe0ff */
[----:B-1----:R-:W-:Y:S01]  /*1610*/  LOP3.LUT R5, R2, R3, RZ, 0xfc, !PT ;  /* 0x0000000302057212 */ /* 0x002fe200078efcff */
[----:B------:R-:W-:Y:S01]  /*1620*/  IMAD.MOV.U32 R2, RZ, RZ, 0x20 ;  /* 0x00000020ff027424 */ /* 0x000fe200078e00ff */
[----:B------:R-:W-:Y:S02]  /*1630*/  SEL R3, R6, 0xffffffc0, !P2 ;  /* 0xffffffc006037807 */ /* 0x000fe40005000000 */
[----:B------:R-:W-:Y:S02]  /*1640*/  LEA R201, R5, 0x100, 0x1 ;  /* 0x0000010005c97811 */ /* 0x000fe400078e08ff */
[----:B------:R-:W-:Y:S01]  /*1650*/  SEL R2, R2, 0xffffffe0, !P3 ;  /* 0xffffffe002027807 */ /* 0x000fe20005800000 */
[----:B------:R-:W-:Y:S01]  /*1660*/  IMAD.IADD R208, R207, 0x1, R3 ;  /* 0x00000001cfd07824 */ /* 0x000fe200078e0203 */
[----:B------:R-:W-:Y:S01]  /*1670*/  IADD3 R213, R211, 0x1800, RZ ;  /* 0x00001800d3d57810 */ /* 0x000fe20007ffe0ff */
[----:B------:R-:W-:Y:S01]  /*1680*/  IMAD.IADD R202, R3, 0x1, R201 ;  /* 0x0000000103ca7824 */ /* 0x000fe200078e02c9 */
[----:B------:R-:W-:Y:S01]  /*1690*/  IADD3 R212, R211, 0x2000, RZ ;  /* 0x00002000d3d47810 */ /* 0x000fe20007ffe0ff */
[----:B------:R-:W-:-:S02]  /*16a0*/  IMAD.IADD R210, R207, 0x1, R2 ;  /* 0x00000001cfd27824 */ /* 0x000fc400078e0202 */
[C---:B------:R-:W-:Y:S02]  /*16b0*/  IMAD.IADD R205, R2.reuse, 0x1, R201 ;  /* 0x0000000102cd7824 */ /* 0x040fe400078e02c9 */
[C---:B------:R-:W-:Y:S02]  /*16c0*/  IMAD.IADD R209, R2.reuse, 0x1, R208 ;  /* 0x0000000102d17824 */ /* 0x040fe400078e02d0 */
[----:B--2---:R-:W-:Y:S02]  /*16d0*/  IMAD.IADD R204, R2, 0x1, R202 ;  /* 0x0000000102cc7824 */ /* 0x004fe400078e02ca */
.L_x_1048:
[----:B------:R-:W2:Y:S01]  /*16e0*/  LDL R31, [R1+0x64] ;  /* 0x00006400011f7983 */ /* 0x000ea20000100800 */
[----:B------:R-:W-:Y:S02]  /*16f0*/  ISETP.NE.U32.AND P0, PT, RZ, c[0x0][0x370], PT ;  /* 0x0000dc00ff007a0c */ /* 0x000fe40003f05070 */
[----:B------:R-:W-:Y:S01]  /*1700*/  ISETP.NE.U32.AND P1, PT, RZ, c[0x0][0x360], PT ;  /* 0x0000d800ff007a0c */ /* 0x000fe20003f25070 */
[----:B------:R-:W3:Y:S01]  /*1710*/  LDL R15, [R1+0x60] ;  /* 0x00006000010f7983 */ /* 0x000ee20000100800 */
[----:B------:R-:W-:Y:S02]  /*1720*/  ISETP.NE.AND.EX P2, PT, RZ, c[0x0][0x374], PT, P0 ;  /* 0x0000dd00ff007a0c */ /* 0x000fe40003f45300 */
[----:B------:R-:W-:Y:S01]  /*1730*/  ISETP.NE.AND.EX P0, PT, RZ, c[0x0][0x364], PT, P1 ;  /* 0x0000d900ff007a0c */ /* 0x000fe20003f05310 */
[----:B------:R-:W-:Y:S01]  /*1740*/  IMAD.MOV.U32 R173, RZ, RZ, 0x4 ;  /* 0x00000004ffad7424 */ /* 0x000fe200078e00ff */
[----:B------:R-:W-:-:S02]  /*1750*/  ISETP.NE.U32.AND P1, PT, RZ, c[0x0][0x348], PT ;  /* 0x0000d200ff007a0c */ /* 0x000fc40003f25070 */
[----:B------:R-:W-:Y:S02]  /*1760*/  ISETP.NE.U32.AND P4, PT, RZ, c[0x0][0x350], PT ;  /* 0x0000d400ff007a0c */ /* 0x000fe40003f85070 */
[----:B------:R-:W-:Y:S02]  /*1770*/  ISETP.NE.U32.AND P3, PT, RZ, c[0x0][0x358], PT ;  /* 0x0000d600ff007a0c */ /* 0x000fe40003f65070 */
[----:B------:R-:W-:Y:S02]  /*1780*/  ISETP.NE.AND.EX P1, PT, RZ, c[0x0][0x34c], PT, P1 ;  /* 0x0000d300ff007a0c */ /* 0x000fe40003f25310 */
[----:B------:R-:W-:Y:S02]  /*1790*/  ISETP.NE.AND.EX P4, PT, RZ, c[0x0][0x354], PT, P4 ;  /* 0x0000d500ff007a0c */ /* 0x000fe40003f85340 */
[----:B------:R-:W-:Y:S01]  /*17a0*/  ISETP.NE.AND.EX P3, PT, RZ, c[0x0][0x35c], PT, P3 ;  /* 0x0000d700ff007a0c */ /* 0x000fe20003f65330 */
[----:B------:R-:W-:Y:S01]  /*17b0*/  CS2R R160, SRZ ;  /* 0x0000000000a07805 */ /* 0x000fe2000001ff00 */
[----:B------:R-:W-:-:S02]  /*17c0*/  IMAD.MOV.U32 R159, RZ, RZ, RZ ;  /* 0x000000ffff9f7224 */ /* 0x000fc400078e00ff */
[----:B------:R-:W-:Y:S02]  /*17d0*/  IMAD.MOV.U32 R14, RZ, RZ, RZ ;  /* 0x000000ffff0e7224 */ /* 0x000fe400078e00ff */
[----:B--2---:R-:W-:-:S05]  /*17e0*/  @P0 IMAD.WIDE R8, R31, R173, c[0x0][0x360] ;  /* 0x0000d8001f080625 */ /* 0x004fca00078e02ad */
[----:B------:R-:W2:Y:S01]  /*17f0*/  @P0 LDG.E R0, [R8.64] ;  /* 0x0000000808000981 */ /* 0x000ea2000c1e1900 */
[----:B------:R-:W-:-:S04]  /*1800*/  @P2 IMAD.WIDE R10, R31, R173, c[0x0][0x370] ;  /* 0x0000dc001f0a2625 */ /* 0x000fc800078e02ad */
[CC--:B------:R-:W-:Y:S01]  /*1810*/  IMAD.WIDE R6, R31.reuse, R173.reuse, c[0x0][0x348] ;  /* 0x0000d2001f067625 */ /* 0x0c0fe200078e02ad */
[----:B------:R1:W5:Y:S03]  /*1820*/  @P2 LDG.E R161, [R10.64] ;  /* 0x000000080aa12981 */ /* 0x000366000c1e1900 */
[CC--:B------:R-:W-:Y:S01]  /*1830*/  IMAD.WIDE R4, R31.reuse, R173.reuse, c[0x0][0x350] ;  /* 0x0000d4001f047625 */ /* 0x0c0fe200078e02ad */
[----:B------:R1:W5:Y:S03]  /*1840*/  @P1 LDG.E R159, [R6.64] ;  /* 0x00000008069f1981 */ /* 0x000366000c1e1900 */
[----:B------:R-:W-:Y:S01]  /*1850*/  IMAD.WIDE R2, R31, R173, c[0x0][0x358] ;  /* 0x0000d6001f027625 */ /* 0x000fe200078e02ad */
[----:B------:R1:W5:Y:S04]  /*1860*/  @P4 LDG.E R160, [R4.64] ;  /* 0x0000000804a04981 */ /* 0x000368000c1e1900 */
[----:B------:R1:W5:Y:S01]  /*1870*/  @P3 LDG.E R14, [R2.64] ;  /* 0x00000008020e3981 */ /* 0x000362000c1e1900 */
[----:B---3--:R-:W-:-:S05]  /*1880*/  LOP3.LUT R27, R15, 0xffff, RZ, 0xc0, !PT ;  /* 0x0000ffff0f1b7812 */ /* 0x008fca00078ec0ff */
[----:B------:R1:W-:Y:S01]  /*1890*/  STL [R1+0x50], R27 ;  /* 0x0000501b01007387 */ /* 0x0003e20000100800 */
[----:B------:R-:W-:Y:S03]  /*18a0*/  YIELD ;  /* 0x0000000000007946 */ /* 0x000fe60003800000 */
[----:B--2---:R1:W-:Y:S01]  /*18b0*/  @P0 STL [R1+0x1c], R0 ;  /* 0x00001c0001000387 */ /* 0x0043e20000100800 */
[----:B------:R-:W-:Y:S05]  /*18c0*/  @P0 BRA `(.L_x_791) ;  /* 0x0000007000000947 */ /* 0x000fea0003800000 */
[----:B-1----:R-:W-:-:S05]  /*18d0*/  MOV R0, c[0x0][0x168] ;  /* 0x00005a0000007a02 */ /* 0x002fca0000000f00 */
[----:B------:R1:W-:Y:S01]  /*18e0*/  STL [R1+0x1c], R0 ;  /* 0x00001c0001007387 */ /* 0x0003e20000100800 */
[----:B------:R-:W-:Y:S05]  /*18f0*/  @!P1 BRA `(.L_x_791) ;  /* 0x0000004000009947 */ /* 0x000fea0003800000 */
[----:B------:R-:W2:Y:S04]  /*1900*/  LDG.E R8, [R6.64] ;  /* 0x0000000806087981 */ /* 0x000ea8000c1e1900 */
[----:B-1----:R-:W2:Y:S02]  /*1910*/  LDG.E R0, [R6.64+0x4] ;  /* 0x0000040806007981 */ /* 0x002ea4000c1e1900 */
[----:B--2---:R-:W-:-:S05]  /*1920*/  IADD3 R0, -R8, R0, RZ ;  /* 0x0000000008007210 */ /* 0x004fca0007ffe1ff */
[----:B------:R1:W-:Y:S02]  /*1930*/  STL [R1+0x1c], R0 ;  /* 0x00001c0001007387 */ /* 0x0003e40000100800 */
.L_x_791:
[----:B------:R-:W-:-:S04]  /*1940*/  ISETP.NE.U32.AND P0, PT, RZ, c[0x0][0x368], PT ;  /* 0x0000da00ff007a0c */ /* 0x000fc80003f05070 */
[----:B------:R-:W-:-:S13]  /*1950*/  ISETP.NE.AND.EX P0, PT, RZ, c[0x0][0x36c], PT, P0 ;  /* 0x0000db00ff007a0c */ /* 0x000fda0003f05300 */
[----:B------:R-:W-:Y:S05]  /*1960*/  @!P0 BRA `(.L_x_792) ;  /* 0x0000003000008947 */ /* 0x000fea0003800000 */
[----:B-1----:R-:W-:-:S05]  /*1970*/  IMAD.WIDE R4, R31, R173, c[0x0][0x368] ;  /* 0x0000da001f047625 */ /* 0x002fca00078e02ad */
[----:B------:R1:W5:Y:S01]  /*1980*/  LDG.E R13, [R4.64] ;  /* 0x00000008040d7981 */ /* 0x000362000c1e1900 */
[----:B------:R-:W-:Y:S05]  /*1990*/  BRA `(.L_x_793) ;  /* 0x0000005000007947 */ /* 0x000fea0003800000 */
.L_x_792:
[----:B------:R-:W-:Y:S01]  /*19a0*/  MOV R13, c[0x0][0x1d0] ;  /* 0x00007400000d7a02 */ /* 0x000fe20000000f00 */
[----:B------:R-:W-:Y:S05]  /*19b0*/  @!P4 BRA `(.L_x_793) ;  /* 0x000000300000c947 */ /* 0x000fea0003800000 */
[----:B-1----:R-:W2:Y:S04]  /*19c0*/  LDG.E R6, [R4.64] ;  /* 0x0000000804067981 */ /* 0x002ea8000c1e1900 */
[----:B------:R-:W2:Y:S02]  /*19d0*/  LDG.E R0, [R4.64+0x4] ;  /* 0x0000040804007981 */ /* 0x000ea4000c1e1900 */
[----:B--2---:R-:W-:Y:S02]  /*19e0*/  IADD3 R13, -R6, R0, RZ ;  /* 0x00000000060d7210 */ /* 0x004fe40007ffe1ff */
.L_x_793:
[----:B-1----:R-:W2:Y:S04]  /*19f0*/  LDL R0, [R1+0x1c] ;  /* 0x00001c0001007983 */ /* 0x002ea80000100800 */
[----:B------:R-:W3:Y:S04]  /*1a00*/  LDL.LU R6, [R1+0x5c] ;  /* 0x00005c0001067983 */ /* 0x000ee80000300800 */
[----:B------:R-:W4:Y:S04]  /*1a10*/  LDL.LU R10, [R1+0x54] ;  /* 0x00005400010a7983 */ /* 0x000f280000300800 */
[----:B------:R1:W4:Y:S04]  /*1a20*/  @P3 LDG.E R5, [R2.64] ;  /* 0x0000000802053981 */ /* 0x000328000c1e1900 */
[----:B------:R1:W4:Y:S01]  /*1a30*/  @P3 LDG.E R4, [R2.64+0x4] ;  /* 0x0000040802043981 */ /* 0x000322000c1e1900 */
[----:B------:R-:W-:Y:S01]  /*1a40*/  IMAD.MOV.U32 R7, RZ, RZ, c[0x0][0x2c4] ;  /* 0x0000b100ff077624 */ /* 0x000fe200078e00ff */
[----:B------:R-:W-:-:S04]  /*1a50*/  ISETP.NE.U32.AND P0, PT, RZ, c[0x0][0x378], PT ;  /* 0x0000de00ff007a0c */ /* 0x000fc80003f05070 */
[----:B------:R-:W-:Y:S02]  /*1a60*/  ISETP.NE.AND P2, PT, R7, 0x1, PT ;  /* 0x000000010700780c */ /* 0x000fe40003f45270 */
[----:B------:R-:W-:Y:S01]  /*1a70*/  ISETP.NE.AND.EX P0, PT, RZ, c[0x0][0x37c], PT, P0 ;  /* 0x0000df00ff007a0c */ /* 0x000fe20003f05300 */
[----:B-----5:R-:W-:Y:S02]  /*1a80*/  IMAD.IADD R12, R13, 0x1, -R161 ;  /* 0x000000010d0c7824 */ /* 0x020fe400078e0aa1 */
[----:B------:R-:W-:-:S10]  /*1a90*/  IMAD.MOV.U32 R138, RZ, RZ, R13 ;  /* 0x000000ffff8a7224 */ /* 0x000fd400078e000d */
[----:B-1----:R-:W-:-:S05]  /*1aa0*/  @P0 IMAD.WIDE R2, R31, R173, c[0x0][0x378] ;  /* 0x0000de001f020625 */ /* 0x002fca00078e02ad */
[----:B------:R1:W5:Y:S01]  /*1ab0*/  @P0 LDG.E R138, [R2.64] ;  /* 0x00000008028a0981 */ /* 0x000362000c1e1900 */
[----:B--2---:R-:W-:Y:S02]  /*1ac0*/  IMAD.MOV.U32 R8, RZ, RZ, R0 ;  /* 0x000000ffff087224 */ /* 0x004fe400078e0000 */
[----:B---3--:R-:W-:Y:S02]  /*1ad0*/  IMAD.SHL.U32 R9, R6, 0x80, RZ ;  /* 0x0000008006097824 */ /* 0x008fe400078e00ff */
[----:B------:R-:W-:Y:S01]  /*1ae0*/  IMAD.MOV.U32 R6, RZ, RZ, c[0x0][0x32c] ;  /* 0x0000cb00ff067624 */ /* 0x000fe200078e00ff */
[----:B----4-:R-:W-:-:S04]  /*1af0*/  LOP3.LUT R10, R10, 0xfffeffff, RZ, 0xc0, !PT ;  /* 0xfffeffff0a0a7812 */ /* 0x010fc800078ec0ff */
[----:B------:R-:W-:Y:S02]  /*1b00*/  ISETP.GE.AND P1, PT, R6, 0x1, PT ;  /* 0x000000010600780c */ /* 0x000fe40003f26270 */
[----:B------:R-:W-:Y:S01]  /*1b10*/  @P2 LOP3.LUT R10, R10, 0x10000, RZ, 0xfc, !PT ;  /* 0x000100000a0a2812 */ /* 0x000fe200078efcff */
[----:B------:R-:W-:Y:S02]  /*1b20*/  IMAD.MOV.U32 R0, RZ, RZ, c[0x0][0x228] ;  /* 0x00008a00ff007624 */ /* 0x000fe400078e00ff */
[----:B------:R-:W-:Y:S01]  /*1b30*/  @P3 IMAD.IADD R0, R4, 0x1, -R5 ;  /* 0x0000000104003824 */ /* 0x000fe200078e0a05 */
[----:B------:R-:W-:-:S03]  /*1b40*/  LOP3.LUT R10, R10, 0xffff7fff, RZ, 0xc0, !PT ;  /* 0xffff7fff0a0a7812 */ /* 0x000fc600078ec0ff */
[----:B------:R-:W-:Y:S01]  /*1b50*/  IMAD.IADD R7, R12, 0x1, R0 ;  /* 0x000000010c077824 */ /* 0x000fe200078e0200 */
[----:B------:R2:W-:Y:S03]  /*1b60*/  STL [R1+0x48], R9 ;  /* 0x0000480901007387 */ /* 0x0005e60000100800 */
[----:B------:R-:W-:Y:S01]  /*1b70*/  @P1 LOP3.LUT R10, R10, 0x8000, RZ, 0xfc, !PT ;  /* 0x000080000a0a1812 */ /* 0x000fe200078efcff */
[----:B------:R2:W-:Y:S01]  /*1b80*/  STL [R1+0x20], R7 ;  /* 0x0000200701007387 */ /* 0x0005e20000100800 */
[----:B-1----:R-:W-:-:S03]  /*1b90*/  IADD3 R2, R9, 0x7f, RZ ;  /* 0x0000007f09027810 */ /* 0x002fc60007ffe0ff */
[----:B------:R2:W-:Y:S02]  /*1ba0*/  STL [R1+0x54], R10 ;  /* 0x0000540a01007387 */ /* 0x0005e40000100800 */
[----:B------:R-:W-:Y:S01]  /*1bb0*/  @P2 IMAD.HI.U32 R4, R2, c[0x0][0x2c8], RZ ;  /* 0x0000b20002042a27 */ /* 0x000fe200078e00ff */
[----:B------:R-:W-:-:S04]  /*1bc0*/  IADD3 R3, R7, 0x4f, RZ ;  /* 0x0000004f07037810 */ /* 0x000fc80007ffe0ff */
[----:B------:R-:W-:Y:S01]  /*1bd0*/  @P2 SHF.R.U32.HI R2, RZ, c[0x0][0x2cc], R4 ;  /* 0x0000b300ff022a19 */ /* 0x000fe20000011604 */
[----:B------:R-:W-:Y:S01]  /*1be0*/  IMAD.HI R3, R3, 0x66666667, RZ ;  /* 0x6666666703037827 */ /* 0x000fe200078e02ff */
[----:B------:R-:W-:-:S04]  /*1bf0*/  IADD3 R4, R7, 0x1, -R8 ;  /* 0x0000000107047810 */ /* 0x000fc80007ffe808 */
[----:B------:R-:W-:Y:S01]  /*1c00*/  SHF.R.U32.HI R5, RZ, 0x1f, R3 ;  /* 0x0000001fff057819 */ /* 0x000fe20000011603 */
[----:B------:R-:W-:-:S03]  /*1c10*/  IMAD.IADD R2, R4, 0x1, R2 ;  /* 0x0000000104027824 */ /* 0x000fc600078e0202 */
[----:B------:R-:W-:Y:S02]  /*1c20*/  LEA.HI.SX32 R171, R3, R5, 0x1b ;  /* 0x0000000503ab7211 */ /* 0x000fe400078fdaff */
        /* <DEDUP_REMOVED lines=12> */
.L_x_796:
[----:B------:R-:W-:-:S13]  /*1cf0*/  ISETP.NE.AND P0, PT, R6, 0x1, PT ;  /* 0x000000010600780c */ /* 0x000fda0003f05270 */
[----:B------:R-:W-:-:S05]  /*1d00*/  @P0 IMAD.HI.U32 R2, R3, c[0x0][0x330], RZ ;  /* 0x0000cc0003020a27 */ /* 0x000fca00078e00ff */
[----:B------:R-:W-:Y:S02]  /*1d10*/  @P0 SHF.R.U32.HI R3, RZ, c[0x0][0x334], R2 ;  /* 0x0000cd00ff030a19 */ /* 0x000fe40000011602 */
.L_x_797:
[----:B------:R-:W-:Y:S05]  /*1d20*/  BSYNC B0 ;  /* 0x0000000000007941 */ /* 0x000fea0003800000 */
.L_x_795:
[----:B------:R-:W-:-:S05]  /*1d30*/  IMAD R3, R3, R6, c[0x0][0x32c] ;  /* 0x0000cb0003037624 */ /* 0x000fca00078e0206 */
[----:B------:R-:W-:-:S03]  /*1d40*/  IMNMX R4, R4, R3, PT ;  /* 0x0000000304047217 */ /* 0x000fc60003800200 */
.L_x_794:
[----:B------:R-:W-:Y:S01]  /*1d50*/  IMAD.IADD R5, R7, 0x1, -R8 ;  /* 0x0000000107057824 */ /* 0x000fe200078e0a08 */
[----:B------:R-:W-:Y:S01]  /*1d60*/  IADD3 R4, R4, 0x4f, RZ ;  /* 0x0000004f04047810 */ /* 0x000fe20007ffe0ff */
[----:B------:R-:W-:-:S03]  /*1d70*/  @P2 IMAD.HI.U32 R3, R9, c[0x0][0x2c8], RZ ;  /* 0x0000b20009032a27 */ /* 0x000fc600078e00ff */
[----:B------:R1:W-:Y:S01]  /*1d80*/  STL [R1+0x4], R5 ;  /* 0x0000040501007387 */ /* 0x0003e20000100800 */
[----:B------:R-:W-:-:S04]  /*1d90*/  IMAD.HI R4, R4, 0x66666667, RZ ;  /* 0x6666666704047827 */ /* 0x000fc800078e02ff */
[----:B------:R-:W-:Y:S01]  /*1da0*/  IMAD.MOV.U32 R2, RZ, RZ, R9 ;  /* 0x000000ffff027224 */ /* 0x000fe200078e0009 */
[----:B------:R-:W-:Y:S02]  /*1db0*/  @P2 SHF.R.U32.HI R2, RZ, c[0x0][0x2cc], R3 ;  /* 0x0000b300ff022a19 */ /* 0x000fe40000011603 */
[----:B------:R-:W-:-:S03]  /*1dc0*/  SHF.R.U32.HI R3, RZ, 0x1f, R4 ;  /* 0x0000001fff037819 */ /* 0x000fc60000011604 */
[----:B------:R-:W-:Y:S01]  /*1dd0*/  IMAD.IADD R2, R5, 0x1, R2 ;  /* 0x0000000105027824 */ /* 0x000fe200078e0202 */
[----:B------:R-:W-:-:S04]  /*1de0*/  LEA.HI.SX32 R4, R4, R3, 0x1b ;  /* 0x0000000304047211 */ /* 0x000fc800078fdaff */
[----:B------:R-:W-:Y:S02]  /*1df0*/  IADD3 R3, R2, -c[0x0][0x324], RZ ;  /* 0x8000c90002037a10 */ /* 0x000fe40007ffe0ff */
[----:B--2---:R-:W-:Y:S01]  /*1e00*/  IMNMX R9, R171, R4, PT ;  /* 0x00000004ab097217 */ /* 0x004fe20003800200 */
        /* <DEDUP_REMOVED lines=10> */
.L_x_800:
[----:B------:R-:W-:-:S13]  /*1eb0*/  ISETP.NE.AND P0, PT, R6, 0x1, PT ;  /* 0x000000010600780c */ /* 0x000fda0003f05270 */
[----:B------:R-:W-:-:S05]  /*1ec0*/  @P0 IMAD.HI.U32 R4, R2, c[0x0][0x330], RZ ;  /* 0x0000cc0002040a27 */ /* 0x000fca00078e00ff */
[----:B------:R-:W-:Y:S02]  /*1ed0*/  @P0 SHF.R.U32.HI R2, RZ, c[0x0][0x334], R4 ;  /* 0x0000cd00ff020a19 */ /* 0x000fe40000011604 */
.L_x_801:
[----:B------:R-:W-:Y:S05]  /*1ee0*/  BSYNC B0 ;  /* 0x0000000000007941 */ /* 0x000fea0003800000 */
.L_x_799:
[----:B------:R-:W-:-:S05]  /*1ef0*/  IMAD R2, R2, c[0x0][0x32c], RZ ;  /* 0x0000cb0002027a24 */ /* 0x000fca00078e02ff */
[----:B------:R-:W-:-:S04]  /*1f00*/  IMNMX R3, R3, R2, !PT ;  /* 0x0000000203037217 */ /* 0x000fc80007800200 */
.L_x_798:
[----:B------:R-:W-:Y:S01]  /*1f10*/  LOP3.LUT R4, R15, 0xff000000, RZ, 0xc0, !PT ;  /* 0xff0000000f047812 */ /* 0x000fe200078ec0ff */
[----:B------:R-:W-:Y:S01]  /*1f20*/  IMAD.HI R3, R3, 0x66666667, RZ ;  /* 0x6666666703037827 */ /* 0x000fe200078e02ff */
[----:B-1----:R-:W-:Y:S01]  /*1f30*/  LOP3.LUT R5, R15, 0xff0000, RZ, 0xc0, !PT ;  /* 0x00ff00000f057812 */ /* 0x002fe200078ec0ff */
[----:B------:R-:W-:Y:S01]  /*1f40*/  BSSY B0, `(.L_x_802) ;  /* 0x000002c000007945 */ /* 0x000fe20003800000 */
[----:B------:R-:W-:Y:S02]  /*1f50*/  SHF.R.U32.HI R4, RZ, 0x8, R4 ;  /* 0x00000008ff047819 */ /* 0x000fe40000011604 */
[----:B------:R-:W-:Y:S02]  /*1f60*/  SHF.R.U32.HI R2, RZ, 0x1f, R3 ;  /* 0x0000001fff027819 */ /* 0x000fe40000011603 */
[----:B------:R-:W-:Y:S02]  /*1f70*/  LEA.HI R5, R5, R4, RZ, 0x10 ;  /* 0x0000000405057211 */ /* 0x000fe400078f80ff */
[----:B------:R-:W-:Y:S01]  /*1f80*/  LEA.HI.SX32 R3, R3, R2, 0x1b ;  /* 0x0000000203037211 */ /* 0x000fe200078fdaff */
[----:B------:R-:W-:Y:S01]  /*1f90*/  IMAD.MOV.U32 R2, RZ, RZ, RZ ;  /* 0x000000ffff027224 */ /* 0x000fe200078e00ff */
[----:B------:R-:W-:-:S02]  /*1fa0*/  SHF.R.U32.HI R7, RZ, 0x10, R5 ;  /* 0x00000010ff077819 */ /* 0x000fc40000011605 */
[----:B------:R-:W-:Y:S02]  /*1fb0*/  LOP3.LUT R15, R5, 0xff, RZ, 0xc0, !PT ;  /* 0x000000ff050f7812 */ /* 0x000fe400078ec0ff */
[----:B------:R-:W-:Y:S01]  /*1fc0*/  IMNMX R6, RZ, R3, !PT ;  /* 0x00000003ff067217 */ /* 0x000fe20007800200 */
[----:B------:R1:W-:Y:S01]  /*1fd0*/  STL [R1+0x5c], R7 ;  /* 0x00005c0701007387 */ /* 0x0003e20000100800 */
[----:B------:R-:W-:Y:S02]  /*1fe0*/  ISETP.NE.AND P1, PT, R7, RZ, PT ;  /* 0x000000ff0700720c */ /* 0x000fe40003f25270 */
[----:B------:R-:W-:Y:S01]  /*1ff0*/  ISETP.GT.AND P0, PT, R9, R6, PT ;  /* 0x000000060900720c */ /* 0x000fe20003f04270 */
[----:B------:R1:W-:Y:S01]  /*2000*/  STL [R1+0x60], R15 ;  /* 0x0000600f01007387 */ /* 0x0003e20000100800 */
[----:B------:R-:W-:-:S11]  /*2010*/  SEL R135, R7, c[0x0][0x338], P1 ;  /* 0x0000ce0007877a07 */ /* 0x000fd60000800000 */
[----:B------:R-:W-:Y:S05]  /*2020*/  @!P0 BRA `(.L_x_803) ;  /* 0x000001d000008947 */ /* 0x000fea0003800000 */
[----:B------:R-:W-:Y:S02]  /*2030*/  IABS R3, R135 ;  /* 0x0000008700037213 */ /* 0x000fe40000000000 */
[----:B-1----:R-:W-:Y:S02]  /*2040*/  IADD3 R7, R135, -0x1, R9 ;  /* 0xffffffff87077810 */ /* 0x002fe40007ffe009 */
[----:B------:R-:W1:Y:S03]  /*2050*/  I2F.RP R2, R3 ;  /* 0x0000000300027306 */ /* 0x000e660000209400 */
[----:B------:R-:W-:-:S05]  /*2060*/  IMAD.IADD R7, R7, 0x1, -R6 ;  /* 0x0000000107077824 */ /* 0x000fca00078e0a06 */
[----:B------:R-:W-:Y:S01]  /*2070*/  IABS R11, R7 ;  /* 0x00000007000b7213 */ /* 0x000fe20000000000 */
[----:B-1----:R-:W1:Y:S02]  /*2080*/  MUFU.RCP R2, R2 ;  /* 0x0000000200027308 */ /* 0x002e640000001000 */
[----:B-1----:R-:W-:-:S06]  /*2090*/  IADD3 R2, R2, 0xffffffe, RZ ;  /* 0x0ffffffe02027810 */ /* 0x002fcc0007ffe0ff */
[----:B------:R-:W1:Y:S02]  /*20a0*/  F2I.FTZ.U32.TRUNC.NTZ R5, R2 ;  /* 0x0000000200057305 */ /* 0x000e64000021f000 */
        /* <DEDUP_REMOVED lines=21> */
.L_x_803:
[----:B------:R-:W-:Y:S05]  /*2200*/  BSYNC B0 ;  /* 0x0000000000007941 */ /* 0x000fea0003800000 */
.L_x_802:
[----:B------:R-:W-:Y:S01]  /*2210*/  IMAD R3, R15, R2, R6 ;  /* 0x000000020f037224 */ /* 0x000fe200078e0206 */
[----:B------:R-:W2:Y:S03]  /*2220*/  S2R R11, SR_TID.X ;  /* 0x00000000000b7919 */ /* 0x000ea60000002100 */
[C---:B------:R-:W-:Y:S02]  /*2230*/  IMAD.IADD R2, R3.reuse, 0x1, R2 ;  /* 0x0000000103027824 */ /* 0x040fe400078e0202 */
[----:B------:R-:W-:-:S03]  /*2240*/  IMAD R3, R3, 0x50, -R12 ;  /* 0x0000005003037824 */ /* 0x000fc600078e0a0c */
[----:B------:R-:W-:Y:S02]  /*2250*/  IMNMX R2, R9, R2, PT ;  /* 0x0000000209027217 */ /* 0x000fe40003800200 */
[----:B------:R-:W-:-:S03]  /*2260*/  IMNMX R3, RZ, R3, !PT ;  /* 0x00000003ff037217 */ /* 0x000fc60007800200 */
[----:B------:R-:W-:Y:S02]  /*2270*/  IMAD R2, R2, 0x50, -R12 ;  /* 0x0000005002027824 */ /* 0x000fe400078e0a0c */
[----:B------:R-:W-:-:S03]  /*2280*/  IMAD.WIDE.U32 R4, R3, -0x33333333, RZ ;  /* 0xcccccccd03047825 */ /* 0x000fc600078e00ff */
[----:B------:R-:W-:Y:S02]  /*2290*/  IMNMX R2, R2, R0, PT ;  /* 0x0000000002027217 */ /* 0x000fe40003800200 */
[----:B------:R-:W-:Y:S02]  /*22a0*/  SHF.R.U32.HI R130, RZ, 0x6, R5 ;  /* 0x00000006ff827819 */ /* 0x000fe40000011605 */
[----:B------:R-:W-:Y:S02]  /*22b0*/  ISETP.GT.AND P0, PT, R2, R3, PT ;  /* 0x000000030200720c */ /* 0x000fe40003f04270 */
[----:B--2---:R-:W-:Y:S01]  /*22c0*/  SHF.R.S32.HI R10, RZ, 0x1f, R11 ;  /* 0x0000001fff0a7819 */ /* 0x004fe2000001140b */
[----:B------:R-:W-:-:S03]  /*22d0*/  IMAD.MOV.U32 R4, RZ, RZ, R130 ;  /* 0x000000ffff047224 */ /* 0x000fc600078e0082 */
[CC--:B------:R-:W-:Y:S02]  /*22e0*/  LEA.HI R5, R10.reuse, R11.reuse, RZ, 0x5 ;  /* 0x0000000b0a057211 */ /* 0x0c0fe400078f28ff */
[----:B-1----:R-:W-:-:S04]  /*22f0*/  LEA.HI R7, R10, R11, RZ, 0x3 ;  /* 0x0000000b0a077211 */ /* 0x002fc800078f18ff */
[----:B------:R-:W-:Y:S02]  /*2300*/  LOP3.LUT R8, R7, 0xfffffff8, RZ, 0xc0, !PT ;  /* 0xfffffff807087812 */ /* 0x000fe400078ec0ff */
[----:B------:R-:W-:Y:S02]  /*2310*/  @P0 IADD3 R3, R2, 0x4f, RZ ;  /* 0x0000004f02030810 */ /* 0x000fe40007ffe0ff */
[----:B------:R-:W-:Y:S01]  /*2320*/  LEA.HI R2, R10, R11, RZ, 0x2 ;  /* 0x0000000b0a027211 */ /* 0x000fe200078f10ff */
[----:B------:R-:W-:Y:S01]  /*2330*/  IMAD.IADD R165, R11, 0x1, -R8 ;  /* 0x000000010ba57824 */ /* 0x000fe200078e0a08 */
[----:B------:R-:W-:Y:S01]  /*2340*/  SHF.R.S32.HI R139, RZ, 0x3, R7 ;  /* 0x00000003ff8b7819 */ /* 0x000fe20000011407 */
[----:B------:R-:W-:Y:S01]  /*2350*/  @P0 IMAD.HI R3, R3, 0x66666667, RZ ;  /* 0x6666666703030827 */ /* 0x000fe200078e02ff */
[----:B------:R-:W-:Y:S02]  /*2360*/  LOP3.LUT R9, R2, 0xfffffffc, RZ, 0xc0, !PT ;  /* 0xfffffffc02097812 */ /* 0x000fe400078ec0ff */
[--C-:B------:R-:W-:Y:S01]  /*2370*/  SHF.R.S32.HI R83, RZ, 0x2, R2.reuse ;  /* 0x00000002ff537819 */ /* 0x100fe20000011402 */
[----:B------:R-:W-:Y:S01]  /*2380*/  IMAD.SHL.U32 R136, R165, 0x8, RZ ;  /* 0x00000008a5887824 */ /* 0x000fe200078e00ff */
[----:B------:R-:W-:Y:S01]  /*2390*/  SHF.R.S32.HI R2, RZ, 0x1f, R2 ;  /* 0x0000001fff027819 */ /* 0x000fe20000011402 */
[----:B------:R-:W-:Y:S01]  /*23a0*/  IMAD.IADD R164, R11, 0x1, -R9 ;  /* 0x000000010ba47824 */ /* 0x000fe200078e0a09 */
[----:B------:R-:W-:Y:S01]  /*23b0*/  @P0 SHF.R.U32.HI R6, RZ, 0x1f, R3 ;  /* 0x0000001fff060819 */ /* 0x000fe20000011603 */
[----:B------:R-:W-:Y:S01]  /*23c0*/  IMAD.MOV.U32 R9, RZ, RZ, 0x40 ;  /* 0x00000040ff097424 */ /* 0x000fe200078e00ff */
[----:B------:R-:W-:Y:S01]  /*23d0*/  LEA.HI R2, R2, R83, RZ, 0x3 ;  /* 0x0000005302027211 */ /* 0x000fe200078f18ff */
[C---:B------:R-:W-:Y:S01]  /*23e0*/  IMAD.SHL.U32 R32, R164.reuse, 0x8, RZ ;  /* 0x00000008a4207824 */ /* 0x040fe200078e00ff */
[----:B------:R-:W-:Y:S01]  /*23f0*/  @P0 LEA.HI.SX32 R4, R3, R6, 0x1b ;  /* 0x0000000603040211 */ /* 0x000fe200078fdaff */
[----:B------:R-:W-:Y:S01]  /*2400*/  IMAD.SHL.U32 R28, R164, 0x4, RZ ;  /* 0x00000004a41c7824 */ /* 0x000fe200078e00ff */
[----:B------:R-:W-:-:S02]  /*2410*/  LOP3.LUT R2, R2, 0xfffffff8, RZ, 0xc0, !PT ;  /* 0xfffffff802027812 */ /* 0x000fc400078ec0ff */
[----:B------:R-:W-:Y:S02]  /*2420*/  SHF.R.S32.HI R3, RZ, 0x5, R5 ;  /* 0x00000005ff037819 */ /* 0x000fe40000011405 */
[C---:B------:R-:W-:Y:S01]  /*2430*/  IADD3 R140, R83.reuse, 0x20, RZ ;  /* 0x00000020538c7810 */ /* 0x040fe20007ffe0ff */
[C---:B------:R-:W-:Y:S01]  /*2440*/  IMAD.IADD R2, R83.reuse, 0x1, -R2 ;  /* 0x0000000153027824 */ /* 0x040fe200078e0a02 */
[----:B------:R-:W-:Y:S01]  /*2450*/  IADD3 R141, R83, 0x40, RZ ;  /* 0x00000040538d7810 */ /* 0x000fe20007ffe0ff */
[----:B------:R-:W-:Y:S01]  /*2460*/  IMAD.SHL.U32 R158, R3, 0x200, RZ ;  /* 0x00000200039e7824 */ /* 0x000fe200078e00ff */
[----:B------:R-:W-:Y:S01]  /*2470*/  SHF.R.S32.HI R3, RZ, 0x1f, R140 ;  /* 0x0000001fff037819 */ /* 0x000fe2000001148c */
[----:B------:R-:W-:Y:S01]  /*2480*/  IMAD.SHL.U32 R6, R140, 0x40, RZ ;  /* 0x000000408c067824 */ /* 0x000fe200078e00ff */
[C---:B------:R-:W-:Y:S01]  /*2490*/  LOP3.LUT P0, RZ, R2.reuse, 0x4, RZ, 0xc0, !PT ;  /* 0x0000000402ff7812 */ /* 0x040fe2000780c0ff */
[----:B------:R-:W-:Y:S01]  /*24a0*/  IMAD.SHL.U32 R2, R2, 0x40, RZ ;  /* 0x0000004002027824 */ /* 0x000fe200078e00ff */
[----:B------:R-:W-:Y:S01]  /*24b0*/  SHF.R.S32.HI R8, RZ, 0x1f, R141 ;  /* 0x0000001fff087819 */ /* 0x000fe2000001148d */
[----:B------:R-:W-:Y:S01]  /*24c0*/  IMAD.SHL.U32 R5, R141, 0x40, RZ ;  /* 0x000000408d057824 */ /* 0x000fe200078e00ff */
[----:B------:R-:W-:-:S02]  /*24d0*/  ISETP.GT.AND P1, PT, R4, R130, PT ;  /* 0x000000820400720c */ /* 0x000fc40003f24270 */
[----:B------:R-:W-:Y:S02]  /*24e0*/  LOP3.LUT R150, R2, 0x1c0, RZ, 0xc0, !PT ;  /* 0x000001c002967812 */ /* 0x000fe400078ec0ff */
[----:B------:R-:W-:Y:S02]  /*24f0*/  LEA.HI R7, R3, R140, RZ, 0x3 ;  /* 0x0000008c03077211 */ /* 0x000fe400078f18ff */
[----:B------:R-:W-:Y:S02]  /*2500*/  SHF.R.U32.HI R157, RZ, 0x3, R150 ;  /* 0x00000003ff9d7819 */ /* 0x000fe40000011696 */
[----:B------:R-:W-:Y:S02]  /*2510*/  LOP3.LUT R2, R150, 0x18, R32, 0xf8, !PT ;  /* 0x0000001896027812 */ /* 0x000fe400078ef820 */
[----:B------:R-:W-:Y:S02]  /*2520*/  LEA.HI R3, R8, R141, RZ, 0x3 ;  /* 0x0000008d08037211 */ /* 0x000fe400078f18ff */
[----:B------:R-:W-:-:S02]  /*2530*/  LOP3.LUT R2, R158, R2, R157, 0xf6, !PT ;  /* 0x000000029e027212 */ /* 0x000fc400078ef69d */
[----:B------:R-:W-:Y:S01]  /*2540*/  LOP3.LUT R152, R5, 0x1c0, RZ, 0xc0, !PT ;  /* 0x000001c005987812 */ /* 0x000fe200078ec0ff */
[----:B------:R-:W-:Y:S01]  /*2550*/  IMAD.SHL.U32 R5, R3, 0x40, RZ ;  /* 0x0000004003057824 */ /* 0x000fe200078e00ff */
[----:B------:R-:W-:Y:S01]  /*2560*/  LOP3.LUT R151, R6, 0x1c0, RZ, 0xc0, !PT ;  /* 0x000001c006977812 */ /* 0x000fe200078ec0ff */
[----:B------:R-:W-:Y:S01]  /*2570*/  IMAD.SHL.U32 R6, R7, 0x40, RZ ;  /* 0x0000004007067824 */ /* 0x000fe200078e00ff */
[----:B------:R-:W-:Y:S02]  /*2580*/  SEL R3, R9, 0xffffffc0, !P0 ;  /* 0xffffffc009037807 */ /* 0x000fe40004000000 */
[----:B------:R-:W-:Y:S02]  /*2590*/  LEA R81, R2, 0x100, 0x1 ;  /* 0x0000010002517811 */ /* 0x000fe400078e08ff */
[----:B------:R-:W-:Y:S02]  /*25a0*/  SHF.R.S32.HI R187, RZ, 0x1f, R139 ;  /* 0x0000001fffbb7819 */ /* 0x000fe4000001148b */
[----:B------:R-:W-:Y:S01]  /*25b0*/  SHF.R.S32.HI R33, RZ, 0x1f, R32 ;  /* 0x0000001fff217819 */ /* 0x000fe20000011420 */
[----:B------:R-:W-:Y:S01]  /*25c0*/  IMAD.IADD R82, R81, 0x1, R3 ;  /* 0x0000000151527824 */ /* 0x000fe200078e0203 */
[----:B------:R-:W-:-:S02]  /*25d0*/  SHF.R.S32.HI R29, RZ, 0x1f, R28 ;  /* 0x0000001fff1d7819 */ /* 0x000fc4000001141c */
[----:B------:R-:W-:Y:S02]  /*25e0*/  IADD3 R30, R28, 0x10, RZ ;  /* 0x000000101c1e7810 */ /* 0x000fe40007ffe0ff */
[----:B------:R-:W-:Y:S02]  /*25f0*/  SHF.R.S32.HI R137, RZ, 0x1f, R136 ;  /* 0x0000001fff897819 */ /* 0x000fe40000011488 */
[----:B------:R-:W-:Y:S02]  /*2600*/  SHF.R.U32.HI R188, RZ, 0x3, R151 ;  /* 0x00000003ffbc7819 */ /* 0x000fe40000011697 */
[----:B------:R-:W-:Y:S02]  /*2610*/  SHF.R.U32.HI R189, RZ, 0x3, R152 ;  /* 0x00000003ffbd7819 */ /* 0x000fe40000011698 */
[----:B------:R-:W-:Y:S02]  /*2620*/  LOP3.LUT R162, R6, 0xfffffe00, RZ, 0xc0, !PT ;  /* 0xfffffe0006a27812 */ /* 0x000fe400078ec0ff */
[----:B------:R-:W-:Y:S01]  /*2630*/  LOP3.LUT R163, R5, 0xfffffe00, RZ, 0xc0, !PT ;  /* 0xfffffe0005a37812 */ /* 0x000fe200078ec0ff */
[----:B------:R-:W-:Y:S05]  /*2640*/  @!P1 BRA `(.L_x_804) ;  /* 0x0000548000009947 */ /* 0x000fea0003800000 */
[----:B------:R-:W-:-:S04]  /*2650*/  ISETP.NE.U32.AND P0, PT, RZ, c[0x0][0x340], PT ;  /* 0x0000d000ff007a0c */ /* 0x000fc80003f05070 */
[----:B------:R-:W-:-:S13]  /*2660*/  ISETP.NE.AND.EX P2, PT, RZ, c[0x0][0x344], PT, P0 ;  /* 0x0000d100ff007a0c */ /* 0x000fda0003f45300 */
[----:B------:R-:W-:-:S05]  /*2670*/  @P2 IMAD.WIDE R2, R31, R173, c[0x0][0x340] ;  /* 0x0000d0001f022625 */ /* 0x000fca00078e02ad */
[----:B------:R1:W2:Y:S01]  /*2680*/  @P2 LDG.E R22, [R2.64] ;  /* 0x0000000802162981 */ /* 0x0002a2000c1e1900 */
[----:B------:R-:W-:Y:S01]  /*2690*/  IADD3 R124, P0, R139, R14, RZ ;  /* 0x0000000e8b7c7210 */ /* 0x000fe20007f1e0ff */
[----:B------:R-:W-:Y:S01]  /*26a0*/  IMAD.MOV.U32 R144, RZ, RZ, 0x50 ;  /* 0x00000050ff907424 */ /* 0x000fe200078e00ff */
[----:B------:R-:W-:Y:S01]  /*26b0*/  SHF.R.S32.HI R21, RZ, 0x1f, R31 ;  /* 0x0000001fff157819 */ /* 0x000fe2000001141f */
[----:B------:R-:W-:Y:S01]  /*26c0*/  IMAD.MOV.U32 R20, RZ, RZ, c[0x0][0x238] ;  /* 0x00008e00ff147624 */ /* 0x000fe200078e00ff */
[----:B------:R-:W-:Y:S01]  /*26d0*/  LEA.HI.X.SX32 R133, R14, R187, 0x1, P0 ;  /* 0x000000bb0e857211 */ /* 0x000fe200000f0eff */
[C---:B------:R-:W-:Y:S01]  /*26e0*/  IMAD R172, R144.reuse, c[0x0][0x23c], RZ ;  /* 0x00008f0090ac7a24 */ /* 0x040fe200078e02ff */
[----:B------:R-:W-:Y:S01]  /*26f0*/  SEL R25, R21, RZ, !P3 ;  /* 0x000000ff15197207 */ /* 0x000fe20005800000 */
[----:B------:R-:W-:Y:S01]  /*2700*/  IMAD.WIDE.U32 R148, R144, c[0x0][0x238], RZ ;  /* 0x00008e0090947a25 */ /* 0x000fe200078e00ff */
[----:B------:R-:W-:Y:S02]  /*2710*/  IADD3 R36, R4, -0x1, RZ ;  /* 0xffffffff04247810 */ /* 0x000fe40007ffe0ff */
[----:B------:R-:W-:Y:S01]  /*2720*/  IADD3 R118, -R139, R0, RZ ;  /* 0x000000008b767210 */ /* 0x000fe20007ffe1ff */
[----:B------:R-:W-:Y:S01]  /*2730*/  IMAD R5, R133, c[0x0][0x238], RZ ;  /* 0x00008e0085057a24 */ /* 0x000fe200078e02ff */
[----:B------:R-:W-:Y:S01]  /*2740*/  SEL R24, R31, RZ, !P3 ;  /* 0x000000ff1f187207 */ /* 0x000fe20005800000 */
[----:B------:R-:W-:Y:S01]  /*2750*/  IMAD R4, R25, c[0x0][0x248], RZ ;  /* 0x0000920019047a24 */ /* 0x000fe200078e02ff */
[----:B------:R-:W-:Y:S01]  /*2760*/  ISETP.GE.AND P5, PT, R136, c[0x0][0x1d4], PT ;  /* 0x0000750088007a0c */ /* 0x000fe20003fa6270 */
[----:B------:R-:W-:Y:S01]  /*2770*/  IMAD R5, R124, c[0x0][0x23c], R5 ;  /* 0x00008f007c057a24 */ /* 0x000fe200078e0205 */
[----:B------:R-:W-:Y:S01]  /*2780*/  SHF.L.U32 R178, R20, 0x4, RZ ;  /* 0x0000000414b27819 */ /* 0x000fe200000006ff */
[----:B------:R-:W-:Y:S01]  /*2790*/  IMAD R10, R36, -0x50, R118 ;  /* 0xffffffb0240a7824 */ /* 0x000fe200078e0276 */
[----:B------:R-:W-:Y:S01]  /*27a0*/  SHF.L.U64.HI R173, R20, R173, c[0x0][0x23c] ;  /* 0x00008f0014ad7619 */ /* 0x000fe200000102ad */
[----:B------:R-:W-:Y:S01]  /*27b0*/  IMAD R4, R24, c[0x0][0x24c], R4 ;  /* 0x0000930018047a24 */ /* 0x000fe200078e0204 */
[----:B------:R-:W-:Y:S01]  /*27c0*/  SHF.R.S32.HI R26, RZ, 0x1f, R83 ;  /* 0x0000001fff1a7819 */ /* 0x000fe20000011453 */
[----:B------:R-:W-:Y:S01]  /*27d0*/  IMAD.IADD R172, R149, 0x1, R172 ;  /* 0x0000000195ac7824 */ /* 0x000fe200078e02ac */
[----:B------:R-:W-:Y:S01]  /*27e0*/  ISETP.GE.AND P0, PT, R10, 0x1, PT ;  /* 0x000000010a00780c */ /* 0x000fe20003f06270 */
[----:B------:R-:W-:Y:S01]  /*27f0*/  IMAD.WIDE.U32 R184, R83, c[0x0][0x1e0], RZ ;  /* 0x0000780053b87a25 */ /* 0x000fe200078e00ff */
[----:B------:R-:W-:-:S02]  /*2800*/  IADD3 R19, R13, R160, RZ ;  /* 0x000000a00d137210 */ /* 0x000fc40007ffe0ff */
[----:B------:R-:W-:Y:S01]  /*2810*/  IADD3 R93, R32, 0x20, RZ ;  /* 0x00000020205d7810 */ /* 0x000fe20007ffe0ff */
[----:B-1----:R-:W-:Y:S01]  /*2820*/  IMAD.WIDE.U32 R2, R124, c[0x0][0x238], R136 ;  /* 0x00008e007c027a25 */ /* 0x002fe200078e0088 */
[----:B------:R-:W-:Y:S02]  /*2830*/  SHF.R.S32.HI R23, RZ, 0x1f, R19 ;  /* 0x0000001fff177819 */ /* 0x000fe40000011413 */
[----:B------:R-:W-:Y:S01]  /*2840*/  MOV R190, c[0x0][0x27c] ;  /* 0x00009f0000be7a02 */ /* 0x000fe20000000f00 */
[----:B------:R-:W-:Y:S01]  /*2850*/  IMAD.IADD R3, R3, 0x1, R5 ;  /* 0x0000000103037824 */ /* 0x000fe200078e0205 */
[----:B------:R-:W-:Y:S01]  /*2860*/  MOV R170, 0x5 ;  /* 0x0000000500aa7802 */ /* 0x000fe20000000f00 */
[----:B------:R-:W-:Y:S01]  /*2870*/  IMAD R9, R26, c[0x0][0x280], RZ ;  /* 0x0000a0001a097a24 */ /* 0x000fe200078e02ff */
[----:B------:R-:W-:Y:S01]  /*2880*/  P2R R134, PR, RZ, 0x20 ;  /* 0x00000020ff867803 */ /* 0x000fe20000000000 */
[----:B------:R-:W-:Y:S01]  /*2890*/  IMAD.WIDE.U32 R2, R27, c[0x0][0x240], R2 ;  /* 0x000090001b027a25 */ /* 0x000fe200078e0002 */
[----:B------:R-:W-:-:S03]  /*28a0*/  ISETP.GE.AND P6, PT, R32, c[0x0][0x1d4], PT ;  /* 0x0000750020007a0c */ /* 0x000fc60003fc6270 */
[----:B------:R-:W-:Y:S02]  /*28b0*/  IMAD R3, R27, c[0x0][0x244], R3 ;  /* 0x000091001b037a24 */ /* 0x000fe400078e0203 */
[----:B------:R-:W-:Y:S02]  /*28c0*/  IMAD R12, R83, c[0x0][0x284], R9 ;  /* 0x0000a100530c7a24 */ /* 0x000fe400078e0209 */
[----:B------:R-:W-:Y:S01]  /*28d0*/  IMAD.WIDE.U32 R116, R24, c[0x0][0x248], R2 ;  /* 0x0000920018747a25 */ /* 0x000fe200078e0002 */
[----:B------:R-:W-:-:S03]  /*28e0*/  SHF.R.S32.HI R3, RZ, 0x1f, R36 ;  /* 0x0000001fff037819 */ /* 0x000fc60000011424 */
[----:B------:R-:W-:Y:S01]  /*28f0*/  IMAD R2, R172, R36, RZ ;  /* 0x00000024ac027224 */ /* 0x000fe200078e02ff */
[----:B------:R-:W-:Y:S01]  /*2900*/  IADD3 R115, R117, R4, RZ ;  /* 0x0000000475737210 */ /* 0x000fe20007ffe0ff */
[----:B------:R-:W-:Y:S02]  /*2910*/  IMAD.MOV.U32 R114, RZ, RZ, R116 ;  /* 0x000000ffff727224 */ /* 0x000fe400078e0074 */
[-C--:B------:R-:W-:Y:S02]  /*2920*/  IMAD R4, R3, R148.reuse, R2 ;  /* 0x0000009403047224 */ /* 0x080fe400078e0202 */
[----:B------:R-:W-:-:S04]  /*2930*/  IMAD.WIDE.U32 R2, R36, R148, R114 ;  /* 0x0000009424027225 */ /* 0x000fc800078e0072 */
[----:B------:R-:W-:Y:S01]  /*2940*/  IMAD.MOV.U32 R153, RZ, RZ, c[0x0][0x280] ;  /* 0x0000a000ff997624 */ /* 0x000fe200078e00ff */
[----:B------:R-:W-:Y:S01]  /*2950*/  IADD3 R3, R3, R4, RZ ;  /* 0x0000000403037210 */ /* 0x000fe20007ffe0ff */
[----:B------:R-:W-:Y:S01]  /*2960*/  IMAD.MOV.U32 R154, RZ, RZ, c[0x0][0x290] ;  /* 0x0000a400ff9a7624 */ /* 0x000fe200078e00ff */
[C---:B------:R-:W-:Y:S01]  /*2970*/  @P0 LEA R4, P1, R2.reuse, c[0x0][0x220], 0x1 ;  /* 0x0000880002040a11 */ /* 0x040fe200078208ff */
[C---:B------:R-:W-:Y:S01]  /*2980*/  IMAD.SHL.U32 R176, R153.reuse, 0x20, RZ ;  /* 0x0000002099b07824 */ /* 0x040fe200078e00ff */
[-C--:B------:R-:W-:Y:S02]  /*2990*/  SHF.L.U64.HI R155, R153, R170.reuse, c[0x0][0x284] ;  /* 0x0000a100999b7619 */ /* 0x080fe400000102aa */
[----:B------:R-:W-:Y:S02]  /*29a0*/  @P0 LEA.HI.X R5, R2, c[0x0][0x224], R3, 0x1, P1 ;  /* 0x0000890002050a11 */ /* 0x000fe400008f0c03 */
[----:B------:R-:W-:Y:S02]  /*29b0*/  ISETP.GE.AND P1, PT, R10, 0x11, PT ;  /* 0x000000110a00780c */ /* 0x000fe40003f26270 */
[C---:B------:R-:W-:Y:S01]  /*29c0*/  SHF.L.U64.HI R156, R154.reuse, R170, c[0x0][0x294] ;  /* 0x0000a5009a9c7619 */ /* 0x040fe200000102aa */
[----:B------:R-:W-:Y:S01]  /*29d0*/  @!PT LDS RZ, [RZ] ;  /* 0x00000000fffff984 */ /* 0x000fe20000000800 */
[----:B------:R-:W-:Y:S01]  /*29e0*/  @!PT LDS RZ, [RZ] ;  /* 0x00000000fffff984 */ /* 0x000fe20000000800 */
[----:B------:R-:W-:Y:S01]  /*29f0*/  @!PT LDS RZ, [RZ] ;  /* 0x00000000fffff984 */ /* 0x000fe20000000800 */
[----:B------:R1:W-:Y:S01]  /*2a00*/  @P0 LDGSTS.E.BYPASS.LTC128B.128 [R219+0x2900], [R4.64], !P5 ;  /* 0x0290000004db0fae */ /* 0x0003e2000e901d48 */
[----:B------:R-:W-:-:S09]  /*2a10*/  SHF.L.U32 R177, R154, 0x5, RZ ;  /* 0x000000059ab17819 */ /* 0x000fd200000006ff */
[----:B-1----:R-:W-:-:S05]  /*2a20*/  @P1 IADD3 R5, P0, R178, R2, RZ ;  /* 0x00000002b2051210 */ /* 0x002fca0007f1e0ff */
[----:B------:R-:W-:Y:S01]  /*2a30*/  @P1 IMAD.X R6, R3, 0x1, R173, P0 ;  /* 0x0000000103061824 */ /* 0x000fe200000e06ad */
[----:B------:R-:W-:-:S04]  /*2a40*/  @P1 LEA R4, P0, R5, c[0x0][0x220], 0x1 ;  /* 0x0000880005041a11 */ /* 0x000fc800078008ff */
[----:B------:R-:W-:Y:S02]  /*2a50*/  @P1 LEA.HI.X R5, R5, c[0x0][0x224], R6, 0x1, P0 ;  /* 0x0000890005051a11 */ /* 0x000fe400000f0c06 */
[----:B------:R-:W-:-:S03]  /*2a60*/  ISETP.GE.AND P0, PT, R10, 0x21, PT ;  /* 0x000000210a00780c */ /* 0x000fc60003f06270 */
[----:B------:R1:W-:Y:S10]  /*2a70*/  @P1 LDGSTS.E.BYPASS.LTC128B.128 [R219+0x3100], [R4.64], !P5 ;  /* 0x0310000004db1fae */ /* 0x0003f4000e901d48 */
[----:B------:R-:W-:-:S02]  /*2a80*/  @P0 MOV R6, c[0x0][0x23c] ;  /* 0x00008f0000060a02 */ /* 0x000fc40000000f00 */
[----:B-1----:R-:W-:-:S04]  /*2a90*/  @P0 LEA R4, P1, R20, R2, 0x5 ;  /* 0x0000000214040211 */ /* 0x002fc800078228ff */
[----:B------:R-:W-:Y:S02]  /*2aa0*/  @P0 LEA.HI.X R5, R20, R3, R6, 0x5, P1 ;  /* 0x0000000314050211 */ /* 0x000fe400008f2c06 */
[----:B------:R-:W-:-:S04]  /*2ab0*/  @P0 LEA R6, P1, R4, c[0x0][0x220], 0x1 ;  /* 0x0000880004060a11 */ /* 0x000fc800078208ff */
[----:B------:R-:W-:Y:S02]  /*2ac0*/  @P0 LEA.HI.X R7, R4, c[0x0][0x224], R5, 0x1, P1 ;  /* 0x0000890004070a11 */ /* 0x000fe400008f0c05 */
[----:B------:R-:W-:-:S03]  /*2ad0*/  ISETP.GE.AND P1, PT, R10, 0x31, PT ;  /* 0x000000310a00780c */ /* 0x000fc60003f26270 */
[----:B------:R1:W-:Y:S10]  /*2ae0*/  @P0 LDGSTS.E.BYPASS.LTC128B.128 [R219+0x3900], [R6.64], !P5 ;  /* 0x0390000006db0fae */ /* 0x0003f4000e901d48 */
[----:B------:R-:W-:-:S04]  /*2af0*/  @P1 IMAD.MOV.U32 R4, RZ, RZ, c[0x0][0x23c] ;  /* 0x00008f00ff041624 */ /* 0x000fc800078e00ff */
[----:B------:R-:W-:Y:S02]  /*2b00*/  @P1 IMAD R8, R4, 0x30, RZ ;  /* 0x0000003004081824 */ /* 0x000fe400078e02ff */
[----:B------:R-:W-:-:S04]  /*2b10*/  @P1 IMAD.WIDE.U32 R4, R20, 0x30, R2 ;  /* 0x0000003014041825 */ /* 0x000fc800078e0002 */
[----:B------:R-:W-:Y:S01]  /*2b20*/  @P1 IMAD.IADD R5, R5, 0x1, R8 ;  /* 0x0000000105051824 */ /* 0x000fe200078e0208 */
[----:B------:R-:W-:-:S04]  /*2b30*/  @P1 LEA R8, P0, R4, c[0x0][0x220], 0x1 ;  /* 0x0000880004081a11 */ /* 0x000fc800078008ff */
[----:B------:R-:W-:Y:S01]  /*2b40*/  @P1 LEA.HI.X R9, R4, c[0x0][0x224], R5, 0x1, P0 ;  /* 0x0000890004091a11 */ /* 0x000fe200000f0c05 */
[----:B------:R-:W-:Y:S01]  /*2b50*/  IMAD.WIDE.U32 R4, R19, c[0x0][0x1e0], RZ ;  /* 0x0000780013047a25 */ /* 0x000fe200078e00ff */
[----:B------:R-:W-:-:S03]  /*2b60*/  ISETP.GE.AND P0, PT, R10, 0x41, PT ;  /* 0x000000410a00780c */ /* 0x000fc60003f06270 */
[----:B-1----:R-:W-:Y:S01]  /*2b70*/  IMAD.WIDE.U32 R6, R83, c[0x0][0x280], R28 ;  /* 0x0000a00053067a25 */ /* 0x002fe200078e001c */
[----:B------:R1:W-:Y:S03]  /*2b80*/  @P1 LDGSTS.E.BYPASS.LTC128B.128 [R219+0x4100], [R8.64], !P5 ;  /* 0x0410000008db1fae */ /* 0x0003e6000e901d48 */
[----:B------:R-:W-:Y:S01]  /*2b90*/  IMAD.MOV.U32 R14, RZ, RZ, R6 ;  /* 0x000000ffff0e7224 */ /* 0x000fe200078e0006 */
[----:B------:R-:W-:Y:S01]  /*2ba0*/  IADD3 R15, R7, R12, RZ ;  /* 0x0000000c070f7210 */ /* 0x000fe20007ffe0ff */
[----:B------:R-:W-:-:S04]  /*2bb0*/  IMAD R7, R23, c[0x0][0x1e0], RZ ;  /* 0x0000780017077a24 */ /* 0x000fc800078e02ff */
[C---:B------:R-:W-:Y:S01]  /*2bc0*/  @P0 LEA R18, P1, R20.reuse, R2, 0x6 ;  /* 0x0000000214120211 */ /* 0x040fe200078230ff */
[----:B------:R-:W-:Y:S02]  /*2bd0*/  IMAD R10, R19, c[0x0][0x1e4], R7 ;  /* 0x00007900130a7a24 */ /* 0x000fe400078e0207 */
[----:B------:R-:W-:Y:S02]  /*2be0*/  @P0 IMAD.MOV.U32 R2, RZ, RZ, c[0x0][0x23c] ;  /* 0x00008f00ff020624 */ /* 0x000fe400078e00ff */
[----:B------:R-:W-:Y:S01]  /*2bf0*/  IMAD.WIDE.U32 R6, R83, c[0x0][0x290], R28 ;  /* 0x0000a40053067a25 */ /* 0x000fe200078e001c */
[----:B------:R-:W-:Y:S02]  /*2c00*/  IADD3 R5, R5, R10, RZ ;  /* 0x0000000a05057210 */ /* 0x000fe40007ffe0ff */
[----:B------:R-:W-:Y:S01]  /*2c10*/  @P0 LEA.HI.X R20, R20, R3, R2, 0x6, P1 ;  /* 0x0000000314140211 */ /* 0x000fe200008f3402 */
[----:B------:R-:W-:Y:S01]  /*2c20*/  IMAD.WIDE.U32 R2, R83, c[0x0][0x290], R32 ;  /* 0x0000a40053027a25 */ /* 0x000fe200078e0020 */
[----:B------:R-:W-:-:S02]  /*2c30*/  @P0 LEA R16, P1, R18, c[0x0][0x220], 0x1 ;  /* 0x0000880012100a11 */ /* 0x000fc400078208ff */
[----:B------:R-:W-:Y:S01]  /*2c40*/  MOV R10, R6 ;  /* 0x00000006000a7202 */ /* 0x000fe20000000f00 */
[----:B-----5:R-:W-:-:S04]  /*2c50*/  IMAD.WIDE.U32 R102, R138, c[0x0][0x280], R14 ;  /* 0x0000a0008a667a25 */ /* 0x020fc800078e000e */
[----:B-1----:R-:W-:-:S04]  /*2c60*/  IMAD R8, R26, c[0x0][0x290], RZ ;  /* 0x0000a4001a087a24 */ /* 0x002fc800078e02ff */
[C---:B------:R-:W-:Y:S02]  /*2c70*/  IMAD R17, R83.reuse, c[0x0][0x294], R8 ;  /* 0x0000a50053117a24 */ /* 0x040fe400078e0208 */
[----:B------:R-:W-:-:S03]  /*2c80*/  IMAD.WIDE.U32 R8, R83, c[0x0][0x280], R32 ;  /* 0x0000a00053087a25 */ /* 0x000fc600078e0020 */
[----:B------:R-:W-:Y:S01]  /*2c90*/  IADD3 R11, R7, R17, RZ ;  /* 0x00000011070b7210 */ /* 0x000fe20007ffe0ff */
[----:B------:R-:W-:Y:S02]  /*2ca0*/  IMAD.IADD R9, R12, 0x1, R9 ;  /* 0x000000010c097824 */ /* 0x000fe400078e0209 */
[----:B------:R-:W-:Y:S01]  /*2cb0*/  IMAD.WIDE.U32 R12, R27, c[0x0][0x1e8], R4 ;  /* 0x00007a001b0c7a25 */ /* 0x000fe200078e0004 */
[----:B------:R-:W-:-:S03]  /*2cc0*/  MOV R4, R2 ;  /* 0x0000000200047202 */ /* 0x000fc60000000f00 */
[----:B------:R-:W-:Y:S01]  /*2cd0*/  IMAD.IADD R5, R17, 0x1, R3 ;  /* 0x0000000111057824 */ /* 0x000fe200078e0203 */
[----:B------:R-:W-:Y:S01]  /*2ce0*/  @P0 LEA.HI.X R17, R18, c[0x0][0x224], R20, 0x1, P1 ;  /* 0x0000890012110a11 */ /* 0x000fe200008f0c14 */
[----:B------:R-:W-:Y:S02]  /*2cf0*/  IMAD R7, R27, c[0x0][0x1ec], R13 ;  /* 0x00007b001b077a24 */ /* 0x000fe400078e020d */
[----:B------:R-:W-:Y:S02]  /*2d00*/  IMAD.MOV.U32 R6, RZ, RZ, R12 ;  /* 0x000000ffff067224 */ /* 0x000fe400078e000c */
[----:B------:R1:W-:Y:S01]  /*2d10*/  @P0 LDGSTS.E.BYPASS.LTC128B.128 [R219+0x4900], [R16.64], !P5 ;  /* 0x0490000010db0fae */ /* 0x0003e2000e901d48 */
[----:B------:R-:W-:Y:S01]  /*2d20*/  ISETP.GE.AND P0, PT, R93, c[0x0][0x1d4], PT ;  /* 0x000075005d007a0c */ /* 0x000fe20003f06270 */
[C---:B------:R-:W-:Y:S02]  /*2d30*/  IMAD.WIDE.U32 R100, R138.reuse, c[0x0][0x290], R10 ;  /* 0x0000a4008a647a25 */ /* 0x040fe400078e000a */
[----:B------:R-:W0:Y:S01]  /*2d40*/  LDGDEPBAR ;  /* 0x00000000000079af */ /* 0x000e220000000000 */
[----:B------:R-:W-:Y:S01]  /*2d50*/  P2R R92, PR, RZ, 0x1 ;  /* 0x00000001ff5c7803 */ /* 0x000fe20000000000 */
[C---:B------:R-:W-:Y:S01]  /*2d60*/  IMAD.WIDE.U32 R98, R138.reuse, c[0x0][0x280], R8 ;  /* 0x0000a0008a627a25 */ /* 0x040fe200078e0008 */
[----:B------:R-:W-:Y:S03]  /*2d70*/  WARPSYNC 0xffffffff ;  /* 0xffffffff00007948 */ /* 0x000fe60003800000 */
[----:B------:R-:W-:-:S04]  /*2d80*/  IMAD.WIDE.U32 R96, R138, c[0x0][0x290], R4 ;  /* 0x0000a4008a607a25 */ /* 0x000fc800078e0004 */
[----:B------:R-:W-:Y:S01]  /*2d90*/  IMAD.SHL.U32 R12, R190, 0x2, RZ ;  /* 0x00000002be0c7824 */ /* 0x000fe200078e00ff */
[----:B--2---:R-:W-:Y:S01]  /*2da0*/  @P2 MOV R2, R22 ;  /* 0x0000001600022202 */ /* 0x004fe20000000f00 */
[----:B------:R-:W-:Y:S01]  /*2db0*/  @!P2 IMAD.MOV.U32 R2, RZ, RZ, R31 ;  /* 0x000000ffff02a224 */ /* 0x000fe200078e001f */
[----:B------:R-:W-:Y:S02]  /*2dc0*/  @P2 SHF.R.S32.HI R3, RZ, 0x1f, R22 ;  /* 0x0000001fff032819 */ /* 0x000fe40000011416 */
[----:B------:R-:W-:Y:S02]  /*2dd0*/  @!P2 MOV R3, R21 ;  /* 0x000000150003a202 */ /* 0x000fe40000000f00 */
[----:B------:R-:W-:Y:S02]  /*2de0*/  SEL R18, R2, RZ, !P4 ;  /* 0x000000ff02127207 */ /* 0x000fe40006000000 */
[----:B------:R-:W-:Y:S02]  /*2df0*/  SHF.R.S32.HI R2, RZ, 0x1f, R138 ;  /* 0x0000001fff027819 */ /* 0x000fe4000001148a */
[----:B-1----:R-:W-:Y:S01]  /*2e00*/  SEL R17, R3, RZ, !P4 ;  /* 0x000000ff03117207 */ /* 0x002fe20006000000 */
[----:B------:R-:W-:-:S04]  /*2e10*/  IMAD.WIDE.U32 R84, R18, c[0x0][0x1f0], R6 ;  /* 0x00007c0012547a25 */ /* 0x000fc800078e0006 */
[----:B------:R-:W-:Y:S01]  /*2e20*/  IMAD R3, R2, c[0x0][0x280], RZ ;  /* 0x0000a00002037a24 */ /* 0x000fe200078e02ff */
[----:B------:R-:W-:Y:S01]  /*2e30*/  IADD3 R112, P1, P0, R84, R184, R32 ;  /* 0x000000b854707210 */ /* 0x000fe2000783e020 */
[----:B------:R-:W-:Y:S02]  /*2e40*/  IMAD R16, R2, c[0x0][0x290], RZ ;  /* 0x0000a40002107a24 */ /* 0x000fe400078e02ff */
[----:B------:R-:W-:Y:S02]  /*2e50*/  IMAD R2, R26, c[0x0][0x1e0], RZ ;  /* 0x000078001a027a24 */ /* 0x000fe400078e02ff */
[C---:B------:R-:W-:Y:S02]  /*2e60*/  IMAD R3, R138.reuse, c[0x0][0x284], R3 ;  /* 0x0000a1008a037a24 */ /* 0x040fe400078e0203 */
[----:B------:R-:W-:Y:S02]  /*2e70*/  IMAD R13, R83, c[0x0][0x1e4], R2 ;  /* 0x00007900530d7a24 */ /* 0x000fe400078e0202 */
[----:B------:R-:W-:-:S02]  /*2e80*/  IMAD R2, R138, c[0x0][0x294], R16 ;  /* 0x0000a5008a027a24 */ /* 0x000fc400078e0210 */
[----:B------:R-:W-:Y:S01]  /*2e90*/  IMAD.IADD R113, R103, 0x1, R3 ;  /* 0x0000000167717824 */ /* 0x000fe200078e0203 */
[----:B------:R-:W-:Y:S01]  /*2ea0*/  IADD3 R120, R185, R13, RZ ;  /* 0x0000000db9787210 */ /* 0x000fe20007ffe0ff */
[----:B------:R-:W-:Y:S01]  /*2eb0*/  IMAD R13, R17, c[0x0][0x1f0], RZ ;  /* 0x00007c00110d7a24 */ /* 0x000fe200078e02ff */
[----:B------:R-:W-:Y:S01]  /*2ec0*/  IADD3 R111, R101, R2, RZ ;  /* 0x00000002656f7210 */ /* 0x000fe20007ffe0ff */
[----:B------:R-:W-:Y:S02]  /*2ed0*/  IMAD.IADD R110, R3, 0x1, R99 ;  /* 0x00000001036e7824 */ /* 0x000fe400078e0263 */
[----:B------:R-:W-:Y:S02]  /*2ee0*/  IMAD R6, R18, c[0x0][0x1f4], R13 ;  /* 0x00007d0012067a24 */ /* 0x000fe400078e020d */
[----:B------:R-:W-:-:S03]  /*2ef0*/  IMAD.IADD R109, R2, 0x1, R97 ;  /* 0x00000001026d7824 */ /* 0x000fc600078e0261 */
[----:B------:R-:W-:-:S04]  /*2f00*/  IADD3 R87, R85, R6, RZ ;  /* 0x0000000655577210 */ /* 0x000fc80007ffe0ff */
[----:B------:R-:W-:Y:S02]  /*2f10*/  IADD3.X R108, R87, R120, R33, P1, P0 ;  /* 0x00000078576c7210 */ /* 0x000fe40000fe0421 */
[----:B------:R-:W-:Y:S01]  /*2f20*/  ISETP.GE.AND P0, PT, R32, c[0x0][0x27c], PT ;  /* 0x00009f0020007a0c */ /* 0x000fe20003f06270 */
[----:B------:R-:W-:Y:S01]  /*2f30*/  IMAD.WIDE.U32 R2, R27, c[0x0][0x260], R136 ;  /* 0x000098001b027a25 */ /* 0x000fe200078e0088 */
[----:B------:R-:W-:Y:S01]  /*2f40*/  BAR.SYNC.DEFER_BLOCKING 0x0 ;  /* 0x0000000000007b1d */ /* 0x000fe20000010000 */
[----:B------:R-:W-:Y:S02]  /*2f50*/  SHF.L.U32 R174, R153, 0x6, RZ ;  /* 0x0000000699ae7819 */ /* 0x000fe400000006ff */
[----:B------:R-:W-:Y:S01]  /*2f60*/  IMAD.WIDE.U32 R6, R27, c[0x0][0x210], R32 ;  /* 0x000084001b067a25 */ /* 0x000fe200078e0020 */
[----:B------:R-:W-:Y:S02]  /*2f70*/  IADD3 R132, P1, R83, R19, RZ ;  /* 0x0000001353847210 */ /* 0x000fe40007f3e0ff */
[----:B------:R-:W-:Y:S01]  /*2f80*/  ULDC.U8 UR4, c[0x0][0x298] ;  /* 0x0000a60000047ab9 */ /* 0x000fe20000000000 */
[C---:B------:R-:W-:Y:S02]  /*2f90*/  IMAD R5, R27.reuse, c[0x0][0x264], R3 ;  /* 0x000099001b057a24 */ /* 0x040fe400078e0203 */
[----:B------:R-:W-:Y:S01]  /*2fa0*/  IMAD R3, R27, c[0x0][0x214], R7 ;  /* 0x000085001b037a24 */ /* 0x000fe200078e0207 */
[----:B------:R-:W-:Y:S01]  /*2fb0*/  SEL R7, RZ, c[0x0][0x27c], !P0 ;  /* 0x00009f00ff077a07 */ /* 0x000fe20004000000 */
[----:B------:R-:W-:Y:S01]  /*2fc0*/  IMAD.MOV.U32 R4, RZ, RZ, R2 ;  /* 0x000000ffff047224 */ /* 0x000fe200078e0002 */
[----:B------:R-:W-:Y:S01]  /*2fd0*/  @P0 IADD3 R12, -R12, c[0x0][0x1d4], RZ ;  /* 0x000075000c0c0a10 */ /* 0x000fe20007ffe1ff */
[----:B------:R-:W-:Y:S01]  /*2fe0*/  IMAD.MOV.U32 R2, RZ, RZ, R6 ;  /* 0x000000ffff027224 */ /* 0x000fe200078e0006 */
[----:B------:R-:W-:Y:S01]  /*2ff0*/  IADD3 R6, R32, R7, RZ ;  /* 0x0000000720067210 */ /* 0x000fe20007ffe0ff */
[----:B------:R-:W-:Y:S01]  /*3000*/  IMAD.WIDE.U32 R88, R24, c[0x0][0x268], R4 ;  /* 0x00009a0018587a25 */ /* 0x000fe200078e0004 */
[----:B------:R-:W-:-:S02]  /*3010*/  SHF.R.S32.HI R4, RZ, 0x1f, R12 ;  /* 0x0000001fff047819 */ /* 0x000fc4000001140c */
        /* <DEDUP_REMOVED lines=10> */
[----:B------:R-:W-:-:S02]  /*30c0*/  ISETP.NE.AND P0, PT, RZ, UR4, PT ;  /* 0x00000004ff007c0c */ /* 0x000fc4000bf05270 */
[----:B------:R-:W-:Y:S01]  /*30d0*/  SHF.R.S32.HI R107, RZ, 0x1f, R105 ;  /* 0x0000001fff6b7819 */ /* 0x000fe20000011469 */
[----:B------:R-:W-:Y:S01]  /*30e0*/  IMAD R3, R6, c[0x0][0x1e0], RZ ;  /* 0x0000780006037a24 */ /* 0x000fe200078e02ff */
[----:B------:R-:W-:Y:S01]  /*30f0*/  P2R R129, PR, RZ, 0x1 ;  /* 0x00000001ff817803 */ /* 0x000fe20000000000 */
[----:B------:R-:W-:Y:S02]  /*3100*/  IMAD R4, R140, c[0x0][0x1e4], R4 ;  /* 0x000079008c047a24 */ /* 0x000fe400078e0204 */
[----:B------:R-:W-:Y:S02]  /*3110*/  IMAD R3, R141, c[0x0][0x1e4], R3 ;  /* 0x000079008d037a24 */ /* 0x000fe400078e0203 */
[----:B------:R-:W-:Y:S01]  /*3120*/  IMAD.IADD R128, R183, 0x1, R4 ;  /* 0x00000001b7807824 */ /* 0x000fe200078e0204 */
[----:B------:R-:W-:Y:S01]  /*3130*/  SHF.R.S32.HI R4, RZ, 0x4, R5 ;  /* 0x00000004ff047819 */ /* 0x000fe20000011405 */
[----:B------:R-:W-:Y:S01]  /*3140*/  IMAD.IADD R127, R181, 0x1, R3 ;  /* 0x00000001b57f7824 */ /* 0x000fe200078e0203 */
[--C-:B------:R-:W-:Y:S01]  /*3150*/  LOP3.LUT R3, R152, 0x38, R2.reuse, 0xf8, !PT ;  /* 0x0000003898037812 */ /* 0x100fe200078ef802 */
[----:B------:R-:W-:Y:S01]  /*3160*/  IMAD.MOV.U32 R169, RZ, RZ, 0x6 ;  /* 0x00000006ffa97424 */ /* 0x000fe200078e00ff */
[----:B------:R-:W-:Y:S01]  /*3170*/  LEA.HI.SX32 R6, R2, R4, 0x1d ;  /* 0x0000000402067211 */ /* 0x000fe200078feaff */
[----:B------:R-:W-:Y:S01]  /*3180*/  IMAD.MOV.U32 R7, RZ, RZ, c[0x0][0x1e0] ;  /* 0x00007800ff077624 */ /* 0x000fe200078e00ff */
[--C-:B------:R-:W-:Y:S01]  /*3190*/  LOP3.LUT R5, R150, 0x38, R2.reuse, 0xf8, !PT ;  /* 0x0000003896057812 */ /* 0x100fe200078ef802 */
[----:B------:R-:W-:Y:S01]  /*31a0*/  IMAD.SHL.U32 R175, R154, 0x40, RZ ;  /* 0x000000409aaf7824 */ /* 0x000fe200078e00ff */
[----:B------:R-:W-:Y:S01]  /*31b0*/  LOP3.LUT R4, R151, 0x38, R2, 0xf8, !PT ;  /* 0x0000003897047812 */ /* 0x000fe200078ef802 */
[----:B------:R-:W-:Y:S01]  /*31c0*/  IMAD.SHL.U32 R86, R6, 0x8, RZ ;  /* 0x0000000806567824 */ /* 0x000fe200078e00ff */
[----:B------:R-:W-:Y:S01]  /*31d0*/  LOP3.LUT R3, R3, R189, RZ, 0x3c, !PT ;  /* 0x000000bd03037212 */ /* 0x000fe200078e3cff */
[----:B------:R-:W-:Y:S01]  /*31e0*/  IMAD.WIDE.U32 R146, R154, 0x50, RZ ;  /* 0x000000509a927825 */ /* 0x000fe200078e00ff */
[----:B------:R-:W-:-:S02]  /*31f0*/  LOP3.LUT R5, R5, R157, RZ, 0x3c, !PT ;  /* 0x0000009d05057212 */ /* 0x000fc400078e3cff */
[----:B------:R-:W-:Y:S01]  /*3200*/  LOP3.LUT R2, R4, R188, RZ, 0x3c, !PT ;  /* 0x000000bc04027212 */ /* 0x000fe200078e3cff */
[----:B------:R-:W-:Y:S01]  /*3210*/  IMAD.WIDE.U32 R142, R7, 0x50, RZ ;  /* 0x00000050078e7825 */ /* 0x000fe200078e00ff */
[-C--:B------:R-:W-:Y:S02]  /*3220*/  SHF.L.U64.HI R153, R153, R169.reuse, c[0x0][0x284] ;  /* 0x0000a10099997619 */ /* 0x080fe400000102a9 */
[-C--:B------:R-:W-:Y:S01]  /*3230*/  SHF.L.U64.HI R154, R154, R169.reuse, c[0x0][0x294] ;  /* 0x0000a5009a9a7619 */ /* 0x080fe200000102a9 */
[C---:B------:R-:W-:Y:S01]  /*3240*/  IMAD.SHL.U32 R186, R7.reuse, 0x40, RZ ;  /* 0x0000004007ba7824 */ /* 0x040fe200078e00ff */
[C---:B------:R-:W-:Y:S01]  /*3250*/  SHF.L.U64.HI R170, R7.reuse, R170, c[0x0][0x1e4] ;  /* 0x0000790007aa7619 */ /* 0x040fe200000102aa */
[C---:B------:R-:W-:Y:S01]  /*3260*/  IMAD.SHL.U32 R179, R7.reuse, 0x20, RZ ;  /* 0x0000002007b37824 */ /* 0x040fe200078e00ff */
[----:B------:R-:W-:Y:S01]  /*3270*/  SHF.L.U64.HI R169, R7, R169, c[0x0][0x1e4] ;  /* 0x0000790007a97619 */ /* 0x000fe200000102a9 */
[----:B------:R-:W-:Y:S01]  /*3280*/  IMAD.IADD R7, R163, 0x1, R3 ;  /* 0x00000001a3077824 */ /* 0x000fe200078e0203 */
[----:B------:R-:W-:Y:S01]  /*3290*/  IADD3 R5, R158, R5, RZ ;  /* 0x000000059e057210 */ /* 0x000fe20007ffe0ff */
[----:B------:R-:W-:Y:S01]  /*32a0*/  IMAD.IADD R6, R162, 0x1, R2 ;  /* 0x00000001a2067824 */ /* 0x000fe200078e0202 */
[--C-:B------:R-:W-:Y:S01]  /*32b0*/  LOP3.LUT R3, R150, 0x38, R86.reuse, 0xf8, !PT ;  /* 0x0000003896037812 */ /* 0x100fe200078ef856 */
[----:B------:R-:W-:Y:S01]  /*32c0*/  IMAD R8, R25, c[0x0][0x268], RZ ;  /* 0x00009a0019087a24 */ /* 0x000fe200078e02ff */
[--C-:B------:R-:W-:Y:S01]  /*32d0*/  LOP3.LUT R2, R151, 0x38, R86.reuse, 0xf8, !PT ;  /* 0x0000003897027812 */ /* 0x100fe200078ef856 */
[----:B------:R-:W-:Y:S01]  /*32e0*/  IMAD R9, R17, c[0x0][0x218], RZ ;  /* 0x0000860011097a24 */ /* 0x000fe200078e02ff */
[----:B------:R-:W-:Y:S01]  /*32f0*/  LOP3.LUT R4, R152, 0x38, R86, 0xf8, !PT ;  /* 0x0000003898047812 */ /* 0x000fe200078ef856 */
[C---:B------:R-:W-:Y:S01]  /*3300*/  IMAD R167, R144.reuse, c[0x0][0x294], RZ ;  /* 0x0000a50090a77a24 */ /* 0x040fe200078e02ff */
[----:B------:R-:W-:Y:S01]  /*3310*/  SHF.L.U32 R126, R5, 0x1, RZ ;  /* 0x00000001057e7819 */ /* 0x000fe200000006ff */
[C---:B------:R-:W-:Y:S01]  /*3320*/  IMAD R168, R144.reuse, c[0x0][0x284], RZ ;  /* 0x0000a10090a87a24 */ /* 0x040fe200078e02ff */
[----:B------:R-:W-:Y:S01]  /*3330*/  LOP3.LUT R5, R3, R157, RZ, 0x3c, !PT ;  /* 0x0000009d03057212 */ /* 0x000fe200078e3cff */
[----:B------:R-:W-:Y:S01]  /*3340*/  IMAD R166, R144, c[0x0][0x1e4], RZ ;  /* 0x0000790090a67a24 */ /* 0x000fe200078e02ff */
[----:B------:R-:W-:Y:S01]  /*3350*/  LOP3.LUT R3, R2, R188, RZ, 0x3c, !PT ;  /* 0x000000bc02037212 */ /* 0x000fe200078e3cff */
[----:B------:R-:W-:Y:S01]  /*3360*/  IMAD R8, R24, c[0x0][0x26c], R8 ;  /* 0x00009b0018087a24 */ /* 0x000fe200078e0208 */
[----:B------:R-:W-:Y:S01]  /*3370*/  LOP3.LUT R2, R4, R189, RZ, 0x3c, !PT ;  /* 0x000000bd04027212 */ /* 0x000fe200078e3cff */
[----:B------:R-:W-:Y:S01]  /*3380*/  IMAD.WIDE.U32 R144, R144, c[0x0][0x280], RZ ;  /* 0x0000a00090907a25 */ /* 0x000fe200078e00ff */
[----:B------:R-:W-:-:S02]  /*3390*/  IADD3 R3, R162, R3, RZ ;  /* 0x00000003a2037210 */ /* 0x000fc40007ffe0ff */
[----:B------:R-:W-:Y:S01]  /*33a0*/  IADD3 R166, R143, R166, RZ ;  /* 0x000000a68fa67210 */ /* 0x000fe20007ffe0ff */
[----:B------:R-:W-:Y:S01]  /*33b0*/  IMAD.IADD R4, R158, 0x1, R5 ;  /* 0x000000019e047824 */ /* 0x000fe200078e0205 */
[----:B------:R-:W-:Y:S01]  /*33c0*/  IADD3 R168, R145, R168, RZ ;  /* 0x000000a891a87210 */ /* 0x000fe20007ffe0ff */
[----:B------:R-:W-:Y:S01]  /*33d0*/  IMAD.IADD R2, R163, 0x1, R2 ;  /* 0x00000001a3027824 */ /* 0x000fe200078e0202 */
[----:B------:R-:W-:Y:S01]  /*33e0*/  IADD3 R91, R89, R8, RZ ;  /* 0x00000008595b7210 */ /* 0x000fe20007ffe0ff */
[----:B------:R-:W-:Y:S01]  /*33f0*/  IMAD R9, R18, c[0x0][0x21c], R9 ;  /* 0x0000870012097a24 */ /* 0x000fe200078e0209 */
[----:B------:R-:W-:Y:S01]  /*3400*/  SHF.R.S32.HI R106, RZ, 0x1f, R86 ;  /* 0x0000001fff6a7819 */ /* 0x000fe20000011456 */
[----:B------:R-:W-:Y:S01]  /*3410*/  IMAD.X R131, R23, 0x1, R26, P1 ;  /* 0x0000000117837824 */ /* 0x000fe200008e061a */
[----:B------:R-:W-:Y:S01]  /*3420*/  ISETP.GE.AND P1, PT, R190, 0x1, PT ;  /* 0x00000001be00780c */ /* 0x000fe20003f26270 */
[----:B------:R-:W-:Y:S01]  /*3430*/  IMAD.IADD R167, R147, 0x1, R167 ;  /* 0x0000000193a77824 */ /* 0x000fe200078e02a7 */
[----:B------:R-:W-:Y:S01]  /*3440*/  SHF.L.U32 R122, R4, 0x1, RZ ;  /* 0x00000001047a7819 */ /* 0x000fe200000006ff */
[----:B------:R-:W-:Y:S01]  /*3450*/  IMAD.IADD R104, R95, 0x1, R9 ;  /* 0x000000015f687824 */ /* 0x000fe200078e0209 */
[----:B------:R-:W-:Y:S01]  /*3460*/  SHF.L.U32 R119, R2, 0x1, RZ ;  /* 0x0000000102777819 */ /* 0x000fe200000006ff */
[----:B------:R-:W-:-:S02]  /*3470*/  IMAD.SHL.U32 R125, R6, 0x2, RZ ;  /* 0x00000002067d7824 */ /* 0x000fc400078e00ff */
[----:B------:R-:W-:Y:S02]  /*3480*/  IMAD.SHL.U32 R123, R7, 0x2, RZ ;  /* 0x00000002077b7824 */ /* 0x000fe400078e00ff */
[----:B------:R-:W-:Y:S02]  /*3490*/  IMAD.SHL.U32 R121, R3, 0x2, RZ ;  /* 0x0000000203797824 */ /* 0x000fe400078e00ff */
.L_x_839:
[----:B------:R-:W-:Y:S01]  /*34a0*/  SHF.R.S32.HI R90, RZ, 0x1f, R36 ;  /* 0x0000001fff5a7819 */ /* 0x000fe20000011424 */
[-C--:B-1----:R-:W-:Y:S01]  /*34b0*/  IMAD R2, R166, R36.reuse, RZ ;  /* 0x00000024a6027224 */ /* 0x082fe200078e02ff */
[----:B------:R-:W-:Y:S01]  /*34c0*/  ISETP.GE.AND P2, PT, R190, 0x1, PT ;  /* 0x00000001be00780c */ /* 0x000fe20003f46270 */
[----:B------:R-:W-:Y:S01]  /*34d0*/  IMAD.WIDE.U32 R68, R142, R36, RZ ;  /* 0x000000248e447225 */ /* 0x000fe200078e00ff */
[----:B------:R-:W-:Y:S04]  /*34e0*/  DEPBAR.LE SB0, 0x0 ;  /* 0x000080000000791a */ /* 0x000fe80000000000 */
[----:B------:R-:W-:Y:S01]  /*34f0*/  IADD3 R3, P1, P0, R112, R68, R179 ;  /* 0x0000004470037210 */ /* 0x000fe2000783e0b3 */
[----:B------:R-:W-:Y:S01]  /*3500*/  IMAD R2, R90, R142, R2 ;  /* 0x0000008e5a027224 */ /* 0x000fe200078e0202 */
[----:B------:R-:W-:Y:S01]  /*3510*/  WARPSYNC 0xffffffff ;  /* 0xffffffff00007948 */ /* 0x000fe20003800000 */
[----:B------:R-:W-:Y:S02]  /*3520*/  BAR.SYNC.DEFER_BLOCKING 0x0 ;  /* 0x0000000000007b1d */ /* 0x000fe40000010000 */
[----:B------:R-:W-:Y:S05]  /*3530*/  IMAD.IADD R70, R69, 0x1, R2 ;  /* 0x0000000145467824 */ /* 0x000fea00078e0202 */
[----:B------:R-:W-:Y:S02]  /*3540*/  IADD3.X R6, R108, R70, R170, P1, P0 ;  /* 0x000000466c067210 */ /* 0x000fe40000fe04aa */
[----:B------:R-:W-:Y:S04]  /*3550*/  IADD3 R4, P1, P0, R112, R68, R186 ;  /* 0x0000004470047210 */ /* 0x000fe8000783e0ba */
[----:B------:R-:W-:Y:S02]  /*3560*/  IADD3.X R7, R108, R70, R169, P1, P0 ;  /* 0x000000466c077210 */ /* 0x000fe40000fe04a9 */
[----:B------:R-:W-:Y:S05]  /*3570*/  IADD3 R2, P0, R112, R68, RZ ;  /* 0x0000004470027210 */ /* 0x000fea0007f1e0ff */
[----:B------:R-:W-:Y:S01]  /*3580*/  IMAD.X R5, R70, 0x1, R108, P0 ;  /* 0x0000000146057824 */ /* 0x000fe200000e066c */
[C---:B------:R-:W-:Y:S04]  /*3590*/  LEA R56, P0, R2.reuse, c[0x0][0x1c8], 0x1 ;  /* 0x0000720002387a11 */ /* 0x040fe800078008ff */
[----:B------:R-:W-:Y:S01]  /*35a0*/  LEA.HI.X R57, R2, c[0x0][0x1cc], R5, 0x1, P0 ;  /* 0x0000730002397a11 */ /* 0x000fe200000f0c05 */
[----:B------:R-:W-:Y:S01]  /*35b0*/  BSSY B2, `(.L_x_805) ;  /* 0x00003a2000027945 */ /* 0x000fe20003800000 */
[C---:B------:R-:W-:Y:S04]  /*35c0*/  LEA R60, P0, R3.reuse, c[0x0][0x1c8], 0x1 ;  /* 0x00007200033c7a11 */ /* 0x040fe800078008ff */
[----:B------:R-:W-:Y:S02]  /*35d0*/  LEA.HI.X R61, R3, c[0x0][0x1cc], R6, 0x1, P0 ;  /* 0x00007300033d7a11 */ /* 0x000fe400000f0c06 */
[C---:B------:R-:W-:Y:S04]  /*35e0*/  LEA R64, P0, R4.reuse, c[0x0][0x1c8], 0x1 ;  /* 0x0000720004407a11 */ /* 0x040fe800078008ff */
        /* <DEDUP_REMOVED lines=42> */
.L_x_809:
[----:B------:R-:W-:Y:S05]  /*3890*/  BSYNC B0 ;  /* 0x0000000000007941 */ /* 0x000fea0003800000 */
.L_x_808:
        /* <DEDUP_REMOVED lines=38> */
.L_x_811:
[----:B------:R-:W-:Y:S05]  /*3b00*/  BSYNC B0 ;  /* 0x0000000000007941 */ /* 0x000fea0003800000 */
.L_x_810:
        /* <DEDUP_REMOVED lines=37> */
.L_x_813:
[----:B------:R-:W-:Y:S05]  /*3d60*/  BSYNC B0 ;  /* 0x0000000000007941 */ /* 0x000fea0003800000 */
.L_x_812:
        /* <DEDUP_REMOVED lines=68> */
.L_x_817:
[----:B------:R-:W-:Y:S05]  /*41b0*/  BSYNC B0 ;  /* 0x0000000000007941 */ /* 0x000fea0003800000 */
.L_x_816:
        /* <DEDUP_REMOVED lines=55> */
.L_x_815:
[----:B------:R-:W-:Y:S05]  /*4530*/  BSYNC B1 ;  /* 0x0000000000017941 */ /* 0x000fea0003800000 */
.L_x_814:
        /* <DEDUP_REMOVED lines=56> */
.L_x_821:
[----:B------:R-:W-:Y:S05]  /*48c0*/  BSYNC B0 ;  /* 0x0000000000007941 */ /* 0x000fea0003800000 */
.L_x_820:
        /* <DEDUP_REMOVED lines=55> */
.L_x_819:
[----:B------:R-:W-:Y:S05]  /*4c40*/  BSYNC B1 ;  /* 0x0000000000017941 */ /* 0x000fea0003800000 */
.L_x_818:
        /* <DEDUP_REMOVED lines=55> */
.L_x_824:
[----:B------:R-:W-:Y:S05]  /*4fc0*/  BSYNC B0 ;  /* 0x0000000000007941 */ /* 0x000fea0003800000 */
.L_x_823:
        /* <DEDUP_REMOVED lines=56> */
.L_x_807:
        /* <DEDUP_REMOVED lines=11> */
[----:B------:R-:W-:Y:S01]  /*5400*/  CS2R R40, SRZ ;  /* 0x0000000000287805 */ /* 0x000fe2000001ff00 */
[----:B------:R-:W-:Y:S05]  /*5410*/  BSSY B0, `(.L_x_825) ;  /* 0x00000b7000007945 */ /* 0x000fea0003800000 */
        /* <DEDUP_REMOVED lines=23> */
[----:B------:R-:W-:Y:S05]  /*5590*/  ISETP.GE.OR P0, PT, R32, c[0x0][0x27c], P0 ;  /* 0x00009f0020007a0c */ /* 0x000fea0000706670 */
[----:B------:R1:W4:Y:S08]  /*55a0*/  @!P1 LDG.E.128 R24, [R6.64] ;  /* 0x0000000806189981 */ /* 0x000330000c1e1d00 */
[----:B---3--:R-:W-:Y:S05]  /*55b0*/  @!P0 IADD3 R2, P1, R98, R10, RZ ;  /* 0x0000000a62028210 */ /* 0x008fea0007f3e0ff */
[----:B------:R-:W-:Y:S01]  /*55c0*/  @!P0 IMAD.X R3, R31, 0x1, R110, P1 ;  /* 0x000000011f038824 */ /* 0x000fe200008e066e */
[C---:B------:R-:W-:Y:S04]  /*55d0*/  @!P0 LEA R10, P1, R2.reuse, c[0x0][0x270], 0x1 ;  /* 0x00009c00020a8a11 */ /* 0x040fe800078208ff */
[----:B------:R-:W-:Y:S02]  /*55e0*/  @!P0 LEA.HI.X R11, R2, c[0x0][0x274], R3, 0x1, P1 ;  /* 0x00009d00020b8a11 */ /* 0x000fe400008f0c03 */
[----:B------:R-:W-:Y:S03]  /*55f0*/  @!P0 IADD3 R3, P1, R96, R8, RZ ;  /* 0x0000000860038210 */ /* 0x000fe60007f3e0ff */
[----:B------:R3:W5:Y:S01]  /*5600*/  @!P0 LDG.E.128 R40, [R10.64] ;  /* 0x000000080a288981 */ /* 0x000762000c1e1d00 */
[----:B-1----:R-:W-:Y:S01]  /*5610*/  CS2R R6, SRZ ;  /* 0x0000000000067805 */ /* 0x002fe2000001ff00 */
[----:B------:R-:W-:Y:S01]  /*5620*/  @!P0 IMAD.X R4, R37, 0x1, R109, P1 ;  /* 0x0000000125048824 */ /* 0x000fe200008e066d */
[C---:B------:R-:W-:Y:S04]  /*5630*/  @!P0 LEA R2, P1, R3.reuse, c[0x0][0x288], 0x1 ;  /* 0x0000a20003028a11 */ /* 0x040fe800078208ff */
[----:B------:R-:W-:Y:S02]  /*5640*/  @!P0 LEA.HI.X R3, R3, c[0x0][0x28c], R4, 0x1, P1 ;  /* 0x0000a30003038a11 */ /* 0x000fe400008f0c04 */
[----:B------:R-:W-:Y:S01]  /*5650*/  CS2R R4, SRZ ;  /* 0x0000000000047805 */ /* 0x000fe2000001ff00 */
[----:B------:R-:W-:Y:S05]  /*5660*/  ISETP.GE.AND P1, PT, R32, c[0x0][0x27c], PT ;  /* 0x00009f0020007a0c */ /* 0x000fea0003f26270 */
[----:B------:R1:W5:Y:S01]  /*5670*/  @!P0 LDG.E.128 R4, [R2.64] ;  /* 0x0000000802048981 */ /* 0x000362000c1e1d00 */
[----:B------:R-:W-:Y:S01]  /*5680*/  ISETP.GE.OR P0, PT, R83, R67, P6 ;  /* 0x000000435300720c */ /* 0x000fe20003706670 */
        /* <DEDUP_REMOVED lines=24> */
[----:B------:R-:W-:-:S05]  /*5810*/  @P0 BRA `(.L_x_826) ;  /* 0x0000076000000947 */ /* 0x000fca0003800000 */
[--C-:B---3-5:R-:W-:Y:S01]  /*5820*/  IMAD.MOV.U32 R49, RZ, RZ, R43.reuse ;  /* 0x000000ffff317224 */ /* 0x128fe200078e002b */
        /* <DEDUP_REMOVED lines=8> */
[C---:B------:R-:W-:Y:S02]  /*58b0*/  IADD3.X R9, R87.reuse, R3, R107, P2, P0 ;  /* 0x0000000357097210 */ /* 0x040fe400017e046b */
[----:B------:R-:W-:Y:S02]  /*58c0*/  ISETP.GE.AND P0, PT, R86, c[0x0][0x1d4], PT ;  /* 0x0000750056007a0c */ /* 0x000fe40003f06270 */
[--C-:B------:R-:W-:Y:S02]  /*58d0*/  @!P1 SHF.R.U32.HI R11, RZ, 0x10, R5.reuse ;  /* 0x00000010ff0b9819 */ /* 0x100fe40000011605 */
[----:B------:R-:W-:Y:S02]  /*58e0*/  @!P1 SHF.R.U64 R10, R4, 0x10, R5 ;  /* 0x00000010040a9819 */ /* 0x000fe40000001205 */
[----:B------:R-:W-:Y:S02]  /*58f0*/  MOV R44, R41 ;  /* 0x00000029002c7202 */ /* 0x000fe40000000f00 */
[--C-:B------:R-:W-:Y:S02]  /*5900*/  @!P1 SHF.R.U32.HI R14, RZ, 0x10, R7.reuse ;  /* 0x00000010ff0e9819 */ /* 0x100fe40000011607 */
[----:B------:R-:W-:Y:S01]  /*5910*/  @!P1 SHF.R.U64 R12, R6, 0x10, R7 ;  /* 0x00000010060c9819 */ /* 0x000fe20000001207 */
[----:B------:R-:W-:Y:S01]  /*5920*/  @!P1 HADD2.F32 R6, -RZ, R6.H0_H0 ;  /* 0x20000006ff069230 */ /* 0x000fe20000004100 */
[--C-:B------:R-:W-:Y:S02]  /*5930*/  @!P1 SHF.R.U64 R46, R40, 0x10, R41.reuse ;  /* 0x00000010282e9819 */ /* 0x100fe40000001229 */
        /* <DEDUP_REMOVED lines=100> */
.L_x_826:
[----:B---3--:R-:W-:Y:S05]  /*5f80*/  BSYNC B0 ;  /* 0x0000000000007941 */ /* 0x008fea0003800000 */
.L_x_825:
[----:B------:R-:W-:Y:S01]  /*5f90*/  ISETP.GE.OR P0, PT, R140, R67, P6 ;  /* 0x000000438c00720c */ /* 0x000fe20003706670 */
[----:B------:R-:W-:Y:S01]  /*5fa0*/  @!UPT UIADD3 URZ, URZ, URZ, URZ ;  /* 0x0000003f3f3ff290 */ /* 0x000fe2000fffe03f */
[----:B------:R-:W-:Y:S11]  /*5fb0*/  BSSY B0, `(.L_x_827) ;  /* 0x0000071000007945 */ /* 0x000ff60003800000 */
[----:B------:R-:W-:-:S05]  /*5fc0*/  @P0 BRA `(.L_x_828) ;  /* 0x000006f000000947 */ /* 0x000fca0003800000 */
[----:B------:R-:W-:Y:S01]  /*5fd0*/  IADD3 R2, P0, R182, R68, RZ ;  /* 0x00000044b6027210 */ /* 0x000fe20007f1e0ff */
[----:B------:R-:W-:Y:S01]  /*5fe0*/  LDS.128 R44, [R121+0x2900] ;  /* 0x00290000792c7984 */ /* 0x000fe20000000c00 */
[----:B------:R-:W-:Y:S01]  /*5ff0*/  @!P1 SHF.R.U32.HI R10, RZ, 0x10, R23 ;  /* 0x00000010ff0a9819 */ /* 0x000fe20000011617 */
[--C-:B------:R-:W-:Y:S01]  /*6000*/  @!P1 HADD2.F32 R13, -RZ, R51.reuse.H0_H0 ;  /* 0x20000033ff0d9230 */ /* 0x100fe20000004100 */
[----:B------:R-:W-:Y:S01]  /*6010*/  IADD3.X R3, R70, R128, RZ, P0, !PT ;  /* 0x0000008046037210 */ /* 0x000fe200007fe4ff */
[----:B-----5:R-:W-:Y:S01]  /*6020*/  @!P1 HADD2.F32 R40, -RZ, R64.H0_H0 ;  /* 0x20000040ff289230 */ /* 0x020fe20000004100 */
[-C--:B------:R-:W-:Y:S02]  /*6030*/  IADD3 R4, P2, P0, R84, R2.reuse, R105 ;  /* 0x0000000254047210 */ /* 0x080fe4000785e069 */
[----:B------:R-:W-:Y:S01]  /*6040*/  @!P1 SHF.R.U64 R11, R22, 0x10, R23 ;  /* 0x00000010160b9819 */ /* 0x000fe20000001217 */
[----:B-1----:R-:W1:Y:S01]  /*6050*/  LDS.128 R16, [R125+0x2900] ;  /* 0x002900007d107984 */ /* 0x002e620000000c00 */
[CC--:B------:R-:W-:Y:S02]  /*6060*/  IADD3.X R5, R87.reuse, R3.reuse, R107, P2, P0 ;  /* 0x0000000357057210 */ /* 0x0c0fe400017e046b */
        /* <DEDUP_REMOVED lines=101> */
.L_x_828:
[----:B------:R-:W-:Y:S05]  /*66c0*/  BSYNC B0 ;  /* 0x0000000000007941 */ /* 0x000fea0003800000 */
.L_x_827:
[----:B------:R-:W-:Y:S05]  /*66d0*/  IADD3 R50, P0, R180, R68, RZ ;  /* 0x00000044b4327210 */ /* 0x000fea0007f1e0ff */
[----:B------:R-:W-:Y:S01]  /*66e0*/  IMAD.X R49, R70, 0x1, R127, P0 ;  /* 0x0000000146317824 */ /* 0x000fe200000e067f */
[----:B------:R-:W-:Y:S11]  /*66f0*/  ISETP.GE.OR P0, PT, R141, R67, P6 ;  /* 0x000000438d00720c */ /* 0x000ff60003706670 */
[----:B------:R-:W-:Y:S02]  /*6700*/  @!UPT UIADD3 URZ, URZ, URZ, URZ ;  /* 0x0000003f3f3ff290 */ /* 0x000fe4000fffe03f */
[----:B------:R-:W-:-:S05]  /*6710*/  @P0 BRA `(.L_x_822) ;  /* 0x000008b000000947 */ /* 0x000fca0003800000 */
[----:B------:R-:W-:Y:S01]  /*6720*/  IADD3 R2, P2, P0, R84, R50, R105 ;  /* 0x0000003254027210 */ /* 0x000fe2000785e069 */
[----:B-----5:R-:W-:Y:S01]  /*6730*/  LDS.128 R40, [R119+0x2900] ;  /* 0x0029000077287984 */ /* 0x020fe20000000c00 */
[----:B------:R-:W-:Y:S01]  /*6740*/  @!P1 SHF.R.U32.HI R6, RZ, 0x10, R25 ;  /* 0x00000010ff069819 */ /* 0x000fe20000011619 */
[--C-:B------:R-:W-:Y:S01]  /*6750*/  @!P1 HADD2.F32 R13, -RZ, R65.reuse.H0_H0 ;  /* 0x20000041ff0d9230 */ /* 0x100fe20000004100 */
[----:B------:R-:W-:Y:S01]  /*6760*/  IADD3.X R3, R87, R49, R107, P2, P0 ;  /* 0x0000003157037210 */ /* 0x000fe200017e046b */
[----:B------:R-:W-:Y:S01]  /*6770*/  @!P1 HADD2.F32 R20, -RZ, R65.H1_H1 ;  /* 0x30000041ff149230 */ /* 0x000fe20000004100 */
[----:B-1----:R-:W-:Y:S01]  /*6780*/  LEA R46, P0, R2, c[0x0][0x1c8], 0x1 ;  /* 0x00007200022e7a11 */ /* 0x002fe200078008ff */
[----:B------:R-:W-:Y:S01]  /*6790*/  @!P1 HADD2.F32 R31, -RZ, R66.H0_H0 ;  /* 0x20000042ff1f9230 */ /* 0x000fe20000004100 */
[----:B------:R-:W-:Y:S01]  /*67a0*/  @!P1 SHF.R.U64 R11, R26, 0x10, R27 ;  /* 0x000000101a0b9819 */ /* 0x000fe2000000121b */
[----:B------:R-:W1:Y:S01]  /*67b0*/  LDS.128 R16, [R123+0x2900] ;  /* 0x002900007b107984 */ /* 0x000e620000000c00 */
[----:B------:R-:W-:Y:S01]  /*67c0*/  LEA.HI.X R47, R2, c[0x0][0x1cc], R3, 0x1, P0 ;  /* 0x00007300022f7a11 */ /* 0x000fe200000f0c03 */
[--C-:B------:R-:W-:Y:S01]  /*67d0*/  @!P1 HADD2.F32 R2, -RZ, R34.reuse.H0_H0 ;  /* 0x20000022ff029230 */ /* 0x100fe20000004100 */
[----:B------:R-:W-:Y:S01]  /*67e0*/  @!P1 SHF.R.U32.HI R10, RZ, 0x10, R27 ;  /* 0x00000010ff0a9819 */ /* 0x000fe2000001161b */
[----:B------:R-:W-:Y:S01]  /*67f0*/  @!P1 HADD2.F32 R3, -RZ, R34.H1_H1 ;  /* 0x30000022ff039230 */ /* 0x000fe20000004100 */
[----:B------:R-:W-:Y:S02]  /*6800*/  @!P1 SHF.R.U32.HI R22, RZ, 0x10, R61 ;  /* 0x00000010ff169819 */ /* 0x000fe4000001163d */
[----:B------:R-:W-:Y:S02]  /*6810*/  @!P1 SHF.R.U64 R9, R24, 0x10, R25 ;  /* 0x0000001018099819 */ /* 0x000fe40000001219 */
[----:B------:R-:W-:Y:S01]  /*6820*/  @!P1 SHF.R.U64 R24, R60, 0x10, R61 ;  /* 0x000000103c189819 */ /* 0x000fe2000000123d */
[----:B------:R-:W-:Y:S01]  /*6830*/  @!P1 HADD2.F32 R22, -RZ, R22.H0_H0 ;  /* 0x20000016ff169230 */ /* 0x000fe20000004100 */
[--C-:B------:R-:W-:Y:S02]  /*6840*/  @!P1 SHF.R.U32.HI R25, RZ, 0x10, R63.reuse ;  /* 0x00000010ff199819 */ /* 0x100fe4000001163f */
[----:B------:R-:W-:Y:S02]  /*6850*/  @!P1 SHF.R.U64 R26, R62, 0x10, R63 ;  /* 0x000000103e1a9819 */ /* 0x000fe4000000123f */
[----:B------:R-:W-:Y:S01]  /*6860*/  ISETP.GE.AND P0, PT, R86, c[0x0][0x1d4], PT ;  /* 0x0000750056007a0c */ /* 0x000fe20003f06270 */
[----:B------:R-:W-:Y:S02]  /*6870*/  @!P1 HADD2.F32 R37, -RZ, R25.H0_H0 ;  /* 0x20000019ff259230 */ /* 0x000fe40000004100 */
[----:B------:R-:W-:Y:S01]  /*6880*/  @!P1 HADD2.F32 R26, -RZ, R26.H0_H0 ;  /* 0x2000001aff1a9230 */ /* 0x000fe20000004100 */
[----:B-1----:R-:W-:Y:S02]  /*6890*/  @!P1 MOV R8, R16 ;  /* 0x0000001000089202 */ /* 0x002fe40000000f00 */
[----:B------:R-:W-:Y:S02]  /*68a0*/  @!P1 MOV R23, R40 ;  /* 0x0000002800179202 */ /* 0x000fe40000000f00 */
[----:B------:R-:W-:Y:S01]  /*68b0*/  @!P1 MOV R14, R41 ;  /* 0x00000029000e9202 */ /* 0x000fe20000000f00 */
[----:B------:R-:W-:Y:S01]  /*68c0*/  @!P1 HADD2.F32 R4, -RZ, R8.H0_H0 ;  /* 0x20000008ff049230 */ /* 0x000fe20000004100 */
[----:B------:R-:W-:Y:S01]  /*68d0*/  @!P1 MOV R7, R17 ;  /* 0x0000001100079202 */ /* 0x000fe20000000f00 */
[----:B------:R-:W-:Y:S02]  /*68e0*/  @!P1 HADD2.F32 R12, -RZ, R23.H0_H0 ;  /* 0x20000017ff0c9230 */ /* 0x000fe40000004100 */
[----:B------:R-:W-:Y:S02]  /*68f0*/  @!P1 HADD2.F32 R15, -RZ, R14.H0_H0 ;  /* 0x2000000eff0f9230 */ /* 0x000fe40000004100 */
[--C-:B------:R-:W-:Y:S01]  /*6900*/  @!P1 HADD2.F32 R5, -RZ, R7.reuse.H0_H0 ;  /* 0x20000007ff059230 */ /* 0x100fe20000004100 */
[-C--:B------:R-:W-:Y:S01]  /*6910*/  @!P1 FMUL.FTZ R27, R12, R2.reuse ;  /* 0x000000020c1b9220 */ /* 0x080fe20000410000 */
[----:B------:R-:W-:Y:S01]  /*6920*/  @!P1 HADD2.F32 R7, -RZ, R7.H1_H1 ;  /* 0x30000007ff079230 */ /* 0x000fe20000004100 */
[----:B------:R-:W-:Y:S01]  /*6930*/  @!P1 FMUL.FTZ R21, R15, R3 ;  /* 0x000000030f159220 */ /* 0x000fe20000410000 */
[----:B------:R-:W-:Y:S01]  /*6940*/  @!P1 HADD2.F32 R8, -RZ, R8.H1_H1 ;  /* 0x30000008ff089230 */ /* 0x000fe20000004100 */
[C---:B------:R-:W-:Y:S02]  /*6950*/  @!P1 FMUL.FTZ R2, R4.reuse, R2 ;  /* 0x0000000204029220 */ /* 0x040fe40000410000 */
[----:B------:R-:W-:Y:S02]  /*6960*/  @!P1 FFMA.FTZ R52, R4, R13, -R27 ;  /* 0x0000000d04349223 */ /* 0x000fe4000001081b */
[C---:B------:R-:W-:Y:S01]  /*6970*/  @!P1 FMUL.FTZ R4, R5.reuse, R3 ;  /* 0x0000000305049220 */ /* 0x040fe20000410000 */
[----:B------:R-:W-:Y:S01]  /*6980*/  @!P1 HADD2.F32 R3, -RZ, R6.H0_H0 ;  /* 0x20000006ff039230 */ /* 0x000fe20000004100 */
[----:B------:R-:W-:Y:S01]  /*6990*/  @!P1 FFMA.FTZ R51, R5, R20, -R21 ;  /* 0x0000001405339223 */ /* 0x000fe20000010815 */
[----:B------:R-:W-:Y:S01]  /*69a0*/  @!P1 HADD2.F32 R21, -RZ, R14.H1_H1 ;  /* 0x3000000eff159230 */ /* 0x000fe20000004100 */
[----:B------:R-:W-:Y:S01]  /*69b0*/  @!P1 FFMA.FTZ R2, R12, R13, R2 ;  /* 0x0000000d0c029223 */ /* 0x000fe20000010002 */
[----:B------:R-:W-:Y:S01]  /*69c0*/  @!P1 HADD2.F32 R13, -RZ, R23.H1_H1 ;  /* 0x30000017ff0d9230 */ /* 0x000fe20000004100 */
[-C--:B------:R-:W-:Y:S01]  /*69d0*/  @!P1 FMUL.FTZ R5, R7, R3.reuse ;  /* 0x0000000307059220 */ /* 0x080fe20000410000 */
[----:B------:R-:W-:Y:S01]  /*69e0*/  @!P1 HADD2.F32 R6, -RZ, R9.H0_H0 ;  /* 0x20000009ff069230 */ /* 0x000fe20000004100 */
[----:B------:R-:W-:Y:S01]  /*69f0*/  @!P1 FMUL.FTZ R9, R21, R3 ;  /* 0x0000000315099220 */ /* 0x000fe20000410000 */
[----:B------:R-:W-:Y:S01]  /*6a00*/  @!P1 MOV R12, R43 ;  /* 0x0000002b000c9202 */ /* 0x000fe20000000f00 */
[----:B------:R-:W-:Y:S02]  /*6a10*/  @!P1 HADD2.F32 R14, -RZ, R24.H0_H0 ;  /* 0x20000018ff0e9230 */ /* 0x000fe40000004100 */
        /* <DEDUP_REMOVED lines=9> */
[--C-:B------:R-:W-:Y:S01]  /*6ab0*/  @!P1 HADD2.F32 R10, -RZ, R7.reuse.H0_H0 ;  /* 0x20000007ff0a9230 */ /* 0x100fe20000004100 */
[----:B------:R-:W-:Y:S01]  /*6ac0*/  @!P1 FFMA.FTZ R4, R15, R20, R4 ;  /* 0x000000140f049223 */ /* 0x000fe20000010004 */
[----:B------:R-:W-:Y:S01]  /*6ad0*/  @!P1 HADD2.F32 R34, -RZ, R12.H1_H1 ;  /* 0x3000000cff229230 */ /* 0x000fe20000004100 */
[-C--:B------:R-:W-:Y:S01]  /*6ae0*/  @!P1 FMUL.FTZ R12, R27, R6.reuse ;  /* 0x000000061b0c9220 */ /* 0x080fe20000410000 */
[----:B------:R-:W-:Y:S01]  /*6af0*/  @!P1 HADD2.F32 R7, -RZ, R7.H1_H1 ;  /* 0x30000007ff079230 */ /* 0x000fe20000004100 */
[----:B------:R-:W-:Y:S01]  /*6b00*/  @!P1 FMUL.FTZ R8, R10, R6 ;  /* 0x000000060a089220 */ /* 0x000fe20000410000 */
[----:B------:R-:W-:Y:S01]  /*6b10*/  @!P1 F2FP.PACK_AB R14, R48, R51 ;  /* 0x00000033300e923e */ /* 0x000fe200000000ff */
[----:B------:R-:W-:Y:S01]  /*6b20*/  @!P1 FMUL.FTZ R6, R34, R9 ;  /* 0x0000000922069220 */ /* 0x000fe20000410000 */
[----:B------:R-:W-:Y:S01]  /*6b30*/  @!P1 F2FP.PACK_AB R13, R45, R52 ;  /* 0x000000342d0d923e */ /* 0x000fe200000000ff */
[----:B------:R-:W-:Y:S01]  /*6b40*/  @!P1 FFMA.FTZ R44, R10, R31, -R12 ;  /* 0x0000001f0a2c9223 */ /* 0x000fe2000001080c */
[----:B------:R-:W-:Y:S01]  /*6b50*/  @!P1 MOV R12, R42 ;  /* 0x0000002a000c9202 */ /* 0x000fe20000000f00 */
[C---:B------:R-:W-:Y:S01]  /*6b60*/  @!P1 FMUL.FTZ R9, R7.reuse, R9 ;  /* 0x0000000907099220 */ /* 0x040fe20000410000 */
[----:B------:R-:W-:Y:S01]  /*6b70*/  @!P1 MOV R16, R13 ;  /* 0x0000000d00109202 */ /* 0x000fe20000000f00 */
[----:B------:R-:W-:Y:S01]  /*6b80*/  @!P1 FFMA.FTZ R39, R7, R37, -R6 ;  /* 0x0000002507279223 */ /* 0x000fe20000010806 */
[----:B------:R-:W-:Y:S01]  /*6b90*/  @!P1 MOV R17, R14 ;  /* 0x0000000e00119202 */ /* 0x000fe20000000f00 */
[----:B------:R-:W-:Y:S01]  /*6ba0*/  @!P1 IMAD.MOV.U32 R7, RZ, RZ, R18 ;  /* 0x000000ffff079224 */ /* 0x000fe200078e0012 */
[----:B------:R-:W-:Y:S01]  /*6bb0*/  @!P1 HADD2.F32 R6, -RZ, R35.H1_H1 ;  /* 0x30000023ff069230 */ /* 0x000fe20000004100 */
[----:B------:R-:W-:Y:S01]  /*6bc0*/  @!P1 FFMA.FTZ R5, R21, R22, R5 ;  /* 0x0000001615059223 */ /* 0x000fe20000010005 */
[--C-:B------:R-:W-:Y:S02]  /*6bd0*/  @!P1 HADD2.F32 R23, -RZ, R12.reuse.H0_H0 ;  /* 0x2000000cff179230 */ /* 0x100fe40000004100 */
[----:B------:R-:W-:Y:S02]  /*6be0*/  @!P1 HADD2.F32 R10, -RZ, R11.H0_H0 ;  /* 0x2000000bff0a9230 */ /* 0x000fe40000004100 */
[----:B------:R-:W-:Y:S01]  /*6bf0*/  @!P1 F2FP.PACK_AB R4, R5, R4 ;  /* 0x000000040504923e */ /* 0x000fe200000000ff */
[----:B------:R-:W-:Y:S02]  /*6c00*/  @!P1 HADD2.F32 R25, -RZ, R12.H1_H1 ;  /* 0x3000000cff199230 */ /* 0x000fe40000004100 */
[--C-:B------:R-:W-:Y:S01]  /*6c10*/  @!P1 HADD2.F32 R12, -RZ, R7.reuse.H0_H0 ;  /* 0x20000007ff0c9230 */ /* 0x100fe20000004100 */
[----:B------:R-:W-:Y:S01]  /*6c20*/  @!P1 MOV R41, R4 ;  /* 0x0000000400299202 */ /* 0x000fe20000000f00 */
[----:B------:R-:W-:Y:S01]  /*6c30*/  @!P1 HADD2.F32 R11, -RZ, R7.H1_H1 ;  /* 0x30000007ff0b9230 */ /* 0x000fe20000004100 */
[----:B------:R-:W-:Y:S01]  /*6c40*/  @!P1 FMUL.FTZ R7, R23, R6 ;  /* 0x0000000617079220 */ /* 0x000fe20000410000 */
[----:B------:R-:W-:Y:S01]  /*6c50*/  @!P1 HADD2.F32 R24, -RZ, R66.H1_H1 ;  /* 0x30000042ff189230 */ /* 0x000fe20000004100 */
[----:B------:R-:W-:Y:S02]  /*6c60*/  @!P1 FMUL.FTZ R35, R25, R10 ;  /* 0x0000000a19239220 */ /* 0x000fe40000410000 */
[C---:B------:R-:W-:Y:S02]  /*6c70*/  @!P1 FMUL.FTZ R6, R12.reuse, R6 ;  /* 0x000000060c069220 */ /* 0x040fe40000410000 */
[----:B------:R-:W-:Y:S01]  /*6c80*/  @!P1 FFMA.FTZ R38, R12, R24, -R7 ;  /* 0x000000180c269223 */ /* 0x000fe20000010807 */
[----:B------:R-:W-:Y:S01]  /*6c90*/  @!P1 F2FP.PACK_AB R12, R39, R44 ;  /* 0x0000002c270c923e */ /* 0x000fe200000000ff */
[C---:B------:R-:W-:Y:S02]  /*6ca0*/  @!P1 FFMA.FTZ R35, R11.reuse, R26, -R35 ;  /* 0x0000001a0b239223 */ /* 0x040fe40000010823 */
[----:B------:R-:W-:Y:S01]  /*6cb0*/  @!P1 FMUL.FTZ R7, R11, R10 ;  /* 0x0000000a0b079220 */ /* 0x000fe20000410000 */
[----:B------:R-:W-:Y:S01]  /*6cc0*/  @!P1 F2FP.PACK_AB R10, R3, R2 ;  /* 0x00000002030a923e */ /* 0x000fe200000000ff */
[----:B------:R-:W-:Y:S01]  /*6cd0*/  @!P1 IMAD.MOV.U32 R19, RZ, RZ, R12 ;  /* 0x000000ffff139224 */ /* 0x000fe200078e000c */
[----:B------:R-:W-:Y:S01]  /*6ce0*/  @!P1 F2FP.PACK_AB R11, R35, R38 ;  /* 0x00000026230b923e */ /* 0x000fe200000000ff */
[----:B------:R-:W-:Y:S01]  /*6cf0*/  @!P1 FFMA.FTZ R6, R23, R24, R6 ;  /* 0x0000001817069223 */ /* 0x000fe20000010006 */
[----:B------:R-:W-:Y:S01]  /*6d00*/  @!P1 MOV R40, R10 ;  /* 0x0000000a00289202 */ /* 0x000fe20000000f00 */
[----:B------:R-:W-:Y:S01]  /*6d10*/  @!P1 FFMA.FTZ R7, R25, R26, R7 ;  /* 0x0000001a19079223 */ /* 0x000fe20000010007 */
[----:B------:R-:W-:Y:S01]  /*6d20*/  @!P1 MOV R18, R11 ;  /* 0x0000000b00129202 */ /* 0x000fe20000000f00 */
[----:B------:R-:W-:Y:S02]  /*6d30*/  @!P1 FFMA.FTZ R8, R27, R31, R8 ;  /* 0x0000001f1b089223 */ /* 0x000fe40000010008 */
[----:B------:R-:W-:Y:S01]  /*6d40*/  @!P1 FFMA.FTZ R9, R34, R37, R9 ;  /* 0x0000002522099223 */ /* 0x000fe20000010009 */
[----:B------:R-:W-:Y:S01]  /*6d50*/  @!P1 F2FP.PACK_AB R3, R7, R6 ;  /* 0x000000060703923e */ /* 0x000fe200000000ff */
[----:B------:R1:W-:Y:S03]  /*6d60*/  STG.E.128 [R46.64], R16 ;  /* 0x000000102e007986 */ /* 0x0003e6000c101d08 */
        /* <DEDUP_REMOVED lines=10> */
.L_x_806:
        /* <DEDUP_REMOVED lines=11> */
.L_x_830:
[----:B------:R-:W-:Y:S05]  /*6ec0*/  BSYNC B0 ;  /* 0x0000000000007941 */ /* 0x000fea0003800000 */
.L_x_829:
        /* <DEDUP_REMOVED lines=8> */
.L_x_832:
[----:B------:R-:W-:Y:S05]  /*6f50*/  BSYNC B0 ;  /* 0x0000000000007941 */ /* 0x000fea0003800000 */
.L_x_831:
[----:B------:R-:W-:Y:S11]  /*6f60*/  ISETP.GE.AND P0, PT, R141, R2, PT ;  /* 0x000000028d00720c */ /* 0x000ff60003f06270 */
[----:B------:R-:W-:Y:S02]  /*6f70*/  @!UPT UIADD3 URZ, URZ, URZ, URZ ;  /* 0x0000003f3f3ff290 */ /* 0x000fe4000fffe03f */
[----:B------:R-:W-:-:S05]  /*6f80*/  @P0 BRA `(.L_x_822) ;  /* 0x0000004000000947 */ /* 0x000fca0003800000 */
[----:B-1----:R-:W1:Y:S04]  /*6f90*/  @!P6 LDS.128 R8, [R81+0x4800] ;  /* 0x004800005108e984 */ /* 0x002e680000000c00 */
[----:B------:R-:W2:Y:S04]  /*6fa0*/  @!P1 LDS.128 R4, [R82+0x4800] ;  /* 0x0048000052049984 */ /* 0x000ea80000000c00 */
[----:B-1----:R1:W-:Y:S04]  /*6fb0*/  @!P6 STG.E.128 [R64.64], R8 ;  /* 0x000000084000e986 */ /* 0x0023e8000c101d08 */
[----:B--2---:R1:W-:Y:S02]  /*6fc0*/  @!P1 STG.E.128 [R64.64+0x40], R4 ;  /* 0x0000400440009986 */ /* 0x0043e4000c101d08 */
.L_x_822:
[----:B------:R-:W-:Y:S05]  /*6fd0*/  BSYNC B2 ;  /* 0x0000000000027941 */ /* 0x000fea0003800000 */
.L_x_805:
[----:B--2---:R-:W-:Y:S01]  /*6fe0*/  IMAD R2, R90, 0x50, RZ ;  /* 0x000000505a027824 */ /* 0x004fe200078e02ff */
[----:B------:R-:W-:Y:S01]  /*6ff0*/  BSSY B0, `(.L_x_833) ;  /* 0x000005e000007945 */ /* 0x000fe20003800000 */
[----:B-1----:R-:W-:Y:S04]  /*7000*/  IMAD.WIDE.U32 R16, R36, 0x50, RZ ;  /* 0x0000005024107825 */ /* 0x002fe800078e00ff */
[----:B------:R-:W-:Y:S01]  /*7010*/  IMAD.IADD R18, R17, 0x1, R2 ;  /* 0x0000000111127824 */ /* 0x000fe200078e0202 */
[----:B------:R-:W-:Y:S01]  /*7020*/  IADD3 R2, P0, R124, R16, RZ ;  /* 0x000000107c027210 */ /* 0x000fe20007f1e0ff */
[----:B------:R-:W-:Y:S04]  /*7030*/  IMAD R17, R36, -0x50, RZ ;  /* 0xffffffb024117824 */ /* 0x000fe800078e02ff */
[----:B------:R-:W-:Y:S01]  /*7040*/  IMAD.X R3, R18, 0x1, R133, P0 ;  /* 0x0000000112037824 */ /* 0x000fe200000e0685 */
[----:B-----5:R-:W-:Y:S04]  /*7050*/  IADD3 R4, R118, R17, RZ ;  /* 0x0000001176047210 */ /* 0x020fe80007ffe0ff */
[C---:B------:R-:W-:Y:S02]  /*7060*/  ISETP.GE.AND P3, PT, R4.reuse, 0x11, PT ;  /* 0x000000110400780c */ /* 0x040fe40003f66270 */
[C---:B------:R-:W-:Y:S02]  /*7070*/  ISETP.GE.AND P4, PT, R4.reuse, 0x1, PT ;  /* 0x000000010400780c */ /* 0x040fe40003f86270 */
[C---:B------:R-:W-:Y:S02]  /*7080*/  ISETP.GE.AND P2, PT, R4.reuse, 0x21, PT ;  /* 0x000000210400780c */ /* 0x040fe40003f46270 */
[----:B------:R-:W-:Y:S07]  /*7090*/  ISETP.GE.AND P1, PT, R4, 0x31, PT ;  /* 0x000000310400780c */ /* 0x000fee0003f26270 */
        /* <DEDUP_REMOVED lines=22> */
[-C--:B------:R-:W-:Y:S03]  /*7200*/  @P2 MOV R6, R88.reuse ;  /* 0x0000005800062202 */ /* 0x080fe60000000f00 */
        /* <DEDUP_REMOVED lines=15> */
[C---:B------:R-:W-:Y:S03]  /*7300*/  @P1 LEA R8, P5, R2.reuse, c[0x0][0x250], 0x1 ;  /* 0x0000940002081a11 */ /* 0x040fe600078a08ff */
        /* <DEDUP_REMOVED lines=9> */
[----:B------:R-:W-:Y:S02]  /*73a0*/  @P0 LEA.HI.X R5, R2, c[0x0][0x254], R3, 0x1, P5 ;  /* 0x0000950002050a11 */ /* 0x000fe400028f0c03 */
[----:B------:R-:W-:Y:S02]  /*73b0*/  ISETP.NE.AND P5, PT, R134, RZ, PT ;  /* 0x000000ff8600720c */ /* 0x000fe40003fa5270 */
[----:B------:R-:W-:Y:S04]  /*73c0*/  IADD3 R2, R17, R0, RZ ;  /* 0x0000000011027210 */ /* 0x000fe80007ffe0ff */
[----:B------:R-:W-:Y:S07]  /*73d0*/  IMNMX R7, R2, 0x50, PT ;  /* 0x0000005002077817 */ /* 0x000fee0003800200 */
[----:B------:R-:W-:Y:S01]  /*73e0*/  @!PT LDS RZ, [RZ] ;  /* 0x00000000fffff984 */ /* 0x000fe20000000800 */
[----:B------:R-:W-:Y:S01]  /*73f0*/  @!PT LDS RZ, [RZ] ;  /* 0x00000000fffff984 */ /* 0x000fe20000000800 */
[----:B------:R-:W-:Y:S01]  /*7400*/  @!PT LDS RZ, [RZ] ;  /* 0x00000000fffff984 */ /* 0x000fe20000000800 */
[----:B------:R1:W-:Y:S08]  /*7410*/  @P4 LDGSTS.E.BYPASS.LTC128B.128 [R219+0x100], [R14.64], !P5 ;  /* 0x001000000edb4fae */ /* 0x0003f0000e901d48 */
[----:B------:R2:W-:Y:S08]  /*7420*/  @P3 LDGSTS.E.BYPASS.LTC128B.128 [R219+0x900], [R12.64], !P5 ;  /* 0x009000000cdb3fae */ /* 0x0005f0000e901d48 */
[----:B------:R1:W-:Y:S01]  /*7430*/  @P2 LDGSTS.E.BYPASS.LTC128B.128 [R219+0x1100], [R10.64], !P5 ;  /* 0x011000000adb2fae */ /* 0x0003e2000e901d48 */
[----:B------:R-:W-:Y:S07]  /*7440*/  IADD3 R6, P2, R132, R16, RZ ;  /* 0x0000001084067210 */ /* 0x000fee0007f5e0ff */
[----:B------:R1:W-:Y:S08]  /*7450*/  @P1 LDGSTS.E.BYPASS.LTC128B.128 [R219+0x1900], [R8.64], !P5 ;  /* 0x0190000008db1fae */ /* 0x0003f0000e901d48 */
[----:B------:R1:W-:Y:S01]  /*7460*/  @P0 LDGSTS.E.BYPASS.LTC128B.128 [R219+0x2100], [R4.64], !P5 ;  /* 0x0210000004db0fae */ /* 0x0003e2000e901d48 */
[----:B------:R-:W-:Y:S01]  /*7470*/  ISETP.GE.AND P0, PT, R83, R7, PT ;  /* 0x000000075300720c */ /* 0x000fe20003f06270 */
[----:B--2---:R-:W-:Y:S06]  /*7480*/  IMAD.X R12, R18, 0x1, R131, P2 ;  /* 0x00000001120c7824 */ /* 0x004fec00010e0683 */
[----:B------:R-:W0:Y:S01]  /*7490*/  LDGDEPBAR ;  /* 0x00000000000079af */ /* 0x000e220000000000 */
[----:B------:R-:W-:Y:S07]  /*74a0*/  DEPBAR.LE SB0, 0x0 ;  /* 0x000080000000791a */ /* 0x000fee0000000000 */
[----:B------:R-:W-:Y:S06]  /*74b0*/  BAR.SYNC.DEFER_BLOCKING 0x0 ;  /* 0x0000000000007b1d */ /* 0x000fec0000010000 */
[----:B------:R-:W-:-:S05]  /*74c0*/  @P0 BRA `(.L_x_834) ;  /* 0x0000010000000947 */ /* 0x000fca0003800000 */
[----:B-1----:R-:W-:Y:S01]  /*74d0*/  MOV R5, R104 ;  /* 0x0000006800057202 */ /* 0x002fe20000000f00 */
[----:B------:R-:W-:Y:S02]  /*74e0*/  IMAD R2, R12, c[0x0][0x208], RZ ;  /* 0x000082000c027a24 */ /* 0x000fe400078e02ff */
[----:B------:R-:W-:Y:S02]  /*74f0*/  IMAD.MOV.U32 R4, RZ, RZ, R94 ;  /* 0x000000ffff047224 */ /* 0x000fe400078e005e */
[C---:B------:R-:W-:Y:S02]  /*7500*/  IMAD R2, R6.reuse, c[0x0][0x20c], R2 ;  /* 0x0000830006027a24 */ /* 0x040fe400078e0202 */
[----:B------:R-:W-:Y:S04]  /*7510*/  IMAD.WIDE.U32 R4, R6, c[0x0][0x208], R4 ;  /* 0x0000820006047a25 */ /* 0x000fe800078e0004 */
[----:B------:R-:W-:Y:S01]  /*7520*/  IMAD.IADD R3, R5, 0x1, R2 ;  /* 0x0000000105037824 */ /* 0x000fe200078e0202 */
[C---:B------:R-:W-:Y:S04]  /*7530*/  LEA R2, P0, R4.reuse, c[0x0][0x1f8], 0x1 ;  /* 0x00007e0004027a11 */ /* 0x040fe800078008ff */
[----:B------:R-:W-:Y:S02]  /*7540*/  LEA.HI.X R3, R4, c[0x0][0x1fc], R3, 0x1, P0 ;  /* 0x00007f0004037a11 */ /* 0x000fe400000f0c03 */
[----:B------:R-:W-:Y:S11]  /*7550*/  ISETP.GE.AND P0, PT, R32, c[0x0][0x1d4], PT ;  /* 0x0000750020007a0c */ /* 0x000ff60003f06270 */
[----:B------:R-:W-:Y:S02]  /*7560*/  @!UPT UIADD3 URZ, URZ, URZ, URZ ;  /* 0x0000003f3f3ff290 */ /* 0x000fe4000fffe03f */
[----:B------:R-:W1:Y:S04]  /*7570*/  @!P0 LDS.128 R8, [R81] ;  /* 0x0000000051088984 */ /* 0x000e680000000c00 */
[----:B-1----:R-:W-:Y:S01]  /*7580*/  @!P0 STG.E.128 [R2.64], R8 ;  /* 0x0000000802008986 */ /* 0x002fe2000c101d08 */
[----:B------:R-:W-:Y:S11]  /*7590*/  ISETP.GE.AND P0, PT, R93, c[0x0][0x1d4], PT ;  /* 0x000075005d007a0c */ /* 0x000ff60003f06270 */
[----:B------:R-:W-:Y:S02]  /*75a0*/  @!UPT UIADD3 URZ, URZ, URZ, URZ ;  /* 0x0000003f3f3ff290 */ /* 0x000fe4000fffe03f */
[----:B------:R-:W1:Y:S04]  /*75b0*/  @!P0 LDS.128 R8, [R82] ;  /* 0x0000000052088984 */ /* 0x000e680000000c00 */
[----:B-1----:R1:W-:Y:S02]  /*75c0*/  @!P0 STG.E.128 [R2.64+0x40], R8 ;  /* 0x0000400802008986 */ /* 0x0023e4000c101d08 */
.L_x_834:
[----:B-1----:R-:W-:Y:S05]  /*75d0*/  BSYNC B0 ;  /* 0x0000000000007941 */ /* 0x002fea0003800000 */
.L_x_833:
[----:B------:R-:W-:Y:S01]  /*75e0*/  ISETP.GE.AND P0, PT, R140, R7, PT ;  /* 0x000000078c00720c */ /* 0x000fe20003f06270 */
[----:B------:R-:W-:Y:S01]  /*75f0*/  @!UPT UIADD3 URZ, URZ, URZ, URZ ;  /* 0x0000003f3f3ff290 */ /* 0x000fe2000fffe03f */
[----:B------:R-:W-:Y:S11]  /*7600*/  BSSY B0, `(.L_x_835) ;  /* 0x0000014000007945 */ /* 0x000ff60003800000 */
[----:B------:R-:W-:-:S05]  /*7610*/  @P0 BRA `(.L_x_836) ;  /* 0x0000012000000947 */ /* 0x000fca0003800000 */
[----:B------:R-:W-:Y:S01]  /*7620*/  IADD3 R2, P0, R6, 0x20, RZ ;  /* 0x0000002006027810 */ /* 0x000fe20007f1e0ff */
[----:B------:R-:W-:Y:S01]  /*7630*/  IMAD.MOV.U32 R4, RZ, RZ, R94 ;  /* 0x000000ffff047224 */ /* 0x000fe200078e005e */
[----:B------:R-:W-:Y:S03]  /*7640*/  MOV R5, R104 ;  /* 0x0000006800057202 */ /* 0x000fe60000000f00 */
[----:B------:R-:W-:Y:S02]  /*7650*/  IMAD.X R3, RZ, RZ, R12, P0 ;  /* 0x000000ffff037224 */ /* 0x000fe400000e060c */
[C---:B------:R-:W-:Y:S04]  /*7660*/  IMAD.WIDE.U32 R4, R2.reuse, c[0x0][0x208], R4 ;  /* 0x0000820002047a25 */ /* 0x040fe800078e0004 */
[----:B------:R-:W-:Y:S04]  /*7670*/  IMAD R3, R3, c[0x0][0x208], RZ ;  /* 0x0000820003037a24 */ /* 0x000fe800078e02ff */
[----:B------:R-:W-:Y:S01]  /*7680*/  IMAD R3, R2, c[0x0][0x20c], R3 ;  /* 0x0000830002037a24 */ /* 0x000fe200078e0203 */
[C---:B------:R-:W-:Y:S03]  /*7690*/  LEA R2, P0, R4.reuse, c[0x0][0x1f8], 0x1 ;  /* 0x00007e0004027a11 */ /* 0x040fe600078008ff */
[----:B------:R-:W-:Y:S05]  /*76a0*/  IMAD.IADD R3, R5, 0x1, R3 ;  /* 0x0000000105037824 */ /* 0x000fea00078e0203 */
[----:B------:R-:W-:Y:S02]  /*76b0*/  LEA.HI.X R3, R4, c[0x0][0x1fc], R3, 0x1, P0 ;  /* 0x00007f0004037a11 */ /* 0x000fe400000f0c03 */
[----:B------:R-:W-:Y:S11]  /*76c0*/  ISETP.GE.AND P0, PT, R32, c[0x0][0x1d4], PT ;  /* 0x0000750020007a0c */ /* 0x000ff60003f06270 */
[----:B------:R-:W-:Y:S02]  /*76d0*/  @!UPT UIADD3 URZ, URZ, URZ, URZ ;  /* 0x0000003f3f3ff290 */ /* 0x000fe4000fffe03f */
[----:B------:R-:W1:Y:S04]  /*76e0*/  @!P0 LDS.128 R8, [R81+0x1000] ;  /* 0x0010000051088984 */ /* 0x000e680000000c00 */
[----:B-1----:R-:W-:Y:S01]  /*76f0*/  @!P0 STG.E.128 [R2.64], R8 ;  /* 0x0000000802008986 */ /* 0x002fe2000c101d08 */
[----:B------:R-:W-:Y:S11]  /*7700*/  ISETP.GE.AND P0, PT, R93, c[0x0][0x1d4], PT ;  /* 0x000075005d007a0c */ /* 0x000ff60003f06270 */
[----:B------:R-:W-:Y:S02]  /*7710*/  @!UPT UIADD3 URZ, URZ, URZ, URZ ;  /* 0x0000003f3f3ff290 */ /* 0x000fe4000fffe03f */
[----:B------:R-:W1:Y:S04]  /*7720*/  @!P0 LDS.128 R8, [R82+0x1000] ;  /* 0x0010000052088984 */ /* 0x000e680000000c00 */
[----:B-1----:R1:W-:Y:S02]  /*7730*/  @!P0 STG.E.128 [R2.64+0x40], R8 ;  /* 0x0000400802008986 */ /* 0x0023e4000c101d08 */
.L_x_836:
[----:B------:R-:W-:Y:S05]  /*7740*/  BSYNC B0 ;  /* 0x0000000000007941 */ /* 0x000fea0003800000 */
.L_x_835:
[----:B------:R-:W-:Y:S01]  /*7750*/  ISETP.GE.AND P0, PT, R141, R7, PT ;  /* 0x000000078d00720c */ /* 0x000fe20003f06270 */
[----:B------:R-:W-:Y:S01]  /*7760*/  @!UPT UIADD3 URZ, URZ, URZ, URZ ;  /* 0x0000003f3f3ff290 */ /* 0x000fe2000fffe03f */
[----:B------:R-:W-:Y:S11]  /*7770*/  BSSY B0, `(.L_x_837) ;  /* 0x0000014000007945 */ /* 0x000ff60003800000 */
[----:B------:R-:W-:-:S05]  /*7780*/  @P0 BRA `(.L_x_838) ;  /* 0x0000012000000947 */ /* 0x000fca0003800000 */
[----:B-1----:R-:W-:Y:S01]  /*7790*/  IADD3 R2, P0, R6, 0x40, RZ ;  /* 0x0000004006027810 */ /* 0x002fe20007f1e0ff */
        /* <DEDUP_REMOVED lines=17> */
.L_x_838:
[----:B------:R-:W-:Y:S05]  /*78b0*/  BSYNC B0 ;  /* 0x0000000000007941 */ /* 0x000fea0003800000 */
.L_x_837:
[C---:B------:R-:W-:Y:S02]  /*78c0*/  ISETP.GT.AND P0, PT, R36.reuse, R130, PT ;  /* 0x000000822400720c */ /* 0x040fe40003f04270 */
[----:B------:R-:W-:Y:S11]  /*78d0*/  IADD3 R36, R36, -0x1, RZ ;  /* 0xffffffff24247810 */ /* 0x000ff60007ffe0ff */
[----:B-1----:R-:W-:Y:S01]  /*78e0*/  @P0 SHF.R.S32.HI R5, RZ, 0x1f, R36 ;  /* 0x0000001fff050819 */ /* 0x002fe20000011424 */
[----:B------:R-:W-:Y:S01]  /*78f0*/  @P0 IMAD R4, R172, R36, RZ ;  /* 0x00000024ac040224 */ /* 0x000fe200078e02ff */
[----:B------:R-:W-:Y:S01]  /*7900*/  @P0 SHF.L.U64.HI R10, R178, 0x1, R173 ;  /* 0x00000001b20a0819 */ /* 0x000fe200000102ad */
[----:B------:R-:W-:Y:S02]  /*7910*/  @P0 IMAD.MOV.U32 R2, RZ, RZ, R116 ;  /* 0x000000ffff020224 */ /* 0x000fe400078e0074 */
[----:B------:R-:W-:Y:S02]  /*7920*/  @P0 IMAD.MOV.U32 R3, RZ, RZ, R115 ;  /* 0x000000ffff030224 */ /* 0x000fe400078e0073 */
[-C--:B------:R-:W-:Y:S02]  /*7930*/  @P0 IMAD R4, R5, R148.reuse, R4 ;  /* 0x0000009405040224 */ /* 0x080fe400078e0204 */
[----:B------:R-:W-:Y:S04]  /*7940*/  @P0 IMAD.WIDE.U32 R2, R36, R148, R2 ;  /* 0x0000009424020225 */ /* 0x000fe800078e0002 */
[----:B------:R-:W-:Y:S01]  /*7950*/  @P0 IMAD.IADD R3, R3, 0x1, R4 ;  /* 0x0000000103030824 */ /* 0x000fe200078e0204 */
[----:B------:R-:W-:Y:S01]  /*7960*/  @P0 LEA R8, P1, R2, c[0x0][0x220], 0x1 ;  /* 0x0000880002080a11 */ /* 0x000fe200078208ff */
[----:B------:R-:W-:Y:S03]  /*7970*/  @P0 IMAD.SHL.U32 R11, R178, 0x2, RZ ;  /* 0x00000002b20b0824 */ /* 0x000fe600078e00ff */
        /* <DEDUP_REMOVED lines=21> */
.L_x_804:
[----:B------:R-:W2:Y:S01]  /*7ad0*/  LDL R18, [R1+0x48] ;  /* 0x0000480001127983 */ /* 0x000ea20000100800 */
[----:B------:R-:W-:-:S03]  /*7ae0*/  IMAD.MOV.U32 R0, RZ, RZ, c[0x0][0x2c4] ;  /* 0x0000b100ff007624 */ /* 0x000fc600078e00ff */
[----:B-1----:R-:W3:Y:S04]  /*7af0*/  LDL R5, [R1+0x1c] ;  /* 0x00001c0001057983 */ /* 0x002ee80000100800 */
[----:B------:R-:W3:Y:S01]  /*7b00*/  LDL R2, [R1+0x20] ;  /* 0x0000200001027983 */ /* 0x000ee20000100800 */
[----:B------:R-:W-:Y:S01]  /*7b10*/  ISETP.NE.AND P3, PT, R0, 0x1, PT ;  /* 0x000000010000780c */ /* 0x000fe20003f65270 */
[----:B------:R-:W-:-:S05]  /*7b20*/  IMAD.MOV.U32 R4, RZ, RZ, c[0x0][0x32c] ;  /* 0x0000cb00ff047624 */ /* 0x000fca00078e00ff */
[----:B------:R-:W-:Y:S01]  /*7b30*/  ISETP.GE.AND P1, PT, R4, 0x1, PT ;  /* 0x000000010400780c */ /* 0x000fe20003f26270 */
[----:B------:R-:W-:Y:S01]  /*7b40*/  IMAD.IADD R11, R160, 0x1, R161 ;  /* 0x00000001a00b7824 */ /* 0x000fe200078e02a1 */
[----:B--2---:R-:W-:-:S05]  /*7b50*/  IADD3 R0, R18, 0x7f, RZ ;  /* 0x0000007f12007810 */ /* 0x004fca0007ffe0ff */
[----:B------:R-:W-:Y:S01]  /*7b60*/  @P3 IMAD.HI.U32 R3, R0, c[0x0][0x2c8], RZ ;  /* 0x0000b20000033a27 */ /* 0x000fe200078e00ff */
[----:B---3--:R-:W-:-:S04]  /*7b70*/  IADD3 R2, R2, 0x1, -R5 ;  /* 0x0000000102027810 */ /* 0x008fc80007ffe805 */
[----:B------:R-:W-:-:S05]  /*7b80*/  @P3 SHF.R.U32.HI R0, RZ, c[0x0][0x2cc], R3 ;  /* 0x0000b300ff003a19 */ /* 0x000fca0000011603 */
[----:B------:R-:W-:-:S05]  /*7b90*/  IMAD.IADD R0, R2, 0x1, R0 ;  /* 0x0000000102007824 */ /* 0x000fca00078e0200 */
[----:B------:R-:W-:Y:S01]  /*7ba0*/  IADD3 R3, R0, c[0x0][0x328], RZ ;  /* 0x0000ca0000037a10 */ /* 0x000fe20007ffe0ff */
[----:B------:R-:W-:Y:S05]  /*7bb0*/  @!P1 BRA `(.L_x_840) ;  /* 0x0000011000009947 */ /* 0x000fea0003800000 */
[C---:B------:R-:W-:Y:S01]  /*7bc0*/  ISETP.GT.AND P0, PT, R0.reuse, RZ, PT ;  /* 0x000000ff0000720c */ /* 0x040fe20003f04270 */
[----:B------:R-:W-:Y:S01]  /*7bd0*/  BSSY B0, `(.L_x_841) ;  /* 0x000000d000007945 */ /* 0x000fe20003800000 */
[----:B------:R-:W-:Y:S01]  /*7be0*/  IADD3 R2, R0, -0x1, RZ ;  /* 0xffffffff00027810 */ /* 0x000fe20007ffe0ff */
        /* <DEDUP_REMOVED lines=8> */
.L_x_842:
[----:B------:R-:W-:-:S13]  /*7c70*/  ISETP.NE.AND P0, PT, R4, 0x1, PT ;  /* 0x000000010400780c */ /* 0x000fda0003f05270 */
[----:B------:R-:W-:-:S05]  /*7c80*/  @P0 IMAD.HI.U32 R0, R2, c[0x0][0x330], RZ ;  /* 0x0000cc0002000a27 */ /* 0x000fca00078e00ff */
[----:B------:R-:W-:Y:S02]  /*7c90*/  @P0 SHF.R.U32.HI R2, RZ, c[0x0][0x334], R0 ;  /* 0x0000cd00ff020a19 */ /* 0x000fe40000011600 */
.L_x_843:
[----:B------:R-:W-:Y:S05]  /*7ca0*/  BSYNC B0 ;  /* 0x0000000000007941 */ /* 0x000fea0003800000 */
.L_x_841:
[----:B------:R-:W-:-:S05]  /*7cb0*/  IMAD R2, R2, R4, c[0x0][0x32c] ;  /* 0x0000cb0002027624 */ /* 0x000fca00078e0204 */
[----:B------:R-:W-:-:S03]  /*7cc0*/  IMNMX R3, R3, R2, PT ;  /* 0x0000000203037217 */ /* 0x000fc60003800200 */
.L_x_840:
[----:B------:R-:W2:Y:S01]  /*7cd0*/  LDL R4, [R1+0x4] ;  /* 0x0000040001047983 */ /* 0x000ea20000100800 */
[----:B------:R-:W-:Y:S01]  /*7ce0*/  IADD3 R3, R3, 0x4f, RZ ;  /* 0x0000004f03037810 */ /* 0x000fe20007ffe0ff */
[----:B------:R-:W-:-:S04]  /*7cf0*/  @P3 IMAD.HI.U32 R2, R18, c[0x0][0x2c8], RZ ;  /* 0x0000b20012023a27 */ /* 0x000fc800078e00ff */
[----:B------:R-:W-:-:S04]  /*7d00*/  IMAD.HI R3, R3, 0x66666667, RZ ;  /* 0x6666666703037827 */ /* 0x000fc800078e02ff */
[----:B------:R-:W-:Y:S01]  /*7d10*/  IMAD.MOV.U32 R0, RZ, RZ, R18 ;  /* 0x000000ffff007224 */ /* 0x000fe200078e0012 */
[----:B------:R-:W-:Y:S02]  /*7d20*/  @P3 SHF.R.U32.HI R0, RZ, c[0x0][0x2cc], R2 ;  /* 0x0000b300ff003a19 */ /* 0x000fe40000011602 */
[----:B------:R-:W-:-:S04]  /*7d30*/  SHF.R.U32.HI R2, RZ, 0x1f, R3 ;  /* 0x0000001fff027819 */ /* 0x000fc80000011603 */
[----:B------:R-:W-:-:S04]  /*7d40*/  LEA.HI.SX32 R3, R3, R2, 0x1b ;  /* 0x0000000203037211 */ /* 0x000fc800078fdaff */
[----:B------:R-:W-:Y:S01]  /*7d50*/  IMNMX R7, R171, R3, PT ;  /* 0x00000003ab077217 */ /* 0x000fe20003800200 */
[----:B--2---:R-:W-:-:S05]  /*7d60*/  IMAD.IADD R0, R4, 0x1, R0 ;  /* 0x0000000104007824 */ /* 0x004fca00078e0200 */
        /* <DEDUP_REMOVED lines=12> */
.L_x_846:
[----:B------:R-:W-:-:S04]  /*7e30*/  MOV R3, c[0x0][0x32c] ;  /* 0x0000cb0000037a02 */ /* 0x000fc80000000f00 */
[----:B------:R-:W-:-:S13]  /*7e40*/  ISETP.NE.AND P0, PT, R3, 0x1, PT ;  /* 0x000000010300780c */ /* 0x000fda0003f05270 */
[----:B------:R-:W-:-:S05]  /*7e50*/  @P0 IMAD.HI.U32 R3, R0, c[0x0][0x330], RZ ;  /* 0x0000cc0000030a27 */ /* 0x000fca00078e00ff */
[----:B------:R-:W-:Y:S02]  /*7e60*/  @P0 SHF.R.U32.HI R0, RZ, c[0x0][0x334], R3 ;  /* 0x0000cd00ff000a19 */ /* 0x000fe40000011603 */
.L_x_847:
[----:B------:R-:W-:Y:S05]  /*7e70*/  BSYNC B0 ;  /* 0x0000000000007941 */ /* 0x000fea0003800000 */
.L_x_845:
[----:B------:R-:W-:-:S05]  /*7e80*/  IMAD R0, R0, c[0x0][0x32c], RZ ;  /* 0x0000cb0000007a24 */ /* 0x000fca00078e02ff */
[----:B------:R-:W-:-:S05]  /*7e90*/  IMNMX R2, R2, R0, !PT ;  /* 0x0000000002027217 */ /* 0x000fca0007800200 */
.L_x_844:
[----:B------:R-:W-:Y:S01]  /*7ea0*/  IMAD.HI R2, R2, 0x66666667, RZ ;  /* 0x6666666702027827 */ /* 0x000fe200078e02ff */
[----:B------:R-:W-:Y:S04]  /*7eb0*/  BSSY B0, `(.L_x_848) ;  /* 0x0000024000007945 */ /* 0x000fe80003800000 */
[----:B------:R-:W-:-:S04]  /*7ec0*/  SHF.R.U32.HI R0, RZ, 0x1f, R2 ;  /* 0x0000001fff007819 */ /* 0x000fc80000011602 */
[----:B------:R-:W-:Y:S01]  /*7ed0*/  LEA.HI.SX32 R2, R2, R0, 0x1b ;  /* 0x0000000002027211 */ /* 0x000fe200078fdaff */
[----:B------:R-:W-:-:S03]  /*7ee0*/  IMAD.MOV.U32 R0, RZ, RZ, RZ ;  /* 0x000000ffff007224 */ /* 0x000fc600078e00ff */
[----:B------:R-:W-:-:S04]  /*7ef0*/  IMNMX R6, RZ, R2, !PT ;  /* 0x00000002ff067217 */ /* 0x000fc80007800200 */
[----:B------:R-:W-:-:S13]  /*7f00*/  ISETP.GT.AND P0, PT, R7, R6, PT ;  /* 0x000000060700720c */ /* 0x000fda0003f04270 */
[----:B------:R-:W-:Y:S05]  /*7f10*/  @!P0 BRA `(.L_x_849) ;  /* 0x000001d000008947 */ /* 0x000fea0003800000 */
[----:B------:R-:W-:Y:S02]  /*7f20*/  IABS R2, R135 ;  /* 0x0000008700027213 */ /* 0x000fe40000000000 */
[----:B------:R-:W-:Y:S02]  /*7f30*/  IADD3 R3, R135, -0x1, R7 ;  /* 0xffffffff87037810 */ /* 0x000fe40007ffe007 */
        /* <DEDUP_REMOVED lines=27> */
.L_x_849:
[----:B------:R-:W-:Y:S05]  /*80f0*/  BSYNC B0 ;  /* 0x0000000000007941 */ /* 0x000fea0003800000 */
.L_x_848:
[----:B------:R-:W2:Y:S01]  /*8100*/  LDL R3, [R1+0x60] ;  /* 0x0000600001037983 */ /* 0x000ea20000100800 */
[----:B------:R-:W-:Y:S01]  /*8110*/  PRMT R2, RZ, 0x7610, R2 ;  /* 0x00007610ff027816 */ /* 0x000fe20000000002 */
[----:B------:R-:W-:Y:S01]  /*8120*/  IMAD.MOV.U32 R24, RZ, RZ, RZ ;  /* 0x000000ffff187224 */ /* 0x000fe200078e00ff */
[----:B------:R-:W-:Y:S01]  /*8130*/  MOV R19, RZ ;  /* 0x000000ff00137202 */ /* 0x000fe20000000f00 */
        /* <DEDUP_REMOVED lines=33> */
[----:B--2---:R-:W-:-:S04]  /*8350*/  IMAD R3, R3, R0, R6 ;  /* 0x0000000003037224 */ /* 0x004fc800078e0206 */
[----:B------:R-:W-:Y:S01]  /*8360*/  IMAD.IADD R0, R3, 0x1, R0 ;  /* 0x0000000103007824 */ /* 0x000fe200078e0200 */
[----:B------:R1:W-:Y:S04]  /*8370*/  STL [R1+0x8], R3 ;  /* 0x0000080301007387 */ /* 0x0003e80000100800 */
[----:B------:R-:W-:-:S04]  /*8380*/  IMNMX R229, R7, R0, PT ;  /* 0x0000000007e57217 */ /* 0x000fc80003800200 */
[----:B------:R-:W-:-:S13]  /*8390*/  ISETP.GT.AND P0, PT, R229, R3, PT ;  /* 0x00000003e500720c */ /* 0x000fda0003f04270 */
[----:B------:R-:W-:Y:S05]  /*83a0*/  @!P0 BRA `(.L_x_850) ;  /* 0x0001a10000008947 */ /* 0x000fea0003800000 */
[----:B------:R-:W2:Y:S01]  /*83b0*/  LDL R17, [R1+0x64] ;  /* 0x0000640001117983 */ /* 0x000ea20000100800 */
[----:B------:R-:W-:-:S03]  /*83c0*/  ISETP.NE.U32.AND P0, PT, RZ, c[0x0][0x340], PT ;  /* 0x0000d000ff007a0c */ /* 0x000fc60003f05070 */
[----:B------:R-:W3:Y:S01]  /*83d0*/  LDL R20, [R1+0x50] ;  /* 0x0000500001147983 */ /* 0x000ee20000100800 */
[----:B------:R-:W-:-:S13]  /*83e0*/  ISETP.NE.AND.EX P1, PT, RZ, c[0x0][0x344], PT, P0 ;  /* 0x0000d100ff007a0c */ /* 0x000fda0003f25300 */
[----:B------:R-:W-:Y:S02]  /*83f0*/  @P1 MOV R2, 0x4 ;  /* 0x0000000400021802 */ /* 0x000fe40000000f00 */
[----:B------:R-:W-:Y:S01]  /*8400*/  SHF.R.S32.HI R0, RZ, 0x1f, R159 ;  /* 0x0000001fff007819 */ /* 0x000fe2000001149f */
[----:B------:R-:W-:-:S04]  /*8410*/  IMAD.WIDE.U32 R4, R159, c[0x0][0x178], RZ ;  /* 0x00005e009f047a25 */ /* 0x000fc800078e00ff */
[----:B------:R-:W-:Y:S02]  /*8420*/  IMAD R0, R0, c[0x0][0x178], RZ ;  /* 0x00005e0000007a24 */ /* 0x000fe400078e02ff */
[----:B------:R-:W-:Y:S02]  /*8430*/  IMAD.MOV.U32 R7, RZ, RZ, R137 ;  /* 0x000000ffff077224 */ /* 0x000fe400078e0089 */
[----:B-12---:R-:W-:-:S05]  /*8440*/  @P1 IMAD.WIDE R2, R17, R2, c[0x0][0x340] ;  /* 0x0000d00011021625 */ /* 0x006fca00078e0202 */
[----:B------:R1:W2:Y:S01]  /*8450*/  @P1 LDG.E R16, [R2.64] ;  /* 0x0000000802101981 */ /* 0x0002a2000c1e1900 */
[----:B------:R-:W-:Y:S02]  /*8460*/  SHF.R.S32.HI R15, RZ, 0x1f, R17 ;  /* 0x0000001fff0f7819 */ /* 0x000fe40000011411 */
[----:B-1----:R-:W-:Y:S01]  /*8470*/  LEA R2, R165, R139, 0x4 ;  /* 0x0000008ba5027211 */ /* 0x002fe200078e20ff */
[----:B------:R-:W-:-:S03]  /*8480*/  IMAD R3, R159, c[0x0][0x17c], R0 ;  /* 0x00005f009f037a24 */ /* 0x000fc600078e0200 */
[----:B------:R-:W-:Y:S02]  /*8490*/  IADD3 R12, R2, R18, RZ ;  /* 0x00000012020c7210 */ /* 0x000fe40007ffe0ff */
[----:B------:R-:W-:-:S03]  /*84a0*/  IADD3 R2, P0, R139, R11, RZ ;  /* 0x0000000b8b027210 */ /* 0x000fc60007f1e0ff */
[----:B------:R-:W-:Y:S01]  /*84b0*/  @P3 IMAD.HI.U32 R6, R12, c[0x0][0x2c8], RZ ;  /* 0x0000b2000c063a27 */ /* 0x000fe200078e00ff */
[----:B------:R-:W-:Y:S02]  /*84c0*/  IADD3 R5, R5, R3, RZ ;  /* 0x0000000305057210 */ /* 0x000fe40007ffe0ff */
[----:B------:R-:W-:Y:S01]  /*84d0*/  LEA.HI.X.SX32 R3, R11, R187, 0x1, P0 ;  /* 0x000000bb0b037211 */ /* 0x000fe200000f0eff */
[----:B------:R-:W-:Y:S01]  /*84e0*/  IMAD.MOV.U32 R0, RZ, RZ, R12 ;  /* 0x000000ffff007224 */ /* 0x000fe200078e000c */
[----:B------:R-:W-:Y:S02]  /*84f0*/  @P3 SHF.R.U32.HI R0, RZ, c[0x0][0x2cc], R6 ;  /* 0x0000b300ff003a19 */ /* 0x000fe40000011606 */
[----:B------:R-:W-:Y:S02]  /*8500*/  ISETP.NE.U32.AND P0, PT, RZ, c[0x0][0x348], PT ;  /* 0x0000d200ff007a0c */ /* 0x000fe40003f05070 */
[----:B------:R-:W-:Y:S02]  /*8510*/  MOV R6, R136 ;  /* 0x0000008800067202 */ /* 0x000fe40000000f00 */
[----:B------:R-:W-:Y:S01]  /*8520*/  ISETP.NE.AND.EX P0, PT, RZ, c[0x0][0x34c], PT, P0 ;  /* 0x0000d300ff007a0c */ /* 0x000fe20003f05300 */
[----:B------:R-:W-:-:S02]  /*8530*/  IMAD R13, R3, c[0x0][0x1e0], RZ ;  /* 0x00007800030d7a24 */ /* 0x000fc400078e02ff */
[----:B------:R-:W-:-:S04]  /*8540*/  IMAD.WIDE.U32 R10, R2, c[0x0][0x1e0], R6 ;  /* 0x00007800020a7a25 */ /* 0x000fc800078e0006 */
[----:B------:R-:W-:Y:S01]  /*8550*/  IMAD.WIDE.U32 R8, R2, c[0x0][0x208], R6 ;  /* 0x0000820002087a25 */ /* 0x000fe200078e0006 */
[----:B------:R-:W-:-:S03]  /*8560*/  SEL R6, R15, RZ, !P0 ;  /* 0x000000ff0f067207 */ /* 0x000fc60004000000 */
[----:B---3--:R-:W-:-:S04]  /*8570*/  IMAD.WIDE.U32 R4, R20, c[0x0][0x1b8], R4 ;  /* 0x00006e0014047a25 */ /* 0x008fc800078e0004 */
[----:B------:R-:W-:Y:S02]  /*8580*/  IMAD R7, R3, c[0x0][0x208], RZ ;  /* 0x0000820003077a24 */ /* 0x000fe400078e02ff */
[----:B------:R-:W-:Y:S02]  /*8590*/  IMAD R14, R2, c[0x0][0x1e4], R13 ;  /* 0x00007900020e7a24 */ /* 0x000fe400078e020d */
[----:B------:R-:W-:Y:S01]  /*85a0*/  IMAD R3, R20, c[0x0][0x1bc], R5 ;  /* 0x00006f0014037a24 */ /* 0x000fe200078e0205 */
[----:B------:R-:W-:Y:S01]  /*85b0*/  SEL R5, R17, RZ, !P0 ;  /* 0x000000ff11057207 */ /* 0x000fe20004000000 */
[----:B------:R-:W-:Y:S01]  /*85c0*/  IMAD R13, R2, c[0x0][0x20c], R7 ;  /* 0x00008300020d7a24 */ /* 0x000fe200078e0207 */
[----:B------:R-:W-:Y:S01]  /*85d0*/  MOV R2, R4 ;  /* 0x0000000400027202 */ /* 0x000fe20000000f00 */
[----:B------:R-:W-:-:S04]  /*85e0*/  IMAD R6, R6, c[0x0][0x1c0], RZ ;  /* 0x0000700006067a24 */ /* 0x000fc800078e02ff */
[C---:B------:R-:W-:Y:S02]  /*85f0*/  IMAD R6, R5.reuse, c[0x0][0x1c4], R6 ;  /* 0x0000710005067a24 */ /* 0x040fe400078e0206 */
[----:B------:R-:W-:-:S04]  /*8600*/  IMAD.WIDE.U32 R2, R5, c[0x0][0x1c0], R2 ;  /* 0x0000700005027a25 */ /* 0x000fc800078e0002 */
[----:B------:R-:W-:Y:S01]  /*8610*/  IMAD.IADD R5, R9, 0x1, R13 ;  /* 0x0000000109057824 */ /* 0x000fe200078e020d */
[----:B------:R-:W-:Y:S01]  /*8620*/  SHF.R.S32.HI R9, RZ, 0x1f, R0 ;  /* 0x0000001fff097819 */ /* 0x000fe20000011400 */
[----:B------:R-:W-:Y:S01]  /*8630*/  IMAD.MOV.U32 R4, RZ, RZ, R8 ;  /* 0x000000ffff047224 */ /* 0x000fe200078e0008 */
[----:B------:R-:W-:-:S03]  /*8640*/  IADD3 R3, R3, R6, RZ ;  /* 0x0000000603037210 */ /* 0x000fc60007ffe0ff */
[----:B------:R-:W-:Y:S01]  /*8650*/  IMAD R8, R9, c[0x0][0x1b0], RZ ;  /* 0x00006c0009087a24 */ /* 0x000fe200078e02ff */
[C---:B------:R-:W-:Y:S02]  /*8660*/  IADD3 R9, -R0.reuse, RZ, RZ ;  /* 0x000000ff00097210 */ /* 0x040fe40007ffe1ff */
[----:B------:R-:W-:Y:S01]  /*8670*/  IADD3 R7, R11, R14, RZ ;  /* 0x0000000e0b077210 */ /* 0x000fe20007ffe0ff */
[C---:B------:R-:W-:Y:S01]  /*8680*/  IMAD R8, R0.reuse, c[0x0][0x1b4], R8 ;  /* 0x00006d0000087a24 */ /* 0x040fe200078e0208 */
[----:B------:R-:W-:Y:S01]  /*8690*/  MOV R6, R10 ;  /* 0x0000000a00067202 */ /* 0x000fe20000000f00 */
[----:B------:R-:W-:Y:S01]  /*86a0*/  IMAD.WIDE.U32 R10, R0, c[0x0][0x1b0], R2 ;  /* 0x00006c00000a7a25 */ /* 0x000fe200078e0002 */
[----:B------:R-:W-:-:S03]  /*86b0*/  ISETP.NE.U32.AND P0, PT, RZ, c[0x0][0x350], PT ;  /* 0x0000d400ff007a0c */ /* 0x000fc60003f05070 */
[----:B------:R-:W-:-:S04]  /*86c0*/  IMAD.WIDE.U32 R2, R20, c[0x0][0x210], R4 ;  /* 0x0000840014027a25 */ /* 0x000fc800078e0004 */
[----:B------:R-:W-:Y:S01]  /*86d0*/  IMAD R0, R9, c[0x0][0x2c4], R12 ;  /* 0x0000b10009007a24 */ /* 0x000fe200078e020c */
[----:B------:R-:W-:Y:S01]  /*86e0*/  IADD3 R5, R11, R8, RZ ;  /* 0x000000080b057210 */ /* 0x000fe20007ffe0ff */
[----:B------:R-:W-:Y:S01]  /*86f0*/  IMAD R9, R20, c[0x0][0x214], R3 ;  /* 0x0000850014097a24 */ /* 0x000fe200078e0203 */
[----:B------:R-:W-:Y:S02]  /*8700*/  ISETP.NE.AND.EX P0, PT, RZ, c[0x0][0x354], PT, P0 ;  /* 0x0000d500ff007a0c */ /* 0x000fe40003f05300 */
[----:B------:R-:W-:Y:S02]  /*8710*/  SHF.R.S32.HI R11, RZ, 0x1f, R0 ;  /* 0x0000001fff0b7819 */ /* 0x000fe40000011400 */
[----:B------:R-:W-:Y:S01]  /*8720*/  MOV R8, R2 ;  /* 0x0000000200087202 */ /* 0x000fe20000000f00 */
[----:B------:R-:W-:Y:S02]  /*8730*/  IMAD.MOV.U32 R4, RZ, RZ, R10 ;  /* 0x000000ffff047224 */ /* 0x000fe400078e000a */
[----:B------:R-:W-:-:S02]  /*8740*/  IMAD R12, R11, c[0x0][0x1a8], RZ ;  /* 0x00006a000b0c7a24 */ /* 0x000fc400078e02ff */
[----:B------:R-:W-:-:S04]  /*8750*/  IMAD.WIDE.U32 R6, R20, c[0x0][0x1e8], R6 ;  /* 0x00007a0014067a25 */ /* 0x000fc800078e0006 */
[----:B------:R-:W-:Y:S02]  /*8760*/  IMAD R12, R0, c[0x0][0x1ac], R12 ;  /* 0x00006b00000c7a24 */ /* 0x000fe400078e020c */
[----:B------:R-:W-:Y:S01]  /*8770*/  IMAD R7, R20, c[0x0][0x1ec], R7 ;  /* 0x00007b0014077a24 */ /* 0x000fe200078e0207 */
[----:B------:R-:W-:Y:S02]  /*8780*/  ISETP.GE.AND P2, PT, R136, c[0x0][0x198], PT ;  /* 0x0000660088007a0c */ /* 0x000fe40003f46270 */
[----:B------:R-:W-:Y:S02]  /*8790*/  IADD3 R114, R229, -0x1, RZ ;  /* 0xffffffffe5727810 */ /* 0x000fe40007ffe0ff */
[----:B--2---:R-:W-:Y:S02]  /*87a0*/  @P1 SHF.R.S32.HI R3, RZ, 0x1f, R16 ;  /* 0x0000001fff031819 */ /* 0x004fe40000011410 */
[----:B------:R-:W-:Y:S02]  /*87b0*/  @!P1 MOV R3, R15 ;  /* 0x0000000f00039202 */ /* 0x000fe40000000f00 */
[----:B------:R-:W-:-:S02]  /*87c0*/  @P1 MOV R2, R16 ;  /* 0x0000001000021202 */ /* 0x000fc40000000f00 */
[----:B------:R-:W-:Y:S02]  /*87d0*/  @!P1 MOV R2, R17 ;  /* 0x0000001100029202 */ /* 0x000fe40000000f00 */
[----:B------:R-:W-:Y:S02]  /*87e0*/  SEL R10, R3, RZ, !P0 ;  /* 0x000000ff030a7207 */ /* 0x000fe40004000000 */
[----:B------:R-:W-:Y:S01]  /*87f0*/  SEL R11, R2, RZ, !P0 ;  /* 0x000000ff020b7207 */ /* 0x000fe20004000000 */
[----:B------:R-:W-:-:S04]  /*8800*/  IMAD.WIDE.U32 R2, R0, c[0x0][0x1a8], R4 ;  /* 0x00006a0000027a25 */ /* 0x000fc800078e0004 */
[C---:B------:R-:W-:Y:S02]  /*8810*/  IMAD R0, R10.reuse, c[0x0][0x218], RZ ;  /* 0x000086000a007a24 */ /* 0x040fe400078e02ff */
[----:B------:R-:W-:Y:S02]  /*8820*/  IMAD R4, R10, c[0x0][0x1f0], RZ ;  /* 0x00007c000a047a24 */ /* 0x000fe400078e02ff */
[----:B------:R-:W-:Y:S01]  /*8830*/  IMAD.WIDE.U32 R16, R11, c[0x0][0x1f0], R6 ;  /* 0x00007c000b107a25 */ /* 0x000fe200078e0006 */
[----:B------:R-:W-:-:S03]  /*8840*/  LEA R6, P0, R2, c[0x0][0x160], 0x1 ;  /* 0x0000580002067a11 */ /* 0x000fc600078008ff */
[----:B------:R-:W-:Y:S02]  /*8850*/  IMAD.IADD R5, R3, 0x1, R12 ;  /* 0x0000000103057824 */ /* 0x000fe400078e020c */
        /* <DEDUP_REMOVED lines=10> */
[----:B------:R-:W-:Y:S01]  /*8900*/  IADD3 R4, R139, R18, RZ ;  /* 0x000000128b047210 */ /* 0x000fe20007ffe0ff */
[----:B------:R-:W-:Y:S05]  /*8910*/  BRA.DIV ~URZ, `(.L_x_851) ;  /* 0x0001df627f007947 */ /* 0x000fea000b800000 */
[----:B------:R2:W3:Y:S02]  /*8920*/  SHFL.IDX PT, R7, R5, RZ, 0x181f ;  /* 0x00181fff05077589 */ /* 0x0004e400000e0000 */
.L_x_1053:
[----:B------:R-:W-:Y:S05]  /*8930*/  BRA.DIV ~URZ, `(.L_x_852) ;  /* 0x0001dfb27f007947 */ /* 0x000fea000b800000 */
[----:B-1----:R1:W4:Y:S02]  /*8940*/  SHFL.IDX PT, R2, R6, RZ, 0x181f ;  /* 0x00181fff06027589 */ /* 0x00232400000e0000 */
.L_x_1054:
[----:B--2---:R-:W2:Y:S01]  /*8950*/  LDL R0, [R1+0x1c] ;  /* 0x00001c0001007983 */ /* 0x004ea20000100800 */
[----:B------:R-:W-:Y:S01]  /*8960*/  BSSY B0, `(.L_x_853) ;  /* 0x000000a000007945 */ /* 0x000fe20003800000 */
[----:B--2---:R-:W-:-:S05]  /*8970*/  IMAD R0, R0, c[0x0][0x2c4], RZ ;  /* 0x0000b10000007a24 */ /* 0x004fca00078e02ff */
        /* <DEDUP_REMOVED lines=8> */
.L_x_854:
[----:B------:R-:W-:Y:S05]  /*8a00*/  BSYNC B0 ;  /* 0x0000000000007941 */ /* 0x000fea0003800000 */
.L_x_853:
[----:B------:R-:W-:Y:S05]  /*8a10*/  BRA.DIV ~URZ, `(.L_x_855) ;  /* 0x0001df427f007947 */ /* 0x000fea000b800000 */
[----:B---3--:R3:W1:Y:S04]  /*8a20*/  SHFL.IDX PT, R7, R5, 0x1, 0x181f ;  /* 0x00381f0005077f89 */ /* 0x00866800000e0000 */
[----:B--2-4-:R3:W2:Y:S02]  /*8a30*/  SHFL.IDX PT, R2, R6, 0x1, 0x181f ;  /* 0x00381f0006027f89 */ /* 0x0146a400000e0000 */
.L_x_1055:
[----:B------:R-:W-:Y:S01]  /*8a40*/  IADD3 R3, R4, 0x10, RZ ;  /* 0x0000001004037810 */ /* 0x000fe20007ffe0ff */
[----:B------:R-:W-:Y:S03]  /*8a50*/  BSSY B0, `(.L_x_856) ;  /* 0x0000009000007945 */ /* 0x000fe60003800000 */
[----:B------:R-:W-:-:S13]  /*8a60*/  ISETP.GE.AND P0, PT, R3, R0, PT ;  /* 0x000000000300720c */ /* 0x000fda0003f06270 */
[----:B------:R-:W-:Y:S05]  /*8a70*/  @P0 BRA `(.L_x_857) ;  /* 0x0000006000000947 */ /* 0x000fea0003800000 */
[----:B--2---:R-:W-:-:S04]  /*8a80*/  LEA R2, P0, R136, R2, 0x1 ;  /* 0x0000000288027211 */ /* 0x004fc800078008ff */
[----:B-1----:R-:W-:-:S05]  /*8a90*/  LEA.HI.X R3, R136, R7, R137, 0x1, P0 ;  /* 0x0000000788037211 */ /* 0x002fca00000f0c89 */
[----:B------:R-:W-:Y:S01]  /*8aa0*/  @!PT LDS RZ, [RZ] ;  /* 0x00000000fffff984 */ /* 0x000fe20000000800 */
[----:B------:R-:W-:Y:S01]  /*8ab0*/  @!PT LDS RZ, [RZ] ;  /* 0x00000000fffff984 */ /* 0x000fe20000000800 */
[----:B------:R-:W-:Y:S01]  /*8ac0*/  @!PT LDS RZ, [RZ] ;  /* 0x00000000fffff984 */ /* 0x000fe20000000800 */
[----:B------:R1:W-:Y:S04]  /*8ad0*/  LDGSTS.E.BYPASS.LTC128B.128 [R219+0x5900], [R2.64], !P2 ;  /* 0x0590000002db7fae */ /* 0x0003e8000d101d48 */
.L_x_857:
[----:B------:R-:W-:Y:S05]  /*8ae0*/  BSYNC B0 ;  /* 0x0000000000007941 */ /* 0x000fea0003800000 */
.L_x_856:
[----:B------:R-:W-:Y:S05]  /*8af0*/  BRA.DIV ~URZ, `(.L_x_858) ;  /* 0x0001df327f007947 */ /* 0x000fea000b800000 */
[----:B-1----:R1:W4:Y:S02]  /*8b00*/  SHFL.IDX PT, R7, R5, 0x2, 0x181f ;  /* 0x00581f0005077f89 */ /* 0x00232400000e0000 */
.L_x_1056:
[----:B------:R-:W-:Y:S05]  /*8b10*/  BRA.DIV ~URZ, `(.L_x_859) ;  /* 0x0001df827f007947 */ /* 0x000fea000b800000 */
[----:B--2---:R2:W1:Y:S02]  /*8b20*/  SHFL.IDX PT, R2, R6, 0x2, 0x181f ;  /* 0x00581f0006027f89 */ /* 0x00446400000e0000 */
.L_x_1057:
[----:B------:R-:W-:Y:S01]  /*8b30*/  IADD3 R3, R4, 0x20, RZ ;  /* 0x0000002004037810 */ /* 0x000fe20007ffe0ff */
[----:B------:R-:W-:Y:S03]  /*8b40*/  BSSY B0, `(.L_x_860) ;  /* 0x0000009000007945 */ /* 0x000fe60003800000 */
[----:B------:R-:W-:-:S13]  /*8b50*/  ISETP.GE.AND P0, PT, R3, R0, PT ;  /* 0x000000000300720c */ /* 0x000fda0003f06270 */
[----:B------:R-:W-:Y:S05]  /*8b60*/  @P0 BRA `(.L_x_861) ;  /* 0x0000006000000947 */ /* 0x000fea0003800000 */
[----:B-1----:R-:W-:-:S04]  /*8b70*/  LEA R2, P0, R136, R2, 0x1 ;  /* 0x0000000288027211 */ /* 0x002fc800078008ff */
[----:B----4-:R-:W-:-:S05]  /*8b80*/  LEA.HI.X R3, R136, R7, R137, 0x1, P0 ;  /* 0x0000000788037211 */ /* 0x010fca00000f0c89 */
[----:B------:R-:W-:Y:S01]  /*8b90*/  @!PT LDS RZ, [RZ] ;  /* 0x00000000fffff984 */ /* 0x000fe20000000800 */
[----:B------:R-:W-:Y:S01]  /*8ba0*/  @!PT LDS RZ, [RZ] ;  /* 0x00000000fffff984 */ /* 0x000fe20000000800 */
[----:B------:R-:W-:Y:S01]  /*8bb0*/  @!PT LDS RZ, [RZ] ;  /* 0x00000000fffff984 */ /* 0x000fe20000000800 */
[----:B------:R1:W-:Y:S04]  /*8bc0*/  LDGSTS.E.BYPASS.LTC128B.128 [R219+0x6100], [R2.64], !P2 ;  /* 0x0610000002db7fae */ /* 0x0003e8000d101d48 */
.L_x_861:
[----:B------:R-:W-:Y:S05]  /*8bd0*/  BSYNC B0 ;  /* 0x0000000000007941 */ /* 0x000fea0003800000 */
.L_x_860:
[----:B------:R-:W-:Y:S05]  /*8be0*/  BRA.DIV ~URZ, `(.L_x_862) ;  /* 0x0001df227f007947 */ /* 0x000fea000b800000 */
[----:B----4-:R4:W2:Y:S04]  /*8bf0*/  SHFL.IDX PT, R7, R5, 0x3, 0x181f ;  /* 0x00781f0005077f89 */ /* 0x0108a800000e0000 */
[----:B-1----:R4:W1:Y:S02]  /*8c00*/  SHFL.IDX PT, R2, R6, 0x3, 0x181f ;  /* 0x00781f0006027f89 */ /* 0x00286400000e0000 */
.L_x_1058:
        /* <DEDUP_REMOVED lines=10> */
.L_x_864:
[----:B------:R-:W-:Y:S05]  /*8cb0*/  BSYNC B0 ;  /* 0x0000000000007941 */ /* 0x000fea0003800000 */
.L_x_863:
[----:B------:R-:W-:Y:S05]  /*8cc0*/  BRA.DIV ~URZ, `(.L_x_865) ;  /* 0x0001df127f007947 */ /* 0x000fea000b800000 */
[----:B--2---:R2:W3:Y:S02]  /*8cd0*/  SHFL.IDX PT, R7, R5, 0x4, 0x181f ;  /* 0x00981f0005077f89 */ /* 0x0044e400000e0000 */
.L_x_1059:
[----:B------:R-:W-:Y:S05]  /*8ce0*/  BRA.DIV ~URZ, `(.L_x_866) ;  /* 0x0001df627f007947 */ /* 0x000fea000b800000 */
[----:B-1----:R1:W2:Y:S02]  /*8cf0*/  SHFL.IDX PT, R2, R6, 0x4, 0x181f ;  /* 0x00981f0006027f89 */ /* 0x0022a400000e0000 */
.L_x_1060:
[----:B------:R-:W-:Y:S01]  /*8d00*/  IADD3 R3, R4, 0x40, RZ ;  /* 0x0000004004037810 */ /* 0x000fe20007ffe0ff */
[----:B------:R-:W-:Y:S03]  /*8d10*/  BSSY B0, `(.L_x_867) ;  /* 0x0000009000007945 */ /* 0x000fe60003800000 */
[----:B------:R-:W-:-:S13]  /*8d20*/  ISETP.GE.AND P0, PT, R3, R0, PT ;  /* 0x000000000300720c */ /* 0x000fda0003f06270 */
[----:B------:R-:W-:Y:S05]  /*8d30*/  @P0 BRA `(.L_x_868) ;  /* 0x0000006000000947 */ /* 0x000fea0003800000 */
[----:B--2---:R-:W-:-:S04]  /*8d40*/  LEA R2, P0, R136, R2, 0x1 ;  /* 0x0000000288027211 */ /* 0x004fc800078008ff */
[----:B---3--:R-:W-:-:S05]  /*8d50*/  LEA.HI.X R3, R136, R7, R137, 0x1, P0 ;  /* 0x0000000788037211 */ /* 0x008fca00000f0c89 */
[----:B------:R-:W-:Y:S01]  /*8d60*/  @!PT LDS RZ, [RZ] ;  /* 0x00000000fffff984 */ /* 0x000fe20000000800 */
[----:B------:R-:W-:Y:S01]  /*8d70*/  @!PT LDS RZ, [RZ] ;  /* 0x00000000fffff984 */ /* 0x000fe20000000800 */
[----:B------:R-:W-:Y:S01]  /*8d80*/  @!PT LDS RZ, [RZ] ;  /* 0x00000000fffff984 */ /* 0x000fe20000000800 */
[----:B------:R2:W-:Y:S04]  /*8d90*/  LDGSTS.E.BYPASS.LTC128B.128 [R219+0x7100], [R2.64], !P2 ;  /* 0x0710000002db7fae */ /* 0x0005e8000d101d48 */
.L_x_868:
[----:B------:R-:W-:Y:S05]  /*8da0*/  BSYNC B0 ;  /* 0x0000000000007941 */ /* 0x000fea0003800000 */
.L_x_867:
[----:B------:R-:W-:Y:S05]  /*8db0*/  BRA.DIV ~URZ, `(.L_x_869) ;  /* 0x0001df027f007947 */ /* 0x000fea000b800000 */
[----:B---3--:R3:W1:Y:S04]  /*8dc0*/  SHFL.IDX PT, R7, R5, 0x5, 0x181f ;  /* 0x00b81f0005077f89 */ /* 0x00866800000e0000 */
[----:B--2---:R3:W2:Y:S02]  /*8dd0*/  SHFL.IDX PT, R2, R6, 0x5, 0x181f ;  /* 0x00b81f0006027f89 */ /* 0x0046a400000e0000 */
.L_x_1061:
        /* <DEDUP_REMOVED lines=10> */
.L_x_871:
[----:B------:R-:W-:Y:S05]  /*8e80*/  BSYNC B0 ;  /* 0x0000000000007941 */ /* 0x000fea0003800000 */
.L_x_870:
[----:B------:R-:W-:Y:S05]  /*8e90*/  BRA.DIV ~URZ, `(.L_x_872) ;  /* 0x0001def27f007947 */ /* 0x000fea000b800000 */
[----:B-1----:R1:W3:Y:S02]  /*8ea0*/  SHFL.IDX PT, R7, R5, 0x6, 0x181f ;  /* 0x00d81f0005077f89 */ /* 0x0022e400000e0000 */
.L_x_1062:
[----:B------:R-:W-:Y:S05]  /*8eb0*/  BRA.DIV ~URZ, `(.L_x_873) ;  /* 0x0001df427f007947 */ /* 0x000fea000b800000 */
[----:B--2---:R2:W1:Y:S02]  /*8ec0*/  SHFL.IDX PT, R2, R6, 0x6, 0x181f ;  /* 0x00d81f0006027f89 */ /* 0x00446400000e0000 */
.L_x_1063:
        /* <DEDUP_REMOVED lines=10> */
.L_x_875:
[----:B------:R-:W-:Y:S05]  /*8f70*/  BSYNC B0 ;  /* 0x0000000000007941 */ /* 0x000fea0003800000 */
.L_x_874:
[----:B------:R-:W-:Y:S05]  /*8f80*/  BRA.DIV ~URZ, `(.L_x_876) ;  /* 0x0001dee27f007947 */ /* 0x000fea000b800000 */
[----:B-1-34-:R-:W1:Y:S04]  /*8f90*/  SHFL.IDX PT, R5, R5, 0x7, 0x181f ;  /* 0x00f81f0005057f89 */ /* 0x01ae6800000e0000 */
[----:B------:R3:W4:Y:S02]  /*8fa0*/  SHFL.IDX PT, R3, R6, 0x7, 0x181f ;  /* 0x00f81f0006037f89 */ /* 0x00072400000e0000 */
.L_x_1064:
[----:B------:R-:W-:Y:S02]  /*8fb0*/  IADD3 R2, R4, 0x70, RZ ;  /* 0x0000007004027810 */ /* 0x000fe40007ffe0ff */
[----:B------:R-:W-:Y:S02]  /*8fc0*/  ISETP.GE.AND P4, PT, R136, c[0x0][0x1d4], PT ;  /* 0x0000750088007a0c */ /* 0x000fe40003f86270 */
[----:B------:R-:W-:-:S13]  /*8fd0*/  ISETP.GE.AND P0, PT, R2, R0, PT ;  /* 0x000000000200720c */ /* 0x000fda0003f06270 */
[----:B----4-:R-:W-:-:S04]  /*8fe0*/  @!P0 LEA R2, P1, R136, R3, 0x1 ;  /* 0x0000000388028211 */ /* 0x010fc800078208ff */
[----:B-1----:R-:W-:-:S05]  /*8ff0*/  @!P0 LEA.HI.X R3, R136, R5, R137, 0x1, P1 ;  /* 0x0000000588038211 */ /* 0x002fca00008f0c89 */
[----:B------:R-:W-:Y:S01]  /*9000*/  @!PT LDS RZ, [RZ] ;  /* 0x00000000fffff984 */ /* 0x000fe20000000800 */
[----:B------:R-:W-:Y:S01]  /*9010*/  @!PT LDS RZ, [RZ] ;  /* 0x00000000fffff984 */ /* 0x000fe20000000800 */
[----:B------:R-:W-:Y:S01]  /*9020*/  @!PT LDS RZ, [RZ] ;  /* 0x00000000fffff984 */ /* 0x000fe20000000800 */
[----:B------:R1:W-:Y:S04]  /*9030*/  @!P0 LDGSTS.E.BYPASS.LTC128B.128 [R219+0x8900], [R2.64], !P2 ;  /* 0x0890000002db8fae */ /* 0x0003e8000d101d48 */
[----:B------:R-:W0:Y:S01]  /*9040*/  LDGDEPBAR ;  /* 0x00000000000079af */ /* 0x000e220000000000 */
[----:B------:R-:W-:Y:S02]  /*9050*/  WARPSYNC 0xffffffff ;  /* 0xffffffff00007948 */ /* 0x000fe40003800000 */
[----:B------:R-:W4:Y:S04]  /*9060*/  LDL R153, [R1+0x20] ;  /* 0x0000200001997983 */ /* 0x000f280000100800 */
[----:B--2---:R-:W2:Y:S04]  /*9070*/  LDL R8, [R1+0x44] ;  /* 0x0000440001087983 */ /* 0x004ea80000100800 */
[----:B---3--:R-:W3:Y:S01]  /*9080*/  LDL.64 R6, [R1+0x38] ;  /* 0x0000380001067983 */ /* 0x008ee20000100a00 */
[----:B------:R-:W-:Y:S01]  /*9090*/  IMAD.MOV.U32 R84, RZ, RZ, -0x50 ;  /* 0xffffffb0ff547424 */ /* 0x000fe200078e00ff */
[----:B------:R-:W-:-:S03]  /*90a0*/  SHF.R.S32.HI R85, RZ, 0x1f, R114 ;  /* 0x0000001fff557819 */ /* 0x000fc60000011472 */
[----:B------:R-:W-:Y:S02]  /*90b0*/  IMAD R84, R229, R84, 0x50 ;  /* 0x00000050e5547424 */ /* 0x000fe400078e0254 */
[----:B------:R-:W-:Y:S02]  /*90c0*/  IMAD R4, R85, c[0x0][0x1e0], RZ ;  /* 0x0000780055047a24 */ /* 0x000fe400078e02ff */
[----:B-1----:R-:W-:-:S04]  /*90d0*/  IMAD.WIDE.U32 R2, R114, c[0x0][0x1e0], RZ ;  /* 0x0000780072027a25 */ /* 0x002fc800078e00ff */
[----:B------:R-:W-:-:S04]  /*90e0*/  IMAD R4, R114, c[0x0][0x1e4], R4 ;  /* 0x0000790072047a24 */ /* 0x000fc800078e0204 */
[----:B------:R-:W-:Y:S02]  /*90f0*/  IMAD.IADD R3, R3, 0x1, R4 ;  /* 0x0000000103037824 */ /* 0x000fe400078e0204 */
[----:B------:R-:W-:Y:S02]  /*9100*/  IMAD.MOV.U32 R143, RZ, RZ, c[0x0][0x1e0] ;  /* 0x00007800ff8f7624 */ /* 0x000fe400078e00ff */
[----:B------:R-:W-:Y:S01]  /*9110*/  IMAD.MOV.U32 R146, RZ, RZ, c[0x0][0x1e4] ;  /* 0x00007900ff927624 */ /* 0x000fe200078e00ff */
[----:B------:R-:W-:Y:S01]  /*9120*/  BSSY B0, `(.L_x_877) ;  /* 0x000002c000007945 */ /* 0x000fe20003800000 */
[----:B------:R-:W-:Y:S01]  /*9130*/  BAR.SYNC.DEFER_BLOCKING 0x0 ;  /* 0x0000000000007b1d */ /* 0x000fe20000010000 */
[----:B----4-:R-:W-:-:S04]  /*9140*/  IADD3 R72, R84, R153, -R139 ;  /* 0x0000009954487210 */ /* 0x010fc80007ffe88b */
[C---:B------:R-:W-:Y:S01]  /*9150*/  ISETP.GE.AND P0, PT, R72.reuse, 0x1, PT ;  /* 0x000000014800780c */ /* 0x040fe20003f06270 */
[----:B--2---:R-:W-:Y:S02]  /*9160*/  IMAD.MOV.U32 R145, RZ, RZ, R8 ;  /* 0x000000ffff917224 */ /* 0x004fe400078e0008 */
[----:B---3--:R-:W-:Y:S01]  /*9170*/  IMAD.MOV.U32 R144, RZ, RZ, R6 ;  /* 0x000000ffff907224 */ /* 0x008fe200078e0006 */
[----:B------:R-:W-:-:S03]  /*9180*/  ISETP.GE.AND P3, PT, R72, 0x11, PT ;  /* 0x000000114800780c */ /* 0x000fc60003f66270 */
[----:B------:R-:W-:-:S04]  /*9190*/  IMAD.WIDE.U32 R4, R2, 0x50, R144 ;  /* 0x0000005002047825 */ /* 0x000fc800078e0090 */
[----:B------:R-:W-:Y:S02]  /*91a0*/  IMAD R2, R3, 0x50, RZ ;  /* 0x0000005003027824 */ /* 0x000fe400078e02ff */
[----:B------:R-:W-:Y:S02]  /*91b0*/  @P0 LEA R6, P1, R4, c[0x0][0x1c8], 0x1 ;  /* 0x0000720004060a11 */ /* 0x000fe400078208ff */
[----:B------:R-:W-:Y:S01]  /*91c0*/  IMAD.IADD R3, R5, 0x1, R2 ;  /* 0x0000000105037824 */ /* 0x000fe200078e0202 */
[----:B------:R-:W-:Y:S02]  /*91d0*/  ISETP.GE.AND P2, PT, R72, 0x21, PT ;  /* 0x000000214800780c */ /* 0x000fe40003f46270 */
[C---:B------:R-:W-:Y:S02]  /*91e0*/  @P3 LEA R2, P5, R143.reuse, R4, 0x4 ;  /* 0x000000048f023211 */ /* 0x040fe400078a20ff */
[----:B------:R-:W-:Y:S02]  /*91f0*/  @P0 LEA.HI.X R7, R4, c[0x0][0x1cc], R3, 0x1, P1 ;  /* 0x0000730004070a11 */ /* 0x000fe400008f0c03 */
[----:B------:R-:W-:Y:S01]  /*9200*/  ISETP.GE.AND P1, PT, R72, 0x31, PT ;  /* 0x000000314800780c */ /* 0x000fe20003f26270 */
[----:B------:R-:W-:-:S02]  /*9210*/  IMAD.WIDE.U32 R8, R143, 0x20, RZ ;  /* 0x000000208f087825 */ /* 0x000fc400078e00ff */
[----:B------:R-:W-:Y:S01]  /*9220*/  @!PT LDS RZ, [RZ] ;  /* 0x00000000fffff984 */ /* 0x000fe20000000800 */
[----:B------:R-:W-:Y:S01]  /*9230*/  @!PT LDS RZ, [RZ] ;  /* 0x00000000fffff984 */ /* 0x000fe20000000800 */
[----:B------:R-:W-:Y:S01]  /*9240*/  @!PT LDS RZ, [RZ] ;  /* 0x00000000fffff984 */ /* 0x000fe20000000800 */
[----:B------:R1:W-:Y:S01]  /*9250*/  @P0 LDGSTS.E.BYPASS.LTC128B.128 [R219+0x2900], [R6.64], !P4 ;  /* 0x0290000006db0fae */ /* 0x0003e2000e101d48 */
[----:B------:R-:W-:-:S09]  /*9260*/  @P3 LEA R12, P0, R2, c[0x0][0x1c8], 0x1 ;  /* 0x00007200020c3a11 */ /* 0x000fd200078008ff */
[----:B------:R-:W-:Y:S01]  /*9270*/  @P1 IMAD R14, R146, 0x30, RZ ;  /* 0x00000030920e1824 */ /* 0x000fe200078e02ff */
[----:B-1----:R-:W-:-:S04]  /*9280*/  @P3 LEA.HI.X R6, R143, R3, R146, 0x4, P5 ;  /* 0x000000038f063211 */ /* 0x002fc800028f2492 */
[----:B------:R-:W-:Y:S01]  /*9290*/  @P3 LEA.HI.X R13, R2, c[0x0][0x1cc], R6, 0x1, P0 ;  /* 0x00007300020d3a11 */ /* 0x000fe200000f0c06 */
[----:B------:R-:W-:Y:S01]  /*92a0*/  IMAD.SHL.U32 R2, R146, 0x20, RZ ;  /* 0x0000002092027824 */ /* 0x000fe200078e00ff */
[----:B------:R-:W-:-:S03]  /*92b0*/  @P2 IADD3 R8, P0, R4, R8, RZ ;  /* 0x0000000804082210 */ /* 0x000fc60007f1e0ff */
[----:B------:R1:W-:Y:S01]  /*92c0*/  @P3 LDGSTS.E.BYPASS.LTC128B.128 [R219+0x3100], [R12.64], !P4 ;  /* 0x031000000cdb3fae */ /* 0x0003e2000e101d48 */
[----:B------:R-:W-:Y:S01]  /*92d0*/  @P2 IADD3.X R9, R3, R9, R2, P0, !PT ;  /* 0x0000000903092210 */ /* 0x000fe200007fe402 */
[----:B------:R-:W-:Y:S01]  /*92e0*/  @P1 IMAD.MOV.U32 R2, RZ, RZ, R4 ;  /* 0x000000ffff021224 */ /* 0x000fe200078e0004 */
[----:B------:R-:W-:-:S03]  /*92f0*/  @P2 LEA R10, P0, R8, c[0x0][0x1c8], 0x1 ;  /* 0x00007200080a2a11 */ /* 0x000fc600078008ff */
[----:B------:R-:W-:Y:S01]  /*9300*/  @P1 IMAD.WIDE.U32 R6, R143, 0x30, R2 ;  /* 0x000000308f061825 */ /* 0x000fe200078e0002 */
[----:B------:R-:W-:-:S03]  /*9310*/  @P2 LEA.HI.X R11, R8, c[0x0][0x1cc], R9, 0x1, P0 ;  /* 0x00007300080b2a11 */ /* 0x000fc600000f0c09 */
[----:B------:R-:W-:Y:S01]  /*9320*/  @P1 IMAD.IADD R7, R7, 0x1, R14 ;  /* 0x0000000107071824 */ /* 0x000fe200078e020e */
[C---:B------:R-:W-:Y:S01]  /*9330*/  @P1 LEA R8, P0, R6.reuse, c[0x0][0x1c8], 0x1 ;  /* 0x0000720006081a11 */ /* 0x040fe200078008ff */
[----:B------:R1:W-:Y:S03]  /*9340*/  @P2 LDGSTS.E.BYPASS.LTC128B.128 [R219+0x3900], [R10.64], !P4 ;  /* 0x039000000adb2fae */ /* 0x0003e6000e101d48 */
[----:B------:R-:W-:-:S05]  /*9350*/  @P1 LEA.HI.X R9, R6, c[0x0][0x1cc], R7, 0x1, P0 ;  /* 0x0000730006091a11 */ /* 0x000fca00000f0c07 */
        /* <DEDUP_REMOVED lines=8> */
.L_x_878:
[----:B------:R-:W-:Y:S05]  /*93e0*/  BSYNC B0 ;  /* 0x0000000000007941 */ /* 0x000fea0003800000 */
.L_x_877:
[----:B------:R3:W5:Y:S01]  /*93f0*/  LDL R147, [R1+0x48] ;  /* 0x0000480001937983 */ /* 0x0007620000100800 */
[----:B------:R-:W-:Y:S01]  /*9400*/  ISETP.LT.AND P0, PT, RZ, c[0x0][0x27c], PT ;  /* 0x00009f00ff007a0c */ /* 0x000fe20003f01270 */
[----:B--2---:R-:W-:Y:S02]  /*9410*/  IMAD.MOV.U32 R2, RZ, RZ, c[0x0][0x2c4] ;  /* 0x0000b100ff027624 */ /* 0x004fe400078e00ff */
[----:B------:R-:W0:Y:S03]  /*9420*/  LDGDEPBAR ;  /* 0x00000000000079af */ /* 0x000e260000000000 */
[----:B------:R-:W-:-:S07]  /*9430*/  ISETP.NE.AND P6, PT, R2, 0x1, PT ;  /* 0x000000010200780c */ /* 0x000fce0003fc5270 */
[----:B------:R-:W-:Y:S05]  /*9440*/  @P0 BRA `(.L_x_879) ;  /* 0x0000002000000947 */ /* 0x000fea0003800000 */
[----:B------:R-:W-:-:S04]  /*9450*/  DEPBAR.LE SB0, 0x1 ;  /* 0x000080400000791a */ /* 0x000fc80000000000 */
[----:B------:R-:W-:Y:S05]  /*9460*/  BRA `(.L_x_880) ;  /* 0x0000497000007947 */ /* 0x000fea0003800000 */
.L_x_879:
[----:B------:R-:W-:Y:S01]  /*9470*/  ULDC.U8 UR4, c[0x0][0x298] ;  /* 0x0000a60000047ab9 */ /* 0x000fe20000000000 */
[----:B-----5:R-:W-:Y:S01]  /*9480*/  SHF.R.S32.HI R2, RZ, 0x1f, R138 ;  /* 0x0000001fff027819 */ /* 0x020fe2000001148a */
[----:B------:R-:W-:Y:S01]  /*9490*/  IMAD.WIDE.U32 R6, R138, c[0x0][0x280], RZ ;  /* 0x0000a0008a067a25 */ /* 0x000fe200078e00ff */
[----:B------:R-:W-:Y:S01]  /*94a0*/  ISETP.NE.AND P0, PT, RZ, UR4, PT ;  /* 0x00000004ff007c0c */ /* 0x000fe2000bf05270 */
[----:B------:R-:W-:Y:S01]  /*94b0*/  BSSY B2, `(.L_x_880) ;  /* 0x0000492000027945 */ /* 0x000fe20003800000 */
[C---:B------:R-:W-:Y:S01]  /*94c0*/  IADD3 R20, R83.reuse, R147, RZ ;  /* 0x0000009353147210 */ /* 0x040fe20007ffe0ff */
[C---:B------:R-:W-:Y:S01]  /*94d0*/  IMAD R3, R2.reuse, c[0x0][0x280], RZ ;  /* 0x0000a00002037a24 */ /* 0x040fe200078e02ff */
[----:B------:R-:W-:Y:S01]  /*94e0*/  IADD3 R73, R83, 0x60, RZ ;  /* 0x0000006053497810 */ /* 0x000fe20007ffe0ff */
[----:B------:R-:W-:Y:S02]  /*94f0*/  IMAD R2, R2, c[0x0][0x290], RZ ;  /* 0x0000a40002027a24 */ /* 0x000fe400078e02ff */
[----:B-1----:R-:W-:-:S02]  /*9500*/  IMAD R8, R138, c[0x0][0x284], R3 ;  /* 0x0000a1008a087a24 */ /* 0x002fc400078e0203 */
[----:B------:R-:W-:Y:S01]  /*9510*/  IMAD R3, R138, c[0x0][0x294], R2 ;  /* 0x0000a5008a037a24 */ /* 0x000fe200078e0202 */
[----:B------:R-:W-:Y:S01]  /*9520*/  LEA R2, R164, R20, 0x5 ;  /* 0x00000014a4027211 */ /* 0x000fe200078e28ff */
[----:B------:R-:W-:Y:S01]  /*9530*/  IMAD.WIDE.U32 R4, R138, c[0x0][0x290], RZ ;  /* 0x0000a4008a047a25 */ /* 0x000fe200078e00ff */
[----:B------:R-:W-:-:S04]  /*9540*/  IADD3 R8, R8, R7, RZ ;  /* 0x0000000708087210 */ /* 0x000fc80007ffe0ff */
[----:B------:R-:W-:Y:S01]  /*9550*/  IADD3 R9, R3, R5, RZ ;  /* 0x0000000503097210 */ /* 0x000fe20007ffe0ff */
[----:B------:R-:W-:Y:S05]  /*9560*/  @!P0 BRA `(.L_x_881) ;  /* 0x0000257000008947 */ /* 0x000fea0003800000 */
[----:B------:R-:W-:Y:S01]  /*9570*/  @P6 IMAD.HI.U32 R3, R2, c[0x0][0x2c8], RZ ;  /* 0x0000b20002036a27 */ /* 0x000fe200078e00ff */
[----:B------:R-:W-:Y:S01]  /*9580*/  BSSY B0, `(.L_x_882) ;  /* 0x0000033000007945 */ /* 0x000fe20003800000 */
[----:B------:R-:W-:Y:S01]  /*9590*/  SHF.R.S32.HI R21, RZ, 0x1f, R30 ;  /* 0x0000001fff157819 */ /* 0x000fe2000001141e */
[----:B------:R-:W-:Y:S01]  /*95a0*/  CS2R R42, SRZ ;  /* 0x00000000002a7805 */ /* 0x000fe2000001ff00 */
[----:B------:R-:W-:Y:S01]  /*95b0*/  IMAD.MOV.U32 R5, RZ, RZ, R9 ;  /* 0x000000ffff057224 */ /* 0x000fe200078e0009 */
[----:B------:R-:W-:Y:S01]  /*95c0*/  @P6 SHF.R.U32.HI R2, RZ, c[0x0][0x2cc], R3 ;  /* 0x0000b300ff026a19 */ /* 0x000fe20000011603 */
[----:B------:R-:W-:Y:S01]  /*95d0*/  IMAD.MOV.U32 R7, RZ, RZ, R8 ;  /* 0x000000ffff077224 */ /* 0x000fe200078e0008 */
[----:B------:R-:W-:Y:S01]  /*95e0*/  CS2R R12, SRZ ;  /* 0x00000000000c7805 */ /* 0x000fe2000001ff00 */
[----:B------:R-:W-:Y:S01]  /*95f0*/  CS2R R10, SRZ ;  /* 0x00000000000a7805 */ /* 0x000fe2000001ff00 */
[----:B------:R-:W-:Y:S01]  /*9600*/  SHF.R.S32.HI R3, RZ, 0x1f, R2 ;  /* 0x0000001fff037819 */ /* 0x000fe20000011402 */
[----:B------:R-:W-:-:S04]  /*9610*/  IMAD.WIDE.U32 R6, R2, c[0x0][0x280], R6 ;  /* 0x0000a00002067a25 */ /* 0x000fc800078e0006 */
[C---:B------:R-:W-:Y:S01]  /*9620*/  IMAD R9, R3.reuse, c[0x0][0x280], RZ ;  /* 0x0000a00003097a24 */ /* 0x040fe200078e02ff */
[----:B------:R-:W-:Y:S01]  /*9630*/  LEA R33, P1, R6, c[0x0][0x270], 0x1 ;  /* 0x00009c0006217a11 */ /* 0x000fe200078208ff */
[----:B------:R-:W-:Y:S02]  /*9640*/  IMAD R8, R3, c[0x0][0x290], RZ ;  /* 0x0000a40003087a24 */ /* 0x000fe400078e02ff */
[C---:B------:R-:W-:Y:S02]  /*9650*/  IMAD.WIDE.U32 R4, R2.reuse, c[0x0][0x290], R4 ;  /* 0x0000a40002047a25 */ /* 0x040fe400078e0004 */
[----:B------:R1:W2:Y:S02]  /*9660*/  SHFL.IDX PT, R15, R33, RZ, 0x1c1f ;  /* 0x001c1fff210f7589 */ /* 0x0002a400000e0000 */
[----:B------:R-:W-:Y:S01]  /*9670*/  IMAD R3, R2, c[0x0][0x284], R9 ;  /* 0x0000a10002037a24 */ /* 0x000fe200078e0209 */
[----:B------:R-:W-:Y:S01]  /*9680*/  LEA R34, P0, R4, c[0x0][0x288], 0x1 ;  /* 0x0000a20004227a11 */ /* 0x000fe200078008ff */
[----:B------:R-:W-:-:S02]  /*9690*/  IMAD R2, R2, c[0x0][0x294], R8 ;  /* 0x0000a50002027a24 */ /* 0x000fc400078e0208 */
[----:B------:R-:W-:Y:S01]  /*96a0*/  CS2R R8, SRZ ;  /* 0x0000000000087805 */ /* 0x000fe2000001ff00 */
[----:B------:R-:W-:Y:S01]  /*96b0*/  IADD3 R3, R7, R3, RZ ;  /* 0x0000000307037210 */ /* 0x000fe20007ffe0ff */
[----:B------:R1:W4:Y:S01]  /*96c0*/  SHFL.IDX PT, R18, R34, RZ, 0x1c1f ;  /* 0x001c1fff22127589 */ /* 0x00032200000e0000 */
[----:B------:R-:W-:Y:S02]  /*96d0*/  IADD3 R2, R5, R2, RZ ;  /* 0x0000000205027210 */ /* 0x000fe40007ffe0ff */
[----:B------:R-:W-:Y:S02]  /*96e0*/  LEA.HI.X R25, R6, c[0x0][0x274], R3, 0x1, P1 ;  /* 0x00009d0006197a11 */ /* 0x000fe400008f0c03 */
[----:B------:R-:W-:Y:S01]  /*96f0*/  LEA.HI.X R24, R4, c[0x0][0x28c], R2, 0x1, P0 ;  /* 0x0000a30004187a11 */ /* 0x000fe200000f0c02 */
[----:B------:R-:W-:Y:S01]  /*9700*/  CS2R R6, SRZ ;  /* 0x0000000000067805 */ /* 0x000fe2000001ff00 */
[----:B------:R-:W-:Y:S01]  /*9710*/  ISETP.GE.AND P0, PT, R20, R0, PT ;  /* 0x000000001400720c */ /* 0x000fe20003f06270 */
[----:B------:R1:W3:Y:S04]  /*9720*/  SHFL.IDX PT, R22, R25, RZ, 0x1c1f ;  /* 0x001c1fff19167589 */ /* 0x0002e800000e0000 */
[----:B------:R1:W1:Y:S08]  /*9730*/  SHFL.IDX PT, R19, R24, RZ, 0x1c1f ;  /* 0x001c1fff18137589 */ /* 0x00027000000e0000 */
[----:B------:R-:W-:Y:S05]  /*9740*/  @P0 BRA `(.L_x_883) ;  /* 0x0000016000000947 */ /* 0x000fea0003800000 */
[----:B--2---:R-:W-:Y:S01]  /*9750*/  ISETP.GE.AND P1, PT, R28, c[0x0][0x27c], PT ;  /* 0x00009f001c007a0c */ /* 0x004fe20003f26270 */
[----:B------:R-:W-:Y:S01]  /*9760*/  CS2R R12, SRZ ;  /* 0x00000000000c7805 */ /* 0x000fe2000001ff00 */
[----:B------:R-:W-:Y:S01]  /*9770*/  ISETP.GE.AND P0, PT, R30, c[0x0][0x27c], PT ;  /* 0x00009f001e007a0c */ /* 0x000fe20003f06270 */
[----:B------:R-:W-:-:S10]  /*9780*/  CS2R R10, SRZ ;  /* 0x00000000000a7805 */ /* 0x000fd4000001ff00 */
[C---:B------:R-:W-:Y:S01]  /*9790*/  @!P1 IMAD.SHL.U32 R2, R28.reuse, 0x2, RZ ;  /* 0x000000021c029824 */ /* 0x040fe200078e00ff */
[----:B------:R-:W-:Y:S01]  /*97a0*/  @!P1 SHF.L.U64.HI R3, R28, 0x1, R29 ;  /* 0x000000011c039819 */ /* 0x000fe2000001021d */
[C---:B------:R-:W-:Y:S01]  /*97b0*/  @!P0 IMAD.SHL.U32 R4, R30.reuse, 0x2, RZ ;  /* 0x000000021e048824 */ /* 0x040fe200078e00ff */
[----:B------:R-:W-:Y:S02]  /*97c0*/  @!P0 SHF.L.U64.HI R5, R30, 0x1, R21 ;  /* 0x000000011e058819 */ /* 0x000fe40000010215 */
[CC--:B------:R-:W-:Y:S02]  /*97d0*/  @!P1 IADD3 R16, P2, R15.reuse, R2.reuse, RZ ;  /* 0x000000020f109210 */ /* 0x0c0fe40007f5e0ff */
[----:B----4-:R-:W-:Y:S02]  /*97e0*/  @!P1 IADD3 R14, P5, R18, R2, RZ ;  /* 0x00000002120e9210 */ /* 0x010fe40007fbe0ff */
[-C--:B------:R-:W-:Y:S01]  /*97f0*/  @!P0 IADD3 R2, P3, R15, R4.reuse, RZ ;  /* 0x000000040f028210 */ /* 0x080fe20007f7e0ff */
[--C-:B---3--:R-:W-:Y:S01]  /*9800*/  @!P1 IMAD.X R17, R22, 0x1, R3.reuse, P2 ;  /* 0x0000000116119824 */ /* 0x108fe200010e0603 */
[----:B------:R-:W-:Y:S01]  /*9810*/  @!P0 IADD3 R4, P2, R18, R4, RZ ;  /* 0x0000000412048210 */ /* 0x000fe20007f5e0ff */
[C---:B-1----:R-:W-:Y:S01]  /*9820*/  @!P1 IMAD.X R15, R19.reuse, 0x1, R3, P5 ;  /* 0x00000001130f9824 */ /* 0x042fe200028e0603 */
[----:B------:R-:W-:Y:S01]  /*9830*/  CS2R R6, SRZ ;  /* 0x0000000000067805 */ /* 0x000fe2000001ff00 */
[--C-:B------:R-:W-:Y:S01]  /*9840*/  @!P0 IMAD.X R3, R22, 0x1, R5.reuse, P3 ;  /* 0x0000000116038824 */ /* 0x100fe200018e0605 */
[----:B------:R-:W-:Y:S01]  /*9850*/  CS2R R8, SRZ ;  /* 0x0000000000087805 */ /* 0x000fe2000001ff00 */
[----:B------:R-:W-:Y:S01]  /*9860*/  @!P0 IMAD.X R5, R19, 0x1, R5, P2 ;  /* 0x0000000113058824 */ /* 0x000fe200010e0605 */
[----:B------:R1:W5:Y:S04]  /*9870*/  @!P1 LD.E.64 R10, [R16.64] ;  /* 0x00000008100a9980 */ /* 0x000368000c101b00 */
[----:B------:R1:W5:Y:S04]  /*9880*/  @!P0 LD.E.64 R12, [R2.64] ;  /* 0x00000008020c8980 */ /* 0x000368000c101b00 */
[----:B------:R1:W5:Y:S04]  /*9890*/  @!P1 LD.E.64 R6, [R14.64] ;  /* 0x000000080e069980 */ /* 0x000368000c101b00 */
[----:B------:R1:W5:Y:S02]  /*98a0*/  @!P0 LD.E.64 R8, [R4.64] ;  /* 0x0000000804088980 */ /* 0x000364000c101b00 */
.L_x_883:
[----:B--2---:R-:W-:Y:S05]  /*98b0*/  BSYNC B0 ;  /* 0x0000000000007941 */ /* 0x004fea0003800000 */
.L_x_882:
[----:B-1----:R-:W-:Y:S01]  /*98c0*/  IADD3 R2, R20, 0x20, RZ ;  /* 0x0000002014027810 */ /* 0x002fe20007ffe0ff */
[----:B-----5:R-:W-:Y:S01]  /*98d0*/  IMAD.MOV.U32 R5, RZ, RZ, R12 ;  /* 0x000000ffff057224 */ /* 0x020fe200078e000c */
[----:B------:R1:W2:Y:S01]  /*98e0*/  SHFL.IDX PT, R23, R25, 0x1, 0x1c1f ;  /* 0x003c1f0019177f89 */ /* 0x0002a200000e0000 */
[----:B------:R-:W-:Y:S01]  /*98f0*/  IMAD.MOV.U32 R4, RZ, RZ, R13 ;  /* 0x000000ffff047224 */ /* 0x000fe200078e000d */
[----:B------:R-:W-:Y:S01]  /*9900*/  ISETP.GE.AND P0, PT, R2, R0, PT ;  /* 0x000000000200720c */ /* 0x000fe20003f06270 */
[----:B------:R-:W-:Y:S01]  /*9910*/  IMAD.MOV.U32 R3, RZ, RZ, R10 ;  /* 0x000000ffff037224 */ /* 0x000fe200078e000a */
[----:B------:R-:W-:Y:S01]  /*9920*/  PRMT R52, R52, 0x5410, R5 ;  /* 0x0000541034347816 */ /* 0x000fe20000000005 */
[----:B------:R-:W-:Y:S01]  /*9930*/  IMAD.MOV.U32 R2, RZ, RZ, R11 ;  /* 0x000000ffff027224 */ /* 0x000fe200078e000b */
[----:B------:R-:W-:Y:S01]  /*9940*/  PRMT R53, R53, 0x5410, R4 ;  /* 0x0000541035357816 */ /* 0x000fe20000000004 */
[----:B------:R-:W-:Y:S01]  /*9950*/  IMAD.MOV.U32 R5, RZ, RZ, R8 ;  /* 0x000000ffff057224 */ /* 0x000fe200078e0008 */
[----:B------:R-:W-:Y:S01]  /*9960*/  PRMT R50, R50, 0x5410, R3 ;  /* 0x0000541032327816 */ /* 0x000fe20000000003 */
[----:B------:R-:W-:Y:S01]  /*9970*/  IMAD.MOV.U32 R4, RZ, RZ, R9 ;  /* 0x000000ffff047224 */ /* 0x000fe200078e0009 */
[----:B------:R-:W-:Y:S01]  /*9980*/  PRMT R51, R51, 0x5410, R2 ;  /* 0x0000541033337816 */ /* 0x000fe20000000002 */
[----:B------:R-:W-:Y:S01]  /*9990*/  IMAD.MOV.U32 R3, RZ, RZ, R6 ;  /* 0x000000ffff037224 */ /* 0x000fe200078e0006 */
[----:B------:R1:W4:Y:S01]  /*99a0*/  SHFL.IDX PT, R14, R33, 0x1, 0x1c1f ;  /* 0x003c1f00210e7f89 */ /* 0x00032200000e0000 */
[----:B------:R-:W-:Y:S01]  /*99b0*/  IMAD.MOV.U32 R2, RZ, RZ, R7 ;  /* 0x000000ffff027224 */ /* 0x000fe200078e0007 */
[----:B------:R-:W-:Y:S01]  /*99c0*/  BSSY B0, `(.L_x_884) ;  /* 0x0000021000007945 */ /* 0x000fe20003800000 */
[----:B------:R-:W-:Y:S01]  /*99d0*/  PRMT R52, R5, 0x7610, R52 ;  /* 0x0000761005347816 */ /* 0x000fe20000000034 */
[----:B---3--:R1:W3:Y:S01]  /*99e0*/  SHFL.IDX PT, R22, R24, 0x1, 0x1c1f ;  /* 0x003c1f0018167f89 */ /* 0x0082e200000e0000 */
[----:B------:R-:W-:Y:S01]  /*99f0*/  PRMT R53, R4, 0x7610, R53 ;  /* 0x0000761004357816 */ /* 0x000fe20000000035 */
[----:B------:R-:W-:Y:S01]  /*9a00*/  CS2R R36, SRZ ;  /* 0x0000000000247805 */ /* 0x000fe2000001ff00 */
[----:B------:R-:W-:Y:S01]  /*9a10*/  PRMT R50, R3, 0x7610, R50 ;  /* 0x0000761003327816 */ /* 0x000fe20000000032 */
[----:B------:R1:W1:Y:S01]  /*9a20*/  SHFL.IDX PT, R15, R34, 0x1, 0x1c1f ;  /* 0x003c1f00220f7f89 */ /* 0x00026200000e0000 */
[----:B------:R-:W-:Y:S01]  /*9a30*/  PRMT R51, R2, 0x7610, R51 ;  /* 0x0000761002337816 */ /* 0x000fe20000000033 */
[----:B------:R-:W-:Y:S01]  /*9a40*/  CS2R R4, SRZ ;  /* 0x0000000000047805 */ /* 0x000fe2000001ff00 */
[----:B------:R-:W-:Y:S01]  /*9a50*/  CS2R R2, SRZ ;  /* 0x0000000000027805 */ /* 0x000fe2000001ff00 */
[----:B------:R-:W-:Y:S05]  /*9a60*/  @P0 BRA `(.L_x_885) ;  /* 0x0000016000000947 */ /* 0x000fea0003800000 */
[----:B--2---:R-:W-:Y:S01]  /*9a70*/  ISETP.GE.AND P1, PT, R28, c[0x0][0x27c], PT ;  /* 0x00009f001c007a0c */ /* 0x004fe20003f26270 */
[----:B------:R-:W-:Y:S01]  /*9a80*/  CS2R R42, SRZ ;  /* 0x00000000002a7805 */ /* 0x000fe2000001ff00 */
[----:B------:R-:W-:-:S11]  /*9a90*/  ISETP.GE.AND P0, PT, R30, c[0x0][0x27c], PT ;  /* 0x00009f001e007a0c */ /* 0x000fd60003f06270 */
[C---:B------:R-:W-:Y:S01]  /*9aa0*/  @!P1 IMAD.SHL.U32 R2, R28.reuse, 0x2, RZ ;  /* 0x000000021c029824 */ /* 0x040fe200078e00ff */
[----:B------:R-:W-:Y:S01]  /*9ab0*/  @!P1 SHF.L.U64.HI R4, R28, 0x1, R29 ;  /* 0x000000011c049819 */ /* 0x000fe2000001021d */
[C---:B------:R-:W-:Y:S01]  /*9ac0*/  @!P0 IMAD.SHL.U32 R3, R30.reuse, 0x2, RZ ;  /* 0x000000021e038824 */ /* 0x040fe200078e00ff */
[----:B------:R-:W-:Y:S02]  /*9ad0*/  @!P0 SHF.L.U64.HI R5, R30, 0x1, R21 ;  /* 0x000000011e058819 */ /* 0x000fe40000010215 */
[CC--:B----4-:R-:W-:Y:S02]  /*9ae0*/  @!P1 IADD3 R18, P2, R14.reuse, R2.reuse, RZ ;  /* 0x000000020e129210 */ /* 0x0d0fe40007f5e0ff */
[----:B-1----:R-:W-:Y:S02]  /*9af0*/  @!P1 IADD3 R16, P5, R15, R2, RZ ;  /* 0x000000020f109210 */ /* 0x002fe40007fbe0ff */
[-C--:B------:R-:W-:Y:S01]  /*9b00*/  @!P0 IADD3 R2, P3, R14, R3.reuse, RZ ;  /* 0x000000030e028210 */ /* 0x080fe20007f7e0ff */
[--C-:B------:R-:W-:Y:S01]  /*9b10*/  @!P1 IMAD.X R19, R23, 0x1, R4.reuse, P2 ;  /* 0x0000000117139824 */ /* 0x100fe200010e0604 */
[----:B------:R-:W-:Y:S01]  /*9b20*/  @!P0 IADD3 R14, P2, R15, R3, RZ ;  /* 0x000000030f0e8210 */ /* 0x000fe20007f5e0ff */
[----:B---3--:R-:W-:-:S02]  /*9b30*/  @!P1 IMAD.X R17, R22, 0x1, R4, P5 ;  /* 0x0000000116119824 */ /* 0x008fc400028e0604 */
[--C-:B------:R-:W-:Y:S01]  /*9b40*/  @!P0 IMAD.X R3, R23, 0x1, R5.reuse, P3 ;  /* 0x0000000117038824 */ /* 0x100fe200018e0605 */
[----:B------:R-:W-:Y:S01]  /*9b50*/  CS2R R36, SRZ ;  /* 0x0000000000247805 */ /* 0x000fe2000001ff00 */
[----:B------:R-:W-:Y:S02]  /*9b60*/  @!P0 IMAD.X R15, R22, 0x1, R5, P2 ;  /* 0x00000001160f8824 */ /* 0x000fe400010e0605 */
[----:B------:R-:W-:Y:S01]  /*9b70*/  CS2R R4, SRZ ;  /* 0x0000000000047805 */ /* 0x000fe2000001ff00 */
[----:B------:R1:W5:Y:S04]  /*9b80*/  @!P0 LD.E.64 R42, [R2.64] ;  /* 0x00000008022a8980 */ /* 0x000368000c101b00 */
[----:B------:R2:W5:Y:S04]  /*9b90*/  @!P0 LD.E.64 R36, [R14.64] ;  /* 0x000000080e248980 */ /* 0x000568000c101b00 */
[----:B------:R2:W5:Y:S01]  /*9ba0*/  @!P1 LD.E.64 R4, [R18.64] ;  /* 0x0000000812049980 */ /* 0x000562000c101b00 */
[----:B-1----:R-:W-:-:S06]  /*9bb0*/  CS2R R2, SRZ ;  /* 0x0000000000027805 */ /* 0x002fcc000001ff00 */
[----:B------:R2:W5:Y:S02]  /*9bc0*/  @!P1 LD.E.64 R2, [R16.64] ;  /* 0x0000000810029980 */ /* 0x000564000c101b00 */
.L_x_885:
[----:B--2---:R-:W-:Y:S05]  /*9bd0*/  BSYNC B0 ;  /* 0x0000000000007941 */ /* 0x004fea0003800000 */
.L_x_884:
[----:B----4-:R-:W-:Y:S01]  /*9be0*/  IADD3 R14, R20, 0x40, RZ ;  /* 0x00000040140e7810 */ /* 0x010fe20007ffe0ff */
[----:B-----5:R-:W-:Y:S01]  /*9bf0*/  IMAD.MOV.U32 R18, RZ, RZ, R42 ;  /* 0x000000ffff127224 */ /* 0x020fe200078e002a */
[----:B------:R2:W4:Y:S01]  /*9c00*/  SHFL.IDX PT, R32, R25, 0x2, 0x1c1f ;  /* 0x005c1f0019207f89 */ /* 0x00052200000e0000 */
        /* <DEDUP_REMOVED lines=11> */
[----:B-1----:R2:W1:Y:S01]  /*9cc0*/  SHFL.IDX PT, R15, R33, 0x2, 0x1c1f ;  /* 0x005c1f00210f7f89 */ /* 0x00246200000e0000 */
[----:B------:R-:W-:Y:S01]  /*9cd0*/  IMAD.MOV.U32 R14, RZ, RZ, R3 ;  /* 0x000000ffff0e7224 */ /* 0x000fe200078e0003 */
[----:B------:R-:W-:Y:S01]  /*9ce0*/  BSSY B0, `(.L_x_886) ;  /* 0x0000023000007945 */ /* 0x000fe20003800000 */
[----:B------:R-:W-:Y:S01]  /*9cf0*/  PRMT R56, R18, 0x7610, R56 ;  /* 0x0000761012387816 */ /* 0x000fe20000000038 */
[----:B------:R2:W3:Y:S01]  /*9d00*/  SHFL.IDX PT, R31, R24, 0x2, 0x1c1f ;  /* 0x005c1f00181f7f89 */ /* 0x0004e200000e0000 */
[----:B------:R-:W-:Y:S01]  /*9d10*/  PRMT R57, R17, 0x7610, R57 ;  /* 0x0000761011397816 */ /* 0x000fe20000000039 */
[----:B------:R-:W-:Y:S01]  /*9d20*/  CS2R R48, SRZ ;  /* 0x0000000000307805 */ /* 0x000fe2000001ff00 */
[----:B------:R-:W-:Y:S01]  /*9d30*/  PRMT R54, R16, 0x7610, R54 ;  /* 0x0000761010367816 */ /* 0x000fe20000000036 */
[----:B------:R2:W1:Y:S01]  /*9d40*/  SHFL.IDX PT, R26, R34, 0x2, 0x1c1f ;  /* 0x005c1f00221a7f89 */ /* 0x00046200000e0000 */
[----:B------:R-:W-:Y:S01]  /*9d50*/  PRMT R55, R14, 0x7610, R55 ;  /* 0x000076100e377816 */ /* 0x000fe20000000037 */
[----:B------:R-:W-:Y:S01]  /*9d60*/  CS2R R46, SRZ ;  /* 0x00000000002e7805 */ /* 0x000fe2000001ff00 */
[----:B------:R-:W-:Y:S01]  /*9d70*/  CS2R R38, SRZ ;  /* 0x0000000000267805 */ /* 0x000fe2000001ff00 */
[----:B------:R-:W-:Y:S01]  /*9d80*/  CS2R R44, SRZ ;  /* 0x00000000002c7805 */ /* 0x000fe2000001ff00 */
[----:B------:R-:W-:Y:S01]  /*9d90*/  CS2R R40, SRZ ;  /* 0x0000000000287805 */ /* 0x000fe2000001ff00 */
[----:B------:R-:W-:Y:S05]  /*9da0*/  @P0 BRA `(.L_x_887) ;  /* 0x0000016000000947 */ /* 0x000fea0003800000 */
[----:B----4-:R-:W-:Y:S01]  /*9db0*/  ISETP.GE.AND P1, PT, R28, c[0x0][0x27c], PT ;  /* 0x00009f001c007a0c */ /* 0x010fe20003f26270 */
[----:B------:R-:W-:Y:S01]  /*9dc0*/  CS2R R46, SRZ ;  /* 0x00000000002e7805 */ /* 0x000fe2000001ff00 */
[----:B------:R-:W-:Y:S01]  /*9dd0*/  ISETP.GE.AND P0, PT, R30, c[0x0][0x27c], PT ;  /* 0x00009f001e007a0c */ /* 0x000fe20003f06270 */
[----:B------:R-:W-:-:S10]  /*9de0*/  CS2R R38, SRZ ;  /* 0x0000000000267805 */ /* 0x000fd4000001ff00 */
[C---:B------:R-:W-:Y:S01]  /*9df0*/  @!P1 IMAD.SHL.U32 R14, R28.reuse, 0x2, RZ ;  /* 0x000000021c0e9824 */ /* 0x040fe200078e00ff */
[----:B------:R-:W-:Y:S01]  /*9e00*/  @!P1 SHF.L.U64.HI R19, R28, 0x1, R29 ;  /* 0x000000011c139819 */ /* 0x000fe2000001021d */
[C---:B------:R-:W-:Y:S01]  /*9e10*/  @!P0 IMAD.SHL.U32 R17, R30.reuse, 0x2, RZ ;  /* 0x000000021e118824 */ /* 0x040fe200078e00ff */
[----:B------:R-:W-:Y:S02]  /*9e20*/  @!P0 SHF.L.U64.HI R27, R30, 0x1, R21 ;  /* 0x000000011e1b8819 */ /* 0x000fe40000010215 */
[CC--:B-1-3--:R-:W-:Y:S02]  /*9e30*/  @!P1 IADD3 R22, P2, R15.reuse, R14.reuse, RZ ;  /* 0x0000000e0f169210 */ /* 0x0cafe40007f5e0ff */
[----:B------:R-:W-:Y:S02]  /*9e40*/  @!P1 IADD3 R18, P5, R26, R14, RZ ;  /* 0x0000000e1a129210 */ /* 0x000fe40007fbe0ff */
[-C--:B------:R-:W-:Y:S01]  /*9e50*/  @!P0 IADD3 R16, P3, R15, R17.reuse, RZ ;  /* 0x000000110f108210 */ /* 0x080fe20007f7e0ff */
[--C-:B------:R-:W-:Y:S01]  /*9e60*/  @!P1 IMAD.X R23, R32, 0x1, R19.reuse, P2 ;  /* 0x0000000120179824 */ /* 0x100fe200010e0613 */
[----:B------:R-:W-:Y:S01]  /*9e70*/  @!P0 IADD3 R14, P2, R26, R17, RZ ;  /* 0x000000111a0e8210 */ /* 0x000fe20007f5e0ff */
[----:B------:R-:W-:Y:S01]  /*9e80*/  CS2R R40, SRZ ;  /* 0x0000000000287805 */ /* 0x000fe2000001ff00 */
[----:B------:R-:W-:Y:S01]  /*9e90*/  CS2R R44, SRZ ;  /* 0x00000000002c7805 */ /* 0x000fe2000001ff00 */
[----:B------:R-:W-:Y:S01]  /*9ea0*/  @!P1 IMAD.X R19, R31, 0x1, R19, P5 ;  /* 0x000000011f139824 */ /* 0x000fe200028e0613 */
[----:B------:R1:W5:Y:S01]  /*9eb0*/  @!P1 LD.E.64 R38, [R22.64] ;  /* 0x0000000816269980 */ /* 0x000362000c101b00 */
[----:B------:R-:W-:-:S02]  /*9ec0*/  @!P0 IMAD.X R17, R32, 0x1, R27, P3 ;  /* 0x0000000120118824 */ /* 0x000fc400018e061b */
[----:B------:R-:W-:Y:S01]  /*9ed0*/  @!P0 IMAD.X R15, R31, 0x1, R27, P2 ;  /* 0x000000011f0f8824 */ /* 0x000fe200010e061b */
[----:B------:R1:W5:Y:S04]  /*9ee0*/  @!P1 LD.E.64 R40, [R18.64] ;  /* 0x0000000812289980 */ /* 0x000368000c101b00 */
[----:B------:R1:W5:Y:S04]  /*9ef0*/  @!P0 LD.E.64 R46, [R16.64] ;  /* 0x00000008102e8980 */ /* 0x000368000c101b00 */
[----:B------:R1:W5:Y:S02]  /*9f00*/  @!P0 LD.E.64 R44, [R14.64] ;  /* 0x000000080e2c8980 */ /* 0x000364000c101b00 */
.L_x_887:
[----:B----4-:R-:W-:Y:S05]  /*9f10*/  BSYNC B0 ;  /* 0x0000000000007941 */ /* 0x010fea0003800000 */
.L_x_886:
[----:B-1----:R-:W-:Y:S01]  /*9f20*/  IADD3 R14, R20, 0x60, RZ ;  /* 0x00000060140e7810 */ /* 0x002fe20007ffe0ff */
[----:B-----5:R-:W-:Y:S01]  /*9f30*/  IMAD.MOV.U32 R18, RZ, RZ, R46 ;  /* 0x000000ffff127224 */ /* 0x020fe200078e002e */
[----:B--2---:R-:W1:Y:S01]  /*9f40*/  SHFL.IDX PT, R25, R25, 0x3, 0x1c1f ;  /* 0x007c1f0019197f89 */ /* 0x004e6200000e0000 */
        /* <DEDUP_REMOVED lines=15> */
[----:B------:R-:W3:Y:S01]  /*a040*/  SHFL.IDX PT, R24, R24, 0x3, 0x1c1f ;  /* 0x007c1f0018187f89 */ /* 0x000ee200000e0000 */
[----:B------:R-:W-:Y:S01]  /*a050*/  PRMT R61, R17, 0x7610, R61 ;  /* 0x00007610113d7816 */ /* 0x000fe2000000003d */
[----:B------:R-:W-:Y:S01]  /*a060*/  CS2R R26, SRZ ;  /* 0x00000000001a7805 */ /* 0x000fe2000001ff00 */
[----:B------:R-:W-:Y:S01]  /*a070*/  PRMT R57, R57, 0x5410, R16 ;  /* 0x0000541039397816 */ /* 0x000fe20000000010 */
[----:B---3--:R3:W1:Y:S01]  /*a080*/  SHFL.IDX PT, R22, R34, 0x3, 0x1c1f ;  /* 0x007c1f0022167f89 */ /* 0x00866200000e0000 */
[----:B------:R-:W-:Y:S01]  /*a090*/  PRMT R59, R14, 0x7610, R59 ;  /* 0x000076100e3b7816 */ /* 0x000fe2000000003b */
[----:B--2---:R-:W-:Y:S01]  /*a0a0*/  CS2R R32, SRZ ;  /* 0x0000000000207805 */ /* 0x004fe2000001ff00 */
[----:B---3--:R-:W-:Y:S01]  /*a0b0*/  CS2R R34, SRZ ;  /* 0x0000000000227805 */ /* 0x008fe2000001ff00 */
[----:B------:R-:W-:Y:S05]  /*a0c0*/  @P0 BRA `(.L_x_889) ;  /* 0x0000016000000947 */ /* 0x000fea0003800000 */
[----:B-1--4-:R-:W-:Y:S01]  /*a0d0*/  ISETP.GE.AND P1, PT, R28, c[0x0][0x27c], PT ;  /* 0x00009f001c007a0c */ /* 0x012fe20003f26270 */
        /* <DEDUP_REMOVED lines=8> */
[C---:B------:R-:W-:Y:S02]  /*a160*/  @!P1 IADD3 R18, P5, R22.reuse, R14, RZ ;  /* 0x0000000e16129210 */ /* 0x040fe40007fbe0ff */
[-C--:B------:R-:W-:Y:S01]  /*a170*/  @!P0 IADD3 R16, P3, R15, R17.reuse, RZ ;  /* 0x000000110f108210 */ /* 0x080fe20007f7e0ff */
[C-C-:B------:R-:W-:Y:S01]  /*a180*/  @!P1 IMAD.X R21, R25.reuse, 0x1, R19.reuse, P2 ;  /* 0x0000000119159824 */ /* 0x140fe200010e0613 */
        /* <DEDUP_REMOVED lines=10> */
.L_x_889:
[----:B-1--4-:R-:W-:Y:S05]  /*a230*/  BSYNC B0 ;  /* 0x0000000000007941 */ /* 0x012fea0003800000 */
.L_x_888:
[----:B------:R-:W-:Y:S01]  /*a240*/  IMAD.IADD R16, R0, 0x1, -R147 ;  /* 0x0000000100107824 */ /* 0x000fe200078e0a93 */
[----:B------:R-:W-:-:S04]  /*a250*/  DEPBAR.LE SB0, 0x1 ;  /* 0x000080400000791a */ /* 0x000fc80000000000 */
[----:B------:R-:W-:Y:S01]  /*a260*/  IMNMX R31, R16, 0x80, PT ;  /* 0x00000080101f7817 */ /* 0x000fe20003800200 */
[----:B-----5:R-:W-:Y:S01]  /*a270*/  IMAD.MOV.U32 R14, RZ, RZ, R48 ;  /* 0x000000ffff0e7224 */ /* 0x020fe200078e0030 */
[----:B------:R-:W-:Y:S01]  /*a280*/  BSSY B1, `(.L_x_890) ;  /* 0x000006c000017945 */ /* 0x000fe20003800000 */
[----:B------:R-:W-:Y:S01]  /*a290*/  IMAD.MOV.U32 R15, RZ, RZ, R49 ;  /* 0x000000ffff0f7224 */ /* 0x000fe200078e0031 */
[----:B------:R-:W-:Y:S01]  /*a2a0*/  BAR.SYNC.DEFER_BLOCKING 0x0 ;  /* 0x0000000000007b1d */ /* 0x000fe20000010000 */
[----:B------:R-:W-:Y:S01]  /*a2b0*/  ISETP.GE.AND P0, PT, R83, R31, PT ;  /* 0x0000001f5300720c */ /* 0x000fe20003f06270 */
[----:B------:R-:W-:Y:S01]  /*a2c0*/  IMAD.MOV.U32 R0, RZ, RZ, R27 ;  /* 0x000000ffff007224 */ /* 0x000fe200078e001b */
[----:B------:R-:W-:Y:S01]  /*a2d0*/  PRMT R65, R14, 0x7610, R65 ;  /* 0x000076100e417816 */ /* 0x000fe20000000041 */
[----:B------:R-:W-:Y:S02]  /*a2e0*/  IMAD.MOV.U32 R14, RZ, RZ, R26 ;  /* 0x000000ffff0e7224 */ /* 0x000fe400078e001a */
[----:B------:R-:W-:Y:S01]  /*a2f0*/  IMAD.MOV.U32 R16, RZ, RZ, R34 ;  /* 0x000000ffff107224 */ /* 0x000fe200078e0022 */
[----:B------:R-:W-:Y:S01]  /*a300*/  PRMT R65, R65, 0x5410, R15 ;  /* 0x0000541041417816 */ /* 0x000fe2000000000f */
[----:B------:R-:W-:Y:S01]  /*a310*/  IMAD.MOV.U32 R15, RZ, RZ, R35 ;  /* 0x000000ffff0f7224 */ /* 0x000fe200078e0023 */
[----:B------:R-:W-:Y:S01]  /*a320*/  PRMT R62, R62, 0x5410, R14 ;  /* 0x000054103e3e7816 */ /* 0x000fe2000000000e */
[----:B------:R-:W-:Y:S01]  /*a330*/  IMAD.MOV.U32 R14, RZ, RZ, R32 ;  /* 0x000000ffff0e7224 */ /* 0x000fe200078e0020 */
[----:B------:R-:W-:Y:S01]  /*a340*/  PRMT R63, R63, 0x5410, R0 ;  /* 0x000054103f3f7816 */ /* 0x000fe20000000000 */
[----:B------:R-:W-:Y:S01]  /*a350*/  IMAD.MOV.U32 R0, RZ, RZ, R33 ;  /* 0x000000ffff007224 */ /* 0x000fe200078e0021 */
[----:B------:R-:W-:-:S02]  /*a360*/  PRMT R64, R16, 0x5410, R15 ;  /* 0x0000541010407816 */ /* 0x000fc4000000000f */
[----:B------:R-:W-:Y:S02]  /*a370*/  PRMT R61, R61, 0x5410, R14 ;  /* 0x000054103d3d7816 */ /* 0x000fe4000000000e */
[----:B------:R-:W-:Y:S01]  /*a380*/  PRMT R63, R0, 0x7610, R63 ;  /* 0x00007610003f7816 */ /* 0x000fe2000000003f */
[----:B------:R-:W-:Y:S05]  /*a390*/  @P0 BRA `(.L_x_891) ;  /* 0x000005a000000947 */ /* 0x000fea0003800000 */
[----:B------:R-:W-:Y:S01]  /*a3a0*/  ISETP.GE.AND P0, PT, R28, c[0x0][0x27c], PT ;  /* 0x00009f001c007a0c */ /* 0x000fe20003f06270 */
[----:B------:R-:W-:-:S12]  /*a3b0*/  BSSY B0, `(.L_x_892) ;  /* 0x000002c000007945 */ /* 0x000fd80003800000 */
[----:B------:R-:W-:Y:S05]  /*a3c0*/  @P0 BRA `(.L_x_893) ;  /* 0x000002a000000947 */ /* 0x000fea0003800000 */
[----:B------:R-:W1:Y:S01]  /*a3d0*/  LDS.128 R16, [R81+0x5000] ;  /* 0x0050000051107984 */ /* 0x000e620000000c00 */
[--C-:B------:R-:W-:Y:S02]  /*a3e0*/  SHF.R.U32.HI R0, RZ, 0x10, R7.reuse ;  /* 0x00000010ff007819 */ /* 0x100fe40000011607 */
[----:B------:R-:W-:Y:S01]  /*a3f0*/  SHF.R.U64 R24, R6, 0x10, R7 ;  /* 0x0000001006187819 */ /* 0x000fe20000001207 */
[----:B------:R-:W-:Y:S01]  /*a400*/  HADD2.F32 R7, -RZ, R50.H1_H1 ;  /* 0x30000032ff077230 */ /* 0x000fe20000004100 */
[--C-:B------:R-:W-:Y:S02]  /*a410*/  SHF.R.U64 R25, R10, 0x10, R11.reuse ;  /* 0x000000100a197819 */ /* 0x100fe4000000120b */
[----:B------:R-:W-:-:S05]  /*a420*/  SHF.R.U32.HI R21, RZ, 0x10, R11 ;  /* 0x00000010ff157819 */ /* 0x000fca000001160b */
[----:B------:R-:W-:Y:S02]  /*a430*/  HADD2.F32 R22, -RZ, R21.H0_H0 ;  /* 0x20000015ff167230 */ /* 0x000fe40000004100 */
[--C-:B-1----:R-:W-:Y:S02]  /*a440*/  HADD2.F32 R20, -RZ, R19.reuse.H0_H0 ;  /* 0x20000013ff147230 */ /* 0x102fe40000004100 */
[----:B------:R-:W-:Y:S02]  /*a450*/  HADD2.F32 R6, -RZ, R19.H1_H1 ;  /* 0x30000013ff067230 */ /* 0x000fe40000004100 */
[--C-:B------:R-:W-:Y:S02]  /*a460*/  HADD2.F32 R19, -RZ, R16.reuse.H0_H0 ;  /* 0x20000010ff137230 */ /* 0x100fe40000004100 */
[----:B------:R-:W-:Y:S02]  /*a470*/  HADD2.F32 R15, -RZ, R16.H1_H1 ;  /* 0x30000010ff0f7230 */ /* 0x000fe40000004100 */
[----:B------:R-:W-:-:S02]  /*a480*/  HADD2.F32 R16, -RZ, R18.H0_H0 ;  /* 0x20000012ff107230 */ /* 0x000fc40000004100 */
[----:B------:R-:W-:Y:S02]  /*a490*/  HADD2.F32 R10, -RZ, R18.H1_H1 ;  /* 0x30000012ff0a7230 */ /* 0x000fe40000004100 */
[----:B------:R-:W-:Y:S02]  /*a4a0*/  HADD2.F32 R18, -RZ, R0.H0_H0 ;  /* 0x20000000ff127230 */ /* 0x000fe40000004100 */
[--C-:B------:R-:W-:Y:S02]  /*a4b0*/  HADD2.F32 R14, -RZ, R17.reuse.H0_H0 ;  /* 0x20000011ff0e7230 */ /* 0x100fe40000004100 */
[----:B------:R-:W-:Y:S01]  /*a4c0*/  HADD2.F32 R11, -RZ, R17.H1_H1 ;  /* 0x30000011ff0b7230 */ /* 0x000fe20000004100 */
[-C--:B------:R-:W-:Y:S01]  /*a4d0*/  FMUL.FTZ R17, R6, R18.reuse ;  /* 0x0000001206117220 */ /* 0x080fe20000410000 */
[----:B------:R-:W-:Y:S01]  /*a4e0*/  HADD2.F32 R0, -RZ, R50.H0_H0 ;  /* 0x20000032ff007230 */ /* 0x000fe20000004100 */
[C---:B------:R-:W-:Y:S02]  /*a4f0*/  FMUL.FTZ R18, R20.reuse, R18 ;  /* 0x0000001214127220 */ /* 0x040fe40000410000 */
[----:B------:R-:W-:-:S02]  /*a500*/  FFMA.FTZ R23, R20, R22, -R17 ;  /* 0x0000001614177223 */ /* 0x000fc40000010811 */
[-C--:B------:R-:W-:Y:S02]  /*a510*/  FMUL.FTZ R17, R19, R0.reuse ;  /* 0x0000000013117220 */ /* 0x080fe40000410000 */
[C---:B------:R-:W-:Y:S01]  /*a520*/  FMUL.FTZ R21, R15.reuse, R0 ;  /* 0x000000000f157220 */ /* 0x040fe20000410000 */
[--C-:B------:R-:W-:Y:S01]  /*a530*/  HADD2.F32 R0, -RZ, R51.reuse.H0_H0 ;  /* 0x20000033ff007230 */ /* 0x100fe20000004100 */
[-C--:B------:R-:W-:Y:S01]  /*a540*/  FFMA.FTZ R20, R15, R7.reuse, R17 ;  /* 0x000000070f147223 */ /* 0x080fe20000010011 */
[----:B------:R-:W-:Y:S01]  /*a550*/  HADD2.F32 R17, -RZ, R24.H0_H0 ;  /* 0x20000018ff117230 */ /* 0x000fe20000004100 */
[----:B------:R-:W-:Y:S01]  /*a560*/  FFMA.FTZ R22, R6, R22, R18 ;  /* 0x0000001606167223 */ /* 0x000fe20000010012 */
[----:B------:R-:W-:Y:S01]  /*a570*/  HADD2.F32 R6, -RZ, R51.H1_H1 ;  /* 0x30000033ff067230 */ /* 0x000fe20000004100 */
[----:B------:R-:W-:Y:S01]  /*a580*/  FFMA.FTZ R21, R19, R7, -R21 ;  /* 0x0000000713157223 */ /* 0x000fe20000010815 */
[----:B------:R-:W-:Y:S01]  /*a590*/  HADD2.F32 R19, -RZ, R25.H0_H0 ;  /* 0x20000019ff137230 */ /* 0x000fe20000004100 */
[----:B------:R-:W-:-:S02]  /*a5a0*/  FMUL.FTZ R7, R10, R0 ;  /* 0x000000000a077220 */ /* 0x000fc40000410000 */
[----:B------:R-:W-:Y:S02]  /*a5b0*/  FMUL.FTZ R0, R16, R0 ;  /* 0x0000000010007220 */ /* 0x000fe40000410000 */
[-C--:B------:R-:W-:Y:S02]  /*a5c0*/  FMUL.FTZ R15, R11, R17.reuse ;  /* 0x000000110b0f7220 */ /* 0x080fe40000410000 */
[----:B------:R-:W-:Y:S02]  /*a5d0*/  FMUL.FTZ R17, R14, R17 ;  /* 0x000000110e117220 */ /* 0x000fe40000410000 */
[-C--:B------:R-:W-:Y:S01]  /*a5e0*/  FFMA.FTZ R18, R16, R6.reuse, -R7 ;  /* 0x0000000610127223 */ /* 0x080fe20000010807 */
[----:B------:R-:W-:Y:S01]  /*a5f0*/  F2FP.PACK_AB R16, R20, R21 ;  /* 0x000000151410723e */ /* 0x000fe200000000ff */
[----:B------:R-:W-:Y:S02]  /*a600*/  FFMA.FTZ R0, R10, R6, R0 ;  /* 0x000000060a007223 */ /* 0x000fe40000010000 */
[----:B------:R-:W-:-:S02]  /*a610*/  FFMA.FTZ R7, R14, R19, -R15 ;  /* 0x000000130e077223 */ /* 0x000fc4000001080f */
[----:B------:R-:W-:Y:S01]  /*a620*/  FFMA.FTZ R6, R11, R19, R17 ;  /* 0x000000130b067223 */ /* 0x000fe20000010011 */
[----:B------:R-:W-:Y:S02]  /*a630*/  F2FP.PACK_AB R19, R22, R23 ;  /* 0x000000171613723e */ /* 0x000fe400000000ff */
[----:B------:R-:W-:Y:S02]  /*a640*/  F2FP.PACK_AB R18, R0, R18 ;  /* 0x000000120012723e */ /* 0x000fe400000000ff */
[----:B------:R-:W-:-:S05]  /*a650*/  F2FP.PACK_AB R17, R6, R7 ;  /* 0x000000070611723e */ /* 0x000fca00000000ff */
[----:B------:R1:W-:Y:S02]  /*a660*/  STS.128 [R81+0x5000], R16 ;  /* 0x0050001051007388 */ /* 0x0003e40000000c00 */
.L_x_893:
[----:B------:R-:W-:Y:S05]  /*a670*/  BSYNC B0 ;  /* 0x0000000000007941 */ /* 0x000fea0003800000 */
.L_x_892:
[----:B------:R-:W-:-:S13]  /*a680*/  ISETP.GE.AND P0, PT, R30, c[0x0][0x27c], PT ;  /* 0x00009f001e007a0c */ /* 0x000fda0003f06270 */
[----:B------:R-:W-:Y:S05]  /*a690*/  @P0 BRA `(.L_x_891) ;  /* 0x000002a000000947 */ /* 0x000fea0003800000 */
[----:B-1----:R-:W1:Y:S01]  /*a6a0*/  LDS.128 R16, [R82+0x5000] ;  /* 0x0050000052107984 */ /* 0x002e620000000c00 */
[----:B------:R-:W-:Y:S02]  /*a6b0*/  SHF.R.U32.HI R0, RZ, 0x10, R9 ;  /* 0x00000010ff007819 */ /* 0x000fe40000011609 */
[--C-:B------:R-:W-:Y:S02]  /*a6c0*/  SHF.R.U64 R21, R12, 0x10, R13.reuse ;  /* 0x000000100c157819 */ /* 0x100fe4000000120d */
[----:B------:R-:W-:Y:S02]  /*a6d0*/  SHF.R.U32.HI R7, RZ, 0x10, R13 ;  /* 0x00000010ff077819 */ /* 0x000fe4000001160d */
[----:B------:R-:W-:Y:S01]  /*a6e0*/  SHF.R.U64 R20, R8, 0x10, R9 ;  /* 0x0000001008147819 */ /* 0x000fe20000001209 */
[--C-:B-1----:R-:W-:Y:S02]  /*a6f0*/  HADD2.F32 R12, -RZ, R16.reuse.H0_H0 ;  /* 0x20000010ff0c7230 */ /* 0x102fe40000004100 */
[----:B------:R-:W-:-:S02]  /*a700*/  HADD2.F32 R11, -RZ, R16.H1_H1 ;  /* 0x30000010ff0b7230 */ /* 0x000fc40000004100 */
[--C-:B------:R-:W-:Y:S02]  /*a710*/  HADD2.F32 R6, -RZ, R19.reuse.H1_H1 ;  /* 0x30000013ff067230 */ /* 0x100fe40000004100 */
[----:B------:R-:W-:Y:S02]  /*a720*/  HADD2.F32 R16, -RZ, R0.H0_H0 ;  /* 0x20000000ff107230 */ /* 0x000fe40000004100 */
[--C-:B------:R-:W-:Y:S02]  /*a730*/  HADD2.F32 R0, -RZ, R52.reuse.H0_H0 ;  /* 0x20000034ff007230 */ /* 0x100fe40000004100 */
[----:B------:R-:W-:Y:S01]  /*a740*/  HADD2.F32 R13, -RZ, R19.H0_H0 ;  /* 0x20000013ff0d7230 */ /* 0x000fe20000004100 */
[-C--:B------:R-:W-:Y:S01]  /*a750*/  FMUL.FTZ R15, R6, R16.reuse ;  /* 0x00000010060f7220 */ /* 0x080fe20000410000 */
[----:B------:R-:W-:Y:S02]  /*a760*/  HADD2.F32 R19, -RZ, R7.H0_H0 ;  /* 0x20000007ff137230 */ /* 0x000fe40000004100 */
[--C-:B------:R-:W-:Y:S01]  /*a770*/  HADD2.F32 R10, -RZ, R17.reuse.H0_H0 ;  /* 0x20000011ff0a7230 */ /* 0x100fe20000004100 */
[----:B------:R-:W-:Y:S01]  /*a780*/  FMUL.FTZ R16, R13, R16 ;  /* 0x000000100d107220 */ /* 0x000fe20000410000 */
[----:B------:R-:W-:Y:S01]  /*a790*/  HADD2.F32 R9, -RZ, R17.H1_H1 ;  /* 0x30000011ff097230 */ /* 0x000fe20000004100 */
[----:B------:R-:W-:Y:S01]  /*a7a0*/  FMUL.FTZ R17, R11, R0 ;  /* 0x000000000b117220 */ /* 0x000fe20000410000 */
[----:B------:R-:W-:-:S02]  /*a7b0*/  HADD2.F32 R7, -RZ, R52.H1_H1 ;  /* 0x30000034ff077230 */ /* 0x000fc40000004100 */
[--C-:B------:R-:W-:Y:S02]  /*a7c0*/  HADD2.F32 R14, -RZ, R18.reuse.H0_H0 ;  /* 0x20000012ff0e7230 */ /* 0x100fe40000004100 */
[----:B------:R-:W-:Y:S01]  /*a7d0*/  HADD2.F32 R8, -RZ, R18.H1_H1 ;  /* 0x30000012ff087230 */ /* 0x000fe20000004100 */
[----:B------:R-:W-:Y:S02]  /*a7e0*/  FFMA.FTZ R18, R13, R19, -R15 ;  /* 0x000000130d127223 */ /* 0x000fe4000001080f */
[C---:B------:R-:W-:Y:S01]  /*a7f0*/  FMUL.FTZ R13, R12.reuse, R0 ;  /* 0x000000000c0d7220 */ /* 0x040fe20000410000 */
[--C-:B------:R-:W-:Y:S01]  /*a800*/  HADD2.F32 R0, -RZ, R53.reuse.H0_H0 ;  /* 0x20000035ff007230 */ /* 0x100fe20000004100 */
[----:B------:R-:W-:Y:S01]  /*a810*/  FFMA.FTZ R17, R12, R7, -R17 ;  /* 0x000000070c117223 */ /* 0x000fe20000010811 */
[----:B------:R-:W-:Y:S01]  /*a820*/  HADD2.F32 R12, -RZ, R20.H0_H0 ;  /* 0x20000014ff0c7230 */ /* 0x000fe20000004100 */
[----:B------:R-:W-:Y:S01]  /*a830*/  FFMA.FTZ R15, R6, R19, R16 ;  /* 0x00000013060f7223 */ /* 0x000fe20000010010 */
[----:B------:R-:W-:Y:S01]  /*a840*/  HADD2.F32 R6, -RZ, R53.H1_H1 ;  /* 0x30000035ff067230 */ /* 0x000fe20000004100 */
[----:B------:R-:W-:Y:S01]  /*a850*/  FFMA.FTZ R13, R11, R7, R13 ;  /* 0x000000070b0d7223 */ /* 0x000fe2000001000d */
[----:B------:R-:W-:Y:S01]  /*a860*/  HADD2.F32 R16, -RZ, R21.H0_H0 ;  /* 0x20000015ff107230 */ /* 0x000fe20000004100 */
[----:B------:R-:W-:-:S02]  /*a870*/  FMUL.FTZ R7, R8, R0 ;  /* 0x0000000008077220 */ /* 0x000fc40000410000 */
[----:B------:R-:W-:Y:S02]  /*a880*/  FMUL.FTZ R0, R14, R0 ;  /* 0x000000000e007220 */ /* 0x000fe40000410000 */
[-C--:B------:R-:W-:Y:S02]  /*a890*/  FMUL.FTZ R11, R9, R12.reuse ;  /* 0x0000000c090b7220 */ /* 0x080fe40000410000 */
[----:B------:R-:W-:Y:S02]  /*a8a0*/  FMUL.FTZ R12, R10, R12 ;  /* 0x0000000c0a0c7220 */ /* 0x000fe40000410000 */
[-C--:B------:R-:W-:Y:S02]  /*a8b0*/  FFMA.FTZ R14, R14, R6.reuse, -R7 ;  /* 0x000000060e0e7223 */ /* 0x080fe40000010807 */
[----:B------:R-:W-:Y:S01]  /*a8c0*/  FFMA.FTZ R0, R8, R6, R0 ;  /* 0x0000000608007223 */ /* 0x000fe20000010000 */
[----:B------:R-:W-:Y:S01]  /*a8d0*/  F2FP.PACK_AB R8, R13, R17 ;  /* 0x000000110d08723e */ /* 0x000fe200000000ff */
[----:B------:R-:W-:Y:S01]  /*a8e0*/  FFMA.FTZ R7, R10, R16, -R11 ;  /* 0x000000100a077223 */ /* 0x000fe2000001080b */
[----:B------:R-:W-:Y:S01]  /*a8f0*/  F2FP.PACK_AB R11, R15, R18 ;  /* 0x000000120f0b723e */ /* 0x000fe200000000ff */
[----:B------:R-:W-:Y:S01]  /*a900*/  FFMA.FTZ R6, R9, R16, R12 ;  /* 0x0000001009067223 */ /* 0x000fe2000001000c */
[----:B------:R-:W-:-:S04]  /*a910*/  F2FP.PACK_AB R10, R0, R14 ;  /* 0x0000000e000a723e */ /* 0x000fc800000000ff */
[----:B------:R-:W-:-:S05]  /*a920*/  F2FP.PACK_AB R9, R6, R7 ;  /* 0x000000070609723e */ /* 0x000fca00000000ff */
[----:B------:R1:W-:Y:S02]  /*a930*/  STS.128 [R82+0x5000], R8 ;  /* 0x0050000852007388 */ /* 0x0003e40000000c00 */
.L_x_891:
[----:B------:R-:W-:Y:S05]  /*a940*/  BSYNC B1 ;  /* 0x0000000000017941 */ /* 0x000fea0003800000 */
.L_x_890:
[----:B------:R-:W-:Y:S01]  /*a950*/  ISETP.GE.AND P0, PT, R140, R31, PT ;  /* 0x0000001f8c00720c */ /* 0x000fe20003f06270 */
[----:B------:R-:W-:-:S12]  /*a960*/  BSSY B1, `(.L_x_894) ;  /* 0x000005c000017945 */ /* 0x000fd80003800000 */
[----:B------:R-:W-:Y:S05]  /*a970*/  @P0 BRA `(.L_x_895) ;  /* 0x000005a000000947 */ /* 0x000fea0003800000 */
[----:B------:R-:W-:Y:S01]  /*a980*/  ISETP.GE.AND P0, PT, R28, c[0x0][0x27c], PT ;  /* 0x00009f001c007a0c */ /* 0x000fe20003f06270 */
[----:B------:R-:W-:-:S12]  /*a990*/  BSSY B0, `(.L_x_896) ;  /* 0x000002c000007945 */ /* 0x000fd80003800000 */
[----:B------:R-:W-:Y:S05]  /*a9a0*/  @P0 BRA `(.L_x_897) ;  /* 0x000002a000000947 */ /* 0x000fea0003800000 */
[----:B-1----:R-:W1:Y:S01]  /*a9b0*/  LDS.128 R8, [R81+0x6000] ;  /* 0x0060000051087984 */ /* 0x002e620000000c00 */
[--C-:B------:R-:W-:Y:S01]  /*a9c0*/  SHF.R.U64 R15, R2, 0x10, R3.reuse ;  /* 0x00000010020f7819 */ /* 0x100fe20000001203 */
[----:B------:R-:W-:Y:S01]  /*a9d0*/  HADD2.F32 R0, -RZ, R54.H0_H0 ;  /* 0x20000036ff007230 */ /* 0x000fe20000004100 */
[----:B------:R-:W-:Y:S02]  /*a9e0*/  SHF.R.U32.HI R3, RZ, 0x10, R3 ;  /* 0x00000010ff037819 */ /* 0x000fe40000011603 */
        /* <DEDUP_REMOVED lines=8> */
[----:B------:R-:W-:Y:S01]  /*aa70*/  HADD2.F32 R4, -RZ, R10.H1_H1 ;  /* 0x3000000aff047230 */ /* 0x000fe20000004100 */
[----:B------:R-:W-:Y:S01]  /*aa80*/  FMUL.FTZ R13, R7, R0 ;  /* 0x00000000070d7220 */ /* 0x000fe20000410000 */
[----:B------:R-:W-:Y:S02]  /*aa90*/  HADD2.F32 R10, -RZ, R3.H0_H0 ;  /* 0x20000003ff0a7230 */ /* 0x000fe40000004100 */
[--C-:B------:R-:W-:Y:S02]  /*aaa0*/  HADD2.F32 R6, -RZ, R9.reuse.H0_H0 ;  /* 0x20000009ff067230 */ /* 0x100fe40000004100 */
[----:B------:R-:W-:Y:S01]  /*aab0*/  HADD2.F32 R5, -RZ, R9.H1_H1 ;  /* 0x30000009ff057230 */ /* 0x000fe20000004100 */
[-C--:B------:R-:W-:Y:S01]  /*aac0*/  FMUL.FTZ R9, R2, R10.reuse ;  /* 0x0000000a02097220 */ /* 0x080fe20000410000 */
[----:B------:R-:W-:Y:S01]  /*aad0*/  HADD2.F32 R3, -RZ, R54.H1_H1 ;  /* 0x30000036ff037230 */ /* 0x000fe20000004100 */
[C---:B------:R-:W-:Y:S02]  /*aae0*/  FMUL.FTZ R10, R12.reuse, R10 ;  /* 0x0000000a0c0a7220 */ /* 0x040fe40000410000 */
[----:B------:R-:W-:-:S02]  /*aaf0*/  FFMA.FTZ R14, R12, R17, -R9 ;  /* 0x000000110c0e7223 */ /* 0x000fc40000010809 */
[----:B------:R-:W-:Y:S01]  /*ab00*/  FMUL.FTZ R9, R11, R0 ;  /* 0x000000000b097220 */ /* 0x000fe20000410000 */
[--C-:B------:R-:W-:Y:S01]  /*ab10*/  HADD2.F32 R0, -RZ, R55.reuse.H0_H0 ;  /* 0x20000037ff007230 */ /* 0x100fe20000004100 */
[----:B------:R-:W-:Y:S01]  /*ab20*/  FFMA.FTZ R12, R2, R17, R10 ;  /* 0x00000011020c7223 */ /* 0x000fe2000001000a */
[----:B------:R-:W-:Y:S01]  /*ab30*/  HADD2.F32 R2, -RZ, R55.H1_H1 ;  /* 0x30000037ff027230 */ /* 0x000fe20000004100 */
[-C--:B------:R-:W-:Y:S01]  /*ab40*/  FFMA.FTZ R10, R7, R3.reuse, R9 ;  /* 0x00000003070a7223 */ /* 0x080fe20000010009 */
[----:B------:R-:W-:Y:S01]  /*ab50*/  HADD2.F32 R9, -RZ, R15.H0_H0 ;  /* 0x2000000fff097230 */ /* 0x000fe20000004100 */
[----:B------:R-:W-:Y:S01]  /*ab60*/  FFMA.FTZ R11, R11, R3, -R13 ;  /* 0x000000030b0b7223 */ /* 0x000fe2000001080d */
[----:B------:R-:W-:Y:S01]  /*ab70*/  HADD2.F32 R13, -RZ, R16.H0_H0 ;  /* 0x20000010ff0d7230 */ /* 0x000fe20000004100 */
[-C--:B------:R-:W-:Y:S02]  /*ab80*/  FMUL.FTZ R3, R4, R0.reuse ;  /* 0x0000000004037220 */ /* 0x080fe40000410000 */
[----:B------:R-:W-:-:S02]  /*ab90*/  FMUL.FTZ R0, R8, R0 ;  /* 0x0000000008007220 */ /* 0x000fc40000410000 */
[CC--:B------:R-:W-:Y:S02]  /*aba0*/  FMUL.FTZ R7, R5.reuse, R9.reuse ;  /* 0x0000000905077220 */ /* 0x0c0fe40000410000 */
[----:B------:R-:W-:Y:S02]  /*abb0*/  FMUL.FTZ R9, R6, R9 ;  /* 0x0000000906097220 */ /* 0x000fe40000410000 */
[-C--:B------:R-:W-:Y:S02]  /*abc0*/  FFMA.FTZ R8, R8, R2.reuse, -R3 ;  /* 0x0000000208087223 */ /* 0x080fe40000010803 */
[----:B------:R-:W-:Y:S01]  /*abd0*/  FFMA.FTZ R2, R4, R2, R0 ;  /* 0x0000000204027223 */ /* 0x000fe20000010000 */
[----:B------:R-:W-:Y:S01]  /*abe0*/  F2FP.PACK_AB R4, R10, R11 ;  /* 0x0000000b0a04723e */ /* 0x000fe200000000ff */
[-C--:B------:R-:W-:Y:S01]  /*abf0*/  FFMA.FTZ R3, R6, R13.reuse, -R7 ;  /* 0x0000000d06037223 */ /* 0x080fe20000010807 */
[----:B------:R-:W-:Y:S01]  /*ac00*/  F2FP.PACK_AB R7, R12, R14 ;  /* 0x0000000e0c07723e */ /* 0x000fe200000000ff */
[----:B------:R-:W-:Y:S01]  /*ac10*/  FFMA.FTZ R0, R5, R13, R9 ;  /* 0x0000000d05007223 */ /* 0x000fe20000010009 */
[----:B------:R-:W-:-:S04]  /*ac20*/  F2FP.PACK_AB R6, R2, R8 ;  /* 0x000000080206723e */ /* 0x000fc800000000ff */
[----:B------:R-:W-:-:S05]  /*ac30*/  F2FP.PACK_AB R5, R0, R3 ;  /* 0x000000030005723e */ /* 0x000fca00000000ff */
[----:B------:R1:W-:Y:S02]  /*ac40*/  STS.128 [R81+0x6000], R4 ;  /* 0x0060000451007388 */ /* 0x0003e40000000c00 */
.L_x_897:
[----:B------:R-:W-:Y:S05]  /*ac50*/  BSYNC B0 ;  /* 0x0000000000007941 */ /* 0x000fea0003800000 */
.L_x_896:
[----:B------:R-:W-:-:S13]  /*ac60*/  ISETP.GE.AND P0, PT, R30, c[0x0][0x27c], PT ;  /* 0x00009f001e007a0c */ /* 0x000fda0003f06270 */
[----:B------:R-:W-:Y:S05]  /*ac70*/  @P0 BRA `(.L_x_895) ;  /* 0x000002a000000947 */ /* 0x000fea0003800000 */
[----:B-1----:R-:W1:Y:S01]  /*ac80*/  LDS.128 R4, [R82+0x6000] ;  /* 0x0060000052047984 */ /* 0x002e620000000c00 */
[----:B------:R-:W-:Y:S02]  /*ac90*/  SHF.R.U32.HI R0, RZ, 0x10, R37 ;  /* 0x00000010ff007819 */ /* 0x000fe40000011625 */
[----:B------:R-:W-:Y:S02]  /*aca0*/  SHF.R.U32.HI R2, RZ, 0x10, R43 ;  /* 0x00000010ff027819 */ /* 0x000fe4000001162b */
[----:B------:R-:W-:Y:S01]  /*acb0*/  SHF.R.U64 R14, R36, 0x10, R37 ;  /* 0x00000010240e7819 */ /* 0x000fe20000001225 */
[----:B------:R-:W-:Y:S01]  /*acc0*/  HADD2.F32 R12, -RZ, R0.H0_H0 ;  /* 0x20000000ff0c7230 */ /* 0x000fe20000004100 */
[----:B------:R-:W-:Y:S01]  /*acd0*/  SHF.R.U64 R15, R42, 0x10, R43 ;  /* 0x000000102a0f7819 */ /* 0x000fe2000000122b */
[----:B------:R-:W-:Y:S02]  /*ace0*/  HADD2.F32 R0, -RZ, R56.H0_H0 ;  /* 0x20000038ff007230 */ /* 0x000fe40000004100 */
[----:B------:R-:W-:-:S02]  /*acf0*/  HADD2.F32 R17, -RZ, R2.H0_H0 ;  /* 0x20000002ff117230 */ /* 0x000fc40000004100 */
[----:B------:R-:W-:Y:S02]  /*ad00*/  HADD2.F32 R2, -RZ, R56.H1_H1 ;  /* 0x30000038ff027230 */ /* 0x000fe40000004100 */
[----:B------:R-:W-:Y:S02]  /*ad10*/  HADD2.F32 R15, -RZ, R15.H0_H0 ;  /* 0x2000000fff0f7230 */ /* 0x000fe40000004100 */
[--C-:B-1----:R-:W-:Y:S02]  /*ad20*/  HADD2.F32 R10, -RZ, R7.reuse.H0_H0 ;  /* 0x20000007ff0a7230 */ /* 0x102fe40000004100 */
[----:B------:R-:W-:Y:S02]  /*ad30*/  HADD2.F32 R7, -RZ, R7.H1_H1 ;  /* 0x30000007ff077230 */ /* 0x000fe40000004100 */
[--C-:B------:R-:W-:Y:S02]  /*ad40*/  HADD2.F32 R9, -RZ, R4.reuse.H0_H0 ;  /* 0x20000004ff097230 */ /* 0x100fe40000004100 */
[----:B------:R-:W-:-:S02]  /*ad50*/  HADD2.F32 R8, -RZ, R4.H1_H1 ;  /* 0x30000004ff087230 */ /* 0x000fc40000004100 */
[--C-:B------:R-:W-:Y:S02]  /*ad60*/  HADD2.F32 R4, -RZ, R5.reuse.H0_H0 ;  /* 0x20000005ff047230 */ /* 0x100fe40000004100 */
[----:B------:R-:W-:Y:S01]  /*ad70*/  HADD2.F32 R3, -RZ, R5.H1_H1 ;  /* 0x30000005ff037230 */ /* 0x000fe20000004100 */
[----:B------:R-:W-:Y:S01]  /*ad80*/  FMUL.FTZ R5, R7, R12 ;  /* 0x0000000c07057220 */ /* 0x000fe20000410000 */
[--C-:B------:R-:W-:Y:S01]  /*ad90*/  HADD2.F32 R11, -RZ, R6.reuse.H0_H0 ;  /* 0x20000006ff0b7230 */ /* 0x100fe20000004100 */
[-C--:B------:R-:W-:Y:S01]  /*ada0*/  FMUL.FTZ R13, R8, R0.reuse ;  /* 0x00000000080d7220 */ /* 0x080fe20000410000 */
[----:B------:R-:W-:Y:S01]  /*adb0*/  HADD2.F32 R6, -RZ, R6.H1_H1 ;  /* 0x30000006ff067230 */ /* 0x000fe20000004100 */
[----:B------:R-:W-:Y:S02]  /*adc0*/  FFMA.FTZ R16, R10, R17, -R5 ;  /* 0x000000110a107223 */ /* 0x000fe40000010805 */
[C---:B------:R-:W-:Y:S01]  /*add0*/  FMUL.FTZ R5, R9.reuse, R0 ;  /* 0x0000000009057220 */ /* 0x040fe20000410000 */
[----:B------:R-:W-:Y:S01]  /*ade0*/  HADD2.F32 R0, -RZ, R57.H0_H0 ;  /* 0x20000039ff007230 */ /* 0x000fe20000004100 */
[----:B------:R-:W-:-:S02]  /*adf0*/  FFMA.FTZ R13, R9, R2, -R13 ;  /* 0x00000002090d7223 */ /* 0x000fc4000001080d */
[----:B------:R-:W-:Y:S01]  /*ae00*/  FFMA.FTZ R9, R8, R2, R5 ;  /* 0x0000000208097223 */ /* 0x000fe20000010005 */
[----:B------:R-:W-:Y:S01]  /*ae10*/  HADD2.F32 R8, -RZ, R14.H0_H0 ;  /* 0x2000000eff087230 */ /* 0x000fe20000004100 */
[----:B------:R-:W-:Y:S01]  /*ae20*/  FMUL.FTZ R12, R10, R12 ;  /* 0x0000000c0a0c7220 */ /* 0x000fe20000410000 */
[----:B------:R-:W-:Y:S01]  /*ae30*/  HADD2.F32 R2, -RZ, R58.H0_H0 ;  /* 0x2000003aff027230 */ /* 0x000fe20000004100 */
[-C--:B------:R-:W-:Y:S02]  /*ae40*/  FMUL.FTZ R5, R6, R0.reuse ;  /* 0x0000000006057220 */ /* 0x080fe40000410000 */
[----:B------:R-:W-:Y:S02]  /*ae50*/  FFMA.FTZ R10, R7, R17, R12 ;  /* 0x00000011070a7223 */ /* 0x000fe4000001000c */
[----:B------:R-:W-:Y:S02]  /*ae60*/  FMUL.FTZ R0, R11, R0 ;  /* 0x000000000b007220 */ /* 0x000fe40000410000 */
[----:B------:R-:W-:-:S02]  /*ae70*/  FMUL.FTZ R7, R3, R8 ;  /* 0x0000000803077220 */ /* 0x000fc40000410000 */
[----:B------:R-:W-:Y:S02]  /*ae80*/  FMUL.FTZ R8, R4, R8 ;  /* 0x0000000804087220 */ /* 0x000fe40000410000 */
[-C--:B------:R-:W-:Y:S02]  /*ae90*/  FFMA.FTZ R5, R11, R2.reuse, -R5 ;  /* 0x000000020b057223 */ /* 0x080fe40000010805 */
[----:B------:R-:W-:Y:S02]  /*aea0*/  FFMA.FTZ R2, R6, R2, R0 ;  /* 0x0000000206027223 */ /* 0x000fe40000010000 */
[-C--:B------:R-:W-:Y:S01]  /*aeb0*/  FFMA.FTZ R0, R4, R15.reuse, -R7 ;  /* 0x0000000f04007223 */ /* 0x080fe20000010807 */
[----:B------:R-:W-:Y:S01]  /*aec0*/  F2FP.PACK_AB R7, R10, R16 ;  /* 0x000000100a07723e */ /* 0x000fe200000000ff */
[----:B------:R-:W-:Y:S01]  /*aed0*/  FFMA.FTZ R3, R3, R15, R8 ;  /* 0x0000000f03037223 */ /* 0x000fe20000010008 */
[----:B------:R-:W-:Y:S02]  /*aee0*/  F2FP.PACK_AB R6, R2, R5 ;  /* 0x000000050206723e */ /* 0x000fe400000000ff */
[----:B------:R-:W-:-:S02]  /*aef0*/  F2FP.PACK_AB R4, R9, R13 ;  /* 0x0000000d0904723e */ /* 0x000fc400000000ff */
[----:B------:R-:W-:-:S05]  /*af00*/  F2FP.PACK_AB R5, R3, R0 ;  /* 0x000000000305723e */ /* 0x000fca00000000ff */
[----:B------:R1:W-:Y:S02]  /*af10*/  STS.128 [R82+0x6000], R4 ;  /* 0x0060000452007388 */ /* 0x0003e40000000c00 */
.L_x_895:
[----:B------:R-:W-:Y:S05]  /*af20*/  BSYNC B1 ;  /* 0x0000000000017941 */ /* 0x000fea0003800000 */
.L_x_894:
[----:B------:R-:W-:Y:S01]  /*af30*/  ISETP.GE.AND P0, PT, R141, R31, PT ;  /* 0x0000001f8d00720c */ /* 0x000fe20003f06270 */
[----:B------:R-:W-:-:S12]  /*af40*/  BSSY B1, `(.L_x_898) ;  /* 0x000005c000017945 */ /* 0x000fd80003800000 */
[----:B------:R-:W-:Y:S05]  /*af50*/  @P0 BRA `(.L_x_899) ;  /* 0x000005a000000947 */ /* 0x000fea0003800000 */
[----:B------:R-:W-:Y:S01]  /*af60*/  ISETP.GE.AND P0, PT, R28, c[0x0][0x27c], PT ;  /* 0x00009f001c007a0c */ /* 0x000fe20003f06270 */
[----:B------:R-:W-:-:S12]  /*af70*/  BSSY B0, `(.L_x_900) ;  /* 0x000002c000007945 */ /* 0x000fd80003800000 */
[----:B------:R-:W-:Y:S05]  /*af80*/  @P0 BRA `(.L_x_901) ;  /* 0x000002a000000947 */ /* 0x000fea0003800000 */
[----:B-1----:R-:W1:Y:S01]  /*af90*/  LDS.128 R4, [R81+0x7000] ;  /* 0x0070000051047984 */ /* 0x002e620000000c00 */
[----:B------:R-:W-:Y:S02]  /*afa0*/  SHF.R.U32.HI R0, RZ, 0x10, R41 ;  /* 0x00000010ff007819 */ /* 0x000fe40000011629 */
[----:B------:R-:W-:Y:S02]  /*afb0*/  SHF.R.U32.HI R2, RZ, 0x10, R39 ;  /* 0x00000010ff027819 */ /* 0x000fe40000011627 */
[----:B------:R-:W-:Y:S01]  /*afc0*/  SHF.R.U64 R14, R40, 0x10, R41 ;  /* 0x00000010280e7819 */ /* 0x000fe20000001229 */
[----:B------:R-:W-:Y:S01]  /*afd0*/  HADD2.F32 R12, -RZ, R0.H0_H0 ;  /* 0x20000000ff0c7230 */ /* 0x000fe20000004100 */
[----:B------:R-:W-:Y:S01]  /*afe0*/  SHF.R.U64 R15, R38, 0x10, R39 ;  /* 0x00000010260f7819 */ /* 0x000fe20000001227 */
[----:B------:R-:W-:Y:S02]  /*aff0*/  HADD2.F32 R0, -RZ, R57.H1_H1 ;  /* 0x30000039ff007230 */ /* 0x000fe40000004100 */
        /* <DEDUP_REMOVED lines=20> */
[----:B------:R-:W-:Y:S01]  /*b140*/  HADD2.F32 R2, -RZ, R59.H1_H1 ;  /* 0x3000003bff027230 */ /* 0x000fe20000004100 */
        /* <DEDUP_REMOVED lines=14> */
.L_x_901:
[----:B------:R-:W-:Y:S05]  /*b230*/  BSYNC B0 ;  /* 0x0000000000007941 */ /* 0x000fea0003800000 */
.L_x_900:
        /* <DEDUP_REMOVED lines=44> */
.L_x_899:
[----:B------:R-:W-:Y:S05]  /*b500*/  BSYNC B1 ;  /* 0x0000000000017941 */ /* 0x000fea0003800000 */
.L_x_898:
[----:B------:R-:W-:-:S13]  /*b510*/  ISETP.GE.AND P0, PT, R73, R31, PT ;  /* 0x0000001f4900720c */ /* 0x000fda0003f06270 */
        /* <DEDUP_REMOVED lines=46> */
.L_x_904:
[----:B------:R-:W-:Y:S05]  /*b800*/  BSYNC B0 ;  /* 0x0000000000007941 */ /* 0x000fea0003800000 */
.L_x_903:
        /* <DEDUP_REMOVED lines=10> */
[----:B------:R-:W-:Y:S02]  /*b8b0*/  HADD2.F32 R2, -RZ, R65.H0_H0 ;  /* 0x20000041ff027230 */ /* 0x000fe40000004100 */
        /* <DEDUP_REMOVED lines=13> */
[----:B------:R-:W-:Y:S01]  /*b990*/  HADD2.F32 R0, -RZ, R64.H1_H1 ;  /* 0x30000040ff007230 */ /* 0x000fe20000004100 */
        /* <DEDUP_REMOVED lines=18> */
[----:B------:R1:W-:Y:S01]  /*bac0*/  STS.128 [R82+0x8000], R4 ;  /* 0x0080000452007388 */ /* 0x0003e20000000c00 */
[----:B------:R-:W-:Y:S05]  /*bad0*/  BRA `(.L_x_902) ;  /* 0x000022f000007947 */ /* 0x000fea0003800000 */
.L_x_881:
[----:B------:R-:W-:Y:S01]  /*bae0*/  @P6 IMAD.HI.U32 R3, R2, c[0x0][0x2c8], RZ ;  /* 0x0000b20002036a27 */ /* 0x000fe200078e00ff */
[----:B------:R-:W-:Y:S01]  /*baf0*/  ISETP.GE.AND P2, PT, R32, c[0x0][0x27c], PT ;  /* 0x00009f0020007a0c */ /* 0x000fe20003f46270 */
[----:B------:R-:W-:Y:S01]  /*bb00*/  CS2R R18, SRZ ;  /* 0x0000000000127805 */ /* 0x000fe2000001ff00 */
[----:B------:R-:W-:Y:S01]  /*bb10*/  CS2R R16, SRZ ;  /* 0x0000000000107805 */ /* 0x000fe2000001ff00 */
[----:B------:R-:W-:Y:S01]  /*bb20*/  IMAD.MOV.U32 R7, RZ, RZ, R8 ;  /* 0x000000ffff077224 */ /* 0x000fe200078e0008 */
[----:B------:R-:W-:-:S04]  /*bb30*/  @P6 SHF.R.U32.HI R2, RZ, c[0x0][0x2cc], R3 ;  /* 0x0000b300ff026a19 */ /* 0x000fc80000011603 */
[----:B------:R-:W-:Y:S01]  /*bb40*/  SHF.R.S32.HI R3, RZ, 0x1f, R2 ;  /* 0x0000001fff037819 */ /* 0x000fe20000011402 */
[----:B------:R-:W-:-:S04]  /*bb50*/  IMAD.WIDE.U32 R6, R2, c[0x0][0x280], R6 ;  /* 0x0000a00002067a25 */ /* 0x000fc800078e0006 */
[C---:B------:R-:W-:Y:S01]  /*bb60*/  IMAD R5, R3.reuse, c[0x0][0x280], RZ ;  /* 0x0000a00003057a24 */ /* 0x040fe200078e02ff */
[----:B------:R-:W-:Y:S01]  /*bb70*/  LEA R26, P0, R6, c[0x0][0x270], 0x1 ;  /* 0x00009c00061a7a11 */ /* 0x000fe200078008ff */
[----:B------:R-:W-:Y:S02]  /*bb80*/  IMAD R3, R3, c[0x0][0x290], RZ ;  /* 0x0000a40003037a24 */ /* 0x000fe400078e02ff */
[C---:B------:R-:W-:Y:S02]  /*bb90*/  IMAD R8, R2.reuse, c[0x0][0x284], R5 ;  /* 0x0000a10002087a24 */ /* 0x040fe400078e0205 */
[----:B------:R-:W-:Y:S02]  /*bba0*/  IMAD.MOV.U32 R5, RZ, RZ, R9 ;  /* 0x000000ffff057224 */ /* 0x000fe400078e0009 */
[----:B------:R-:W-:Y:S02]  /*bbb0*/  IMAD.IADD R7, R7, 0x1, R8 ;  /* 0x0000000107077824 */ /* 0x000fe400078e0208 */
[----:B------:R-:W-:Y:S01]  /*bbc0*/  IMAD.WIDE.U32 R4, R2, c[0x0][0x290], R4 ;  /* 0x0000a40002047a25 */ /* 0x000fe200078e0004 */
[----:B------:R-:W1:Y:S02]  /*bbd0*/  SHFL.IDX PT, R8, R26, RZ, 0x1c1f ;  /* 0x001c1fff1a087589 */ /* 0x000e6400000e0000 */
[----:B------:R-:W-:Y:S01]  /*bbe0*/  LEA.HI.X R21, R6, c[0x0][0x274], R7, 0x1, P0 ;  /* 0x00009d0006157a11 */ /* 0x000fe200000f0c07 */
[----:B------:R-:W-:Y:S01]  /*bbf0*/  IMAD R2, R2, c[0x0][0x294], R3 ;  /* 0x0000a50002027a24 */ /* 0x000fe200078e0203 */
[----:B------:R-:W-:-:S03]  /*bc00*/  LEA R3, P0, R4, c[0x0][0x288], 0x1 ;  /* 0x0000a20004037a11 */ /* 0x000fc600078008ff */
[----:B------:R-:W-:Y:S02]  /*bc10*/  IMAD.IADD R2, R5, 0x1, R2 ;  /* 0x0000000105027824 */ /* 0x000fe400078e0202 */
[----:B------:R-:W2:Y:S03]  /*bc20*/  SHFL.IDX PT, R5, R21, RZ, 0x1c1f ;  /* 0x001c1fff15057589 */ /* 0x000ea600000e0000 */
[----:B------:R-:W-:Y:S01]  /*bc30*/  LEA.HI.X R2, R4, c[0x0][0x28c], R2, 0x1, P0 ;  /* 0x0000a30004027a11 */ /* 0x000fe200000f0c02 */
[----:B------:R-:W4:Y:S01]  /*bc40*/  SHFL.IDX PT, R9, R3, RZ, 0x1c1f ;  /* 0x001c1fff03097589 */ /* 0x000f2200000e0000 */
[----:B------:R-:W-:-:S03]  /*bc50*/  ISETP.GE.OR P0, PT, R20, R0, P2 ;  /* 0x000000001400720c */ /* 0x000fc60001706670 */
[----:B------:R-:W5:Y:S10]  /*bc60*/  SHFL.IDX PT, R10, R2, RZ, 0x1c1f ;  /* 0x001c1fff020a7589 */ /* 0x000f7400000e0000 */
[C---:B------:R-:W-:Y:S01]  /*bc70*/  @!P0 IMAD.SHL.U32 R6, R32.reuse, 0x2, RZ ;  /* 0x0000000220068824 */ /* 0x040fe200078e00ff */
[----:B------:R-:W-:-:S04]  /*bc80*/  @!P0 SHF.L.U64.HI R7, R32, 0x1, R33 ;  /* 0x0000000120078819 */ /* 0x000fc80000010221 */
[----:B-1----:R-:W-:-:S05]  /*bc90*/  @!P0 IADD3 R4, P1, R8, R6, RZ ;  /* 0x0000000608048210 */ /* 0x002fca0007f3e0ff */
[--C-:B--2---:R-:W-:Y:S01]  /*bca0*/  @!P0 IMAD.X R5, R5, 0x1, R7.reuse, P1 ;  /* 0x0000000105058824 */ /* 0x104fe200008e0607 */
[----:B----4-:R-:W-:Y:S01]  /*bcb0*/  @!P0 IADD3 R6, P1, R9, R6, RZ ;  /* 0x0000000609068210 */ /* 0x010fe20007f3e0ff */
[----:B------:R-:W-:Y:S01]  /*bcc0*/  CS2R R14, SRZ ;  /* 0x00000000000e7805 */ /* 0x000fe2000001ff00 */
[----:B------:R-:W-:Y:S02]  /*bcd0*/  CS2R R12, SRZ ;  /* 0x00000000000c7805 */ /* 0x000fe4000001ff00 */
[----:B------:R1:W2:Y:S01]  /*bce0*/  @!P0 LD.E.128 R16, [R4.64] ;  /* 0x0000000804108980 */ /* 0x0002a2000c101d00 */
[----:B-----5:R-:W-:-:S05]  /*bcf0*/  @!P0 IMAD.X R7, R10, 0x1, R7, P1 ;  /* 0x000000010a078824 */ /* 0x020fca00008e0607 */
[----:B------:R4:W5:Y:S01]  /*bd00*/  @!P0 LD.E.128 R12, [R6.64] ;  /* 0x00000008060c8980 */ /* 0x000962000c101d00 */
[----:B------:R-:W-:Y:S01]  /*bd10*/  BSSY B0, `(.L_x_905) ;  /* 0x0000028000007945 */ /* 0x000fe20003800000 */
[----:B------:R-:W-:Y:S01]  /*bd20*/  CS2R R10, SRZ ;  /* 0x00000000000a7805 */ /* 0x000fe2000001ff00 */
[----:B------:R-:W-:Y:S01]  /*bd30*/  CS2R R8, SRZ ;  /* 0x0000000000087805 */ /* 0x000fe2000001ff00 */
[----:B------:R3:W2:Y:S04]  /*bd40*/  SHFL.IDX PT, R22, R26, 0x1, 0x1c1f ;  /* 0x003c1f001a167f89 */ /* 0x0006a800000e0000 */
[----:B------:R3:W2:Y:S04]  /*bd50*/  SHFL.IDX PT, R23, R3, 0x1, 0x1c1f ;  /* 0x003c1f0003177f89 */ /* 0x0006a800000e0000 */
[----:B------:R3:W2:Y:S04]  /*bd60*/  SHFL.IDX PT, R25, R21, 0x1, 0x1c1f ;  /* 0x003c1f0015197f89 */ /* 0x0006a800000e0000 */
[----:B------:R3:W2:Y:S01]  /*bd70*/  SHFL.IDX PT, R24, R2, 0x1, 0x1c1f ;  /* 0x003c1f0002187f89 */ /* 0x0006a200000e0000 */
[----:B-1----:R-:W-:-:S04]  /*bd80*/  IADD3 R4, R20, 0x20, RZ ;  /* 0x0000002014047810 */ /* 0x002fc80007ffe0ff */
[----:B------:R-:W-:Y:S01]  /*bd90*/  ISETP.GE.AND P0, PT, R4, R0, PT ;  /* 0x000000000400720c */ /* 0x000fe20003f06270 */
[----:B--2---:R-:W-:Y:S01]  /*bda0*/  IMAD.MOV.U32 R5, RZ, RZ, R16 ;  /* 0x000000ffff057224 */ /* 0x004fe200078e0010 */
[----:B----4-:R-:W-:Y:S01]  /*bdb0*/  MOV R7, R18 ;  /* 0x0000001200077202 */ /* 0x010fe20000000f00 */
[----:B------:R-:W-:Y:S02]  /*bdc0*/  IMAD.MOV.U32 R4, RZ, RZ, R17 ;  /* 0x000000ffff047224 */ /* 0x000fe400078e0011 */
[----:B------:R-:W-:Y:S01]  /*bdd0*/  IMAD.MOV.U32 R6, RZ, RZ, R19 ;  /* 0x000000ffff067224 */ /* 0x000fe200078e0013 */
[----:B------:R-:W-:Y:S01]  /*bde0*/  PRMT R67, R67, 0x5410, R7 ;  /* 0x0000541043437816 */ /* 0x000fe20000000007 */
[----:B-----5:R-:W-:Y:S01]  /*bdf0*/  IMAD.MOV.U32 R7, RZ, RZ, R14 ;  /* 0x000000ffff077224 */ /* 0x020fe200078e000e */
[----:B------:R-:W-:Y:S01]  /*be00*/  PRMT R65, R65, 0x5410, R5 ;  /* 0x0000541041417816 */ /* 0x000fe20000000005 */
[----:B------:R-:W-:Y:S01]  /*be10*/  IMAD.MOV.U32 R5, RZ, RZ, R12 ;  /* 0x000000ffff057224 */ /* 0x000fe200078e000c */
[----:B------:R-:W-:Y:S01]  /*be20*/  PRMT R39, R39, 0x5410, R4 ;  /* 0x0000541027277816 */ /* 0x000fe20000000004 */
[----:B------:R-:W-:Y:S01]  /*be30*/  IMAD.MOV.U32 R4, RZ, RZ, R13 ;  /* 0x000000ffff047224 */ /* 0x000fe200078e000d */
[----:B------:R-:W-:-:S02]  /*be40*/  PRMT R41, R41, 0x5410, R6 ;  /* 0x0000541029297816 */ /* 0x000fc40000000006 */
[----:B------:R-:W-:Y:S02]  /*be50*/  MOV R6, R15 ;  /* 0x0000000f00067202 */ /* 0x000fe40000000f00 */
[----:B------:R-:W-:Y:S02]  /*be60*/  PRMT R67, R7, 0x7610, R67 ;  /* 0x0000761007437816 */ /* 0x000fe40000000043 */
[----:B------:R-:W-:Y:S02]  /*be70*/  PRMT R41, R6, 0x7610, R41 ;  /* 0x0000761006297816 */ /* 0x000fe40000000029 */
[----:B------:R-:W-:Y:S01]  /*be80*/  PRMT R65, R5, 0x7610, R65 ;  /* 0x0000761005417816 */ /* 0x000fe20000000041 */
[----:B------:R-:W-:Y:S01]  /*be90*/  CS2R R6, SRZ ;  /* 0x0000000000067805 */ /* 0x000fe2000001ff00 */
[----:B------:R-:W-:Y:S02]  /*bea0*/  PRMT R39, R4, 0x7610, R39 ;  /* 0x0000761004277816 */ /* 0x000fe40000000027 */
[----:B------:R-:W-:Y:S01]  /*beb0*/  CS2R R4, SRZ ;  /* 0x0000000000047805 */ /* 0x000fe2000001ff00 */
[----:B------:R-:W-:Y:S05]  /*bec0*/  @P0 BRA `(.L_x_906) ;  /* 0x000000c000000947 */ /* 0x000fea0003800000 */
[----:B---3--:R-:W-:Y:S01]  /*bed0*/  CS2R R8, SRZ ;  /* 0x0000000000087805 */ /* 0x008fe2000001ff00 */
[----:B------:R-:W-:Y:S01]  /*bee0*/  CS2R R6, SRZ ;  /* 0x0000000000067805 */ /* 0x000fe2000001ff00 */
[----:B------:R-:W-:Y:S01]  /*bef0*/  CS2R R4, SRZ ;  /* 0x0000000000047805 */ /* 0x000fe2000001ff00 */
[----:B------:R-:W-:Y:S05]  /*bf00*/  @P2 BRA `(.L_x_906) ;  /* 0x0000008000002947 */ /* 0x000fea0003800000 */
[C---:B------:R-:W-:Y:S01]  /*bf10*/  IMAD.SHL.U32 R6, R32.reuse, 0x2, RZ ;  /* 0x0000000220067824 */ /* 0x040fe200078e00ff */
[----:B------:R-:W-:-:S04]  /*bf20*/  SHF.L.U64.HI R7, R32, 0x1, R33 ;  /* 0x0000000120077819 */ /* 0x000fc80000010221 */
[-C--:B------:R-:W-:Y:S02]  /*bf30*/  IADD3 R4, P1, R22, R6.reuse, RZ ;  /* 0x0000000616047210 */ /* 0x080fe40007f3e0ff */
[----:B------:R-:W-:-:S03]  /*bf40*/  IADD3 R6, P0, R23, R6, RZ ;  /* 0x0000000617067210 */ /* 0x000fc60007f1e0ff */
[--C-:B------:R-:W-:Y:S02]  /*bf50*/  IMAD.X R5, R25, 0x1, R7.reuse, P1 ;  /* 0x0000000119057824 */ /* 0x100fe400008e0607 */
[----:B------:R-:W-:-:S03]  /*bf60*/  IMAD.X R7, R24, 0x1, R7, P0 ;  /* 0x0000000118077824 */ /* 0x000fc600000e0607 */
[----:B------:R1:W5:Y:S04]  /*bf70*/  LD.E.128 R8, [R4.64] ;  /* 0x0000000804087980 */ /* 0x000368000c101d00 */
[----:B-1----:R-:W5:Y:S02]  /*bf80*/  LD.E.128 R4, [R6.64] ;  /* 0x0000000806047980 */ /* 0x002f64000c101d00 */
.L_x_906:
[----:B---3--:R-:W-:Y:S05]  /*bf90*/  BSYNC B0 ;  /* 0x0000000000007941 */ /* 0x008fea0003800000 */
.L_x_905:
[----:B------:R-:W1:Y:S01]  /*bfa0*/  SHFL.IDX PT, R24, R26, 0x2, 0x1c1f ;  /* 0x005c1f001a187f89 */ /* 0x000e6200000e0000 */
[----:B------:R-:W-:Y:S01]  /*bfb0*/  IADD3 R22, R20, 0x40, RZ ;  /* 0x0000004014167810 */ /* 0x000fe20007ffe0ff */
[----:B------:R-:W-:Y:S01]  /*bfc0*/  CS2R R50, SRZ ;  /* 0x0000000000327805 */ /* 0x000fe2000001ff00 */
[----:B------:R-:W-:Y:S01]  /*bfd0*/  CS2R R48, SRZ ;  /* 0x0000000000307805 */ /* 0x000fe2000001ff00 */
[----:B------:R-:W2:Y:S01]  /*bfe0*/  SHFL.IDX PT, R25, R21, 0x2, 0x1c1f ;  /* 0x005c1f0015197f89 */ /* 0x000ea200000e0000 */
[----:B------:R-:W-:-:S03]  /*bff0*/  ISETP.GE.OR P0, PT, R22, R0, P2 ;  /* 0x000000001600720c */ /* 0x000fc60001706670 */
[----:B------:R-:W3:Y:S04]  /*c000*/  SHFL.IDX PT, R27, R3, 0x2, 0x1c1f ;  /* 0x005c1f00031b7f89 */ /* 0x000ee800000e0000 */
[----:B------:R-:W4:Y:S06]  /*c010*/  SHFL.IDX PT, R28, R2, 0x2, 0x1c1f ;  /* 0x005c1f00021c7f89 */ /* 0x000f2c00000e0000 */
[C---:B------:R-:W-:Y:S01]  /*c020*/  @!P0 IMAD.SHL.U32 R22, R32.reuse, 0x2, RZ ;  /* 0x0000000220168824 */ /* 0x040fe200078e00ff */
[----:B------:R-:W-:-:S04]  /*c030*/  @!P0 SHF.L.U64.HI R23, R32, 0x1, R33 ;  /* 0x0000000120178819 */ /* 0x000fc80000010221 */
[----:B-1----:R-:W-:-:S05]  /*c040*/  @!P0 IADD3 R24, P1, R24, R22, RZ ;  /* 0x0000001618188210 */ /* 0x002fca0007f3e0ff */
[----:B--2---:R-:W-:Y:S01]  /*c050*/  @!P0 IMAD.X R25, R25, 0x1, R23, P1 ;  /* 0x0000000119198824 */ /* 0x004fe200008e0617 */
[----:B---3--:R-:W-:Y:S01]  /*c060*/  @!P0 IADD3 R22, P1, R27, R22, RZ ;  /* 0x000000161b168210 */ /* 0x008fe20007f3e0ff */
[----:B------:R-:W-:-:S03]  /*c070*/  CS2R R46, SRZ ;  /* 0x00000000002e7805 */ /* 0x000fc6000001ff00 */
[----:B------:R1:W2:Y:S01]  /*c080*/  @!P0 LD.E.128 R48, [R24.64] ;  /* 0x0000000818308980 */ /* 0x0002a2000c101d00 */
[----:B------:R-:W-:Y:S01]  /*c090*/  CS2R R44, SRZ ;  /* 0x00000000002c7805 */ /* 0x000fe2000001ff00 */
[----:B----4-:R-:W-:-:S05]  /*c0a0*/  @!P0 IMAD.X R23, R28, 0x1, R23, P1 ;  /* 0x000000011c178824 */ /* 0x010fca00008e0617 */
[----:B------:R3:W4:Y:S01]  /*c0b0*/  @!P0 LD.E.128 R44, [R22.64] ;  /* 0x00000008162c8980 */ /* 0x000722000c101d00 */
[----:B------:R-:W-:Y:S01]  /*c0c0*/  IADD3 R20, R20, 0x60, RZ ;  /* 0x0000006014147810 */ /* 0x000fe20007ffe0ff */
[----:B------:R-:W-:Y:S01]  /*c0d0*/  BSSY B0, `(.L_x_907) ;  /* 0x0000037000007945 */ /* 0x000fe20003800000 */
[----:B------:R-:W-:Y:S01]  /*c0e0*/  CS2R R58, SRZ ;  /* 0x00000000003a7805 */ /* 0x000fe2000001ff00 */
[----:B------:R-:W-:Y:S01]  /*c0f0*/  CS2R R56, SRZ ;  /* 0x0000000000387805 */ /* 0x000fe2000001ff00 */
[----:B------:R-:W-:Y:S01]  /*c100*/  ISETP.GE.AND P0, PT, R20, R0, PT ;  /* 0x000000001400720c */ /* 0x000fe20003f06270 */
[----:B-----5:R-:W-:Y:S01]  /*c110*/  IMAD.MOV.U32 R20, RZ, RZ, R9 ;  /* 0x000000ffff147224 */ /* 0x020fe200078e0009 */
[----:B------:R-:W-:Y:S01]  /*c120*/  CS2R R54, SRZ ;  /* 0x0000000000367805 */ /* 0x000fe2000001ff00 */
[----:B------:R-:W-:-:S03]  /*c130*/  CS2R R52, SRZ ;  /* 0x0000000000347805 */ /* 0x000fc6000001ff00 */
[----:B------:R-:W-:Y:S01]  /*c140*/  PRMT R68, R68, 0x5410, R20 ;  /* 0x0000541044447816 */ /* 0x000fe20000000014 */
[----:B------:R-:W-:Y:S02]  /*c150*/  IMAD.MOV.U32 R20, RZ, RZ, R5 ;  /* 0x000000ffff147224 */ /* 0x000fe400078e0005 */
[----:B-1----:R-:W-:-:S03]  /*c160*/  IMAD.MOV.U32 R24, RZ, RZ, R10 ;  /* 0x000000ffff187224 */ /* 0x002fc600078e000a */
[----:B------:R-:W-:Y:S01]  /*c170*/  PRMT R68, R20, 0x7610, R68 ;  /* 0x0000761014447816 */ /* 0x000fe20000000044 */
[----:B------:R2:W1:Y:S01]  /*c180*/  SHFL.IDX PT, R25, R21, 0x3, 0x1c1f ;  /* 0x007c1f0015197f89 */ /* 0x00046200000e0000 */
[----:B------:R-:W-:Y:S01]  /*c190*/  PRMT R71, R71, 0x5410, R24 ;  /* 0x0000541047477816 */ /* 0x000fe20000000018 */
[----:B------:R-:W-:Y:S02]  /*c1a0*/  IMAD.MOV.U32 R24, RZ, RZ, R6 ;  /* 0x000000ffff187224 */ /* 0x000fe400078e0006 */
[----:B---3--:R-:W-:Y:S02]  /*c1b0*/  IMAD.MOV.U32 R23, RZ, RZ, R11 ;  /* 0x000000ffff177224 */ /* 0x008fe400078e000b */
[----:B------:R-:W-:Y:S01]  /*c1c0*/  IMAD.MOV.U32 R22, RZ, RZ, R8 ;  /* 0x000000ffff167224 */ /* 0x000fe200078e0008 */
[----:B------:R-:W-:Y:S02]  /*c1d0*/  PRMT R71, R24, 0x7610, R71 ;  /* 0x0000761018477816 */ /* 0x000fe40000000047 */
[----:B------:R-:W-:Y:S01]  /*c1e0*/  PRMT R69, R69, 0x5410, R23 ;  /* 0x0000541045457816 */ /* 0x000fe20000000017 */
[----:B------:R-:W-:Y:S01]  /*c1f0*/  IMAD.MOV.U32 R23, RZ, RZ, R7 ;  /* 0x000000ffff177224 */ /* 0x000fe200078e0007 */
[----:B------:R-:W3:Y:S01]  /*c200*/  SHFL.IDX PT, R24, R2, 0x3, 0x1c1f ;  /* 0x007c1f0002187f89 */ /* 0x000ee200000e0000 */
[----:B------:R-:W-:Y:S01]  /*c210*/  PRMT R70, R70, 0x5410, R22 ;  /* 0x0000541046467816 */ /* 0x000fe20000000016 */
[----:B------:R-:W-:-:S02]  /*c220*/  IMAD.MOV.U32 R22, RZ, RZ, R4 ;  /* 0x000000ffff167224 */ /* 0x000fc400078e0004 */
[----:B------:R-:W-:Y:S02]  /*c230*/  PRMT R69, R23, 0x7610, R69 ;  /* 0x0000761017457816 */ /* 0x000fe40000000045 */
[----:B------:R1:W1:Y:S01]  /*c240*/  SHFL.IDX PT, R23, R3, 0x3, 0x1c1f ;  /* 0x007c1f0003177f89 */ /* 0x00026200000e0000 */
[----:B------:R-:W-:-:S03]  /*c250*/  PRMT R70, R22, 0x7610, R70 ;  /* 0x0000761016467816 */ /* 0x000fc60000000046 */
[----:B------:R1:W1:Y:S01]  /*c260*/  SHFL.IDX PT, R22, R26, 0x3, 0x1c1f ;  /* 0x007c1f001a167f89 */ /* 0x00026200000e0000 */
[----:B--2---:R-:W-:Y:S02]  /*c270*/  IMAD.MOV.U32 R21, RZ, RZ, R50 ;  /* 0x000000ffff157224 */ /* 0x004fe400078e0032 */
[----:B------:R-:W-:Y:S02]  /*c280*/  IMAD.MOV.U32 R20, RZ, RZ, R51 ;  /* 0x000000ffff147224 */ /* 0x000fe400078e0033 */
[----:B-1----:R-:W-:Y:S01]  /*c290*/  IMAD.MOV.U32 R3, RZ, RZ, R48 ;  /* 0x000000ffff037224 */ /* 0x002fe200078e0030 */
[----:B------:R-:W-:Y:S01]  /*c2a0*/  PRMT R77, R77, 0x5410, R21 ;  /* 0x000054104d4d7816 */ /* 0x000fe20000000015 */
[----:B------:R-:W-:Y:S01]  /*c2b0*/  IMAD.MOV.U32 R2, RZ, RZ, R49 ;  /* 0x000000ffff027224 */ /* 0x000fe200078e0031 */
[----:B------:R-:W-:Y:S01]  /*c2c0*/  PRMT R75, R75, 0x5410, R20 ;  /* 0x000054104b4b7816 */ /* 0x000fe20000000014 */
[----:B----4-:R-:W-:Y:S01]  /*c2d0*/  IMAD.MOV.U32 R21, RZ, RZ, R46 ;  /* 0x000000ffff157224 */ /* 0x010fe200078e002e */
        /* <DEDUP_REMOVED lines=21> */
[----:B------:R1:W5:Y:S02]  /*c430*/  LD.E.128 R52, [R2.64] ;  /* 0x0000000802347980 */ /* 0x000364000c101d00 */
.L_x_908:
[----:B---3--:R-:W-:Y:S05]  /*c440*/  BSYNC B0 ;  /* 0x0000000000007941 */ /* 0x008fea0003800000 */
.L_x_907:
[----:B-1----:R-:W-:Y:S01]  /*c450*/  IMAD.IADD R20, R0, 0x1, -R147 ;  /* 0x0000000100147824 */ /* 0x002fe200078e0a93 */
[----:B------:R-:W-:-:S04]  /*c460*/  DEPBAR.LE SB0, 0x1 ;  /* 0x000080400000791a */ /* 0x000fc80000000000 */
[----:B------:R-:W-:Y:S01]  /*c470*/  IMNMX R64, R20, 0x80, PT ;  /* 0x0000008014407817 */ /* 0x000fe20003800200 */
[----:B-----5:R-:W-:Y:S01]  /*c480*/  IMAD.MOV.U32 R2, RZ, RZ, R58 ;  /* 0x000000ffff027224 */ /* 0x020fe200078e003a */
[----:B------:R-:W-:Y:S01]  /*c490*/  BSSY B0, `(.L_x_909) ;  /* 0x000006e000007945 */ /* 0x000fe20003800000 */
[----:B------:R-:W-:Y:S01]  /*c4a0*/  IMAD.MOV.U32 R3, RZ, RZ, R59 ;  /* 0x000000ffff037224 */ /* 0x000fe200078e003b */
[----:B------:R-:W-:Y:S01]  /*c4b0*/  BAR.SYNC.DEFER_BLOCKING 0x0 ;  /* 0x0000000000007b1d */ /* 0x000fe20000010000 */
[----:B------:R-:W-:Y:S01]  /*c4c0*/  ISETP.GE.OR P0, PT, R83, R64, P2 ;  /* 0x000000405300720c */ /* 0x000fe20001706670 */
        /* <DEDUP_REMOVED lines=8> */
[----:B------:R-:W-:-:S02]  /*c550*/  IMAD.MOV.U32 R2, RZ, RZ, R52 ;  /* 0x000000ffff027224 */ /* 0x000fc400078e0034 */
[----:B------:R-:W-:Y:S01]  /*c560*/  IMAD.MOV.U32 R0, RZ, RZ, R53 ;  /* 0x000000ffff007224 */ /* 0x000fe200078e0035 */
[----:B------:R-:W-:Y:S02]  /*c570*/  PRMT R79, R3, 0x7610, R79 ;  /* 0x00007610034f7816 */ /* 0x000fe4000000004f */
[----:B------:R-:W-:Y:S02]  /*c580*/  PRMT R80, R2, 0x5410, R20 ;  /* 0x0000541002507816 */ /* 0x000fe40000000014 */
[----:B------:R-:W-:Y:S01]  /*c590*/  PRMT R78, R0, 0x7610, R78 ;  /* 0x00007610004e7816 */ /* 0x000fe2000000004e */
[----:B------:R-:W-:Y:S05]  /*c5a0*/  @P0 BRA `(.L_x_910) ;  /* 0x000005c000000947 */ /* 0x000fea0003800000 */
[----:B------:R-:W-:Y:S02]  /*c5b0*/  IADD3 R2, R32, c[0x0][0x27c], RZ ;  /* 0x00009f0020027a10 */ /* 0x000fe40007ffe0ff */
[C---:B------:R-:W-:Y:S02]  /*c5c0*/  LOP3.LUT R0, R150.reuse, 0x38, R32, 0xf8, !PT ;  /* 0x0000003896007812 */ /* 0x040fe400078ef820 */
[----:B------:R-:W-:-:S02]  /*c5d0*/  LOP3.LUT R2, R150, 0x38, R2, 0xf8, !PT ;  /* 0x0000003896027812 */ /* 0x000fc400078ef802 */
[----:B------:R-:W-:Y:S02]  /*c5e0*/  LOP3.LUT R0, R158, R0, R157, 0xf6, !PT ;  /* 0x000000009e007212 */ /* 0x000fe400078ef69d */
[----:B------:R-:W-:Y:S02]  /*c5f0*/  LOP3.LUT R2, R2, R157, RZ, 0x3c, !PT ;  /* 0x0000009d02027212 */ /* 0x000fe400078e3cff */
[----:B------:R-:W-:Y:S02]  /*c600*/  LEA R40, R0, 0x5100, 0x1 ;  /* 0x0000510000287811 */ /* 0x000fe400078e08ff */
[----:B------:R-:W-:Y:S02]  /*c610*/  IADD3 R2, R158, R2, RZ ;  /* 0x000000029e027210 */ /* 0x000fe40007ffe0ff */
[----:B------:R-:W-:Y:S01]  /*c620*/  SHF.R.U32.HI R0, RZ, 0x10, R13 ;  /* 0x00000010ff007819 */ /* 0x000fe2000001160d */
[----:B------:R-:W1:Y:S01]  /*c630*/  LDS.128 R20, [R40] ;  /* 0x0000000028147984 */ /* 0x000e620000000c00 */
[----:B------:R-:W-:Y:S01]  /*c640*/  SHF.L.U32 R38, R2, 0x1, RZ ;  /* 0x0000000102267819 */ /* 0x000fe200000006ff */
[--C-:B------:R-:W-:Y:S01]  /*c650*/  HADD2.F32 R2, -RZ, R39.reuse.H0_H0 ;  /* 0x20000027ff027230 */ /* 0x100fe20000004100 */
[----:B------:R-:W-:Y:S01]  /*c660*/  SHF.R.U64 R63, R16, 0x10, R17 ;  /* 0x00000010103f7819 */ /* 0x000fe20000001211 */
[----:B------:R-:W-:Y:S01]  /*c670*/  HADD2.F32 R16, -RZ, R39.H1_H1 ;  /* 0x30000027ff107230 */ /* 0x000fe20000004100 */
[----:B------:R-:W-:Y:S01]  /*c680*/  SHF.R.U64 R61, R12, 0x10, R13 ;  /* 0x000000100c3d7819 */ /* 0x000fe2000000120d */
[----:B------:R-:W2:Y:S01]  /*c690*/  LDS.128 R24, [R38+0x5100] ;  /* 0x0051000026187984 */ /* 0x000ea20000000c00 */
[--C-:B------:R-:W-:Y:S01]  /*c6a0*/  SHF.R.U64 R62, R18, 0x10, R19.reuse ;  /* 0x00000010123e7819 */ /* 0x100fe20000001213 */
[----:B------:R-:W-:Y:S01]  /*c6b0*/  HADD2.F32 R63, -RZ, R63.H0_H0 ;  /* 0x2000003fff3f7230 */ /* 0x000fe20000004100 */
[----:B------:R-:W-:-:S02]  /*c6c0*/  SHF.R.U32.HI R36, RZ, 0x10, R19 ;  /* 0x00000010ff247819 */ /* 0x000fc40000011613 */
[--C-:B------:R-:W-:Y:S01]  /*c6d0*/  SHF.R.U64 R37, R14, 0x10, R15.reuse ;  /* 0x000000100e257819 */ /* 0x100fe2000000120f */
[----:B------:R-:W-:Y:S01]  /*c6e0*/  HADD2.F32 R62, -RZ, R62.H0_H0 ;  /* 0x2000003eff3e7230 */ /* 0x000fe20000004100 */
[----:B------:R-:W-:Y:S02]  /*c6f0*/  SHF.R.U32.HI R34, RZ, 0x10, R15 ;  /* 0x00000010ff227819 */ /* 0x000fe4000001160f */
[----:B------:R-:W-:-:S05]  /*c700*/  SHF.R.U32.HI R35, RZ, 0x10, R17 ;  /* 0x00000010ff237819 */ /* 0x000fca0000011611 */
[----:B------:R-:W-:Y:S02]  /*c710*/  HADD2.F32 R66, -RZ, R35.H0_H0 ;  /* 0x20000023ff427230 */ /* 0x000fe40000004100 */
[----:B-1----:R-:W-:Y:S02]  /*c720*/  HADD2.F32 R31, -RZ, R21.H0_H0 ;  /* 0x20000015ff1f7230 */ /* 0x002fe40000004100 */
[----:B------:R-:W-:Y:S02]  /*c730*/  HADD2.F32 R29, -RZ, R23.H0_H0 ;  /* 0x20000017ff1d7230 */ /* 0x000fe40000004100 */
[----:B------:R-:W-:Y:S02]  /*c740*/  HADD2.F32 R30, -RZ, R21.H1_H1 ;  /* 0x30000015ff1e7230 */ /* 0x000fe40000004100 */
[--C-:B--2---:R-:W-:Y:S02]  /*c750*/  HADD2.F32 R13, -RZ, R25.reuse.H0_H0 ;  /* 0x20000019ff0d7230 */ /* 0x104fe40000004100 */
[----:B------:R-:W-:-:S02]  /*c760*/  HADD2.F32 R12, -RZ, R25.H1_H1 ;  /* 0x30000019ff0c7230 */ /* 0x000fc40000004100 */
[--C-:B------:R-:W-:Y:S01]  /*c770*/  HADD2.F32 R15, -RZ, R24.reuse.H0_H0 ;  /* 0x20000018ff0f7230 */ /* 0x100fe20000004100 */
[-C--:B------:R-:W-:Y:S01]  /*c780*/  FMUL.FTZ R42, R13, R2.reuse ;  /* 0x000000020d2a7220 */ /* 0x080fe20000410000 */
[----:B------:R-:W-:Y:S01]  /*c790*/  HADD2.F32 R19, -RZ, R24.H1_H1 ;  /* 0x30000018ff137230 */ /* 0x000fe20000004100 */
[----:B------:R-:W-:Y:S01]  /*c7a0*/  FMUL.FTZ R24, R31, R2 ;  /* 0x000000021f187220 */ /* 0x000fe20000410000 */
[----:B------:R-:W-:Y:S02]  /*c7b0*/  HADD2.F32 R25, -RZ, R0.H0_H0 ;  /* 0x20000000ff197230 */ /* 0x000fe40000004100 */
[----:B------:R-:W-:Y:S01]  /*c7c0*/  HADD2.F32 R0, -RZ, R41.H0_H0 ;  /* 0x20000029ff007230 */ /* 0x000fe20000004100 */
[----:B------:R-:W-:Y:S01]  /*c7d0*/  FFMA.FTZ R60, R13, R16, R24 ;  /* 0x000000100d3c7223 */ /* 0x000fe20000010018 */
[----:B------:R-:W-:Y:S01]  /*c7e0*/  HADD2.F32 R3, -RZ, R27.H0_H0 ;  /* 0x2000001bff037230 */ /* 0x000fe20000004100 */
[-C--:B------:R-:W-:Y:S01]  /*c7f0*/  FMUL.FTZ R24, R30, R25.reuse ;  /* 0x000000191e187220 */ /* 0x080fe20000410000 */
[----:B------:R-:W-:Y:S01]  /*c800*/  HADD2.F32 R13, -RZ, R41.H1_H1 ;  /* 0x30000029ff0d7230 */ /* 0x000fe20000004100 */
[----:B------:R-:W-:Y:S01]  /*c810*/  FMUL.FTZ R2, R29, R0 ;  /* 0x000000001d027220 */ /* 0x000fe20000410000 */
[--C-:B------:R-:W-:Y:S01]  /*c820*/  HADD2.F32 R18, -RZ, R26.reuse.H0_H0 ;  /* 0x2000001aff127230 */ /* 0x100fe20000004100 */
[C---:B------:R-:W-:Y:S01]  /*c830*/  FMUL.FTZ R39, R12.reuse, R25 ;  /* 0x000000190c277220 */ /* 0x040fe20000410000 */
[----:B------:R-:W-:Y:S01]  /*c840*/  HADD2.F32 R17, -RZ, R26.H1_H1 ;  /* 0x3000001aff117230 */ /* 0x000fe20000004100 */
[C---:B------:R-:W-:Y:S01]  /*c850*/  FFMA.FTZ R41, R3.reuse, R13, R2 ;  /* 0x0000000d03297223 */ /* 0x040fe20000010002 */
[----:B------:R-:W-:Y:S01]  /*c860*/  HADD2.F32 R23, -RZ, R23.H1_H1 ;  /* 0x30000017ff177230 */ /* 0x000fe20000004100 */
[----:B------:R-:W-:Y:S01]  /*c870*/  FFMA.FTZ R43, R12, R66, R24 ;  /* 0x000000420c2b7223 */ /* 0x000fe20000010018 */
[----:B------:R-:W-:Y:S01]  /*c880*/  HADD2.F32 R26, -RZ, R34.H0_H0 ;  /* 0x20000022ff1a7230 */ /* 0x000fe20000004100 */
[----:B------:R-:W-:Y:S01]  /*c890*/  FMUL.FTZ R34, R3, R0 ;  /* 0x0000000003227220 */ /* 0x000fe20000410000 */
[----:B------:R-:W-:-:S02]  /*c8a0*/  HADD2.F32 R28, -RZ, R20.H0_H0 ;  /* 0x20000014ff1c7230 */ /* 0x000fc40000004100 */
[--C-:B------:R-:W-:Y:S01]  /*c8b0*/  HADD2.F32 R0, -RZ, R65.reuse.H0_H0 ;  /* 0x20000041ff007230 */ /* 0x100fe20000004100 */
[----:B------:R-:W-:Y:S01]  /*c8c0*/  FMUL.FTZ R12, R23, R26 ;  /* 0x0000001a170c7220 */ /* 0x000fe20000410000 */
[----:B------:R-:W-:Y:S02]  /*c8d0*/  HADD2.F32 R3, -RZ, R65.H1_H1 ;  /* 0x30000041ff037230 */ /* 0x000fe40000004100 */
[----:B------:R-:W-:Y:S01]  /*c8e0*/  HADD2.F32 R14, -RZ, R27.H1_H1 ;  /* 0x3000001bff0e7230 */ /* 0x000fe20000004100 */
[----:B------:R-:W-:Y:S01]  /*c8f0*/  FMUL.FTZ R24, R28, R0 ;  /* 0x000000001c187220 */ /* 0x000fe20000410000 */
[----:B------:R-:W-:Y:S02]  /*c900*/  HADD2.F32 R65, -RZ, R36.H0_H0 ;  /* 0x20000024ff417230 */ /* 0x000fe40000004100 */
[----:B------:R-:W-:Y:S01]  /*c910*/  HADD2.F32 R21, -RZ, R20.H1_H1 ;  /* 0x30000014ff157230 */ /* 0x000fe20000004100 */
[C---:B------:R-:W-:Y:S01]  /*c920*/  FMUL.FTZ R26, R14.reuse, R26 ;  /* 0x0000001a0e1a7220 */ /* 0x040fe20000410000 */
[--C-:B------:R-:W-:Y:S01]  /*c930*/  HADD2.F32 R20, -RZ, R22.reuse.H0_H0 ;  /* 0x20000016ff147230 */ /* 0x100fe20000004100 */
[----:B------:R-:W-:Y:S01]  /*c940*/  FFMA.FTZ R36, R14, R65, R12 ;  /* 0x000000410e247223 */ /* 0x000fe2000001000c */
[--C-:B------:R-:W-:Y:S01]  /*c950*/  HADD2.F32 R2, -RZ, R67.reuse.H0_H0 ;  /* 0x20000043ff027230 */ /* 0x100fe20000004100 */
[C---:B------:R-:W-:Y:S01]  /*c960*/  FMUL.FTZ R14, R15.reuse, R0 ;  /* 0x000000000f0e7220 */ /* 0x040fe20000410000 */
[----:B------:R-:W-:Y:S01]  /*c970*/  HADD2.F32 R0, -RZ, R67.H1_H1 ;  /* 0x30000043ff007230 */ /* 0x000fe20000004100 */
[----:B------:R-:W-:Y:S01]  /*c980*/  FFMA.FTZ R35, R15, R3, R24 ;  /* 0x000000030f237223 */ /* 0x000fe20000010018 */
[----:B------:R-:W-:Y:S01]  /*c990*/  HADD2.F32 R15, -RZ, R61.H0_H0 ;  /* 0x2000003dff0f7230 */ /* 0x000fe20000004100 */
[-C--:B------:R-:W-:Y:S01]  /*c9a0*/  FMUL.FTZ R12, R20, R2.reuse ;  /* 0x00000002140c7220 */ /* 0x080fe20000410000 */
[----:B------:R-:W-:Y:S01]  /*c9b0*/  HADD2.F32 R22, -RZ, R22.H1_H1 ;  /* 0x30000016ff167230 */ /* 0x000fe20000004100 */
[C---:B------:R-:W-:Y:S01]  /*c9c0*/  FMUL.FTZ R24, R18.reuse, R2 ;  /* 0x0000000212187220 */ /* 0x040fe20000410000 */
[----:B------:R-:W-:Y:S01]  /*c9d0*/  HADD2.F32 R27, -RZ, R37.H0_H0 ;  /* 0x20000025ff1b7230 */ /* 0x000fe20000004100 */
[----:B------:R-:W-:-:S02]  /*c9e0*/  FFMA.FTZ R37, R18, R0, R12 ;  /* 0x0000000012257223 */ /* 0x000fc4000001000c */
[----:B------:R-:W-:Y:S02]  /*c9f0*/  FMUL.FTZ R12, R21, R15 ;  /* 0x0000000f150c7220 */ /* 0x000fe40000410000 */
[----:B------:R-:W-:Y:S02]  /*ca00*/  FMUL.FTZ R2, R22, R27 ;  /* 0x0000001b16027220 */ /* 0x000fe40000410000 */
[C---:B------:R-:W-:Y:S02]  /*ca10*/  FFMA.FTZ R25, R19.reuse, R63, R12 ;  /* 0x0000003f13197223 */ /* 0x040fe4000001000c */
[----:B------:R-:W-:Y:S02]  /*ca20*/  FMUL.FTZ R15, R19, R15 ;  /* 0x0000000f130f7220 */ /* 0x000fe40000410000 */
[C---:B------:R-:W-:Y:S02]  /*ca30*/  FMUL.FTZ R12, R17.reuse, R27 ;  /* 0x0000001b110c7220 */ /* 0x040fe40000410000 */
[----:B------:R-:W-:-:S02]  /*ca40*/  FFMA.FTZ R27, R17, R62, R2 ;  /* 0x0000003e111b7223 */ /* 0x000fc40000010002 */
[----:B------:R-:W-:Y:S02]  /*ca50*/  FFMA.FTZ R18, R31, R16, -R42 ;  /* 0x000000101f127223 */ /* 0x000fe4000001082a */
[----:B------:R-:W-:Y:S02]  /*ca60*/  FFMA.FTZ R14, R28, R3, -R14 ;  /* 0x000000031c0e7223 */ /* 0x000fe4000001080e */
[----:B------:R-:W-:Y:S02]  /*ca70*/  FFMA.FTZ R17, R30, R66, -R39 ;  /* 0x000000421e117223 */ /* 0x000fe40000010827 */
[----:B------:R-:W-:Y:S01]  /*ca80*/  FFMA.FTZ R16, R29, R13, -R34 ;  /* 0x0000000d1d107223 */ /* 0x000fe20000010822 */
[----:B------:R-:W-:Y:S01]  /*ca90*/  F2FP.PACK_AB R13, R43, R60 ;  /* 0x0000003c2b0d723e */ /* 0x000fe200000000ff */
[----:B------:R-:W-:Y:S01]  /*caa0*/  FFMA.FTZ R19, R23, R65, -R26 ;  /* 0x0000004117137223 */ /* 0x000fe2000001081a */
[----:B------:R-:W-:Y:S01]  /*cab0*/  F2FP.PACK_AB R17, R17, R18 ;  /* 0x000000121111723e */ /* 0x000fe200000000ff */
[----:B------:R-:W-:-:S02]  /*cac0*/  FFMA.FTZ R3, R20, R0, -R24 ;  /* 0x0000000014037223 */ /* 0x000fc40000010818 */
[----:B------:R-:W-:Y:S01]  /*cad0*/  FFMA.FTZ R2, R21, R63, -R15 ;  /* 0x0000003f15027223 */ /* 0x000fe2000001080f */
[----:B------:R-:W-:Y:S01]  /*cae0*/  F2FP.PACK_AB R19, R19, R16 ;  /* 0x000000101313723e */ /* 0x000fe200000000ff */
[----:B------:R-:W-:Y:S01]  /*caf0*/  FFMA.FTZ R0, R22, R62, -R12 ;  /* 0x0000003e16007223 */ /* 0x000fe2000001080c */
[----:B------:R-:W-:Y:S02]  /*cb00*/  F2FP.PACK_AB R15, R36, R41 ;  /* 0x00000029240f723e */ /* 0x000fe400000000ff */
[----:B------:R-:W-:Y:S02]  /*cb10*/  F2FP.PACK_AB R16, R2, R14 ;  /* 0x0000000e0210723e */ /* 0x000fe400000000ff */
[----:B------:R-:W-:Y:S02]  /*cb20*/  F2FP.PACK_AB R18, R0, R3 ;  /* 0x000000030012723e */ /* 0x000fe400000000ff */
[----:B------:R-:W-:Y:S02]  /*cb30*/  F2FP.PACK_AB R12, R25, R35 ;  /* 0x00000023190c723e */ /* 0x000fe400000000ff */
[----:B------:R-:W-:Y:S01]  /*cb40*/  F2FP.PACK_AB R14, R27, R37 ;  /* 0x000000251b0e723e */ /* 0x000fe200000000ff */
[----:B------:R1:W-:Y:S04]  /*cb50*/  STS.128 [R40], R16 ;  /* 0x0000001028007388 */ /* 0x0003e80000000c00 */
[----:B------:R1:W-:Y:S02]  /*cb60*/  STS.128 [R38+0x5100], R12 ;  /* 0x0051000c26007388 */ /* 0x0003e40000000c00 */
.L_x_910:
[----:B------:R-:W-:Y:S05]  /*cb70*/  BSYNC B0 ;  /* 0x0000000000007941 */ /* 0x000fea0003800000 */
.L_x_909:
[----:B------:R-:W-:Y:S01]  /*cb80*/  ISETP.GE.OR P0, PT, R140, R64, P2 ;  /* 0x000000408c00720c */ /* 0x000fe20001706670 */
[----:B------:R-:W-:-:S12]  /*cb90*/  BSSY B0, `(.L_x_911) ;  /* 0x000005e000007945 */ /* 0x000fd80003800000 */
[----:B------:R-:W-:Y:S05]  /*cba0*/  @P0 BRA `(.L_x_912) ;  /* 0x000005c000000947 */ /* 0x000fea0003800000 */
[----:B------:R-:W-:Y:S02]  /*cbb0*/  IADD3 R2, R32, c[0x0][0x27c], RZ ;  /* 0x00009f0020027a10 */ /* 0x000fe40007ffe0ff */
[C---:B------:R-:W-:Y:S02]  /*cbc0*/  LOP3.LUT R0, R151.reuse, 0x38, R32, 0xf8, !PT ;  /* 0x0000003897007812 */ /* 0x040fe400078ef820 */
[----:B------:R-:W-:Y:S02]  /*cbd0*/  LOP3.LUT R2, R151, 0x38, R2, 0xf8, !PT ;  /* 0x0000003897027812 */ /* 0x000fe400078ef802 */
[----:B------:R-:W-:Y:S02]  /*cbe0*/  LOP3.LUT R0, R162, R0, R188, 0xf6, !PT ;  /* 0x00000000a2007212 */ /* 0x000fe400078ef6bc */
[----:B------:R-:W-:Y:S02]  /*cbf0*/  LOP3.LUT R2, R2, R188, RZ, 0x3c, !PT ;  /* 0x000000bc02027212 */ /* 0x000fe400078e3cff */
[----:B------:R-:W-:-:S02]  /*cc00*/  LEA R35, R0, 0x5100, 0x1 ;  /* 0x0000510000237811 */ /* 0x000fc400078e08ff */
[----:B------:R-:W-:Y:S02]  /*cc10*/  IADD3 R2, R162, R2, RZ ;  /* 0x00000002a2027210 */ /* 0x000fe40007ffe0ff */
[----:B------:R-:W-:Y:S01]  /*cc20*/  SHF.R.U32.HI R0, RZ, 0x10, R5 ;  /* 0x00000010ff007819 */ /* 0x000fe20000011605 */
[----:B-1----:R-:W1:Y:S01]  /*cc30*/  LDS.128 R12, [R35] ;  /* 0x00000000230c7984 */ /* 0x002e620000000c00 */
[----:B------:R-:W-:Y:S01]  /*cc40*/  SHF.L.U32 R34, R2, 0x1, RZ ;  /* 0x0000000102227819 */ /* 0x000fe200000006ff */
[--C-:B------:R-:W-:Y:S01]  /*cc50*/  HADD2.F32 R2, -RZ, R68.reuse.H0_H0 ;  /* 0x20000044ff027230 */ /* 0x100fe20000004100 */
[----:B------:R-:W-:Y:S01]  /*cc60*/  SHF.R.U64 R40, R8, 0x10, R9 ;  /* 0x0000001008287819 */ /* 0x000fe20000001209 */
[----:B------:R-:W-:Y:S01]  /*cc70*/  HADD2.F32 R8, -RZ, R68.H1_H1 ;  /* 0x30000044ff087230 */ /* 0x000fe20000004100 */
[----:B------:R-:W-:Y:S01]  /*cc80*/  SHF.R.U64 R38, R4, 0x10, R5 ;  /* 0x0000001004267819 */ /* 0x000fe20000001205 */
[----:B------:R-:W2:Y:S01]  /*cc90*/  LDS.128 R16, [R34+0x5100] ;  /* 0x0051000022107984 */ /* 0x000ea20000000c00 */
[----:B------:R-:W-:-:S02]  /*cca0*/  SHF.R.U64 R39, R10, 0x10, R11 ;  /* 0x000000100a277819 */ /* 0x000fc4000000120b */
[----:B------:R-:W-:Y:S02]  /*ccb0*/  SHF.R.U32.HI R27, RZ, 0x10, R11 ;  /* 0x00000010ff1b7819 */ /* 0x000fe4000001160b */
[--C-:B------:R-:W-:Y:S01]  /*ccc0*/  SHF.R.U64 R28, R6, 0x10, R7.reuse ;  /* 0x00000010061c7819 */ /* 0x100fe20000001207 */
[----:B------:R-:W-:Y:S01]  /*ccd0*/  HADD2.F32 R39, -RZ, R39.H0_H0 ;  /* 0x20000027ff277230 */ /* 0x000fe20000004100 */
[----:B------:R-:W-:Y:S01]  /*cce0*/  SHF.R.U32.HI R25, RZ, 0x10, R7 ;  /* 0x00000010ff197819 */ /* 0x000fe20000011607 */
[----:B------:R-:W-:Y:S01]  /*ccf0*/  HADD2.F32 R41, -RZ, R27.H0_H0 ;  /* 0x2000001bff297230 */ /* 0x000fe20000004100 */
[----:B------:R-:W-:-:S05]  /*cd00*/  SHF.R.U32.HI R26, RZ, 0x10, R9 ;  /* 0x00000010ff1a7819 */ /* 0x000fca0000011609 */
[----:B------:R-:W-:Y:S02]  /*cd10*/  HADD2.F32 R42, -RZ, R26.H0_H0 ;  /* 0x2000001aff2a7230 */ /* 0x000fe40000004100 */
[----:B-1----:R-:W-:Y:S02]  /*cd20*/  HADD2.F32 R20, -RZ, R13.H0_H0 ;  /* 0x2000000dff147230 */ /* 0x002fe40000004100 */
[--C-:B------:R-:W-:Y:S02]  /*cd30*/  HADD2.F32 R23, -RZ, R12.reuse.H0_H0 ;  /* 0x2000000cff177230 */ /* 0x100fe40000004100 */
[----:B------:R-:W-:Y:S01]  /*cd40*/  HADD2.F32 R24, -RZ, R12.H1_H1 ;  /* 0x3000000cff187230 */ /* 0x000fe20000004100 */
[----:B------:R-:W-:Y:S01]  /*cd50*/  FMUL.FTZ R12, R20, R2 ;  /* 0x00000002140c7220 */ /* 0x000fe20000410000 */
[----:B--2---:R-:W-:Y:S02]  /*cd60*/  HADD2.F32 R5, -RZ, R17.H0_H0 ;  /* 0x20000011ff057230 */ /* 0x004fe40000004100 */
[----:B------:R-:W-:-:S02]  /*cd70*/  HADD2.F32 R7, -RZ, R16.H0_H0 ;  /* 0x20000010ff077230 */ /* 0x000fc40000004100 */
[----:B------:R-:W-:Y:S01]  /*cd80*/  HADD2.F32 R11, -RZ, R16.H1_H1 ;  /* 0x30000010ff0b7230 */ /* 0x000fe20000004100 */
[C---:B------:R-:W-:Y:S01]  /*cd90*/  FMUL.FTZ R31, R5.reuse, R2 ;  /* 0x00000002051f7220 */ /* 0x040fe20000410000 */
[----:B------:R-:W-:Y:S01]  /*cda0*/  HADD2.F32 R16, -RZ, R0.H0_H0 ;  /* 0x20000000ff107230 */ /* 0x000fe20000004100 */
[-C--:B------:R-:W-:Y:S01]  /*cdb0*/  FFMA.FTZ R37, R5, R8.reuse, R12 ;  /* 0x0000000805257223 */ /* 0x080fe2000001000c */
[----:B------:R-:W-:Y:S01]  /*cdc0*/  HADD2.F32 R21, -RZ, R15.H0_H0 ;  /* 0x2000000fff157230 */ /* 0x000fe20000004100 */
[----:B------:R-:W-:Y:S01]  /*cdd0*/  FFMA.FTZ R8, R20, R8, -R31 ;  /* 0x0000000814087223 */ /* 0x000fe2000001081f */
[----:B------:R-:W-:Y:S02]  /*cde0*/  HADD2.F32 R3, -RZ, R19.H0_H0 ;  /* 0x20000013ff037230 */ /* 0x000fe40000004100 */
[----:B------:R-:W-:Y:S02]  /*cdf0*/  HADD2.F32 R0, -RZ, R69.H0_H0 ;  /* 0x20000045ff007230 */ /* 0x000fe40000004100 */
[----:B------:R-:W-:-:S02]  /*ce00*/  HADD2.F32 R13, -RZ, R13.H1_H1 ;  /* 0x3000000dff0d7230 */ /* 0x000fc40000004100 */
[--C-:B------:R-:W-:Y:S01]  /*ce10*/  HADD2.F32 R10, -RZ, R18.reuse.H0_H0 ;  /* 0x20000012ff0a7230 */ /* 0x100fe20000004100 */
[----:B------:R-:W-:Y:S01]  /*ce20*/  FMUL.FTZ R2, R21, R0 ;  /* 0x0000000015027220 */ /* 0x000fe20000410000 */
[----:B------:R-:W-:Y:S01]  /*ce30*/  HADD2.F32 R9, -RZ, R18.H1_H1 ;  /* 0x30000012ff097230 */ /* 0x000fe20000004100 */
[----:B------:R-:W-:Y:S01]  /*ce40*/  FMUL.FTZ R12, R13, R16 ;  /* 0x000000100d0c7220 */ /* 0x000fe20000410000 */
[----:B------:R-:W-:Y:S02]  /*ce50*/  HADD2.F32 R5, -RZ, R69.H1_H1 ;  /* 0x30000045ff057230 */ /* 0x000fe40000004100 */
[----:B------:R-:W-:Y:S01]  /*ce60*/  HADD2.F32 R18, -RZ, R25.H0_H0 ;  /* 0x20000019ff127230 */ /* 0x000fe20000004100 */
[C---:B------:R-:W-:Y:S01]  /*ce70*/  FMUL.FTZ R25, R3.reuse, R0 ;  /* 0x0000000003197220 */ /* 0x040fe20000410000 */
[----:B------:R-:W-:Y:S01]  /*ce80*/  HADD2.F32 R4, -RZ, R17.H1_H1 ;  /* 0x30000011ff047230 */ /* 0x000fe20000004100 */
[----:B------:R-:W-:Y:S01]  /*ce90*/  FFMA.FTZ R30, R3, R5, R2 ;  /* 0x00000005031e7223 */ /* 0x000fe20000010002 */
[----:B------:R-:W-:-:S02]  /*cea0*/  HADD2.F32 R0, -RZ, R70.H0_H0 ;  /* 0x20000046ff007230 */ /* 0x000fc40000004100 */
[----:B------:R-:W-:Y:S01]  /*ceb0*/  HADD2.F32 R15, -RZ, R15.H1_H1 ;  /* 0x3000000fff0f7230 */ /* 0x000fe20000004100 */
[C---:B------:R-:W-:Y:S01]  /*cec0*/  FFMA.FTZ R36, R4.reuse, R42, R12 ;  /* 0x0000002a04247223 */ /* 0x040fe2000001000c */
[----:B------:R-:W-:Y:S01]  /*ced0*/  HADD2.F32 R3, -RZ, R70.H1_H1 ;  /* 0x30000046ff037230 */ /* 0x000fe20000004100 */
[----:B------:R-:W-:Y:S01]  /*cee0*/  FMUL.FTZ R12, R23, R0 ;  /* 0x00000000170c7220 */ /* 0x000fe20000410000 */
[----:B------:R-:W-:Y:S01]  /*cef0*/  HADD2.F32 R6, -RZ, R19.H1_H1 ;  /* 0x30000013ff067230 */ /* 0x000fe20000004100 */
[----:B------:R-:W-:Y:S01]  /*cf00*/  FMUL.FTZ R29, R4, R16 ;  /* 0x00000010041d7220 */ /* 0x000fe20000410000 */
[----:B------:R-:W-:Y:S01]  /*cf10*/  HADD2.F32 R22, -RZ, R14.H0_H0 ;  /* 0x2000000eff167230 */ /* 0x000fe20000004100 */
[----:B------:R-:W-:Y:S01]  /*cf20*/  FMUL.FTZ R4, R15, R18 ;  /* 0x000000120f047220 */ /* 0x000fe20000410000 */
[--C-:B------:R-:W-:Y:S01]  /*cf30*/  HADD2.F32 R2, -RZ, R71.reuse.H0_H0 ;  /* 0x20000047ff027230 */ /* 0x100fe20000004100 */
[C---:B------:R-:W-:Y:S01]  /*cf40*/  FMUL.FTZ R17, R7.reuse, R0 ;  /* 0x0000000007117220 */ /* 0x040fe20000410000 */
[----:B------:R-:W-:Y:S01]  /*cf50*/  HADD2.F32 R0, -RZ, R71.H1_H1 ;  /* 0x30000047ff007230 */ /* 0x000fe20000004100 */
[----:B------:R-:W-:Y:S01]  /*cf60*/  FFMA.FTZ R26, R7, R3, R12 ;  /* 0x00000003071a7223 */ /* 0x000fe2000001000c */
[----:B------:R-:W-:Y:S01]  /*cf70*/  HADD2.F32 R7, -RZ, R38.H0_H0 ;  /* 0x20000026ff077230 */ /* 0x000fe20000004100 */
[C---:B------:R-:W-:Y:S01]  /*cf80*/  FMUL.FTZ R18, R6.reuse, R18 ;  /* 0x0000001206127220 */ /* 0x040fe20000410000 */
[----:B------:R-:W-:Y:S01]  /*cf90*/  HADD2.F32 R14, -RZ, R14.H1_H1 ;  /* 0x3000000eff0e7230 */ /* 0x000fe20000004100 */
[----:B------:R-:W-:Y:S01]  /*cfa0*/  FFMA.FTZ R27, R6, R41, R4 ;  /* 0x00000029061b7223 */ /* 0x000fe20000010004 */
[----:B------:R-:W-:Y:S01]  /*cfb0*/  HADD2.F32 R6, -RZ, R28.H0_H0 ;  /* 0x2000001cff067230 */ /* 0x000fe20000004100 */
[-C--:B------:R-:W-:Y:S01]  /*cfc0*/  FMUL.FTZ R4, R22, R2.reuse ;  /* 0x0000000216047220 */ /* 0x080fe20000410000 */
[----:B------:R-:W-:Y:S01]  /*cfd0*/  HADD2.F32 R38, -RZ, R40.H0_H0 ;  /* 0x20000028ff267230 */ /* 0x000fe20000004100 */
[----:B------:R-:W-:-:S02]  /*cfe0*/  FMUL.FTZ R12, R10, R2 ;  /* 0x000000020a0c7220 */ /* 0x000fc40000410000 */
[-C--:B------:R-:W-:Y:S02]  /*cff0*/  FMUL.FTZ R2, R24, R7.reuse ;  /* 0x0000000718027220 */ /* 0x080fe40000410000 */
[----:B------:R-:W-:Y:S02]  /*d000*/  FFMA.FTZ R28, R10, R0, R4 ;  /* 0x000000000a1c7223 */ /* 0x000fe40000010004 */
[----:B------:R-:W-:Y:S02]  /*d010*/  FMUL.FTZ R4, R14, R6 ;  /* 0x000000060e047220 */ /* 0x000fe40000410000 */
[C---:B------:R-:W-:Y:S02]  /*d020*/  FMUL.FTZ R7, R11.reuse, R7 ;  /* 0x000000070b077220 */ /* 0x040fe40000410000 */
[----:B------:R-:W-:Y:S02]  /*d030*/  FFMA.FTZ R16, R11, R38, R2 ;  /* 0x000000260b107223 */ /* 0x000fe40000010002 */
[----:B------:R-:W-:-:S02]  /*d040*/  FMUL.FTZ R2, R9, R6 ;  /* 0x0000000609027220 */ /* 0x000fc40000410000 */
[----:B------:R-:W-:Y:S01]  /*d050*/  FFMA.FTZ R19, R9, R39, R4 ;  /* 0x0000002709137223 */ /* 0x000fe20000010004 */
[----:B------:R-:W-:Y:S01]  /*d060*/  F2FP.PACK_AB R4, R16, R26 ;  /* 0x0000001a1004723e */ /* 0x000fe200000000ff */
[----:B------:R-:W-:Y:S02]  /*d070*/  FFMA.FTZ R10, R23, R3, -R17 ;  /* 0x00000003170a7223 */ /* 0x000fe40000010811 */
        /* <DEDUP_REMOVED lines=15> */
.L_x_912:
[----:B------:R-:W-:Y:S05]  /*d170*/  BSYNC B0 ;  /* 0x0000000000007941 */ /* 0x000fea0003800000 */
.L_x_911:
        /* <DEDUP_REMOVED lines=13> */
[----:B------:R-:W-:Y:S01]  /*d250*/  HADD2.F32 R2, -RZ, R74.H0_H0 ;  /* 0x2000004aff027230 */ /* 0x000fe20000004100 */
[----:B------:R-:W-:Y:S01]  /*d260*/  SHF.R.U32.HI R21, RZ, 0x10, R49 ;  /* 0x00000010ff157819 */ /* 0x000fe20000011631 */
[----:B------:R-:W-:Y:S01]  /*d270*/  HADD2.F32 R24, -RZ, R0.H0_H0 ;  /* 0x20000000ff187230 */ /* 0x000fe20000004100 */
[----:B------:R-:W-:Y:S01]  /*d280*/  SHF.R.U32.HI R22, RZ, 0x10, R47 ;  /* 0x00000010ff167819 */ /* 0x000fe2000001162f */
[----:B------:R-:W2:Y:S01]  /*d290*/  LDS.128 R8, [R29+0x5100] ;  /* 0x005100001d087984 */ /* 0x000ea20000000c00 */
[----:B------:R-:W-:Y:S01]  /*d2a0*/  HADD2.F32 R0, -RZ, R75.H0_H0 ;  /* 0x2000004bff007230 */ /* 0x000fe20000004100 */
[----:B------:R-:W-:Y:S01]  /*d2b0*/  SHF.R.U32.HI R23, RZ, 0x10, R51 ;  /* 0x00000010ff177819 */ /* 0x000fe20000011633 */
[----:B------:R-:W-:Y:S01]  /*d2c0*/  HADD2.F32 R42, -RZ, R21.H0_H0 ;  /* 0x20000015ff2a7230 */ /* 0x000fe20000004100 */
[----:B------:R-:W-:Y:S01]  /*d2d0*/  SHF.R.U64 R25, R44, 0x10, R45 ;  /* 0x000000102c197819 */ /* 0x000fe2000000122d */
[----:B------:R-:W-:Y:S01]  /*d2e0*/  HADD2.F32 R22, -RZ, R22.H0_H0 ;  /* 0x20000016ff167230 */ /* 0x000fe20000004100 */
[----:B------:R-:W-:Y:S01]  /*d2f0*/  SHF.R.U64 R40, R48, 0x10, R49 ;  /* 0x0000001030287819 */ /* 0x000fe20000001231 */
[----:B------:R-:W-:Y:S01]  /*d300*/  HADD2.F32 R41, -RZ, R23.H0_H0 ;  /* 0x20000017ff297230 */ /* 0x000fe20000004100 */
[----:B------:R-:W-:-:S02]  /*d310*/  SHF.R.U64 R31, R46, 0x10, R47 ;  /* 0x000000102e1f7819 */ /* 0x000fc4000000122f */
[----:B------:R-:W-:Y:S01]  /*d320*/  SHF.R.U64 R38, R50, 0x10, R51 ;  /* 0x0000001032267819 */ /* 0x000fe20000001233 */
[----:B------:R-:W-:-:S04]  /*d330*/  HADD2.F32 R40, -RZ, R40.H0_H0 ;  /* 0x20000028ff287230 */ /* 0x000fc80000004100 */
[----:B------:R-:W-:Y:S02]  /*d340*/  HADD2.F32 R38, -RZ, R38.H0_H0 ;  /* 0x20000026ff267230 */ /* 0x000fe40000004100 */
[--C-:B-1----:R-:W-:Y:S02]  /*d350*/  HADD2.F32 R14, -RZ, R5.reuse.H0_H0 ;  /* 0x20000005ff0e7230 */ /* 0x102fe40000004100 */
[----:B------:R-:W-:Y:S02]  /*d360*/  HADD2.F32 R13, -RZ, R5.H1_H1 ;  /* 0x30000005ff0d7230 */ /* 0x000fe40000004100 */
[--C-:B------:R-:W-:Y:S02]  /*d370*/  HADD2.F32 R18, -RZ, R4.reuse.H0_H0 ;  /* 0x20000004ff127230 */ /* 0x100fe40000004100 */
[----:B------:R-:W-:Y:S02]  /*d380*/  HADD2.F32 R20, -RZ, R4.H1_H1 ;  /* 0x30000004ff147230 */ /* 0x000fe40000004100 */
[----:B--2---:R-:W-:-:S02]  /*d390*/  HADD2.F32 R5, -RZ, R9.H0_H0 ;  /* 0x20000009ff057230 */ /* 0x004fc40000004100 */
[----:B------:R-:W-:Y:S02]  /*d3a0*/  HADD2.F32 R4, -RZ, R9.H1_H1 ;  /* 0x30000009ff047230 */ /* 0x000fe40000004100 */
[--C-:B------:R-:W-:Y:S01]  /*d3b0*/  HADD2.F32 R16, -RZ, R7.reuse.H0_H0 ;  /* 0x20000007ff107230 */ /* 0x100fe20000004100 */
[----:B------:R-:W-:Y:S01]  /*d3c0*/  FMUL.FTZ R36, R5, R2 ;  /* 0x0000000205247220 */ /* 0x000fe20000410000 */
[----:B------:R-:W-:Y:S01]  /*d3d0*/  HADD2.F32 R15, -RZ, R7.H1_H1 ;  /* 0x30000007ff0f7230 */ /* 0x000fe20000004100 */
[----:B------:R-:W-:Y:S01]  /*d3e0*/  FMUL.FTZ R34, R4, R24 ;  /* 0x0000001804227220 */ /* 0x000fe20000410000 */
[--C-:B------:R-:W-:Y:S02]  /*d3f0*/  HADD2.F32 R17, -RZ, R6.reuse.H0_H0 ;  /* 0x20000006ff117230 */ /* 0x100fe40000004100 */
[----:B------:R-:W-:Y:S02]  /*d400*/  HADD2.F32 R19, -RZ, R6.H1_H1 ;  /* 0x30000006ff137230 */ /* 0x000fe40000004100 */
[----:B------:R-:W-:-:S02]  /*d410*/  HADD2.F32 R12, -RZ, R8.H0_H0 ;  /* 0x20000008ff0c7230 */ /* 0x000fc40000004100 */
[----:B------:R-:W-:Y:S02]  /*d420*/  HADD2.F32 R9, -RZ, R8.H1_H1 ;  /* 0x30000008ff097230 */ /* 0x000fe40000004100 */
[--C-:B------:R-:W-:Y:S02]  /*d430*/  HADD2.F32 R8, -RZ, R10.reuse.H0_H0 ;  /* 0x2000000aff087230 */ /* 0x100fe40000004100 */
[----:B------:R-:W-:Y:S01]  /*d440*/  HADD2.F32 R7, -RZ, R10.H1_H1 ;  /* 0x3000000aff077230 */ /* 0x000fe20000004100 */
[----:B------:R-:W-:Y:S01]  /*d450*/  FMUL.FTZ R10, R14, R2 ;  /* 0x000000020e0a7220 */ /* 0x000fe20000410000 */
[----:B------:R-:W-:Y:S01]  /*d460*/  HADD2.F32 R6, -RZ, R74.H1_H1 ;  /* 0x3000004aff067230 */ /* 0x000fe20000004100 */
[----:B------:R-:W-:Y:S01]  /*d470*/  FMUL.FTZ R2, R16, R0 ;  /* 0x0000000010027220 */ /* 0x000fe20000410000 */
[--C-:B------:R-:W-:Y:S02]  /*d480*/  HADD2.F32 R3, -RZ, R11.reuse.H0_H0 ;  /* 0x2000000bff037230 */ /* 0x100fe40000004100 */
[----:B------:R-:W-:Y:S01]  /*d490*/  HADD2.F32 R11, -RZ, R11.H1_H1 ;  /* 0x3000000bff0b7230 */ /* 0x000fe20000004100 */
[----:B------:R-:W-:Y:S01]  /*d4a0*/  FFMA.FTZ R39, R5, R6, R10 ;  /* 0x0000000605277223 */ /* 0x000fe2000001000a */
[----:B------:R-:W-:Y:S01]  /*d4b0*/  HADD2.F32 R5, -RZ, R75.H1_H1 ;  /* 0x3000004bff057230 */ /* 0x000fe20000004100 */
[----:B------:R-:W-:Y:S01]  /*d4c0*/  FMUL.FTZ R26, R3, R0 ;  /* 0x00000000031a7220 */ /* 0x000fe20000410000 */
[----:B------:R-:W-:Y:S01]  /*d4d0*/  HADD2.F32 R0, -RZ, R76.H0_H0 ;  /* 0x2000004cff007230 */ /* 0x000fe20000004100 */
[----:B------:R-:W-:-:S02]  /*d4e0*/  FMUL.FTZ R10, R13, R24 ;  /* 0x000000180d0a7220 */ /* 0x000fc40000410000 */
[----:B------:R-:W-:Y:S01]  /*d4f0*/  FFMA.FTZ R35, R3, R5, R2 ;  /* 0x0000000503237223 */ /* 0x000fe20000010002 */
[----:B------:R-:W-:Y:S01]  /*d500*/  HADD2.F32 R3, -RZ, R76.H1_H1 ;  /* 0x3000004cff037230 */ /* 0x000fe20000004100 */
[----:B------:R-:W-:Y:S01]  /*d510*/  FFMA.FTZ R37, R4, R42, R10 ;  /* 0x0000002a04257223 */ /* 0x000fe2000001000a */
[----:B------:R-:W-:Y:S01]  /*d520*/  HADD2.F32 R2, -RZ, R77.H0_H0 ;  /* 0x2000004dff027230 */ /* 0x000fe20000004100 */
[----:B------:R-:W-:Y:S02]  /*d530*/  FMUL.FTZ R10, R18, R0 ;  /* 0x00000000120a7220 */ /* 0x000fe40000410000 */
[----:B------:R-:W-:Y:S02]  /*d540*/  FMUL.FTZ R4, R15, R22 ;  /* 0x000000160f047220 */ /* 0x000fe40000410000 */
[----:B------:R-:W-:Y:S01]  /*d550*/  FFMA.FTZ R27, R12, R3, R10 ;  /* 0x000000030c1b7223 */ /* 0x000fe2000001000a */
[----:B------:R-:W-:Y:S01]  /*d560*/  HADD2.F32 R10, -RZ, R25.H0_H0 ;  /* 0x20000019ff0a7230 */ /* 0x000fe20000004100 */
[----:B------:R-:W-:-:S02]  /*d570*/  FFMA.FTZ R28, R11, R41, R4 ;  /* 0x000000290b1c7223 */ /* 0x000fc40000010004 */
[----:B------:R-:W-:Y:S01]  /*d580*/  FMUL.FTZ R24, R11, R22 ;  /* 0x000000160b187220 */ /* 0x000fe20000410000 */
[----:B------:R-:W-:Y:S01]  /*d590*/  HADD2.F32 R11, -RZ, R31.H0_H0 ;  /* 0x2000001fff0b7230 */ /* 0x000fe20000004100 */
[----:B------:R-:W-:Y:S01]  /*d5a0*/  FMUL.FTZ R23, R12, R0 ;  /* 0x000000000c177220 */ /* 0x000fe20000410000 */
[----:B------:R-:W-:Y:S01]  /*d5b0*/  HADD2.F32 R0, -RZ, R77.H1_H1 ;  /* 0x3000004dff007230 */ /* 0x000fe20000004100 */
[-C--:B------:R-:W-:Y:S02]  /*d5c0*/  FMUL.FTZ R4, R17, R2.reuse ;  /* 0x0000000211047220 */ /* 0x080fe40000410000 */
[----:B------:R-:W-:Y:S02]  /*d5d0*/  FMUL.FTZ R21, R8, R2 ;  /* 0x0000000208157220 */ /* 0x000fe40000410000 */
[-C--:B------:R-:W-:Y:S02]  /*d5e0*/  FMUL.FTZ R2, R20, R10.reuse ;  /* 0x0000000a14027220 */ /* 0x080fe40000410000 */
[----:B------:R-:W-:-:S02]  /*d5f0*/  FMUL.FTZ R12, R9, R10 ;  /* 0x0000000a090c7220 */ /* 0x000fc40000410000 */
[----:B------:R-:W-:Y:S02]  /*d600*/  FFMA.FTZ R22, R9, R40, R2 ;  /* 0x0000002809167223 */ /* 0x000fe40000010002 */
[----:B------:R-:W-:Y:S02]  /*d610*/  FFMA.FTZ R31, R8, R0, R4 ;  /* 0x00000000081f7223 */ /* 0x000fe40000010004 */
[-C--:B------:R-:W-:Y:S02]  /*d620*/  FMUL.FTZ R2, R7, R11.reuse ;  /* 0x0000000b07027220 */ /* 0x080fe40000410000 */
[----:B------:R-:W-:Y:S02]  /*d630*/  FMUL.FTZ R4, R19, R11 ;  /* 0x0000000b13047220 */ /* 0x000fe40000410000 */
[----:B------:R-:W-:Y:S02]  /*d640*/  FFMA.FTZ R10, R18, R3, -R23 ;  /* 0x00000003120a7223 */ /* 0x000fe40000010817 */
[----:B------:R-:W-:-:S02]  /*d650*/  FFMA.FTZ R8, R14, R6, -R36 ;  /* 0x000000060e087223 */ /* 0x000fc40000010824 */
        /* <DEDUP_REMOVED lines=8> */
[----:B------:R-:W-:-:S02]  /*d6e0*/  FFMA.FTZ R2, R19, R38, -R2 ;  /* 0x0000002613027223 */ /* 0x000fc40000010802 */
[----:B------:R-:W-:Y:S01]  /*d6f0*/  FFMA.FTZ R25, R7, R38, R4 ;  /* 0x0000002607197223 */ /* 0x000fe20000010004 */
[----:B------:R-:W-:Y:S02]  /*d700*/  F2FP.PACK_AB R11, R6, R11 ;  /* 0x0000000b060b723e */ /* 0x000fe400000000ff */
[----:B------:R-:W-:Y:S02]  /*d710*/  F2FP.PACK_AB R10, R2, R3 ;  /* 0x00000003020a723e */ /* 0x000fe400000000ff */
[----:B------:R-:W-:Y:S02]  /*d720*/  F2FP.PACK_AB R7, R28, R35 ;  /* 0x000000231c07723e */ /* 0x000fe400000000ff */
[----:B------:R-:W-:Y:S01]  /*d730*/  F2FP.PACK_AB R4, R22, R27 ;  /* 0x0000001b1604723e */ /* 0x000fe200000000ff */
[----:B------:R1:W-:Y:S01]  /*d740*/  STS.128 [R30], R8 ;  /* 0x000000081e007388 */ /* 0x0003e20000000c00 */
[----:B------:R-:W-:-:S05]  /*d750*/  F2FP.PACK_AB R6, R25, R31 ;  /* 0x0000001f1906723e */ /* 0x000fca00000000ff */
[----:B------:R1:W-:Y:S02]  /*d760*/  STS.128 [R29+0x5100], R4 ;  /* 0x005100041d007388 */ /* 0x0003e40000000c00 */
.L_x_914:
[----:B------:R-:W-:Y:S05]  /*d770*/  BSYNC B0 ;  /* 0x0000000000007941 */ /* 0x000fea0003800000 */
.L_x_913:
        /* <DEDUP_REMOVED lines=16> */
[----:B------:R-:W-:Y:S02]  /*d880*/  LEA R26, R3, 0x5100, 0x1 ;  /* 0x00005100031a7811 */ /* 0x000fe400078e08ff */
[----:B------:R-:W-:Y:S01]  /*d890*/  SHF.L.U32 R25, R2, 0x1, RZ ;  /* 0x0000000102197819 */ /* 0x000fe200000006ff */
[----:B------:R-:W-:Y:S01]  /*d8a0*/  HADD2.F32 R2, -RZ, R78.H1_H1 ;  /* 0x3000004eff027230 */ /* 0x000fe20000004100 */
[----:B------:R-:W-:Y:S01]  /*d8b0*/  SHF.R.U32.HI R3, RZ, 0x10, R53 ;  /* 0x00000010ff037819 */ /* 0x000fe20000011635 */
[----:B------:R-:W1:Y:S01]  /*d8c0*/  LDS.128 R4, [R26] ;  /* 0x000000001a047984 */ /* 0x000e620000000c00 */
[----:B------:R-:W-:Y:S02]  /*d8d0*/  SHF.R.U32.HI R22, RZ, 0x10, R57 ;  /* 0x00000010ff167819 */ /* 0x000fe40000011639 */
[----:B------:R-:W-:Y:S01]  /*d8e0*/  SHF.R.U32.HI R23, RZ, 0x10, R55 ;  /* 0x00000010ff177819 */ /* 0x000fe20000011637 */
[----:B------:R-:W2:Y:S01]  /*d8f0*/  LDS.128 R8, [R25+0x5100] ;  /* 0x0051000019087984 */ /* 0x000ea20000000c00 */
[----:B------:R-:W-:Y:S01]  /*d900*/  HADD2.F32 R27, -RZ, R3.H0_H0 ;  /* 0x20000003ff1b7230 */ /* 0x000fe20000004100 */
[----:B------:R-:W-:-:S02]  /*d910*/  SHF.R.U32.HI R24, RZ, 0x10, R59 ;  /* 0x00000010ff187819 */ /* 0x000fc4000001163b */
[----:B------:R-:W-:Y:S02]  /*d920*/  SHF.R.U64 R29, R52, 0x10, R53 ;  /* 0x00000010341d7819 */ /* 0x000fe40000001235 */
[----:B------:R-:W-:Y:S02]  /*d930*/  SHF.R.U64 R31, R54, 0x10, R55 ;  /* 0x00000010361f7819 */ /* 0x000fe40000001237 */
[----:B------:R-:W-:Y:S02]  /*d940*/  SHF.R.U64 R33, R56, 0x10, R57 ;  /* 0x0000001038217819 */ /* 0x000fe40000001239 */
[----:B------:R-:W-:Y:S01]  /*d950*/  SHF.R.U64 R32, R58, 0x10, R59 ;  /* 0x000000103a207819 */ /* 0x000fe2000000123b */
[--C-:B-1----:R-:W-:Y:S02]  /*d960*/  HADD2.F32 R17, -RZ, R4.reuse.H0_H0 ;  /* 0x20000004ff117230 */ /* 0x102fe40000004100 */
[----:B------:R-:W-:Y:S02]  /*d970*/  HADD2.F32 R20, -RZ, R4.H1_H1 ;  /* 0x30000004ff147230 */ /* 0x000fe40000004100 */
[----:B--2---:R-:W-:-:S02]  /*d980*/  HADD2.F32 R3, -RZ, R9.H0_H0 ;  /* 0x20000009ff037230 */ /* 0x004fc40000004100 */
[--C-:B------:R-:W-:Y:S02]  /*d990*/  HADD2.F32 R16, -RZ, R6.reuse.H0_H0 ;  /* 0x20000006ff107230 */ /* 0x100fe40000004100 */
[----:B------:R-:W-:Y:S02]  /*d9a0*/  HADD2.F32 R21, -RZ, R6.H1_H1 ;  /* 0x30000006ff157230 */ /* 0x000fe40000004100 */
[----:B------:R-:W-:Y:S02]  /*d9b0*/  HADD2.F32 R13, -RZ, R5.H0_H0 ;  /* 0x20000005ff0d7230 */ /* 0x000fe40000004100 */
[--C-:B------:R-:W-:Y:S02]  /*d9c0*/  HADD2.F32 R4, -RZ, R11.reuse.H0_H0 ;  /* 0x2000000bff047230 */ /* 0x100fe40000004100 */
[----:B------:R-:W-:Y:S02]  /*d9d0*/  HADD2.F32 R6, -RZ, R11.H1_H1 ;  /* 0x3000000bff067230 */ /* 0x000fe40000004100 */
[----:B------:R-:W-:-:S02]  /*d9e0*/  HADD2.F32 R12, -RZ, R5.H1_H1 ;  /* 0x30000005ff0c7230 */ /* 0x000fc40000004100 */
[--C-:B------:R-:W-:Y:S02]  /*d9f0*/  HADD2.F32 R11, -RZ, R8.reuse.H0_H0 ;  /* 0x20000008ff0b7230 */ /* 0x100fe40000004100 */
[----:B------:R-:W-:Y:S01]  /*da00*/  HADD2.F32 R18, -RZ, R8.H1_H1 ;  /* 0x30000008ff127230 */ /* 0x000fe20000004100 */
[----:B------:R-:W-:Y:S01]  /*da10*/  FMUL.FTZ R8, R3, R0 ;  /* 0x0000000003087220 */ /* 0x000fe20000410000 */
[----:B------:R-:W-:Y:S02]  /*da20*/  HADD2.F32 R5, -RZ, R9.H1_H1 ;  /* 0x30000009ff057230 */ /* 0x000fe40000004100 */
[--C-:B------:R-:W-:Y:S01]  /*da30*/  HADD2.F32 R14, -RZ, R7.reuse.H0_H0 ;  /* 0x20000007ff0e7230 */ /* 0x100fe20000004100 */
[C---:B------:R-:W-:Y:S01]  /*da40*/  FFMA.FTZ R30, R13.reuse, R2, -R8 ;  /* 0x000000020d1e7223 */ /* 0x040fe20000010808 */
[----:B------:R-:W-:Y:S01]  /*da50*/  HADD2.F32 R15, -RZ, R7.H1_H1 ;  /* 0x30000007ff0f7230 */ /* 0x000fe20000004100 */
[----:B------:R-:W-:Y:S01]  /*da60*/  FMUL.FTZ R7, R13, R0 ;  /* 0x000000000d077220 */ /* 0x000fe20000410000 */
[--C-:B------:R-:W-:Y:S01]  /*da70*/  HADD2.F32 R9, -RZ, R10.reuse.H0_H0 ;  /* 0x2000000aff097230 */ /* 0x100fe20000004100 */
[-C--:B------:R-:W-:Y:S01]  /*da80*/  FMUL.FTZ R8, R5, R27.reuse ;  /* 0x0000001b05087220 */ /* 0x080fe20000410000 */
[----:B------:R-:W-:Y:S01]  /*da90*/  HADD2.F32 R19, -RZ, R10.H1_H1 ;  /* 0x3000000aff137230 */ /* 0x000fe20000004100 */
[----:B------:R-:W-:Y:S01]  /*daa0*/  FFMA.FTZ R28, R3, R2, R7 ;  /* 0x00000002031c7223 */ /* 0x000fe20000010007 */
[----:B------:R-:W-:Y:S01]  /*dab0*/  HADD2.F32 R10, -RZ, R22.H0_H0 ;  /* 0x20000016ff0a7230 */ /* 0x000fe20000004100 */
[----:B------:R-:W-:Y:S01]  /*dac0*/  FMUL.FTZ R7, R12, R27 ;  /* 0x0000001b0c077220 */ /* 0x000fe20000410000 */
[----:B------:R-:W-:-:S02]  /*dad0*/  HADD2.F32 R0, -RZ, R79.H0_H0 ;  /* 0x2000004fff007230 */ /* 0x000fc40000004100 */
[----:B------:R-:W-:Y:S01]  /*dae0*/  HADD2.F32 R2, -RZ, R79.H1_H1 ;  /* 0x3000004fff027230 */ /* 0x000fe20000004100 */
[----:B------:R-:W-:Y:S01]  /*daf0*/  FFMA.FTZ R27, R12, R10, -R8 ;  /* 0x0000000a0c1b7223 */ /* 0x000fe20000010808 */
[----:B------:R-:W-:Y:S01]  /*db00*/  HADD2.F32 R8, -RZ, R23.H0_H0 ;  /* 0x20000017ff087230 */ /* 0x000fe20000004100 */
[-C--:B------:R-:W-:Y:S02]  /*db10*/  FMUL.FTZ R3, R4, R0.reuse ;  /* 0x0000000004037220 */ /* 0x080fe40000410000 */
[C---:B------:R-:W-:Y:S02]  /*db20*/  FMUL.FTZ R0, R14.reuse, R0 ;  /* 0x000000000e007220 */ /* 0x040fe40000410000 */
[----:B------:R-:W-:Y:S01]  /*db30*/  FFMA.FTZ R22, R5, R10, R7 ;  /* 0x0000000a05167223 */ /* 0x000fe20000010007 */
[----:B------:R-:W-:Y:S01]  /*db40*/  HADD2.F32 R7, -RZ, R24.H0_H0 ;  /* 0x20000018ff077230 */ /* 0x000fe20000004100 */
[----:B------:R-:W-:Y:S02]  /*db50*/  FFMA.FTZ R14, R14, R2, -R3 ;  /* 0x000000020e0e7223 */ /* 0x000fe40000010803 */
[----:B------:R-:W-:-:S02]  /*db60*/  FMUL.FTZ R5, R6, R8 ;  /* 0x0000000806057220 */ /* 0x000fc40000410000 */
[----:B------:R-:W-:Y:S01]  /*db70*/  FFMA.FTZ R13, R4, R2, R0 ;  /* 0x00000002040d7223 */ /* 0x000fe20000010000 */
[--C-:B------:R-:W-:Y:S01]  /*db80*/  HADD2.F32 R2, -RZ, R80.reuse.H0_H0 ;  /* 0x20000050ff027230 */ /* 0x100fe20000004100 */
[C---:B------:R-:W-:Y:S01]  /*db90*/  FMUL.FTZ R3, R15.reuse, R8 ;  /* 0x000000080f037220 */ /* 0x040fe20000410000 */
[----:B------:R-:W-:Y:S01]  /*dba0*/  HADD2.F32 R0, -RZ, R80.H1_H1 ;  /* 0x30000050ff007230 */ /* 0x000fe20000004100 */
[-C--:B------:R-:W-:Y:S01]  /*dbb0*/  FFMA.FTZ R15, R15, R7.reuse, -R5 ;  /* 0x000000070f0f7223 */ /* 0x080fe20000010805 */
[--C-:B------:R-:W-:Y:S01]  /*dbc0*/  HADD2.F32 R4, -RZ, R81.reuse.H0_H0 ;  /* 0x20000051ff047230 */ /* 0x100fe20000004100 */
[----:B------:R-:W-:Y:S01]  /*dbd0*/  FFMA.FTZ R7, R6, R7, R3 ;  /* 0x0000000706077223 */ /* 0x000fe20000010003 */
[----:B------:R-:W-:Y:S01]  /*dbe0*/  HADD2.F32 R3, -RZ, R81.H1_H1 ;  /* 0x30000051ff037230 */ /* 0x000fe20000004100 */
[-C--:B------:R-:W-:Y:S02]  /*dbf0*/  FMUL.FTZ R6, R11, R2.reuse ;  /* 0x000000020b067220 */ /* 0x080fe40000410000 */
[----:B------:R-:W-:Y:S01]  /*dc00*/  FMUL.FTZ R5, R17, R2 ;  /* 0x0000000211057220 */ /* 0x000fe20000410000 */
[----:B------:R-:W-:Y:S01]  /*dc10*/  F2FP.PACK_AB R7, R7, R13 ;  /* 0x0000000d0707723e */ /* 0x000fe200000000ff */
[----:B------:R-:W-:-:S02]  /*dc20*/  FMUL.FTZ R2, R9, R0 ;  /* 0x0000000009027220 */ /* 0x000fc40000410000 */
[C---:B------:R-:W-:Y:S02]  /*dc30*/  FMUL.FTZ R0, R16.reuse, R0 ;  /* 0x0000000010007220 */ /* 0x040fe40000410000 */
[-C--:B------:R-:W-:Y:S02]  /*dc40*/  FFMA.FTZ R8, R17, R4.reuse, -R6 ;  /* 0x0000000411087223 */ /* 0x080fe40000010806 */
[-C--:B------:R-:W-:Y:S01]  /*dc50*/  FFMA.FTZ R10, R16, R3.reuse, -R2 ;  /* 0x00000003100a7223 */ /* 0x080fe20000010802 */
[----:B------:R-:W-:Y:S01]  /*dc60*/  HADD2.F32 R2, -RZ, R29.H0_H0 ;  /* 0x2000001dff027230 */ /* 0x000fe20000004100 */
[----:B------:R-:W-:Y:S01]  /*dc70*/  FFMA.FTZ R6, R9, R3, R0 ;  /* 0x0000000309067223 */ /* 0x000fe20000010000 */
[----:B------:R-:W-:Y:S01]  /*dc80*/  HADD2.F32 R0, -RZ, R31.H0_H0 ;  /* 0x2000001fff007230 */ /* 0x000fe20000004100 */
[----:B------:R-:W-:Y:S01]  /*dc90*/  FFMA.FTZ R12, R11, R4, R5 ;  /* 0x000000040b0c7223 */ /* 0x000fe20000010005 */
[----:B------:R-:W-:Y:S01]  /*dca0*/  HADD2.F32 R5, -RZ, R33.H0_H0 ;  /* 0x20000021ff057230 */ /* 0x000fe20000004100 */
[-C--:B------:R-:W-:Y:S01]  /*dcb0*/  FMUL.FTZ R4, R18, R2.reuse ;  /* 0x0000000212047220 */ /* 0x080fe20000410000 */
[----:B------:R-:W-:Y:S01]  /*dcc0*/  HADD2.F32 R9, -RZ, R32.H0_H0 ;  /* 0x20000020ff097230 */ /* 0x000fe20000004100 */
[----:B------:R-:W-:Y:S01]  /*dcd0*/  FMUL.FTZ R3, R20, R2 ;  /* 0x0000000214037220 */ /* 0x000fe20000410000 */
[----:B------:R-:W-:Y:S01]  /*dce0*/  F2FP.PACK_AB R11, R15, R14 ;  /* 0x0000000e0f0b723e */ /* 0x000fe200000000ff */
[----:B------:R-:W-:-:S02]  /*dcf0*/  FMUL.FTZ R2, R19, R0 ;  /* 0x0000000013027220 */ /* 0x000fc40000410000 */
[C---:B------:R-:W-:Y:S02]  /*dd00*/  FMUL.FTZ R0, R21.reuse, R0 ;  /* 0x0000000015007220 */ /* 0x040fe40000410000 */
[----:B------:R-:W-:Y:S02]  /*dd10*/  FFMA.FTZ R4, R20, R5, -R4 ;  /* 0x0000000514047223 */ /* 0x000fe40000010804 */
[----:B------:R-:W-:Y:S02]  /*dd20*/  FFMA.FTZ R2, R21, R9, -R2 ;  /* 0x0000000915027223 */ /* 0x000fe40000010802 */
[----:B------:R-:W-:Y:S01]  /*dd30*/  FFMA.FTZ R3, R18, R5, R3 ;  /* 0x0000000512037223 */ /* 0x000fe20000010003 */
[----:B------:R-:W-:Y:S01]  /*dd40*/  F2FP.PACK_AB R8, R4, R8 ;  /* 0x000000080408723e */ /* 0x000fe200000000ff */
[----:B------:R-:W-:Y:S01]  /*dd50*/  FFMA.FTZ R0, R19, R9, R0 ;  /* 0x0000000913007223 */ /* 0x000fe20000010000 */
[----:B------:R-:W-:Y:S02]  /*dd60*/  F2FP.PACK_AB R9, R27, R30 ;  /* 0x0000001e1b09723e */ /* 0x000fe400000000ff */
[----:B------:R-:W-:-:S02]  /*dd70*/  F2FP.PACK_AB R10, R2, R10 ;  /* 0x0000000a020a723e */ /* 0x000fc400000000ff */
[----:B------:R-:W-:Y:S02]  /*dd80*/  F2FP.PACK_AB R5, R22, R28 ;  /* 0x0000001c1605723e */ /* 0x000fe400000000ff */
[----:B------:R-:W-:Y:S01]  /*dd90*/  F2FP.PACK_AB R4, R3, R12 ;  /* 0x0000000c0304723e */ /* 0x000fe200000000ff */
[----:B------:R1:W-:Y:S01]  /*dda0*/  STS.128 [R26], R8 ;  /* 0x000000081a007388 */ /* 0x0003e20000000c00 */
[----:B------:R-:W-:-:S05]  /*ddb0*/  F2FP.PACK_AB R6, R0, R6 ;  /* 0x000000060006723e */ /* 0x000fca00000000ff */
[----:B------:R1:W-:Y:S02]  /*ddc0*/  STS.128 [R25+0x5100], R4 ;  /* 0x0051000419007388 */ /* 0x0003e40000000c00 */
.L_x_902:
[----:B------:R-:W-:Y:S05]  /*ddd0*/  BSYNC B2 ;  /* 0x0000000000027941 */ /* 0x000fea0003800000 */
.L_x_880:
[----:B-1----:R-:W2:Y:S01]  /*dde0*/  LDL R6, [R1+0x40] ;  /* 0x0000400001067983 */ /* 0x002ea20000100800 */
[----:B------:R-:W-:-:S04]  /*ddf0*/  DEPBAR.LE SB0, 0x0 ;  /* 0x000080000000791a */ /* 0x000fc80000000000 */
[----:B------:R-:W2:Y:S01]  /*de00*/  LDL.64 R4, [R1+0x30] ;  /* 0x0000300001047983 */ /* 0x000ea20000100a00 */
[----:B------:R-:W-:Y:S01]  /*de10*/  IMAD R0, R85, c[0x0][0x208], RZ ;  /* 0x0000820055007a24 */ /* 0x000fe200078e02ff */
[----:B------:R-:W-:Y:S01]  /*de20*/  UMOV UR6, 0x5 ;  /* 0x0000000500067882 */ /* 0x000fe20000000000 */
[C---:B------:R-:W-:Y:S01]  /*de30*/  IMAD.WIDE.U32 R2, R114.reuse, c[0x0][0x208], RZ ;  /* 0x0000820072027a25 */ /* 0x040fe200078e00ff */
[----:B------:R-:W-:Y:S03]  /*de40*/  BAR.SYNC.DEFER_BLOCKING 0x0 ;  /* 0x0000000000007b1d */ /* 0x000fe60000010000 */
[----:B------:R-:W-:-:S03]  /*de50*/  IMAD R0, R114, c[0x0][0x20c], R0 ;  /* 0x0000830072007a24 */ /* 0x000fc600078e0200 */
[----:B------:R-:W-:Y:S01]  /*de60*/  ULDC.64 UR4, c[0x0][0x208] ;  /* 0x0000820000047ab9 */ /* 0x000fe20000000a00 */
[----:B------:R-:W4:Y:S01]  /*de70*/  LDL R149, [R1+0x8] ;  /* 0x0000080001957983 */ /* 0x000f220000100800 */
[----:B------:R-:W-:Y:S01]  /*de80*/  IADD3 R0, R3, R0, RZ ;  /* 0x0000000003007210 */ /* 0x000fe20007ffe0ff */
[----:B------:R-:W-:-:S04]  /*de90*/  USHF.L.U64.HI UR5, UR4, UR6, UR5 ;  /* 0x0000000604057299 */ /* 0x000fc80008010205 */
[----:B------:R-:W-:Y:S01]  /*dea0*/  IMAD R0, R0, 0x50, RZ ;  /* 0x0000005000007824 */ /* 0x000fe200078e02ff */
[----:B------:R-:W-:Y:S04]  /*deb0*/  LDSM.16.M88.4 R32, [R207] ;  /* 0x00000000cf20783b */ /* 0x000fe80000000200 */
[----:B------:R-:W1:Y:S01]  /*dec0*/  LDSM.16.M88.4 R44, [R200] ;  /* 0x00000000c82c783b */ /* 0x000e620000000200 */
[----:B------:R-:W-:-:S03]  /*ded0*/  USHF.L.U32 UR4, UR4, 0x5, URZ ;  /* 0x0000000504047899 */ /* 0x000fc6000800063f */
[----:B------:R-:W3:Y:S04]  /*dee0*/  LDSM.16.M88.4 R28, [R207+0x2000] ;  /* 0x00200000cf1c783b */ /* 0x000ee80000000200 */
[----:B------:R-:W-:Y:S04]  /*def0*/  LDSM.16.M88.4 R24, [R210] ;  /* 0x00000000d218783b */ /* 0x000fe80000000200 */
[----:B------:R-:W3:Y:S04]  /*df00*/  LDSM.16.M88.4 R48, [R211] ;  /* 0x00000000d330783b */ /* 0x000ee80000000200 */
[----:B------:R-:W3:Y:S04]  /*df10*/  LDSM.16.M88.4 R20, [R210+0x2000] ;  /* 0x00200000d214783b */ /* 0x000ee80000000200 */
[----:B------:R-:W-:Y:S04]  /*df20*/  LDSM.16.M88.4 R68, [R200+0x800] ;  /* 0x00080000c844783b */ /* 0x000fe80000000200 */
[----:B------:R-:W-:Y:S04]  /*df30*/  LDSM.16.M88.4 R88, [R200+0x1000] ;  /* 0x00100000c858783b */ /* 0x000fe80000000200 */
[----:B------:R-:W-:Y:S04]  /*df40*/  LDSM.16.M88.4 R96, [R200+0x1800] ;  /* 0x00180000c860783b */ /* 0x000fe80000000200 */
[----:B------:R-:W-:Y:S04]  /*df50*/  LDSM.16.M88.4 R104, [R200+0x2000] ;  /* 0x00200000c868783b */ /* 0x000fe80000000200 */
[----:B------:R-:W-:Y:S01]  /*df60*/  LDSM.16.M88.4 R80, [R215] ;  /* 0x00000000d750783b */ /* 0x000fe20000000200 */
[-C--:B-1----:R-:W-:Y:S03]  /*df70*/  HMMA.16816.F32 R12, R32, R44.reuse, RZ ;  /* 0x0000002c200c723c */ /* 0x082fe600000018ff */
[----:B------:R-:W-:Y:S04]  /*df80*/  LDSM.16.M88.4 R92, [R214] ;  /* 0x00000000d65c783b */ /* 0x000fe80000000200 */
[----:B------:R-:W-:Y:S04]  /*df90*/  LDSM.16.M88.4 R100, [R213] ;  /* 0x00000000d564783b */ /* 0x000fe80000000200 */
[----:B------:R-:W-:Y:S01]  /*dfa0*/  LDSM.16.M88.4 R108, [R212] ;  /* 0x00000000d46c783b */ /* 0x000fe20000000200 */
[----:B---3--:R-:W-:Y:S11]  /*dfb0*/  HMMA.16816.F32 R52, R28, R44, RZ ;  /* 0x0000002c1c34723c */ /* 0x008ff600000018ff */
[----:B------:R-:W-:Y:S01]  /*dfc0*/  @!UPT UIADD3 URZ, URZ, URZ, URZ ;  /* 0x0000003f3f3ff290 */ /* 0x000fe2000fffe03f */
[----:B------:R-:W-:Y:S08]  /*dfd0*/  HMMA.16816.F32 R56, R24, R48, R12 ;  /* 0x000000301838723c */ /* 0x000ff0000000180c */
[----:B------:R-:W-:Y:S08]  /*dfe0*/  HMMA.16816.F32 R64, R32, R46, RZ ;  /* 0x0000002e2040723c */ /* 0x000ff000000018ff */
[----:B------:R-:W-:Y:S01]  /*dff0*/  HMMA.16816.F32 R52, R20, R48, R52 ;  /* 0x000000301434723c */ /* 0x000fe20000001834 */
[----:B--2---:R-:W-:-:S05]  /*e000*/  MOV R5, R6 ;  /* 0x0000000600057202 */ /* 0x004fca0000000f00 */
[----:B------:R-:W-:-:S05]  /*e010*/  IMAD.WIDE.U32 R2, R2, 0x50, R4 ;  /* 0x0000005002027825 */ /* 0x000fca00078e0004 */
[----:B------:R-:W-:Y:S02]  /*e020*/  LEA R8, P0, R2, c[0x0][0x1f8], 0x1 ;  /* 0x00007e0002087a11 */ /* 0x000fe400078008ff */
[----:B------:R-:W-:Y:S02]  /*e030*/  IADD3 R0, R3, R0, RZ ;  /* 0x0000000003007210 */ /* 0x000fe40007ffe0ff */
[----:B------:R-:W-:Y:S02]  /*e040*/  IADD3 R6, P1, R8, UR4, RZ ;  /* 0x0000000408067c10 */ /* 0x000fe4000ff3e0ff */
[----:B------:R-:W-:Y:S02]  /*e050*/  LEA.HI.X R9, R2, c[0x0][0x1fc], R0, 0x1, P0 ;  /* 0x00007f0002097a11 */ /* 0x000fe400000f0c00 */
[----:B------:R-:W-:Y:S02]  /*e060*/  IADD3 R4, P0, R6, UR4, RZ ;  /* 0x0000000406047c10 */ /* 0x000fe4000ff1e0ff */
[----:B------:R-:W-:-:S02]  /*e070*/  IADD3.X R7, R9, UR5, RZ, P1, !PT ;  /* 0x0000000509077c10 */ /* 0x000fc40008ffe4ff */
[----:B------:R-:W-:Y:S02]  /*e080*/  IADD3 R2, P2, R4, UR4, RZ ;  /* 0x0000000404027c10 */ /* 0x000fe4000ff5e0ff */
[----:B------:R-:W-:Y:S02]  /*e090*/  IADD3.X R5, R7, UR5, RZ, P0, !PT ;  /* 0x0000000507057c10 */ /* 0x000fe400087fe4ff */
[----:B------:R-:W-:Y:S02]  /*e0a0*/  ISETP.GE.AND P0, PT, R136, c[0x0][0x1d4], PT ;  /* 0x0000750088007a0c */ /* 0x000fe40003f06270 */
[----:B------:R-:W-:Y:S02]  /*e0b0*/  IADD3 R10, P1, R2, UR4, RZ ;  /* 0x00000004020a7c10 */ /* 0x000fe4000ff3e0ff */
[----:B------:R-:W-:Y:S02]  /*e0c0*/  IADD3.X R3, R5, UR5, RZ, P2, !PT ;  /* 0x0000000505037c10 */ /* 0x000fe400097fe4ff */
[----:B------:R-:W-:-:S02]  /*e0d0*/  ISETP.LT.OR P2, PT, R72, 0x1, P0 ;  /* 0x000000014800780c */ /* 0x000fc40000741670 */
[C---:B------:R-:W-:Y:S02]  /*e0e0*/  ISETP.LT.OR P5, PT, R72.reuse, 0x11, P0 ;  /* 0x000000114800780c */ /* 0x040fe400007a1670 */
[----:B------:R-:W-:Y:S02]  /*e0f0*/  IADD3.X R11, R3, UR5, RZ, P1, !PT ;  /* 0x00000005030b7c10 */ /* 0x000fe40008ffe4ff */
[C---:B------:R-:W-:Y:S02]  /*e100*/  ISETP.LT.OR P3, PT, R72.reuse, 0x21, P0 ;  /* 0x000000214800780c */ /* 0x040fe40000761670 */
[C---:B------:R-:W-:Y:S02]  /*e110*/  ISETP.LT.OR P1, PT, R72.reuse, 0x31, P0 ;  /* 0x000000314800780c */ /* 0x040fe40000721670 */
[----:B------:R-:W-:-:S03]  /*e120*/  ISETP.LT.OR P0, PT, R72, 0x41, P0 ;  /* 0x000000414800780c */ /* 0x000fc60000701670 */
        /* <DEDUP_REMOVED lines=9> */
[----:B------:R-:W3:Y:S04]  /*e1c0*/  LDSM.16.M88.4 R16, [R208] ;  /* 0x00000000d010783b */ /* 0x000ee80000000200 */
[----:B------:R-:W4:Y:S04]  /*e1d0*/  LDSM.16.M88.4 R12, [R208+0x2000] ;  /* 0x00200000d00c783b */ /* 0x000f280000000200 */
[----:B------:R-:W-:Y:S04]  /*e1e0*/  LDSM.16.M88.4 R40, [R203] ;  /* 0x00000000cb28783b */ /* 0x000fe80000000200 */
[----:B--2---:R-:W-:Y:S04]  /*e1f0*/  LDSM.16.M88.4 R4, [R209+0x2000] ;  /* 0x00200000d104783b */ /* 0x004fe80000000200 */
[----:B------:R-:W0:Y:S04]  /*e200*/  LDGDEPBAR ;  /* 0x00000000000079af */ /* 0x000e280000000000 */
[----:B-1----:R-:W1:Y:S01]  /*e210*/  LDSM.16.M88.4 R8, [R209] ;  /* 0x00000000d108783b */ /* 0x002e620000000200 */
[----:B---3--:R-:W-:Y:S08]  /*e220*/  HMMA.16816.F32 R60, R16, R36, R56 ;  /* 0x00000024103c723c */ /* 0x008ff00000001838 */
[----:B------:R-:W-:Y:S08]  /*e230*/  HMMA.16816.F32 R56, R28, R46, RZ ;  /* 0x0000002e1c38723c */ /* 0x000ff000000018ff */
[----:B----4-:R-:W-:Y:S08]  /*e240*/  HMMA.16816.F32 R44, R12, R36, R52 ;  /* 0x000000240c2c723c */ /* 0x010ff00000001834 */
[----:B------:R-:W-:Y:S08]  /*e250*/  HMMA.16816.F32 R52, R24, R50, R64 ;  /* 0x000000321834723c */ /* 0x000ff00000001840 */
[----:B-1----:R-:W-:Y:S08]  /*e260*/  HMMA.16816.F32 R64, R8, R40, R60 ;  /* 0x000000280840723c */ /* 0x002ff0000000183c */
        /* <DEDUP_REMOVED lines=24> */
[----:B-----5:R1:W4:Y:S03]  /*e3f0*/  MUFU.TANH R138, R0 ;  /* 0x00000000008a7308 */ /* 0x0203260000002400 */
        /* <DEDUP_REMOVED lines=247> */
.L_x_916:
[----:B--234-:R-:W-:Y:S05]  /*f370*/  BSYNC B0 ;  /* 0x0000000000007941 */ /* 0x01cfea0003800000 */
.L_x_915:
[----:B-1----:R-:W2:Y:S04]  /*f380*/  LDL R0, [R1+0x4c] ;  /* 0x00004c0001007983 */ /* 0x002ea80000100800 */
[----:B------:R-:W3:Y:S04]  /*f390*/  LDL R8, [R1+0x24] ;  /* 0x0000240001087983 */ /* 0x000ee80000100800 */
[----:B------:R-:W4:Y:S01]  /*f3a0*/  LDL R61, [R1+0x1c] ;  /* 0x00001c00013d7983 */ /* 0x000f220000100800 */
[----:B------:R-:W-:Y:S01]  /*f3b0*/  IMAD.MOV.U32 R62, RZ, RZ, c[0x0][0x32c] ;  /* 0x0000cb00ff3e7624 */ /* 0x000fe200078e00ff */
[----:B------:R-:W-:-:S02]  /*f3c0*/  ULDC UR4, c[0x0][0x324] ;  /* 0x0000c90000047ab9 */ /* 0x000fc40000000800 */
[----:B------:R-:W-:Y:S01]  /*f3d0*/  ULOP3.LUT UR4, URZ, UR4, URZ, 0x33, !UPT ;  /* 0x000000043f047292 */ /* 0x000fe2000f8e333f */
[----:B------:R-:W0:Y:S01]  /*f3e0*/  LDGDEPBAR ;  /* 0x00000000000079af */ /* 0x000e220000000000 */
[----:B------:R-:W-:Y:S01]  /*f3f0*/  ISETP.GE.AND P0, PT, R62, 0x1, PT ;  /* 0x000000013e00780c */ /* 0x000fe20003f06270 */
[----:B--2---:R-:W-:-:S04]  /*f400*/  IMAD.IADD R0, R0, 0x1, R147 ;  /* 0x0000000100007824 */ /* 0x004fc800078e0293 */
[----:B------:R-:W-:-:S04]  /*f410*/  @P6 IMAD.HI.U32 R2, R0, c[0x0][0x2c8], RZ ;  /* 0x0000b20000026a27 */ /* 0x000fc800078e00ff */
[----:B------:R-:W-:Y:S01]  /*f420*/  IMAD.MOV.U32 R4, RZ, RZ, R0 ;  /* 0x000000ffff047224 */ /* 0x000fe200078e0000 */
[----:B------:R-:W-:Y:S01]  /*f430*/  @P6 SHF.R.U32.HI R4, RZ, c[0x0][0x2cc], R2 ;  /* 0x0000b300ff046a19 */ /* 0x000fe20000011602 */
[----:B------:R-:W-:-:S04]  /*f440*/  IMAD.IADD R0, R153, 0x1, R84 ;  /* 0x0000000199007824 */ /* 0x000fc800078e0254 */
[----:B------:R-:W1:Y:S01]  /*f450*/  SHFL.IDX PT, R3, R4, RZ, 0x1c1f ;  /* 0x001c1fff04037589 */ /* 0x000e6200000e0000 */
[----:B---3--:R-:W-:Y:S01]  /*f460*/  IADD3 R2, -R8, 0x1, R0 ;  /* 0x0000000108027810 */ /* 0x008fe20007ffe100 */
[--C-:B------:R-:W-:Y:S02]  /*f470*/  IMAD.IADD R7, R0, 0x1, -R8.reuse ;  /* 0x0000000100077824 */ /* 0x100fe400078e0a08 */
[----:B------:R-:W-:Y:S01]  /*f480*/  IMAD.IADD R8, R84, 0x1, -R8 ;  /* 0x0000000154087824 */ /* 0x000fe200078e0a08 */
[----:B----4-:R-:W-:-:S04]  /*f490*/  IADD3 R2, R2, -R61, RZ ;  /* 0x8000003d02027210 */ /* 0x010fc80007ffe0ff */
[C---:B------:R-:W-:Y:S02]  /*f4a0*/  IADD3 R5, R2.reuse, c[0x0][0x328], RZ ;  /* 0x0000ca0002057a10 */ /* 0x040fe40007ffe0ff */
[----:B------:R-:W-:Y:S02]  /*f4b0*/  IADD3 R6, R2, UR4, RZ ;  /* 0x0000000402067c10 */ /* 0x000fe4000fffe0ff */
[-C--:B-1----:R-:W-:Y:S02]  /*f4c0*/  IADD3 R2, R5, R3.reuse, RZ ;  /* 0x0000000305027210 */ /* 0x082fe40007ffe0ff */
[----:B------:R-:W-:Y:S02]  /*f4d0*/  IADD3 R0, R6, R3, RZ ;  /* 0x0000000306007210 */ /* 0x000fe40007ffe0ff */
        /* <DEDUP_REMOVED lines=13> */
.L_x_919:
[----:B------:R-:W-:-:S04]  /*f5b0*/  MOV R9, c[0x0][0x32c] ;  /* 0x0000cb0000097a02 */ /* 0x000fc80000000f00 */
[----:B------:R-:W-:-:S13]  /*f5c0*/  ISETP.NE.AND P0, PT, R9, 0x1, PT ;  /* 0x000000010900780c */ /* 0x000fda0003f05270 */
[----:B------:R-:W-:-:S05]  /*f5d0*/  @P0 IMAD.HI.U32 R9, R3, c[0x0][0x330], RZ ;  /* 0x0000cc0003090a27 */ /* 0x000fca00078e00ff */
[----:B------:R-:W-:Y:S02]  /*f5e0*/  @P0 SHF.R.U32.HI R3, RZ, c[0x0][0x334], R9 ;  /* 0x0000cd00ff030a19 */ /* 0x000fe40000011609 */
.L_x_920:
[----:B------:R-:W-:Y:S05]  /*f5f0*/  BSYNC B0 ;  /* 0x0000000000007941 */ /* 0x000fea0003800000 */
.L_x_918:
[----:B------:R-:W-:-:S05]  /*f600*/  IMAD R3, R3, c[0x0][0x32c], R8 ;  /* 0x0000cb0003037a24 */ /* 0x000fca00078e0208 */
[----:B------:R-:W-:Y:S02]  /*f610*/  IADD3 R9, R3, c[0x0][0x32c], RZ ;  /* 0x0000cb0003097a10 */ /* 0x000fe40007ffe0ff */
[----:B------:R-:W-:Y:S02]  /*f620*/  IMNMX R0, R0, R3, !PT ;  /* 0x0000000300007217 */ /* 0x000fe40007800200 */
[----:B------:R-:W-:Y:S02]  /*f630*/  IMNMX R2, R2, R9, PT ;  /* 0x0000000902027217 */ /* 0x000fe40003800200 */
.L_x_917:
[C---:B------:R-:W-:Y:S01]  /*f640*/  ISETP.GE.AND P0, PT, R84.reuse, 0x9, PT ;  /* 0x000000095400780c */ /* 0x040fe20003f06270 */
        /* <DEDUP_REMOVED lines=52> */
[----:B------:R-:W-:Y:S02]  /*f990*/  ISETP.LT.OR P0, PT, R2, 0x2a, P0 ;  /* 0x0000002a0200780c */ /* 0x000fe40000701670 */
        /* <DEDUP_REMOVED lines=58> */
.L_x_923:
[----:B------:R-:W-:-:S04]  /*fd40*/  MOV R22, c[0x0][0x32c] ;  /* 0x0000cb0000167a02 */ /* 0x000fc80000000f00 */
[----:B------:R-:W-:-:S13]  /*fd50*/  ISETP.NE.AND P0, PT, R22, 0x1, PT ;  /* 0x000000011600780c */ /* 0x000fda0003f05270 */
[----:B------:R-:W-:-:S05]  /*fd60*/  @P0 IMAD.HI.U32 R22, R3, c[0x0][0x330], RZ ;  /* 0x0000cc0003160a27 */ /* 0x000fca00078e00ff */
[----:B------:R-:W-:Y:S02]  /*fd70*/  @P0 SHF.R.U32.HI R3, RZ, c[0x0][0x334], R22 ;  /* 0x0000cd00ff030a19 */ /* 0x000fe40000011616 */
.L_x_924:
[----:B------:R-:W-:Y:S05]  /*fd80*/  BSYNC B0 ;  /* 0x0000000000007941 */ /* 0x000fea0003800000 */
.L_x_922:
[----:B------:R-:W-:-:S05]  /*fd90*/  IMAD R3, R3, c[0x0][0x32c], R8 ;  /* 0x0000cb0003037a24 */ /* 0x000fca00078e0208 */
[----:B------:R-:W-:Y:S02]  /*fda0*/  IADD3 R22, R3, c[0x0][0x32c], RZ ;  /* 0x0000cb0003167a10 */ /* 0x000fe40007ffe0ff */
[----:B------:R-:W-:Y:S02]  /*fdb0*/  IMNMX R0, R0, R3, !PT ;  /* 0x0000000300007217 */ /* 0x000fe40007800200 */
[----:B------:R-:W-:Y:S02]  /*fdc0*/  IMNMX R2, R2, R22, PT ;  /* 0x0000001602027217 */ /* 0x000fe40003800200 */
.L_x_921:
        /* <DEDUP_REMOVED lines=92> */
.L_x_927:
[----:B------:R-:W-:-:S04]  /*10390*/  MOV R22, c[0x0][0x32c] ;  /* 0x0000cb0000167a02 */ /* 0x000fc80000000f00 */
[----:B------:R-:W-:-:S13]  /*103a0*/  ISETP.NE.AND P0, PT, R22, 0x1, PT ;  /* 0x000000011600780c */ /* 0x000fda0003f05270 */
[----:B------:R-:W-:-:S05]  /*103b0*/  @P0 IMAD.HI.U32 R22, R3, c[0x0][0x330], RZ ;  /* 0x0000cc0003160a27 */ /* 0x000fca00078e00ff */
[----:B------:R-:W-:Y:S02]  /*103c0*/  @P0 SHF.R.U32.HI R3, RZ, c[0x0][0x334], R22 ;  /* 0x0000cd00ff030a19 */ /* 0x000fe40000011616 */
.L_x_928:
[----:B------:R-:W-:Y:S05]  /*103d0*/  BSYNC B0 ;  /* 0x0000000000007941 */ /* 0x000fea0003800000 */
.L_x_926:
[----:B------:R-:W-:-:S05]  /*103e0*/  IMAD R3, R3, c[0x0][0x32c], R8 ;  /* 0x0000cb0003037a24 */ /* 0x000fca00078e0208 */
[----:B------:R-:W-:Y:S02]  /*103f0*/  IADD3 R22, R3, c[0x0][0x32c], RZ ;  /* 0x0000cb0003167a10 */ /* 0x000fe40007ffe0ff */
[----:B------:R-:W-:Y:S02]  /*10400*/  IMNMX R0, R0, R3, !PT ;  /* 0x0000000300007217 */ /* 0x000fe40007800200 */
[----:B------:R-:W-:Y:S02]  /*10410*/  IMNMX R2, R2, R22, PT ;  /* 0x0000001602027217 */ /* 0x000fe40003800200 */
.L_x_925:
        /* <DEDUP_REMOVED lines=92> */
.L_x_931:
[----:B------:R-:W-:-:S04]  /*109e0*/  MOV R4, c[0x0][0x32c] ;  /* 0x0000cb0000047a02 */ /* 0x000fc80000000f00 */
[----:B------:R-:W-:-:S13]  /*109f0*/  ISETP.NE.AND P0, PT, R4, 0x1, PT ;  /* 0x000000010400780c */ /* 0x000fda0003f05270 */
[----:B------:R-:W-:-:S05]  /*10a00*/  @P0 IMAD.HI.U32 R4, R3, c[0x0][0x330], RZ ;  /* 0x0000cc0003040a27 */ /* 0x000fca00078e00ff */
[----:B------:R-:W-:Y:S02]  /*10a10*/  @P0 SHF.R.U32.HI R3, RZ, c[0x0][0x334], R4 ;  /* 0x0000cd00ff030a19 */ /* 0x000fe40000011604 */
.L_x_932:
[----:B------:R-:W-:Y:S05]  /*10a20*/  BSYNC B0 ;  /* 0x0000000000007941 */ /* 0x000fea0003800000 */
.L_x_930:
[----:B------:R-:W-:-:S05]  /*10a30*/  IMAD R3, R3, c[0x0][0x32c], R8 ;  /* 0x0000cb0003037a24 */ /* 0x000fca00078e0208 */
[----:B------:R-:W-:Y:S02]  /*10a40*/  IADD3 R4, R3, c[0x0][0x32c], RZ ;  /* 0x0000cb0003047a10 */ /* 0x000fe40007ffe0ff */
[----:B------:R-:W-:Y:S02]  /*10a50*/  IMNMX R0, R0, R3, !PT ;  /* 0x0000000300007217 */ /* 0x000fe40007800200 */
[----:B------:R-:W-:Y:S02]  /*10a60*/  IMNMX R2, R2, R4, PT ;  /* 0x0000000402027217 */ /* 0x000fe40003800200 */
.L_x_929:
[----:B------:R-:W-:Y:S01]  /*10a70*/  ISETP.NE.AND P0, PT, R21, RZ, PT ;  /* 0x000000ff1500720c */ /* 0x000fe20003f05270 */
[----:B------:R-:W-:Y:S01]  /*10a80*/  LDSM.16.MT88.4 R80, [R202] ;  /* 0x00000000ca50783b */ /* 0x000fe20000004200 */
[----:B------:R-:W-:Y:S02]  /*10a90*/  FMNMX.FTZ R3, R26, R30, !PT ;  /* 0x0000001e1a037209 */ /* 0x000fe40007810000 */
[----:B------:R-:W-:Y:S01]  /*10aa0*/  ISETP.GT.AND P0, PT, R0, 0x1, !P0 ;  /* 0x000000010000780c */ /* 0x000fe20004704270 */
[----:B------:R-:W-:Y:S01]  /*10ab0*/  LDSM.16.MT88.4 R84, [R204] ;  /* 0x00000000cc54783b */ /* 0x000fe20000004200 */
[----:B------:R-:W-:-:S02]  /*10ac0*/  FMNMX.FTZ R3, R31, R3, !PT ;  /* 0x000000031f037209 */ /* 0x000fc40007810000 */
[----:B------:R-:W-:Y:S01]  /*10ad0*/  ISETP.LT.OR P0, PT, R2, 0x2, P0 ;  /* 0x000000020200780c */ /* 0x000fe20000701670 */
[----:B------:R-:W-:Y:S01]  /*10ae0*/  LDSM.16.MT88.4 R96, [R201+0x800] ;  /* 0x00080000c960783b */ /* 0x000fe20000004200 */
[----:B------:R-:W-:Y:S02]  /*10af0*/  FMNMX.FTZ R3, R32, R3, !PT ;  /* 0x0000000320037209 */ /* 0x000fe40007810000 */
[----:B------:R-:W-:Y:S01]  /*10b00*/  FSEL R75, R140, -INF , !P0 ;  /* 0xff8000008c4b7808 */ /* 0x000fe20004000000 */
[----:B------:R-:W-:Y:S01]  /*10b10*/  LDSM.16.MT88.4 R88, [R205+0x800] ;  /* 0x00080000cd58783b */ /* 0x000fe20000004200 */
[----:B------:R-:W-:Y:S02]  /*10b20*/  ISETP.NE.AND P0, PT, R20, RZ, PT ;  /* 0x000000ff1400720c */ /* 0x000fe40003f05270 */
[----:B------:R-:W-:Y:S01]  /*10b30*/  FMNMX.FTZ R3, R33, R3, !PT ;  /* 0x0000000321037209 */ /* 0x000fe20007810000 */
[----:B------:R-:W-:Y:S01]  /*10b40*/  LDSM.16.MT88.4 R100, [R204+0x800] ;  /* 0x00080000cc64783b */ /* 0x000fe20000004200 */
[----:B------:R-:W-:-:S02]  /*10b50*/  ISETP.GT.AND P0, PT, R0, 0x8, !P0 ;  /* 0x000000080000780c */ /* 0x000fc40004704270 */
[----:B------:R-:W-:Y:S01]  /*10b60*/  FMNMX.FTZ R3, R34, R3, !PT ;  /* 0x0000000322037209 */ /* 0x000fe20007810000 */
[----:B------:R-:W-:Y:S01]  /*10b70*/  LDSM.16.MT88.4 R160, [R201+0x1000] ;  /* 0x00100000c9a0783b */ /* 0x000fe20000004200 */
[----:B------:R-:W-:Y:S02]  /*10b80*/  ISETP.LT.OR P0, PT, R2, 0x9, P0 ;  /* 0x000000090200780c */ /* 0x000fe40000701670 */
[----:B------:R-:W-:Y:S01]  /*10b90*/  FMNMX.FTZ R3, R35, R3, !PT ;  /* 0x0000000323037209 */ /* 0x000fe20007810000 */
[----:B------:R-:W-:Y:S01]  /*10ba0*/  LDSM.16.MT88.4 R164, [R205+0x1000] ;  /* 0x00100000cda4783b */ /* 0x000fe20000004200 */
[----:B------:R-:W-:Y:S02]  /*10bb0*/  FSEL R109, R135, -INF , !P0 ;  /* 0xff800000876d7808 */ /* 0x000fe40004000000 */
[----:B------:R-:W-:Y:S01]  /*10bc0*/  ISETP.NE.AND P0, PT, R19, RZ, PT ;  /* 0x000000ff1300720c */ /* 0x000fe20003f05270 */
[----:B------:R-:W-:Y:S01]  /*10bd0*/  LDSM.16.MT88.4 R168, [R202+0x1000] ;  /* 0x00100000caa8783b */ /* 0x000fe20000004200 */
[----:B------:R-:W-:-:S02]  /*10be0*/  FMNMX.FTZ R3, R37, R3, !PT ;  /* 0x0000000325037209 */ /* 0x000fc40007810000 */
[----:B------:R-:W-:Y:S01]  /*10bf0*/  ISETP.GT.AND P0, PT, R0, 0x9, !P0 ;  /* 0x000000090000780c */ /* 0x000fe20004704270 */
[----:B------:R-:W-:Y:S01]  /*10c00*/  LDSM.16.MT88.4 R172, [R204+0x1000] ;  /* 0x00100000ccac783b */ /* 0x000fe20000004200 */
[----:B------:R-:W-:Y:S02]  /*10c10*/  FMNMX.FTZ R3, R45, R3, !PT ;  /* 0x000000032d037209 */ /* 0x000fe40007810000 */
[----:B------:R-:W-:Y:S01]  /*10c20*/  ISETP.LT.OR P0, PT, R2, 0xa, P0 ;  /* 0x0000000a0200780c */ /* 0x000fe20000701670 */
[----:B------:R-:W-:Y:S01]  /*10c30*/  LDSM.16.MT88.4 R156, [R201+0x1800] ;  /* 0x00180000c99c783b */ /* 0x000fe20000004200 */
[----:B------:R-:W-:Y:S02]  /*10c40*/  FMNMX.FTZ R3, R46, R3, !PT ;  /* 0x000000032e037209 */ /* 0x000fe40007810000 */
[----:B------:R-:W-:Y:S01]  /*10c50*/  FSEL R110, R134, -INF , !P0 ;  /* 0xff800000866e7808 */ /* 0x000fe20004000000 */
[----:B------:R-:W-:Y:S01]  /*10c60*/  LDSM.16.MT88.4 R152, [R205+0x1800] ;  /* 0x00180000cd98783b */ /* 0x000fe20000004200 */
        /* <DEDUP_REMOVED lines=21> */
[----:B------:R-:W-:Y:S01]  /*10dc0*/  ISETP.NE.AND P0, PT, R15, RZ, PT ;  /* 0x000000ff0f00720c */ /* 0x000fe20003f05270 */
[----:B------:R-:W-:Y:S01]  /*10dd0*/  LDSM.16.MT88.4 R92, [R202+0x800] ;  /* 0x00080000ca5c783b */ /* 0x000fe20000004200 */
[----:B------:R-:W-:Y:S02]  /*10de0*/  FMNMX.FTZ R3, R184, R3, !PT ;  /* 0x00000003b8037209 */ /* 0x000fe40007810000 */
[----:B------:R-:W-:-:S03]  /*10df0*/  ISETP.GT.AND P0, PT, R0, 0x19, !P0 ;  /* 0x000000190000780c */ /* 0x000fc60004704270 */
[----:B------:R-:W1:Y:S01]  /*10e00*/  SHFL.BFLY PT, R4, R3, 0x2, 0x1f ;  /* 0x0c401f0003047f89 */ /* 0x000e6200000e0000 */
[----:B------:R-:W-:-:S04]  /*10e10*/  ISETP.LT.OR P0, PT, R2, 0x1a, P0 ;  /* 0x0000001a0200780c */ /* 0x000fc80000701670 */
[----:B------:R-:W-:Y:S02]  /*10e20*/  FSEL R124, R124, -INF , !P0 ;  /* 0xff8000007c7c7808 */ /* 0x000fe40004000000 */
[----:B------:R-:W-:-:S04]  /*10e30*/  ISETP.NE.AND P0, PT, R14, RZ, PT ;  /* 0x000000ff0e00720c */ /* 0x000fc80003f05270 */
[----:B------:R-:W-:-:S04]  /*10e40*/  ISETP.GT.AND P0, PT, R0, 0x20, !P0 ;  /* 0x000000200000780c */ /* 0x000fc80004704270 */
[----:B------:R-:W-:-:S04]  /*10e50*/  ISETP.LT.OR P0, PT, R2, 0x21, P0 ;  /* 0x000000210200780c */ /* 0x000fc80000701670 */
[----:B------:R-:W-:Y:S02]  /*10e60*/  FSEL R128, R128, -INF , !P0 ;  /* 0xff80000080807808 */ /* 0x000fe40004000000 */
[----:B------:R-:W-:Y:S02]  /*10e70*/  ISETP.NE.AND P0, PT, R13, RZ, PT ;  /* 0x000000ff0d00720c */ /* 0x000fe40003f05270 */
[----:B-1----:R-:W-:Y:S02]  /*10e80*/  FMNMX.FTZ R3, R3, R4, !PT ;  /* 0x0000000403037209 */ /* 0x002fe40007810000 */
        /* <DEDUP_REMOVED lines=11> */
[----:B------:R-:W-:Y:S01]  /*10f40*/  FMUL.FTZ R3, R72, c[0x0][0x2d0] ;  /* 0x0000b40048037a20 */ /* 0x000fe20000410000 */
[----:B------:R-:W-:-:S04]  /*10f50*/  ISETP.LT.OR P0, PT, R2, 0x2a, P0 ;  /* 0x0000002a0200780c */ /* 0x000fc80000701670 */
[----:B------:R-:W-:Y:S02]  /*10f60*/  FSEL R181, R181, -INF , !P0 ;  /* 0xff800000b5b57808 */ /* 0x000fe40004000000 */
[----:B------:R-:W-:Y:S02]  /*10f70*/  ISETP.GT.AND P0, PT, R0, 0x30, !P6 ;  /* 0x000000300000780c */ /* 0x000fe40007704270 */
[----:B------:R-:W-:Y:S02]  /*10f80*/  ISETP.NE.AND P6, PT, R9, RZ, PT ;  /* 0x000000ff0900720c */ /* 0x000fe40003fc5270 */
[----:B------:R-:W-:-:S04]  /*10f90*/  ISETP.LT.OR P0, PT, R2, 0x31, P0 ;  /* 0x000000310200780c */ /* 0x000fc80000701670 */
[----:B------:R-:W-:Y:S02]  /*10fa0*/  FSEL R189, R78, -INF , !P0 ;  /* 0xff8000004ebd7808 */ /* 0x000fe40004000000 */
[----:B------:R-:W-:Y:S02]  /*10fb0*/  ISETP.GT.AND P0, PT, R0, 0x31, !P5 ;  /* 0x000000310000780c */ /* 0x000fe40006f04270 */
[----:B------:R-:W-:Y:S02]  /*10fc0*/  ISETP.NE.AND P5, PT, R10, RZ, PT ;  /* 0x000000ff0a00720c */ /* 0x000fe40003fa5270 */
[----:B------:R-:W-:-:S04]  /*10fd0*/  ISETP.LT.OR P0, PT, R2, 0x32, P0 ;  /* 0x000000320200780c */ /* 0x000fc80000701670 */
[----:B------:R-:W-:Y:S02]  /*10fe0*/  FSEL R188, R76, -INF , !P0 ;  /* 0xff8000004cbc7808 */ /* 0x000fe40004000000 */
[----:B------:R-:W-:Y:S01]  /*10ff0*/  ISETP.GT.AND P0, PT, R0, 0x38, !P3 ;  /* 0x000000380000780c */ /* 0x000fe20005f04270 */
[----:B------:R-:W-:Y:S03]  /*11000*/  LDSM.16.MT88.4 R76, [R205] ;  /* 0x00000000cd4c783b */ /* 0x000fe60000004200 */
[----:B------:R-:W-:-:S04]  /*11010*/  ISETP.LT.OR P0, PT, R2, 0x39, P0 ;  /* 0x000000390200780c */ /* 0x000fc80000701670 */
[----:B------:R-:W-:Y:S02]  /*11020*/  FSEL R190, R60, -INF , !P0 ;  /* 0xff8000003cbe7808 */ /* 0x000fe40004000000 */
[C---:B------:R-:W-:Y:S01]  /*11030*/  ISETP.GT.AND P0, PT, R0.reuse, 0x39, !P2 ;  /* 0x000000390000780c */ /* 0x040fe20005704270 */
[----:B------:R-:W-:Y:S01]  /*11040*/  LDSM.16.MT88.4 R60, [R201] ;  /* 0x00000000c93c783b */ /* 0x000fe20000004200 */
[----:B------:R-:W-:Y:S02]  /*11050*/  ISETP.GT.AND P2, PT, R0, 0x40, !P5 ;  /* 0x000000400000780c */ /* 0x000fe40006f44270 */
[----:B------:R-:W-:Y:S02]  /*11060*/  ISETP.LT.OR P0, PT, R2, 0x3a, P0 ;  /* 0x0000003a0200780c */ /* 0x000fe40000701670 */
[----:B------:R-:W-:Y:S02]  /*11070*/  ISETP.NE.AND P5, PT, R29, RZ, PT ;  /* 0x000000ff1d00720c */ /* 0x000fe40003fa5270 */
[----:B------:R-:W-:-:S02]  /*11080*/  FSEL R191, R53, -INF , !P0 ;  /* 0xff80000035bf7808 */ /* 0x000fc40004000000 */
[C---:B------:R-:W-:Y:S02]  /*11090*/  ISETP.GT.AND P0, PT, R0.reuse, RZ, !P1 ;  /* 0x000000ff0000720c */ /* 0x040fe40004f04270 */
[----:B------:R-:W-:Y:S02]  /*110a0*/  ISETP.GT.AND P1, PT, R0, 0x41, !P6 ;  /* 0x000000410000780c */ /* 0x000fe40007724270 */
[----:B------:R-:W-:Y:S02]  /*110b0*/  ISETP.LT.OR P0, PT, R2, 0x1, P0 ;  /* 0x000000010200780c */ /* 0x000fe40000701670 */
[----:B------:R-:W-:Y:S02]  /*110c0*/  ISETP.NE.AND P6, PT, R28, RZ, PT ;  /* 0x000000ff1c00720c */ /* 0x000fe40003fc5270 */
[----:B------:R-:W-:Y:S02]  /*110d0*/  FSEL R67, R142, -INF , !P0 ;  /* 0xff8000008e437808 */ /* 0x000fe40004000000 */
[----:B------:R-:W-:Y:S01]  /*110e0*/  FSETP.NEU.FTZ.AND P0, PT, R72, -INF , PT ;  /* 0xff8000004800780b */ /* 0x000fe20003f1d000 */
[----:B------:R-:W-:Y:S01]  /*110f0*/  LDSM.16.MT88.4 R140, [R204+0x1800] ;  /* 0x00180000cc8c783b */ /* 0x000fe20000004200 */
[----:B------:R-:W-:-:S02]  /*11100*/  FMNMX.FTZ R7, R67, R75, !PT ;  /* 0x0000004b43077209 */ /* 0x000fc40007810000 */
[----:B------:R-:W-:Y:S02]  /*11110*/  FSEL R5, R3, RZ, P0 ;  /* 0x000000ff03057208 */ /* 0x000fe40000000000 */
[----:B------:R-:W-:Y:S02]  /*11120*/  FMNMX.FTZ R3, R23, R24, !PT ;  /* 0x0000001817037209 */ /* 0x000fe40007810000 */
[----:B------:R-:W-:Y:S02]  /*11130*/  ISETP.GT.AND P3, PT, R0, 0x49, !P6 ;  /* 0x000000490000780c */ /* 0x000fe40007764270 */
[----:B------:R-:W-:-:S04]  /*11140*/  FMNMX.FTZ R3, R25, R3, !PT ;  /* 0x0000000319037209 */ /* 0x000fc80007810000 */
        /* <DEDUP_REMOVED lines=16> */
[----:B------:R-:W-:-:S05]  /*11250*/  FMNMX.FTZ R3, R130, R3, !PT ;  /* 0x0000000382037209 */ /* 0x000fca0007810000 */
[----:B------:R-:W1:Y:S02]  /*11260*/  SHFL.BFLY PT, R4, R3, 0x2, 0x1f ;  /* 0x0c401f0003047f89 */ /* 0x000e6400000e0000 */
[----:B-1----:R-:W-:-:S05]  /*11270*/  FMNMX.FTZ R3, R3, R4, !PT ;  /* 0x0000000403037209 */ /* 0x002fca0007810000 */
[----:B------:R-:W1:Y:S02]  /*11280*/  SHFL.BFLY PT, R4, R3, 0x1, 0x1f ;  /* 0x0c201f0003047f89 */ /* 0x000e6400000e0000 */
[----:B-1----:R-:W-:-:S04]  /*11290*/  FMNMX.FTZ R71, R3, R4, !PT ;  /* 0x0000000403477209 */ /* 0x002fc80007810000 */
[C---:B------:R-:W-:Y:S01]  /*112a0*/  FSETP.NEU.FTZ.AND P0, PT, R71.reuse, -INF , PT ;  /* 0xff8000004700780b */ /* 0x040fe20003f1d000 */
[----:B------:R-:W-:-:S05]  /*112b0*/  FMUL.FTZ R3, R71, c[0x0][0x2d0] ;  /* 0x0000b40047037a20 */ /* 0x000fca0000410000 */
[----:B------:R-:W-:Y:S01]  /*112c0*/  FSEL R4, R3, RZ, P0 ;  /* 0x000000ff03047208 */ /* 0x000fe20000000000 */
[--C-:B------:R-:W-:Y:S01]  /*112d0*/  FFMA.FTZ R3, R26, c[0x0][0x2d0], -R5.reuse ;  /* 0x0000b4001a037a23 */ /* 0x100fe20000010805 */
[----:B------:R-:W-:Y:S01]  /*112e0*/  ISETP.GT.AND P0, PT, R0, 0x48, !P5 ;  /* 0x000000480000780c */ /* 0x000fe20006f04270 */
[----:B------:R-:W-:Y:S01]  /*112f0*/  FFMA.FTZ R0, R57, c[0x0][0x2d0], -R5 ;  /* 0x0000b40039007a23 */ /* 0x000fe20000010805 */
[----:B------:R-:W-:Y:S01]  /*11300*/  ISETP.LT.OR P5, PT, R2, 0x41, P2 ;  /* 0x000000410200780c */ /* 0x000fe200017a1670 */
[----:B------:R1:W-:Y:S01]  /*11310*/  MUFU.EX2 R119, R3 ;  /* 0x0000000300777308 */ /* 0x0003e20000000800 */
[--C-:B------:R-:W-:Y:S01]  /*11320*/  FFMA.FTZ R6, R36, c[0x0][0x2d0], -R4.reuse ;  /* 0x0000b40024067a23 */ /* 0x100fe20000010804 */
[C---:B------:R-:W-:Y:S02]  /*11330*/  ISETP.LT.OR P2, PT, R2.reuse, 0x42, P1 ;  /* 0x000000420200780c */ /* 0x040fe40000f41670 */
[C---:B------:R-:W-:Y:S02]  /*11340*/  ISETP.LT.OR P1, PT, R2.reuse, 0x49, P0 ;  /* 0x000000490200780c */ /* 0x040fe40000721670 */
[----:B------:R-:W-:Y:S01]  /*11350*/  ISETP.LT.OR P0, PT, R2, 0x4a, P3 ;  /* 0x0000004a0200780c */ /* 0x000fe20001f01670 */
[----:B------:R-:W-:Y:S01]  /*11360*/  FFMA.FTZ R2, R59, c[0x0][0x2d0], -R4 ;  /* 0x0000b4003b027a23 */ /* 0x000fe20000010804 */
[----:B------:R2:W-:Y:S01]  /*11370*/  MUFU.EX2 R247, R6 ;  /* 0x0000000600f77308 */ /* 0x0005e20000000800 */
[----:B------:R-:W-:-:S02]  /*11380*/  FSEL R176, R176, -INF , !P5 ;  /* 0xff800000b0b07808 */ /* 0x000fc40006800000 */
[----:B------:R-:W-:Y:S02]  /*11390*/  FSEL R179, R179, -INF , !P2 ;  /* 0xff800000b3b37808 */ /* 0x000fe40005000000 */
[----:B------:R-:W-:Y:S02]  /*113a0*/  FSEL R178, R178, -INF , !P1 ;  /* 0xff800000b2b27808 */ /* 0x000fe40004800000 */
[----:B------:R-:W-:Y:S01]  /*113b0*/  FSEL R177, R177, -INF , !P0 ;  /* 0xff800000b1b17808 */ /* 0x000fe20004000000 */
[----:B-1----:R-:W-:Y:S01]  /*113c0*/  FFMA.FTZ R3, R30, c[0x0][0x2d0], -R5 ;  /* 0x0000b4001e037a23 */ /* 0x002fe20000010805 */
[----:B------:R-:W-:Y:S01]  /*113d0*/  MUFU.EX2 R241, R0 ;  /* 0x0000000000f17308 */ /* 0x000fe20000000800 */
[----:B--2---:R-:W-:-:S07]  /*113e0*/  FFMA.FTZ R6, R38, c[0x0][0x2d0], -R4 ;  /* 0x0000b40026067a23 */ /* 0x004fce0000010804 */
[----:B------:R1:W2:Y:S08]  /*113f0*/  MUFU.EX2 R249, R3 ;  /* 0x0000000300f97308 */ /* 0x0002b00000000800 */
[----:B------:R3:W4:Y:S01]  /*11400*/  MUFU.EX2 R246, R6 ;  /* 0x0000000600f67308 */ /* 0x0007220000000800 */
[----:B-1----:R-:W-:-:S07]  /*11410*/  FFMA.FTZ R3, R31, c[0x0][0x2d0], -R5 ;  /* 0x0000b4001f037a23 */ /* 0x002fce0000010805 */
[----:B------:R-:W-:Y:S01]  /*11420*/  MUFU.EX2 R238, R2 ;  /* 0x0000000200ee7308 */ /* 0x000fe20000000800 */
[----:B--2---:R-:W-:Y:S01]  /*11430*/  F2FP.PACK_AB R12, R249, R119 ;  /* 0x00000077f90c723e */ /* 0x004fe200000000ff */
[----:B---3--:R-:W-:-:S06]  /*11440*/  FFMA.FTZ R6, R39, c[0x0][0x2d0], -R4 ;  /* 0x0000b40027067a23 */ /* 0x008fcc0000010804 */
[----:B------:R1:W-:Y:S01]  /*11450*/  MUFU.EX2 R252, R3 ;  /* 0x0000000300fc7308 */ /* 0x0003e20000000800 */
[----:B----4-:R-:W-:-:S07]  /*11460*/  F2FP.PACK_AB R9, R246, R247 ;  /* 0x000000f7f609723e */ /* 0x010fce00000000ff */
        /* <DEDUP_REMOVED lines=8> */
[----:B--2---:R-:W-:Y:S01]  /*114f0*/  FMNMX.FTZ R6, R109, R7, !PT ;  /* 0x000000076d067209 */ /* 0x004fe20007810000 */
[----:B------:R-:W-:Y:S01]  /*11500*/  FFMA.FTZ R7, R45, c[0x0][0x2d0], -R5 ;  /* 0x0000b4002d077a23 */ /* 0x000fe20000010805 */
[----:B----4-:R-:W-:Y:S02]  /*11510*/  F2FP.PACK_AB R11, R118, R132 ;  /* 0x00000084760b723e */ /* 0x010fe400000000ff */
[----:B------:R-:W-:-:S03]  /*11520*/  FMNMX.FTZ R6, R110, R6, !PT ;  /* 0x000000066e067209 */ /* 0x000fc60007810000 */
[----:B------:R2:W-:Y:S01]  /*11530*/  MUFU.EX2 R251, R7 ;  /* 0x0000000700fb7308 */ /* 0x0005e20000000800 */
[----:B-1----:R-:W-:-:S07]  /*11540*/  FFMA.FTZ R3, R23, c[0x0][0x2d0], -R4 ;  /* 0x0000b40017037a23 */ /* 0x002fce0000010804 */
[----:B------:R1:W-:Y:S01]  /*11550*/  MUFU.EX2 R243, R3 ;  /* 0x0000000300f37308 */ /* 0x0003e20000000800 */
[----:B--2---:R-:W-:Y:S01]  /*11560*/  FMNMX.FTZ R7, R112, R6, !PT ;  /* 0x0000000670077209 */ /* 0x004fe20007810000 */
[----:B------:R-:W-:-:S03]  /*11570*/  FFMA.FTZ R6, R46, c[0x0][0x2d0], -R5 ;  /* 0x0000b4002e067a23 */ /* 0x000fc60000010805 */
[----:B------:R-:W-:-:S03]  /*11580*/  FMNMX.FTZ R7, R113, R7, !PT ;  /* 0x0000000771077209 */ /* 0x000fc60007810000 */
[----:B------:R-:W-:Y:S01]  /*11590*/  MUFU.EX2 R117, R6 ;  /* 0x0000000600757308 */ /* 0x000fe20000000800 */
[----:B-1----:R-:W-:-:S07]  /*115a0*/  FFMA.FTZ R3, R24, c[0x0][0x2d0], -R4 ;  /* 0x0000b40018037a23 */ /* 0x002fce0000010804 */
        /* <DEDUP_REMOVED lines=11> */
[----:B-1----:R-:W-:Y:S01]  /*11660*/  FFMA.FTZ R3, R35, c[0x0][0x2d0], -R5 ;  /* 0x0000b40023037a23 */ /* 0x002fe20000010805 */
[----:B--2---:R-:W-:-:S03]  /*11670*/  F2FP.PACK_AB R8, R127, R126 ;  /* 0x0000007e7f08723e */ /* 0x004fc600000000ff */
[----:B------:R1:W-:Y:S03]  /*11680*/  MUFU.EX2 R121, R3 ;  /* 0x0000000300797308 */ /* 0x0003e60000000800 */
[C---:B------:R-:W-:Y:S08]  /*11690*/  HMMA.16816.F32 R24, R12.reuse, R80, RZ ;  /* 0x000000500c18723c */ /* 0x040ff000000018ff */
[----:B------:R-:W-:Y:S01]  /*116a0*/  HMMA.16816.F32 R32, R12, R84, RZ ;  /* 0x000000540c20723c */ /* 0x000fe200000018ff */
[----:B-1----:R-:W-:-:S07]  /*116b0*/  FFMA.FTZ R3, R37, c[0x0][0x2d0], -R5 ;  /* 0x0000b40025037a23 */ /* 0x002fce0000010805 */
[C---:B------:R-:W-:Y:S01]  /*116c0*/  HMMA.16816.F32 R40, R12.reuse, R78, RZ ;  /* 0x0000004e0c28723c */ /* 0x040fe200000018ff */
[----:B------:R1:W2:Y:S07]  /*116d0*/  MUFU.EX2 R120, R3 ;  /* 0x0000000300787308 */ /* 0x0002ae0000000800 */
[C---:B------:R-:W-:Y:S08]  /*116e0*/  HMMA.16816.F32 R36, R12.reuse, R62, RZ ;  /* 0x0000003e0c24723c */ /* 0x040ff000000018ff */
[----:B------:R-:W-:Y:S01]  /*116f0*/  HMMA.16816.F32 R48, R12, R82, RZ ;  /* 0x000000520c30723c */ /* 0x000fe200000018ff */
[----:B-1----:R-:W-:-:S02]  /*11700*/  FMNMX.FTZ R3, R66, R73, !PT ;  /* 0x0000004942037209 */ /* 0x002fc40007810000 */
[----:B--2---:R-:W-:Y:S02]  /*11710*/  F2FP.PACK_AB R10, R120, R121 ;  /* 0x00000079780a723e */ /* 0x004fe400000000ff */
[----:B------:R-:W-:-:S04]  /*11720*/  FMNMX.FTZ R3, R106, R3, !PT ;  /* 0x000000036a037209 */ /* 0x000fc80007810000 */
[----:B------:R-:W-:Y:S01]  /*11730*/  FMNMX.FTZ R3, R107, R3, !PT ;  /* 0x000000036b037209 */ /* 0x000fe20007810000 */
[----:B------:R-:W-:Y:S03]  /*11740*/  HMMA.16816.F32 R28, R8, R88, R20 ;  /* 0x00000058081c723c */ /* 0x000fe60000001814 */
[----:B------:R-:W-:-:S04]  /*11750*/  FMNMX.FTZ R3, R108, R3, !PT ;  /* 0x000000036c037209 */ /* 0x000fc80007810000 */
[----:B------:R-:W-:Y:S01]  /*11760*/  FMNMX.FTZ R3, R111, R3, !PT ;  /* 0x000000036f037209 */ /* 0x000fe20007810000 */
[----:B------:R-:W-:Y:S03]  /*11770*/  HMMA.16816.F32 R20, R8, R100, R32 ;  /* 0x000000640814723c */ /* 0x000fe60000001820 */
[----:B------:R-:W-:-:S04]  /*11780*/  FMNMX.FTZ R3, R115, R3, !PT ;  /* 0x0000000373037209 */ /* 0x000fc80007810000 */
[----:B------:R-:W-:-:S04]  /*11790*/  FMNMX.FTZ R3, R125, R3, !PT ;  /* 0x000000037d037209 */ /* 0x000fc80007810000 */
[----:B------:R-:W-:-:S04]  /*117a0*/  FMNMX.FTZ R3, R129, R3, !PT ;  /* 0x0000000381037209 */ /* 0x000fc80007810000 */
[----:B------:R-:W-:-:S04]  /*117b0*/  FMNMX.FTZ R3, R131, R3, !PT ;  /* 0x0000000383037209 */ /* 0x000fc80007810000 */
[----:B------:R-:W-:-:S04]  /*117c0*/  FMNMX.FTZ R3, R183, R3, !PT ;  /* 0x00000003b7037209 */ /* 0x000fc80007810000 */
[----:B------:R-:W-:-:S04]  /*117d0*/  FMNMX.FTZ R3, R182, R3, !PT ;  /* 0x00000003b6037209 */ /* 0x000fc80007810000 */
[----:B------:R-:W-:-:S04]  /*117e0*/  FMNMX.FTZ R3, R197, R3, !PT ;  /* 0x00000003c5037209 */ /* 0x000fc80007810000 */
[----:B------:R-:W-:Y:S01]  /*117f0*/  FMNMX.FTZ R6, R196, R3, !PT ;  /* 0x00000003c4067209 */ /* 0x000fe20007810000 */
[----:B------:R-:W-:Y:S02]  /*11800*/  FFMA.FTZ R3, R47, c[0x0][0x2d0], -R5 ;  /* 0x0000b4002f037a23 */ /* 0x000fe40000010805 */
[----:B------:R-:W-:Y:S02]  /*11810*/  HMMA.16816.F32 R44, R12, R86, RZ ;  /* 0x000000560c2c723c */ /* 0x000fe400000018ff */
[----:B------:R1:W-:Y:S06]  /*11820*/  MUFU.EX2 R250, R3 ;  /* 0x0000000300fa7308 */ /* 0x0003ec0000000800 */
[C---:B------:R-:W-:Y:S08]  /*11830*/  HMMA.16816.F32 R12, R8.reuse, R92, R24 ;  /* 0x0000005c080c723c */ /* 0x040ff00000001818 */
[----:B------:R-:W-:Y:S01]  /*11840*/  HMMA.16816.F32 R24, R8, R94, R48 ;  /* 0x0000005e0818723c */ /* 0x000fe20000001830 */
[----:B-1----:R-:W-:-:S02]  /*11850*/  FMNMX.FTZ R3, R195, R6, !PT ;  /* 0x00000006c3037209 */ /* 0x002fc40007810000 */
[----:B------:R-:W-:Y:S01]  /*11860*/  FMNMX.FTZ R6, R114, R7, !PT ;  /* 0x0000000772067209 */ /* 0x000fe20007810000 */
[----:B------:R-:W-:Y:S01]  /*11870*/  FFMA.FTZ R7, R52, c[0x0][0x2d0], -R5 ;  /* 0x0000b40034077a23 */ /* 0x000fe20000010805 */
[----:B------:R-:W-:Y:S02]  /*11880*/  FMNMX.FTZ R3, R194, R3, !PT ;  /* 0x00000003c2037209 */ /* 0x000fe40007810000 */
[----:B------:R-:W-:Y:S01]  /*11890*/  FMNMX.FTZ R6, R124, R6, !PT ;  /* 0x000000067c067209 */ /* 0x000fe20007810000 */
[----:B------:R1:W2:Y:S01]  /*118a0*/  MUFU.EX2 R244, R7 ;  /* 0x0000000700f47308 */ /* 0x0002a20000000800 */
[----:B------:R-:W-:Y:S01]  /*118b0*/  FMNMX.FTZ R3, R193, R3, !PT ;  /* 0x00000003c1037209 */ /* 0x000fe20007810000 */
[----:B------:R-:W-:Y:S01]  /*118c0*/  HMMA.16816.F32 R52, R8, R96, R16 ;  /* 0x000000600834723c */ /* 0x000fe20000001810 */
[----:B------:R-:W-:Y:S02]  /*118d0*/  FMNMX.FTZ R6, R128, R6, !PT ;  /* 0x0000000680067209 */ /* 0x000fe40007810000 */
[----:B------:R-:W-:-:S02]  /*118e0*/  FMNMX.FTZ R3, R192, R3, !PT ;  /* 0x00000003c0037209 */ /* 0x000fc40007810000 */
[----:B------:R-:W-:Y:S02]  /*118f0*/  FMNMX.FTZ R6, R148, R6, !PT ;  /* 0x0000000694067209 */ /* 0x000fe40007810000 */
[----:B------:R-:W-:Y:S01]  /*11900*/  FMNMX.FTZ R0, R199, R3, !PT ;  /* 0x00000003c7007209 */ /* 0x000fe20007810000 */
[----:B------:R-:W-:Y:S01]  /*11910*/  FFMA.FTZ R3, R56, c[0x0][0x2d0], -R4 ;  /* 0x0000b40038037a23 */ /* 0x000fe20000010804 */
[----:B------:R-:W-:Y:S01]  /*11920*/  FMNMX.FTZ R6, R180, R6, !PT ;  /* 0x00000006b4067209 */ /* 0x000fe20007810000 */
[----:B------:R-:W-:Y:S01]  /*11930*/  HMMA.16816.F32 R16, R8, R98, R36 ;  /* 0x000000620810723c */ /* 0x000fe20000001824 */
[----:B------:R-:W-:Y:S01]  /*11940*/  FMNMX.FTZ R0, R198, R0, !PT ;  /* 0x00000000c6007209 */ /* 0x000fe20007810000 */
[----:B------:R3:W-:Y:S01]  /*11950*/  MUFU.EX2 R240, R3 ;  /* 0x0000000300f07308 */ /* 0x0007e20000000800 */
[----:B-1----:R-:W-:-:S03]  /*11960*/  FMNMX.FTZ R7, R181, R6, !PT ;  /* 0x00000006b5077209 */ /* 0x002fc60007810000 */
[----:B------:R-:W1:Y:S01]  /*11970*/  SHFL.BFLY PT, R6, R0, 0x2, 0x1f ;  /* 0x0c401f0000067f89 */ /* 0x000e6200000e0000 */
[----:B------:R-:W-:Y:S01]  /*11980*/  FMNMX.FTZ R7, R189, R7, !PT ;  /* 0x00000007bd077209 */ /* 0x000fe20007810000 */
[C---:B------:R-:W-:Y:S08]  /*11990*/  HMMA.16816.F32 R36, R8.reuse, R90, R40 ;  /* 0x0000005a0824723c */ /* 0x040ff00000001828 */
[----:B------:R-:W-:Y:S01]  /*119a0*/  HMMA.16816.F32 R32, R8, R102, R44 ;  /* 0x000000660820723c */ /* 0x000fe2000000182c */
[----:B---3--:R-:W-:-:S04]  /*119b0*/  FFMA.FTZ R3, R58, c[0x0][0x2d0], -R4 ;  /* 0x0000b4003a037a23 */ /* 0x008fc80000010804 */
[----:B------:R3:W4:Y:S02]  /*119c0*/  MUFU.EX2 R239, R3 ;  /* 0x0000000300ef7308 */ /* 0x0007240000000800 */
[----:B------:R-:W-:Y:S02]  /*119d0*/  F2FP.PACK_AB R8, R117, R251 ;  /* 0x000000fb7508723e */ /* 0x000fe400000000ff */
[----:B--2---:R-:W-:Y:S02]  /*119e0*/  F2FP.PACK_AB R10, R244, R250 ;  /* 0x000000faf40a723e */ /* 0x004fe400000000ff */
[----:B-1----:R-:W-:Y:S02]  /*119f0*/  FMNMX.FTZ R0, R0, R6, !PT ;  /* 0x0000000600007209 */ /* 0x002fe40007810000 */
[----:B---3--:R-:W-:-:S03]  /*11a00*/  FMNMX.FTZ R3, R188, R7, !PT ;  /* 0x00000007bc037209 */ /* 0x008fc60007810000 */
[----:B------:R-:W-:Y:S01]  /*11a10*/  SHFL.BFLY PT, R7, R0, 0x1, 0x1f ;  /* 0x0c201f0000077f89 */ /* 0x000fe200000e0000 */
[----:B----4-:R-:W-:Y:S02]  /*11a20*/  F2FP.PACK_AB R9, R239, R240 ;  /* 0x000000f0ef09723e */ /* 0x010fe400000000ff */
[----:B------:R-:W-:-:S04]  /*11a30*/  FMNMX.FTZ R3, R190, R3, !PT ;  /* 0x00000003be037209 */ /* 0x000fc80007810000 */
[----:B------:R-:W-:Y:S01]  /*11a40*/  FMNMX.FTZ R2, R191, R3, !PT ;  /* 0x00000003bf027209 */ /* 0x000fe20007810000 */
[----:B------:R-:W-:-:S03]  /*11a50*/  FFMA.FTZ R3, R64, c[0x0][0x2d0], -R4 ;  /* 0x0000b40040037a23 */ /* 0x000fc60000010804 */
[----:B------:R-:W-:Y:S01]  /*11a60*/  FMNMX.FTZ R2, R176, R2, !PT ;  /* 0x00000002b0027209 */ /* 0x000fe20007810000 */
[----:B------:R1:W2:Y:S03]  /*11a70*/  MUFU.EX2 R237, R3 ;  /* 0x0000000300ed7308 */ /* 0x0002a60000000800 */
[----:B-1----:R-:W-:Y:S01]  /*11a80*/  FMNMX.FTZ R3, R179, R2, !PT ;  /* 0x00000002b3037209 */ /* 0x002fe20007810000 */
[--C-:B------:R-:W-:Y:S01]  /*11a90*/  FFMA.FTZ R2, R65, c[0x0][0x2d0], -R5.reuse ;  /* 0x0000b40041027a23 */ /* 0x100fe20000010805 */
[----:B--2---:R-:W-:Y:S01]  /*11aa0*/  F2FP.PACK_AB R11, R237, R238 ;  /* 0x000000eeed0b723e */ /* 0x004fe200000000ff */
[----:B------:R-:W-:Y:S01]  /*11ab0*/  IMAD.MOV.U32 R65, RZ, RZ, R132 ;  /* 0x000000ffff417224 */ /* 0x000fe200078e0084 */
[----:B------:R-:W-:Y:S01]  /*11ac0*/  FMNMX.FTZ R3, R178, R3, !PT ;  /* 0x00000003b2037209 */ /* 0x000fe20007810000 */
[----:B------:R1:W2:Y:S03]  /*11ad0*/  MUFU.EX2 R236, R2 ;  /* 0x0000000200ec7308 */ /* 0x0002a60000000800 */
[----:B------:R-:W-:Y:S01]  /*11ae0*/  FMNMX.FTZ R3, R177, R3, !PT ;  /* 0x00000003b1037209 */ /* 0x000fe20007810000 */
[C---:B------:R-:W-:Y:S04]  /*11af0*/  HMMA.16816.F32 R48, R8.reuse, R160, R52 ;  /* 0x000000a00830723c */ /* 0x040fe80000001834 */
[----:B------:R-:W3:Y:S04]  /*11b00*/  SHFL.BFLY PT, R6, R3, 0x2, 0x1f ;  /* 0x0c401f0003067f89 */ /* 0x000ee800000e0000 */
[----:B------:R-:W-:Y:S01]  /*11b10*/  HMMA.16816.F32 R44, R8, R164, R28 ;  /* 0x000000a4082c723c */ /* 0x000fe2000000181c */
[----:B-1----:R-:W-:-:S02]  /*11b20*/  FFMA.FTZ R2, R69, c[0x0][0x2d0], -R5 ;  /* 0x0000b40045027a23 */ /* 0x002fc40000010805 */
[----:B------:R-:W-:Y:S02]  /*11b30*/  IMAD.MOV.U32 R69, RZ, RZ, R121 ;  /* 0x000000ffff457224 */ /* 0x000fe400078e0079 */
[----:B------:R1:W-:Y:S03]  /*11b40*/  MUFU.EX2 R234, R2 ;  /* 0x0000000200ea7308 */ /* 0x0003e60000000800 */
[C---:B------:R-:W-:Y:S08]  /*11b50*/  HMMA.16816.F32 R40, R8.reuse, R168, R12 ;  /* 0x000000a80828723c */ /* 0x040ff0000000180c */
[----:B------:R-:W-:Y:S01]  /*11b60*/  HMMA.16816.F32 R28, R8, R172, R20 ;  /* 0x000000ac081c723c */ /* 0x000fe20000001814 */
[----:B---3--:R-:W-:Y:S01]  /*11b70*/  FMNMX.FTZ R3, R3, R6, !PT ;  /* 0x0000000603037209 */ /* 0x008fe20007810000 */
[----:B-1----:R-:W-:-:S04]  /*11b80*/  FFMA.FTZ R2, R104, c[0x0][0x2d0], -R5 ;  /* 0x0000b40068027a23 */ /* 0x002fc80000010805 */
[----:B------:R-:W1:Y:S02]  /*11b90*/  SHFL.BFLY PT, R6, R3, 0x1, 0x1f ;  /* 0x0c201f0003067f89 */ /* 0x000e6400000e0000 */
[C---:B------:R-:W-:Y:S01]  /*11ba0*/  HMMA.16816.F32 R16, R8.reuse, R162, R16 ;  /* 0x000000a20810723c */ /* 0x040fe20000001810 */
[----:B------:R3:W4:Y:S07]  /*11bb0*/  MUFU.EX2 R235, R2 ;  /* 0x0000000200eb7308 */ /* 0x00072e0000000800 */
[C---:B------:R-:W-:Y:S08]  /*11bc0*/  HMMA.16816.F32 R20, R8.reuse, R166, R36 ;  /* 0x000000a60814723c */ /* 0x040ff00000001824 */
[----:B------:R-:W-:Y:S01]  /*11bd0*/  HMMA.16816.F32 R24, R8, R170, R24 ;  /* 0x000000aa0818723c */ /* 0x000fe20000001818 */
[----:B---3--:R-:W-:-:S02]  /*11be0*/  FFMA.FTZ R2, R68, c[0x0][0x2d0], -R4 ;  /* 0x0000b40044027a23 */ /* 0x008fc40000010804 */
[----:B------:R-:W-:Y:S02]  /*11bf0*/  IMAD.MOV.U32 R68, RZ, RZ, R147 ;  /* 0x000000ffff447224 */ /* 0x000fe400078e0093 */
[----:B------:R3:W-:Y:S01]  /*11c00*/  MUFU.EX2 R233, R2 ;  /* 0x0000000200e97308 */ /* 0x0007e20000000800 */
[----:B-1----:R-:W-:Y:S01]  /*11c10*/  FMNMX.FTZ R3, R3, R6, !PT ;  /* 0x0000000603037209 */ /* 0x002fe20007810000 */
[----:B------:R-:W1:Y:S01]  /*11c20*/  LDSM.16.MT88.4 R144, [R202+0x1800] ;  /* 0x00180000ca90783b */ /* 0x000e620000004200 */
[----:B------:R-:W-:Y:S07]  /*11c30*/  HMMA.16816.F32 R12, R8, R174, R32 ;  /* 0x000000ae080c723c */ /* 0x000fee0000001820 */
[----:B--2---:R-:W-:-:S02]  /*11c40*/  F2FP.PACK_AB R8, R236, R241 ;  /* 0x000000f1ec08723e */ /* 0x004fc400000000ff */
[----:B----4-:R-:W-:Y:S01]  /*11c50*/  F2FP.PACK_AB R10, R235, R234 ;  /* 0x000000eaeb0a723e */ /* 0x010fe200000000ff */
[--C-:B---3--:R-:W-:Y:S01]  /*11c60*/  FFMA.FTZ R2, R70, c[0x0][0x2d0], -R4.reuse ;  /* 0x0000b40046027a23 */ /* 0x108fe20000010804 */
[----:B------:R-:W-:Y:S01]  /*11c70*/  FMNMX.FTZ R70, R0, R7, !PT ;  /* 0x0000000700467209 */ /* 0x000fe20007810000 */
[----:B------:R-:W-:Y:S02]  /*11c80*/  FFMA.FTZ R0, R74, c[0x0][0x2d0], -R4 ;  /* 0x0000b4004a007a23 */ /* 0x000fe40000010804 */
[----:B------:R2:W3:Y:S01]  /*11c90*/  MUFU.EX2 R232, R2 ;  /* 0x0000000200e87308 */ /* 0x0004e20000000800 */
[----:B------:R-:W-:Y:S01]  /*11ca0*/  FSETP.NEU.FTZ.AND P0, PT, R70, -INF , PT ;  /* 0xff8000004600780b */ /* 0x000fe20003f1d000 */
[----:B------:R-:W-:-:S06]  /*11cb0*/  IMAD.MOV.U32 R7, RZ, RZ, R120 ;  /* 0x000000ffff077224 */ /* 0x000fcc00078e0078 */
[----:B------:R4:W-:Y:S01]  /*11cc0*/  MUFU.EX2 R231, R0 ;  /* 0x0000000000e77308 */ /* 0x0009e20000000800 */
[----:B--2---:R-:W-:Y:S01]  /*11cd0*/  FMUL.FTZ R2, R70, c[0x0][0x2d0] ;  /* 0x0000b40046027a20 */ /* 0x004fe20000410000 */
[----:B---3--:R-:W-:-:S04]  /*11ce0*/  F2FP.PACK_AB R9, R232, R233 ;  /* 0x000000e9e809723e */ /* 0x008fc800000000ff */
[----:B------:R-:W-:Y:S02]  /*11cf0*/  FSEL R2, R2, RZ, P0 ;  /* 0x000000ff02027208 */ /* 0x000fe40000000000 */
[----:B------:R-:W-:Y:S01]  /*11d00*/  FSETP.NEU.FTZ.AND P0, PT, R3, -INF , PT ;  /* 0xff8000000300780b */ /* 0x000fe20003f1d000 */
[----:B----4-:R-:W-:Y:S02]  /*11d10*/  FFMA.FTZ R0, R105, c[0x0][0x2d0], -R4 ;  /* 0x0000b40069007a23 */ /* 0x010fe40000010804 */
[--C-:B------:R-:W-:Y:S02]  /*11d20*/  FFMA.FTZ R6, R111, c[0x0][0x2d0], -R2.reuse ;  /* 0x0000b4006f067a23 */ /* 0x100fe40000010802 */
[----:B------:R2:W3:Y:S08]  /*11d30*/  MUFU.EX2 R230, R0 ;  /* 0x0000000000e67308 */ /* 0x0004f00000000800 */
[----:B------:R-:W-:Y:S01]  /*11d40*/  MUFU.EX2 R224, R6 ;  /* 0x0000000600e07308 */ /* 0x000fe20000000800 */
[----:B--2---:R-:W-:Y:S01]  /*11d50*/  FFMA.FTZ R0, R66, c[0x0][0x2d0], -R2 ;  /* 0x0000b40042007a23 */ /* 0x004fe20000010802 */
[----:B---3--:R-:W-:Y:S01]  /*11d60*/  F2FP.PACK_AB R11, R230, R231 ;  /* 0x000000e7e60b723e */ /* 0x008fe200000000ff */
[----:B------:R-:W-:-:S05]  /*11d70*/  IMAD.MOV.U32 R66, RZ, RZ, R119 ;  /* 0x000000ffff427224 */ /* 0x000fca00078e0077 */
[----:B------:R2:W-:Y:S01]  /*11d80*/  MUFU.EX2 R228, R0 ;  /* 0x0000000000e47308 */ /* 0x0005e20000000800 */
[C---:B------:R-:W-:Y:S07]  /*11d90*/  HMMA.16816.F32 R56, R8.reuse, R156, R48 ;  /* 0x0000009c0838723c */ /* 0x040fee0000001830 */
[----:B------:R-:W-:Y:S01]  /*11da0*/  IMAD.MOV.U32 R51, RZ, RZ, R116 ;  /* 0x000000ffff337224 */ /* 0x000fe200078e0074 */
[----:B------:R-:W-:Y:S01]  /*11db0*/  HMMA.16816.F32 R52, R8, R158, R16 ;  /* 0x0000009e0834723c */ /* 0x000fe20000001810 */
[----:B--2---:R-:W-:-:S02]  /*11dc0*/  FFMA.FTZ R0, R73, c[0x0][0x2d0], -R2 ;  /* 0x0000b40049007a23 */ /* 0x004fc40000010802 */
[----:B------:R-:W-:Y:S02]  /*11dd0*/  IMAD.MOV.U32 R73, RZ, RZ, R118 ;  /* 0x000000ffff497224 */ /* 0x000fe400078e0076 */
[----:B------:R2:W3:Y:S03]  /*11de0*/  MUFU.EX2 R226, R0 ;  /* 0x0000000000e27308 */ /* 0x0004e60000000800 */
[C---:B-1----:R-:W-:Y:S08]  /*11df0*/  HMMA.16816.F32 R120, R8.reuse, R144, R40 ;  /* 0x000000900878723c */ /* 0x042ff00000001828 */
[----:B------:R-:W-:Y:S01]  /*11e00*/  HMMA.16816.F32 R132, R8, R146, R24 ;  /* 0x000000920884723c */ /* 0x000fe20000001818 */
[----:B--2---:R-:W-:-:S07]  /*11e10*/  FFMA.FTZ R0, R106, c[0x0][0x2d0], -R2 ;  /* 0x0000b4006a007a23 */ /* 0x004fce0000010802 */
[----:B------:R-:W-:Y:S01]  /*11e20*/  HMMA.16816.F32 R136, R8, R140, R28 ;  /* 0x0000008c0888723c */ /* 0x000fe2000000181c */
[----:B------:R1:W-:Y:S02]  /*11e30*/  MUFU.EX2 R227, R0 ;  /* 0x0000000000e37308 */ /* 0x0003e40000000800 */
[----:B-1----:R-:W-:-:S05]  /*11e40*/  FFMA.FTZ R0, R107, c[0x0][0x2d0], -R2 ;  /* 0x0000b4006b007a23 */ /* 0x002fca0000010802 */
[C---:B------:R-:W-:Y:S01]  /*11e50*/  HMMA.16816.F32 R104, R8.reuse, R152, R44 ;  /* 0x000000980868723c */ /* 0x040fe2000000182c */
[----:B------:R1:W2:Y:S07]  /*11e60*/  MUFU.EX2 R223, R0 ;  /* 0x0000000000df7308 */ /* 0x0002ae0000000800 */
[----:B------:R-:W-:Y:S01]  /*11e70*/  HMMA.16816.F32 R44, R8, R142, R12 ;  /* 0x0000008e082c723c */ /* 0x000fe2000000180c */
[----:B-1----:R-:W-:Y:S02]  /*11e80*/  FFMA.FTZ R0, R108, c[0x0][0x2d0], -R2 ;  /* 0x0000b4006c007a23 */ /* 0x002fe40000010802 */
[----:B------:R-:W-:-:S02]  /*11e90*/  IMAD.MOV.U32 R108, RZ, RZ, R117 ;  /* 0x000000ffff6c7224 */ /* 0x000fc400078e0075 */
[----:B------:R1:W-:Y:S03]  /*11ea0*/  MUFU.EX2 R225, R0 ;  /* 0x0000000000e17308 */ /* 0x0003e60000000800 */
[----:B------:R-:W-:Y:S07]  /*11eb0*/  HMMA.16816.F32 R116, R8, R154, R20 ;  /* 0x0000009a0874723c */ /* 0x000fee0000001814 */
[----:B---3--:R-:W-:-:S02]  /*11ec0*/  F2FP.PACK_AB R8, R226, R228 ;  /* 0x000000e4e208723e */ /* 0x008fc400000000ff */
[----:B--2---:R-:W-:Y:S01]  /*11ed0*/  F2FP.PACK_AB R10, R223, R227 ;  /* 0x000000e3df0a723e */ /* 0x004fe200000000ff */
[----:B-1----:R-:W-:-:S05]  /*11ee0*/  FMUL.FTZ R0, R3, c[0x0][0x2d0] ;  /* 0x0000b40003007a20 */ /* 0x002fca0000410000 */
[----:B------:R-:W-:-:S05]  /*11ef0*/  FSEL R0, R0, RZ, P0 ;  /* 0x000000ff00007208 */ /* 0x000fca0000000000 */
        /* <DEDUP_REMOVED lines=21> */
[----:B------:R-:W-:Y:S01]  /*12050*/  HMMA.16816.F32 R12, R8, R80, RZ ;  /* 0x00000050080c723c */ /* 0x000fe200000018ff */
[----:B------:R-:W-:Y:S02]  /*12060*/  IMAD.MOV.U32 R84, RZ, RZ, R69 ;  /* 0x000000ffff547224 */ /* 0x000fe400078e0045 */
[----:B------:R-:W-:-:S04]  /*12070*/  IMAD.MOV.U32 R85, RZ, RZ, R65 ;  /* 0x000000ffff557224 */ /* 0x000fc800078e0041 */
[----:B------:R-:W-:Y:S01]  /*12080*/  IMAD.MOV.U32 R81, RZ, RZ, R108 ;  /* 0x000000ffff517224 */ /* 0x000fe200078e006c */
[----:B------:R-:W-:Y:S01]  /*12090*/  HMMA.16816.F32 R32, R8, R82, RZ ;  /* 0x000000520820723c */ /* 0x000fe200000018ff */
[----:B-1----:R-:W-:-:S04]  /*120a0*/  FFMA.FTZ R6, R113, c[0x0][0x2d0], -R0 ;  /* 0x0000b40071067a23 */ /* 0x002fc80000010800 */
[----:B------:R1:W3:Y:S03]  /*120b0*/  MUFU.EX2 R74, R6 ;  /* 0x00000006004a7308 */ /* 0x0002e60000000800 */
[----:B------:R-:W-:Y:S01]  /*120c0*/  HMMA.16816.F32 R40, R8, R86, RZ ;  /* 0x000000560828723c */ /* 0x000fe200000018ff */
[----:B------:R-:W-:-:S06]  /*120d0*/  IMAD.MOV.U32 R83, RZ, RZ, R73 ;  /* 0x000000ffff537224 */ /* 0x000fcc00078e0049 */
[----:B------:R-:W-:Y:S01]  /*120e0*/  F2FP.PACK_AB R8, R224, R225 ;  /* 0x000000e1e008723e */ /* 0x000fe200000000ff */
[----:B------:R-:W-:Y:S01]  /*120f0*/  IMAD.MOV.U32 R87, RZ, RZ, R127 ;  /* 0x000000ffff577224 */ /* 0x000fe200078e007f */
[----:B--2---:R-:W-:Y:S01]  /*12100*/  F2FP.PACK_AB R10, R221, R222 ;  /* 0x000000dedd0a723e */ /* 0x004fe200000000ff */
[----:B------:R-:W-:Y:S02]  /*12110*/  IMAD.MOV.U32 R86, RZ, RZ, R126 ;  /* 0x000000ffff567224 */ /* 0x000fe400078e007e */
[--C-:B-1----:R-:W-:Y:S01]  /*12120*/  FFMA.FTZ R6, R114, c[0x0][0x2d0], -R0.reuse ;  /* 0x0000b40072067a23 */ /* 0x102fe20000010800 */
[----:B---3--:R-:W-:Y:S01]  /*12130*/  F2FP.PACK_AB R9, R74, R75 ;  /* 0x0000004b4a09723e */ /* 0x008fe200000000ff */
[----:B------:R-:W-:Y:S02]  /*12140*/  LDSM.16.MT88.4 R112, [R205+0x2000] ;  /* 0x00200000cd70783b */ /* 0x000fe40000004200 */
[----:B------:R1:W-:Y:S02]  /*12150*/  MUFU.EX2 R216, R6 ;  /* 0x0000000600d87308 */ /* 0x0003e40000000800 */
[----:B-1----:R-:W-:-:S06]  /*12160*/  FFMA.FTZ R6, R124, c[0x0][0x2d0], -R0 ;  /* 0x0000b4007c067a23 */ /* 0x002fcc0000010800 */
[----:B------:R1:W2:Y:S02]  /*12170*/  MUFU.EX2 R76, R6 ;  /* 0x00000006004c7308 */ /* 0x0002a40000000800 */
[----:B-1----:R-:W-:Y:S01]  /*12180*/  FFMA.FTZ R6, R187, c[0x0][0x2d0], -R5 ;  /* 0x0000b400bb067a23 */ /* 0x002fe20000010805 */
[----:B--2---:R-:W-:Y:S01]  /*12190*/  F2FP.PACK_AB R11, R76, R216 ;  /* 0x000000d84c0b723e */ /* 0x004fe200000000ff */
[----:B------:R-:W-:-:S04]  /*121a0*/  IMAD.MOV.U32 R187, RZ, RZ, R51 ;  /* 0x000000ffffbb7224 */ /* 0x000fc800078e0033 */
[----:B------:R1:W-:Y:S01]  /*121b0*/  MUFU.EX2 R78, R6 ;  /* 0x00000006004e7308 */ /* 0x0003e20000000800 */
[----:B------:R-:W-:Y:S01]  /*121c0*/  LDSM.16.MT88.4 R48, [R204+0x2000] ;  /* 0x00200000cc30783b */ /* 0x000fe20000004200 */
[C---:B------:R-:W-:Y:S08]  /*121d0*/  HMMA.16816.F32 R20, R8.reuse, R96, R20 ;  /* 0x000000600814723c */ /* 0x040ff00000001814 */
[----:B------:R-:W-:Y:S01]  /*121e0*/  HMMA.16816.F32 R36, R8, R98, R36 ;  /* 0x000000620824723c */ /* 0x000fe20000001824 */
[----:B------:R-:W2:Y:S01]  /*121f0*/  LDSM.16.MT88.4 R96, [R201+0x2000] ;  /* 0x00200000c960783b */ /* 0x000ea20000004200 */
[----:B-1----:R-:W-:-:S03]  /*12200*/  FFMA.FTZ R6, R186, c[0x0][0x2d0], -R5 ;  /* 0x0000b400ba067a23 */ /* 0x002fc60000010805 */
[----:B------:R-:W3:Y:S01]  /*12210*/  LDL.LU R186, [R1+0x4] ;  /* 0x0000040001ba7983 */ /* 0x000ee20000300800 */
[----:B------:R1:W-:Y:S02]  /*12220*/  MUFU.EX2 R79, R6 ;  /* 0x00000006004f7308 */ /* 0x0003e40000000800 */
[C---:B------:R-:W-:Y:S08]  /*12230*/  HMMA.16816.F32 R16, R8.reuse, R88, R16 ;  /* 0x000000580810723c */ /* 0x040ff00000001810 */
[----:B------:R-:W-:Y:S01]  /*12240*/  HMMA.16816.F32 R124, R8, R92, R12 ;  /* 0x0000005c087c723c */ /* 0x000fe2000000180c */
[----:B-1----:R-:W-:-:S02]  /*12250*/  FFMA.FTZ R6, R185, c[0x0][0x2d0], -R5 ;  /* 0x0000b400b9067a23 */ /* 0x002fc40000010805 */
[----:B------:R-:W-:-:S04]  /*12260*/  FFMA.FTZ R5, R184, c[0x0][0x2d0], -R5 ;  /* 0x0000b400b8057a23 */ /* 0x000fc80000010805 */
[----:B------:R1:W-:Y:S01]  /*12270*/  MUFU.EX2 R77, R5 ;  /* 0x00000005004d7308 */ /* 0x0003e20000000800 */
[----:B------:R-:W-:Y:S02]  /*12280*/  IMAD.MOV.U32 R184, RZ, RZ, R68 ;  /* 0x000000ffffb87224 */ /* 0x000fe400078e0044 */
[----:B-1----:R-:W-:-:S05]  /*12290*/  FFMA.FTZ R5, R151, c[0x0][0x2d0], -R4 ;  /* 0x0000b40097057a23 */ /* 0x002fca0000010804 */
[----:B------:R1:W-:Y:S01]  /*122a0*/  MUFU.EX2 R68, R5 ;  /* 0x0000000500447308 */ /* 0x0003e20000000800 */
[----:B------:R-:W-:Y:S02]  /*122b0*/  IMAD.MOV.U32 R185, RZ, RZ, R66 ;  /* 0x000000ffffb97224 */ /* 0x000fe400078e0042 */
[----:B-1----:R-:W-:-:S05]  /*122c0*/  FFMA.FTZ R5, R150, c[0x0][0x2d0], -R4 ;  /* 0x0000b40096057a23 */ /* 0x002fca0000010804 */
[----:B------:R1:W4:Y:S02]  /*122d0*/  MUFU.EX2 R69, R5 ;  /* 0x0000000500457308 */ /* 0x0003240000000800 */
[--C-:B-1----:R-:W-:Y:S02]  /*122e0*/  FFMA.FTZ R5, R149, c[0x0][0x2d0], -R4.reuse ;  /* 0x0000b40095057a23 */ /* 0x102fe40000010804 */
[----:B------:R-:W-:-:S04]  /*122f0*/  FFMA.FTZ R4, R130, c[0x0][0x2d0], -R4 ;  /* 0x0000b40082047a23 */ /* 0x000fc80000010804 */
[----:B------:R1:W-:Y:S02]  /*12300*/  MUFU.EX2 R67, R4 ;  /* 0x0000000400437308 */ /* 0x0003e40000000800 */
[----:B-1----:R-:W-:-:S06]  /*12310*/  FFMA.FTZ R4, R129, c[0x0][0x2d0], -R2 ;  /* 0x0000b40081047a23 */ /* 0x002fcc0000010802 */
[----:B------:R1:W-:Y:S02]  /*12320*/  MUFU.EX2 R66, R4 ;  /* 0x0000000400427308 */ /* 0x0003e40000000800 */
[----:B-1----:R-:W-:-:S06]  /*12330*/  FFMA.FTZ R4, R131, c[0x0][0x2d0], -R2 ;  /* 0x0000b40083047a23 */ /* 0x002fcc0000010802 */
[----:B------:R1:W-:Y:S02]  /*12340*/  MUFU.EX2 R65, R4 ;  /* 0x0000000400417308 */ /* 0x0003e40000000800 */
[----:B-1----:R-:W-:-:S06]  /*12350*/  FFMA.FTZ R4, R183, c[0x0][0x2d0], -R2 ;  /* 0x0000b400b7047a23 */ /* 0x002fcc0000010802 */
[----:B------:R1:W-:Y:S02]  /*12360*/  MUFU.EX2 R62, R4 ;  /* 0x00000004003e7308 */ /* 0x0003e40000000800 */
[----:B-1----:R-:W-:-:S06]  /*12370*/  FFMA.FTZ R4, R182, c[0x0][0x2d0], -R2 ;  /* 0x0000b400b6047a23 */ /* 0x002fcc0000010802 */
[----:B------:R1:W-:Y:S02]  /*12380*/  MUFU.EX2 R63, R4 ;  /* 0x00000004003f7308 */ /* 0x0003e40000000800 */
[----:B-1----:R-:W-:Y:S02]  /*12390*/  FFMA.FTZ R4, R128, c[0x0][0x2d0], -R0 ;  /* 0x0000b40080047a23 */ /* 0x002fe40000010800 */
[----:B------:R-:W1:Y:S04]  /*123a0*/  LDSM.16.MT88.4 R128, [R202+0x2000] ;  /* 0x00200000ca80783b */ /* 0x000e680000004200 */
[----:B------:R-:W5:Y:S08]  /*123b0*/  MUFU.EX2 R80, R6 ;  /* 0x0000000600507308 */ /* 0x000f700000000800 */
[----:B------:R-:W2:Y:S01]  /*123c0*/  MUFU.EX2 R73, R5 ;  /* 0x0000000500497308 */ /* 0x000ea20000000800 */
[----:B----4-:R-:W-:Y:S01]  /*123d0*/  F2FP.PACK_AB R149, R69, R68 ;  /* 0x000000444595723e */ /* 0x010fe200000000ff */
[C---:B------:R-:W-:Y:S06]  /*123e0*/  HMMA.16816.F32 R24, R8.reuse, R100, R24 ;  /* 0x000000640818723c */ /* 0x040fec0000001818 */
[----:B------:R4:W-:Y:S01]  /*123f0*/  MUFU.EX2 R60, R4 ;  /* 0x00000004003c7308 */ /* 0x0009e20000000800 */
[----:B-----5:R-:W-:Y:S01]  /*12400*/  F2FP.PACK_AB R150, R77, R80 ;  /* 0x000000504d96723e */ /* 0x020fe200000000ff */
[----:B------:R-:W-:Y:S01]  /*12410*/  HMMA.16816.F32 R28, R8, R90, R28 ;  /* 0x0000005a081c723c */ /* 0x000fe2000000181c */
[----:B--2---:R-:W-:-:S07]  /*12420*/  F2FP.PACK_AB R151, R67, R73 ;  /* 0x000000494397723e */ /* 0x004fce00000000ff */
[----:B------:R-:W-:Y:S01]  /*12430*/  HMMA.16816.F32 R32, R8, R94, R32 ;  /* 0x0000005e0820723c */ /* 0x000fe20000001820 */
[----:B----4-:R-:W-:Y:S01]  /*12440*/  FFMA.FTZ R4, R148, c[0x0][0x2d0], -R0 ;  /* 0x0000b40094047a23 */ /* 0x010fe20000010800 */
[----:B------:R-:W-:-:S06]  /*12450*/  F2FP.PACK_AB R148, R79, R78 ;  /* 0x0000004e4f94723e */ /* 0x000fcc00000000ff */
[----:B------:R-:W-:Y:S01]  /*12460*/  HMMA.16816.F32 R40, R8, R102, R40 ;  /* 0x000000660828723c */ /* 0x000fe20000001828 */
[----:B------:R2:W4:Y:S06]  /*12470*/  MUFU.EX2 R61, R4 ;  /* 0x00000004003d7308 */ /* 0x00052c0000000800 */
[----:B------:R-:W-:Y:S01]  /*12480*/  FFMA.FTZ R8, R197, c[0x0][0x2d0], -R2 ;  /* 0x0000b400c5087a23 */ /* 0x000fe20000010802 */
[C---:B------:R-:W-:Y:S08]  /*12490*/  HMMA.16816.F32 R88, R148.reuse, R96, R56 ;  /* 0x000000609458723c */ /* 0x040ff00000001838 */
[----:B------:R-:W-:Y:S01]  /*124a0*/  HMMA.16816.F32 R100, R148, R98, R52 ;  /* 0x000000629464723c */ /* 0x000fe20000001834 */
[----:B--2---:R-:W-:-:S04]  /*124b0*/  FFMA.FTZ R4, R180, c[0x0][0x2d0], -R0 ;  /* 0x0000b400b4047a23 */ /* 0x004fc80000010800 */
[----:B------:R2:W-:Y:S03]  /*124c0*/  MUFU.EX2 R56, R4 ;  /* 0x0000000400387308 */ /* 0x0005e60000000800 */
[C---:B------:R-:W-:Y:S08]  /*124d0*/  HMMA.16816.F32 R104, R148.reuse, R112, R104 ;  /* 0x000000709468723c */ /* 0x040ff00000001868 */
[C---:B------:R-:W-:Y:S08]  /*124e0*/  HMMA.16816.F32 R116, R148.reuse, R114, R116 ;  /* 0x000000729474723c */ /* 0x040ff00000001874 */
[----:B-1----:R-:W-:Y:S01]  /*124f0*/  HMMA.16816.F32 R120, R148, R128, R120 ;  /* 0x000000809478723c */ /* 0x002fe20000001878 */
[----:B--2---:R-:W-:-:S07]  /*12500*/  FFMA.FTZ R4, R181, c[0x0][0x2d0], -R0 ;  /* 0x0000b400b5047a23 */ /* 0x004fce0000010800 */
[C---:B------:R-:W-:Y:S01]  /*12510*/  HMMA.16816.F32 R132, R148.reuse, R130, R132 ;  /* 0x000000829484723c */ /* 0x040fe20000001884 */
[----:B------:R-:W1:Y:S07]  /*12520*/  MUFU.EX2 R52, R4 ;  /* 0x0000000400347308 */ /* 0x000e6e0000000800 */
[C---:B------:R-:W-:Y:S08]  /*12530*/  HMMA.16816.F32 R136, R148.reuse, R48, R136 ;  /* 0x000000309488723c */ /* 0x040ff00000001888 */
[----:B------:R-:W-:Y:S01]  /*12540*/  HMMA.16816.F32 R148, R148, R50, R44 ;  /* 0x000000329494723c */ /* 0x000fe2000000182c */
[----:B------:R2:W-:Y:S02]  /*12550*/  MUFU.EX2 R45, R8 ;  /* 0x00000008002d7308 */ /* 0x0005e40000000800 */
[----:B--2---:R-:W-:-:S06]  /*12560*/  FFMA.FTZ R8, R196, c[0x0][0x2d0], -R2 ;  /* 0x0000b400c4087a23 */ /* 0x004fcc0000010802 */
[----:B------:R2:W5:Y:S01]  /*12570*/  MUFU.EX2 R46, R8 ;  /* 0x00000008002e7308 */ /* 0x0005620000000800 */
[----:B------:R-:W-:Y:S02]  /*12580*/  IMAD.MOV.U32 R82, RZ, RZ, R7 ;  /* 0x000000ffff527224 */ /* 0x000fe400078e0007 */
[----:B--2---:R-:W-:-:S05]  /*12590*/  FFMA.FTZ R8, R195, c[0x0][0x2d0], -R2 ;  /* 0x0000b400c3087a23 */ /* 0x004fca0000010802 */
[----:B------:R2:W-:Y:S01]  /*125a0*/  MUFU.EX2 R47, R8 ;  /* 0x00000008002f7308 */ /* 0x0005e20000000800 */
[----:B------:R-:W-:Y:S02]  /*125b0*/  F2FP.PACK_AB R4, R65, R66 ;  /* 0x000000424104723e */ /* 0x000fe400000000ff */
[----:B------:R-:W-:Y:S02]  /*125c0*/  F2FP.PACK_AB R6, R63, R62 ;  /* 0x0000003e3f06723e */ /* 0x000fe400000000ff */
[----:B----4-:R-:W-:Y:S01]  /*125d0*/  F2FP.PACK_AB R5, R61, R60 ;  /* 0x0000003c3d05723e */ /* 0x010fe200000000ff */
[----:B--2---:R-:W-:-:S04]  /*125e0*/  FFMA.FTZ R8, R194, c[0x0][0x2d0], -R2 ;  /* 0x0000b400c2087a23 */ /* 0x004fc80000010802 */
[----:B------:R2:W4:Y:S01]  /*125f0*/  MUFU.EX2 R53, R8 ;  /* 0x0000000800357308 */ /* 0x0005220000000800 */
[----:B-1----:R-:W-:Y:S01]  /*12600*/  F2FP.PACK_AB R7, R52, R56 ;  /* 0x000000383407723e */ /* 0x002fe200000000ff */
[----:B--2---:R-:W-:-:S06]  /*12610*/  FFMA.FTZ R8, R193, c[0x0][0x2d0], -R2 ;  /* 0x0000b400c1087a23 */ /* 0x004fcc0000010802 */
[----:B------:R1:W-:Y:S01]  /*12620*/  MUFU.EX2 R54, R8 ;  /* 0x0000000800367308 */ /* 0x0003e20000000800 */
[----:B------:R-:W-:Y:S01]  /*12630*/  HMMA.16816.F32 R108, R4, R164, R16 ;  /* 0x000000a4046c723c */ /* 0x000fe20000001810 */
[----:B-1----:R-:W-:-:S06]  /*12640*/  FFMA.FTZ R8, R192, c[0x0][0x2d0], -R2 ;  /* 0x0000b400c0087a23 */ /* 0x002fcc0000010802 */
[----:B------:R1:W-:Y:S01]  /*12650*/  MUFU.EX2 R55, R8 ;  /* 0x0000000800377308 */ /* 0x0003e20000000800 */
[----:B------:R-:W-:Y:S01]  /*12660*/  HMMA.16816.F32 R16, R4, R166, R28 ;  /* 0x000000a60410723c */ /* 0x000fe2000000181c */
[----:B-1----:R-:W-:-:S06]  /*12670*/  FFMA.FTZ R8, R189, c[0x0][0x2d0], -R0 ;  /* 0x0000b400bd087a23 */ /* 0x002fcc0000010800 */
[----:B------:R1:W-:Y:S02]  /*12680*/  MUFU.EX2 R28, R8 ;  /* 0x00000008001c7308 */ /* 0x0003e40000000800 */
[----:B-1----:R-:W-:-:S06]  /*12690*/  FFMA.FTZ R8, R188, c[0x0][0x2d0], -R0 ;  /* 0x0000b400bc087a23 */ /* 0x002fcc0000010800 */
[----:B------:R1:W2:Y:S01]  /*126a0*/  MUFU.EX2 R29, R8 ;  /* 0x00000008001d7308 */ /* 0x0002a20000000800 */
[----:B------:R-:W-:Y:S01]  /*126b0*/  HMMA.16816.F32 R92, R4, R160, R20 ;  /* 0x000000a0045c723c */ /* 0x000fe20000001814 */
[----:B-1----:R-:W-:-:S06]  /*126c0*/  FFMA.FTZ R8, R190, c[0x0][0x2d0], -R0 ;  /* 0x0000b400be087a23 */ /* 0x002fcc0000010800 */
[----:B------:R1:W-:Y:S01]  /*126d0*/  MUFU.EX2 R31, R8 ;  /* 0x00000008001f7308 */ /* 0x0003e20000000800 */
[----:B------:R-:W-:Y:S01]  /*126e0*/  HMMA.16816.F32 R12, R4, R162, R36 ;  /* 0x000000a2040c723c */ /* 0x000fe20000001824 */
[----:B------:R-:W-:Y:S02]  /*126f0*/  IMAD.MOV.U32 R183, RZ, RZ, c[0x0][0x2c4] ;  /* 0x0000b100ffb77624 */ /* 0x000fe400078e00ff */
[----:B-1----:R-:W-:-:S04]  /*12700*/  FFMA.FTZ R8, R191, c[0x0][0x2d0], -R0 ;  /* 0x0000b400bf087a23 */ /* 0x002fc80000010800 */
[----:B------:R1:W1:Y:S01]  /*12710*/  MUFU.EX2 R30, R8 ;  /* 0x00000008001e7308 */ /* 0x0002620000000800 */
[----:B------:R-:W-:Y:S01]  /*12720*/  HMMA.16816.F32 R124, R4, R168, R124 ;  /* 0x000000a8047c723c */ /* 0x000fe2000000187c */
[----:B------:R-:W-:-:S07]  /*12730*/  ISETP.NE.AND P6, PT, R183, 0x1, PT ;  /* 0x00000001b700780c */ /* 0x000fce0003fc5270 */
[----:B------:R-:W-:Y:S01]  /*12740*/  HMMA.16816.F32 R32, R4, R170, R32 ;  /* 0x000000aa0420723c */ /* 0x000fe20000001820 */
[----:B-1----:R-:W-:-:S07]  /*12750*/  FFMA.FTZ R8, R199, c[0x0][0x2d0], -R2 ;  /* 0x0000b400c7087a23 */ /* 0x002fce0000010802 */
[C---:B------:R-:W-:Y:S01]  /*12760*/  HMMA.16816.F32 R20, R4.reuse, R172, R24 ;  /* 0x000000ac0414723c */ /* 0x040fe20000001818 */
[----:B------:R-:W-:Y:S01]  /*12770*/  FFMA.FTZ R2, R198, c[0x0][0x2d0], -R2 ;  /* 0x0000b400c6027a23 */ /* 0x000fe20000010802 */
[----:B------:R1:W-:Y:S06]  /*12780*/  MUFU.EX2 R44, R8 ;  /* 0x00000008002c7308 */ /* 0x0003ec0000000800 */
[----:B-1----:R-:W-:Y:S02]  /*12790*/  HMMA.16816.F32 R8, R4, R174, R40 ;  /* 0x000000ae0408723c */ /* 0x002fe40000001828 */
[----:B------:R1:W-:Y:S02]  /*127a0*/  MUFU.EX2 R40, R2 ;  /* 0x0000000200287308 */ /* 0x0003e40000000800 */
[----:B-1----:R-:W-:-:S06]  /*127b0*/  FFMA.FTZ R2, R176, c[0x0][0x2d0], -R0 ;  /* 0x0000b400b0027a23 */ /* 0x002fcc0000010800 */
[----:B------:R1:W1:Y:S01]  /*127c0*/  MUFU.EX2 R27, R2 ;  /* 0x00000002001b7308 */ /* 0x0002620000000800 */
[----:B-----5:R-:W-:Y:S02]  /*127d0*/  F2FP.PACK_AB R4, R46, R45 ;  /* 0x0000002d2e04723e */ /* 0x020fe400000000ff */
[----:B----4-:R-:W-:Y:S02]  /*127e0*/  F2FP.PACK_AB R6, R53, R47 ;  /* 0x0000002f3506723e */ /* 0x010fe400000000ff */
[----:B--2---:R-:W-:Y:S02]  /*127f0*/  F2FP.PACK_AB R5, R29, R28 ;  /* 0x0000001c1d05723e */ /* 0x004fe400000000ff */
[----:B------:R-:W-:Y:S01]  /*12800*/  F2FP.PACK_AB R7, R30, R31 ;  /* 0x0000001f1e07723e */ /* 0x000fe200000000ff */
[----:B-1----:R-:W-:-:S04]  /*12810*/  FFMA.FTZ R2, R179, c[0x0][0x2d0], -R0 ;  /* 0x0000b400b3027a23 */ /* 0x002fc80000010800 */
[----:B------:R1:W2:Y:S02]  /*12820*/  MUFU.EX2 R26, R2 ;  /* 0x00000002001a7308 */ /* 0x0002a40000000800 */
[----:B------:R-:W-:Y:S01]  /*12830*/  HMMA.16816.F32 R92, R4, R156, R92 ;  /* 0x0000009c045c723c */ /* 0x000fe2000000185c */
[--C-:B-1----:R-:W-:Y:S02]  /*12840*/  FFMA.FTZ R2, R178, c[0x0][0x2d0], -R0.reuse ;  /* 0x0000b400b2027a23 */ /* 0x102fe40000010800 */
[----:B------:R-:W-:-:S03]  /*12850*/  FFMA.FTZ R0, R177, c[0x0][0x2d0], -R0 ;  /* 0x0000b400b1007a23 */ /* 0x000fc60000010800 */
[----:B------:R1:W4:Y:S02]  /*12860*/  MUFU.EX2 R25, R2 ;  /* 0x0000000200197308 */ /* 0x0003240000000800 */
[C---:B------:R-:W-:Y:S06]  /*12870*/  HMMA.16816.F32 R12, R4.reuse, R158, R12 ;  /* 0x0000009e040c723c */ /* 0x040fec000000180c */
[----:B------:R5:W2:Y:S02]  /*12880*/  MUFU.EX2 R24, R0 ;  /* 0x0000000000187308 */ /* 0x000aa40000000800 */
[----:B------:R-:W-:Y:S01]  /*12890*/  HMMA.16816.F32 R108, R4, R152, R108 ;  /* 0x00000098046c723c */ /* 0x000fe2000000186c */
[----:B-1----:R-:W-:-:S07]  /*128a0*/  @P6 IMAD.HI.U32 R2, R184, c[0x0][0x2c8], RZ ;  /* 0x0000b200b8026a27 */ /* 0x002fce00078e00ff */
[----:B------:R-:W-:Y:S01]  /*128b0*/  HMMA.16816.F32 R16, R4, R154, R16 ;  /* 0x0000009a0410723c */ /* 0x000fe20000001810 */
[----:B-----5:R-:W-:-:S07]  /*128c0*/  IMAD.MOV.U32 R0, RZ, RZ, R184 ;  /* 0x000000ffff007224 */ /* 0x020fce00078e00b8 */
[----:B------:R-:W-:Y:S01]  /*128d0*/  HMMA.16816.F32 R124, R4, R144, R124 ;  /* 0x00000090047c723c */ /* 0x000fe2000000187c */
[----:B------:R-:W-:-:S07]  /*128e0*/  @P6 SHF.R.U32.HI R0, RZ, c[0x0][0x2cc], R2 ;  /* 0x0000b300ff006a19 */ /* 0x000fce0000011602 */
[----:B------:R-:W-:Y:S01]  /*128f0*/  HMMA.16816.F32 R32, R4, R146, R32 ;  /* 0x000000920420723c */ /* 0x000fe20000001820 */
[----:B---3--:R-:W-:-:S07]  /*12900*/  IMAD.IADD R2, R186, 0x1, R0 ;  /* 0x00000001ba027824 */ /* 0x008fce00078e0200 */
[----:B------:R-:W-:Y:S01]  /*12910*/  HMMA.16816.F32 R20, R4, R140, R20 ;  /* 0x0000008c0414723c */ /* 0x000fe20000001814 */
[----:B------:R-:W-:-:S07]  /*12920*/  FADD.FTZ R0, R64, R218 ;  /* 0x000000da40007221 */ /* 0x000fce0000010000 */
[----:B------:R-:W-:Y:S07]  /*12930*/  HMMA.16816.F32 R36, R4, R142, R8 ;  /* 0x0000008e0424723c */ /* 0x000fee0000001808 */
        /* <DEDUP_REMOVED lines=66> */
[----:B--2---:R-:W-:Y:S02]  /*12d60*/  FADD.FTZ R5, R26, R4 ;  /* 0x000000041a057221 */ /* 0x004fe40000010000 */
[----:B------:R-:W-:Y:S02]  /*12d70*/  FADD.FTZ R4, R80, R0 ;  /* 0x0000000050047221 */ /* 0x000fe40000010000 */
[----:B------:R-:W-:-:S02]  /*12d80*/  FADD.FTZ R0, R73, R6 ;  /* 0x0000000649007221 */ /* 0x000fc40000010000 */
[----:B------:R-:W-:Y:S02]  /*12d90*/  FADD.FTZ R6, R44, R7 ;  /* 0x000000072c067221 */ /* 0x000fe40000010000 */
[----:B------:R-:W-:Y:S02]  /*12da0*/  FADD.FTZ R7, R77, R4 ;  /* 0x000000044d077221 */ /* 0x000fe40000010000 */
[----:B------:R-:W-:Y:S02]  /*12db0*/  FADD.FTZ R0, R67, R0 ;  /* 0x0000000043007221 */ /* 0x000fe40000010000 */
[----:B----4-:R-:W-:Y:S01]  /*12dc0*/  FADD.FTZ R5, R25, R5 ;  /* 0x0000000519057221 */ /* 0x010fe20000010000 */
[----:B------:R-:W-:Y:S01]  /*12dd0*/  STL [R1+0x10], R7 ;  /* 0x0000100701007387 */ /* 0x000fe20000100800 */
[----:B------:R-:W-:-:S03]  /*12de0*/  FADD.FTZ R4, R40, R6 ;  /* 0x0000000628047221 */ /* 0x000fc60000010000 */
[----:B------:R1:W-:Y:S01]  /*12df0*/  STL [R1+0xc], R0 ;  /* 0x00000c0001007387 */ /* 0x0003e20000100800 */
[----:B------:R-:W-:-:S03]  /*12e00*/  IMAD.MOV.U32 R81, RZ, RZ, c[0x0][0x32c] ;  /* 0x0000cb00ff517624 */ /* 0x000fc600078e00ff */
[----:B------:R2:W-:Y:S02]  /*12e10*/  STL [R1+0x14], R4 ;  /* 0x0000140401007387 */ /* 0x0005e40000100800 */
[----:B------:R-:W-:Y:S02]  /*12e20*/  ISETP.GE.AND P6, PT, R81, 0x1, PT ;  /* 0x000000015100780c */ /* 0x000fe40003fc6270 */
[----:B------:R-:W-:Y:S02]  /*12e30*/  F2FP.PACK_AB R144, R55, R54 ;  /* 0x000000363790723e */ /* 0x000fe400000000ff */
[----:B------:R-:W-:Y:S02]  /*12e40*/  F2FP.PACK_AB R146, R40, R44 ;  /* 0x0000002c2892723e */ /* 0x000fe400000000ff */
[----:B------:R-:W-:Y:S01]  /*12e50*/  F2FP.PACK_AB R145, R26, R27 ;  /* 0x0000001b1a91723e */ /* 0x000fe200000000ff */
[----:B-1----:R-:W-:-:S05]  /*12e60*/  FADD.FTZ R0, R24, R5 ;  /* 0x0000000518007221 */ /* 0x002fca0000010000 */
[----:B------:R1:W-:Y:S01]  /*12e70*/  STL [R1+0x18], R0 ;  /* 0x0000180001007387 */ /* 0x0003e20000100800 */
[----:B------:R-:W-:Y:S02]  /*12e80*/  F2FP.PACK_AB R147, R24, R25 ;  /* 0x000000191893723e */ /* 0x000fe400000000ff */
[----:B------:R-:W-:-:S05]  /*12e90*/  IADD3 R216, R229, -0x2, RZ ;  /* 0xfffffffee5d87810 */ /* 0x000fca0007ffe0ff */
[----:B------:R-:W-:Y:S01]  /*12ea0*/  HMMA.16816.F32 R92, R144, R96, R92 ;  /* 0x00000060905c723c */ /* 0x000fe2000000185c */
[----:B--2---:R-:W-:-:S07]  /*12eb0*/  IADD3 R4, R2, c[0x0][0x328], RZ ;  /* 0x0000ca0002047a10 */ /* 0x004fce0007ffe0ff */
[C---:B------:R-:W-:Y:S08]  /*12ec0*/  HMMA.16816.F32 R108, R144.reuse, R112, R108 ;  /* 0x00000070906c723c */ /* 0x040ff0000000186c */
[C---:B------:R-:W-:Y:S08]  /*12ed0*/  HMMA.16816.F32 R124, R144.reuse, R128, R124 ;  /* 0x00000080907c723c */ /* 0x040ff0000000187c */
[C---:B------:R-:W-:Y:S08]  /*12ee0*/  HMMA.16816.F32 R96, R144.reuse, R98, R12 ;  /* 0x000000629060723c */ /* 0x040ff0000000180c */
[C---:B------:R-:W-:Y:S08]  /*12ef0*/  HMMA.16816.F32 R112, R144.reuse, R114, R16 ;  /* 0x000000729070723c */ /* 0x040ff00000001810 */
[C---:B------:R-:W-:Y:S08]  /*12f00*/  HMMA.16816.F32 R128, R144.reuse, R130, R32 ;  /* 0x000000829080723c */ /* 0x040ff00000001820 */
[C---:B------:R-:W-:Y:S08]  /*12f10*/  HMMA.16816.F32 R140, R144.reuse, R48, R20 ;  /* 0x00000030908c723c */ /* 0x040ff00000001814 */
[----:B------:R-:W-:Y:S01]  /*12f20*/  HMMA.16816.F32 R144, R144, R50, R36 ;  /* 0x000000329090723c */ /* 0x000fe20000001824 */
[----:B------:R-:W-:Y:S07]  /*12f30*/  @!P6 BRA `(.L_x_933) ;  /* 0x000001100000e947 */ /* 0x000fee0003800000 */
[C---:B-1----:R-:W-:Y:S01]  /*12f40*/  ISETP.GT.AND P0, PT, R2.reuse, RZ, PT ;  /* 0x000000ff0200720c */ /* 0x042fe20003f04270 */
        /* <DEDUP_REMOVED lines=10> */
.L_x_935:
[----:B------:R-:W-:-:S13]  /*12ff0*/  ISETP.NE.AND P0, PT, R5, 0x1, PT ;  /* 0x000000010500780c */ /* 0x000fda0003f05270 */
[----:B------:R-:W-:-:S05]  /*13000*/  @P0 IMAD.HI.U32 R2, R0, c[0x0][0x330], RZ ;  /* 0x0000cc0000020a27 */ /* 0x000fca00078e00ff */
[----:B------:R-:W-:Y:S02]  /*13010*/  @P0 SHF.R.U32.HI R0, RZ, c[0x0][0x334], R2 ;  /* 0x0000cd00ff000a19 */ /* 0x000fe40000011602 */
.L_x_936:
[----:B------:R-:W-:Y:S05]  /*13020*/  BSYNC B0 ;  /* 0x0000000000007941 */ /* 0x000fea0003800000 */
.L_x_934:
[----:B------:R-:W-:-:S05]  /*13030*/  IMAD R0, R0, R5, c[0x0][0x32c] ;  /* 0x0000cb0000007624 */ /* 0x000fca00078e0205 */
[----:B------:R-:W-:-:S04]  /*13040*/  IMNMX R4, R4, R0, PT ;  /* 0x0000000004047217 */ /* 0x000fc80003800200 */
.L_x_933:
[----:B-1----:R-:W2:Y:S01]  /*13050*/  LDL R5, [R1+0x8] ;  /* 0x0000080001057983 */ /* 0x002ea20000100800 */
[----:B------:R-:W-:-:S05]  /*13060*/  IMAD.HI R0, R4, 0x66666667, RZ ;  /* 0x6666666704007827 */ /* 0x000fca00078e02ff */
[----:B------:R-:W-:-:S04]  /*13070*/  SHF.R.U32.HI R2, RZ, 0x1f, R0 ;  /* 0x0000001fff027819 */ /* 0x000fc80000011600 */
[----:B------:R-:W-:-:S04]  /*13080*/  LEA.HI.SX32 R0, R0, R2, 0x1b ;  /* 0x0000000200007211 */ /* 0x000fc800078fdaff */
[----:B--2---:R-:W-:-:S04]  /*13090*/  IMNMX R5, R5, R0, !PT ;  /* 0x0000000005057217 */ /* 0x004fc80007800200 */
[----:B------:R-:W-:Y:S01]  /*130a0*/  ISETP.GE.AND P0, PT, R216, R5, PT ;  /* 0x00000005d800720c */ /* 0x000fe20003f06270 */
[----:B------:R1:W-:-:S12]  /*130b0*/  STL [R1], R5 ;  /* 0x0000000501007387 */ /* 0x0003d80000100800 */
[----:B------:R-:W-:Y:S05]  /*130c0*/  @!P0 BRA `(.L_x_937) ;  /* 0x0000575000008947 */ /* 0x000fea0003800000 */
[----:B------:R-:W-:Y:S01]  /*130d0*/  IMAD.MOV.U32 R85, RZ, RZ, R71 ;  /* 0x000000ffff557224 */ /* 0x000fe200078e0047 */
[----:B------:R-:W-:Y:S01]  /*130e0*/  MOV R87, R3 ;  /* 0x0000000300577202 */ /* 0x000fe20000000f00 */
[----:B------:R-:W-:Y:S01]  /*130f0*/  IMAD.MOV.U32 R84, RZ, RZ, R72 ;  /* 0x000000ffff547224 */ /* 0x000fe200078e0048 */
[----:B------:R-:W-:Y:S02]  /*13100*/  MOV R86, R70 ;  /* 0x0000004600567202 */ /* 0x000fe40000000f00 */
.L_x_954:
[----:B------:R-:W2:Y:S01]  /*13110*/  LDL R232, [R1+0x8] ;  /* 0x0000080001e87983 */ /* 0x000ea20000100800 */
[----:B------:R-:W-:Y:S04]  /*13120*/  DEPBAR.LE SB0, 0x0 ;  /* 0x000080000000791a */ /* 0x000fe80000000000 */
[----:B------:R-:W2:Y:S01]  /*13130*/  LDL R174, [R1+0x40] ;  /* 0x0000400001ae7983 */ /* 0x000ea20000100800 */
[----:B------:R-:W-:Y:S01]  /*13140*/  WARPSYNC 0xffffffff ;  /* 0xffffffff00007948 */ /* 0x000fe20003800000 */
[----:B------:R-:W-:Y:S02]  /*13150*/  ULDC UR4, c[0x0][0x324] ;  /* 0x0000c90000047ab9 */ /* 0x000fe40000000800 */
[----:B------:R-:W2:Y:S01]  /*13160*/  LDL.64 R172, [R1+0x30] ;  /* 0x0000300001ac7983 */ /* 0x000ea20000100a00 */
[----:B------:R-:W-:Y:S05]  /*13170*/  ULOP3.LUT UR4, URZ, UR4, URZ, 0x33, !UPT ;  /* 0x000000043f047292 */ /* 0x000fea000f8e333f */
[----:B------:R-:W-:Y:S08]  /*13180*/  BAR.SYNC.DEFER_BLOCKING 0x0 ;  /* 0x0000000000007b1d */ /* 0x000ff00000010000 */
[----:B------:R-:W-:Y:S08]  /*13190*/  LDSM.16.M88.4 R80, [R207] ;  /* 0x00000000cf50783b */ /* 0x000ff00000000200 */
[----:B------:R-:W4:Y:S08]  /*131a0*/  LDSM.16.M88.4 R16, [R200] ;  /* 0x00000000c810783b */ /* 0x000f300000000200 */
        /* <DEDUP_REMOVED lines=37> */
[----:B------:R-:W-:Y:S01]  /*13400*/  @!P0 SHF.R.S32.HI R0, RZ, 0x1f, R216 ;  /* 0x0000001fff008819 */ /* 0x000fe200000114d8 */
[----:B------:R-:W-:Y:S01]  /*13410*/  @!P0 IMAD.WIDE.U32 R2, R216, c[0x0][0x208], RZ ;  /* 0x00008200d8028a25 */ /* 0x000fe200078e00ff */
[----:B------:R-:W-:Y:S02]  /*13420*/  @!P0 MOV R173, R174 ;  /* 0x000000ae00ad8202 */ /* 0x000fe40000000f00 */
[-C--:B------:R-:W-:Y:S01]  /*13430*/  HMMA.16816.F32 R12, R164, R162.reuse, R12 ;  /* 0x000000a2a40c723c */ /* 0x080fe2000000180c */
[----:B------:R-:W-:Y:S03]  /*13440*/  @!P0 MOV R174, c[0x0][0x208] ;  /* 0x0000820000ae8a02 */ /* 0x000fe60000000f00 */
[----:B------:R-:W-:Y:S02]  /*13450*/  @!P0 IMAD R0, R0, c[0x0][0x208], RZ ;  /* 0x0000820000008a24 */ /* 0x000fe400078e02ff */
[----:B------:R-:W-:Y:S02]  /*13460*/  @!P0 IMAD.WIDE.U32 R172, R2, 0x50, R172 ;  /* 0x0000005002ac8825 */ /* 0x000fe400078e00ac */
[C---:B------:R-:W-:Y:S01]  /*13470*/  HMMA.16816.F32 R16, R156.reuse, R162, R16 ;  /* 0x000000a29c10723c */ /* 0x040fe20000001810 */
[----:B------:R-:W2:Y:S03]  /*13480*/  LDSM.16.M88.4 R160, [R213] ;  /* 0x00000000d5a0783b */ /* 0x000ea60000000200 */
[----:B------:R-:W-:Y:S01]  /*13490*/  @!P0 IMAD R0, R216, c[0x0][0x20c], R0 ;  /* 0x00008300d8008a24 */ /* 0x000fe200078e0200 */
[----:B------:R-:W-:Y:S03]  /*134a0*/  @!P0 LEA R2, P1, R172, c[0x0][0x1f8], 0x1 ;  /* 0x00007e00ac028a11 */ /* 0x000fe600078208ff */
[-C--:B------:R-:W-:Y:S04]  /*134b0*/  HMMA.16816.F32 R20, R156, R168.reuse, R20 ;  /* 0x000000a89c14723c */ /* 0x080fe80000001814 */
[----:B------:R-:W-:Y:S04]  /*134c0*/  @!P0 IADD3 R0, R3, R0, RZ ;  /* 0x0000000003008210 */ /* 0x000fe80007ffe0ff */
[C---:B------:R-:W-:Y:S04]  /*134d0*/  HMMA.16816.F32 R24, R164.reuse, R168, R24 ;  /* 0x000000a8a418723c */ /* 0x040fe80000001818 */
[----:B------:R-:W-:Y:S03]  /*134e0*/  @!P0 IMAD R0, R0, 0x50, RZ ;  /* 0x0000005000008824 */ /* 0x000fe600078e02ff */
[----:B------:R-:W-:Y:S01]  /*134f0*/  @!P0 MOV R168, 0x5 ;  /* 0x0000000500a88802 */ /* 0x000fe20000000f00 */
[-C--:B------:R-:W-:Y:S04]  /*13500*/  HMMA.16816.F32 R28, R164, R170.reuse, R28 ;  /* 0x000000aaa41c723c */ /* 0x080fe8000000181c */
[----:B------:R-:W-:Y:S02]  /*13510*/  @!P0 IADD3 R3, R173, R0, RZ ;  /* 0x00000000ad038210 */ /* 0x000fe40007ffe0ff */
[----:B------:R-:W-:Y:S02]  /*13520*/  @!P0 SHF.L.U32 R169, R174, 0x5, RZ ;  /* 0x00000005aea98819 */ /* 0x000fe400000006ff */
[----:B------:R-:W-:Y:S01]  /*13530*/  @!P0 LEA.HI.X R3, R172, c[0x0][0x1fc], R3, 0x1, P1 ;  /* 0x00007f00ac038a11 */ /* 0x000fe200008f0c03 */
[C---:B------:R-:W-:Y:S04]  /*13540*/  HMMA.16816.F32 R32, R156.reuse, R170, R32 ;  /* 0x000000aa9c20723c */ /* 0x040fe80000001820 */
[----:B------:R-:W-:Y:S02]  /*13550*/  @!P0 SHF.L.U64.HI R0, R174, R168, c[0x0][0x20c] ;  /* 0x00008300ae008619 */ /* 0x000fe400000102a8 */
[----:B------:R-:W4:Y:S01]  /*13560*/  LDSM.16.M88.4 R172, [R212] ;  /* 0x00000000d4ac783b */ /* 0x000f220000000200 */
[-C--:B------:R-:W-:Y:S01]  /*13570*/  @!P0 IADD3 R178, P2, R2, R169.reuse, RZ ;  /* 0x000000a902b28210 */ /* 0x080fe20007f5e0ff */
[-C--:B-1----:R-:W-:Y:S04]  /*13580*/  HMMA.16816.F32 R36, R156, R152.reuse, R36 ;  /* 0x000000989c24723c */ /* 0x082fe80000001824 */
[-C--:B------:R-:W-:Y:S02]  /*13590*/  @!P0 IADD3.X R179, R3, R0.reuse, RZ, P2, !PT ;  /* 0x0000000003b38210 */ /* 0x080fe400017fe4ff */
[----:B------:R-:W-:Y:S01]  /*135a0*/  @!PT LDS RZ, [RZ] ;  /* 0x00000000fffff984 */ /* 0x000fe20000000800 */
[----:B------:R-:W-:Y:S01]  /*135b0*/  @!PT LDS RZ, [RZ] ;  /* 0x00000000fffff984 */ /* 0x000fe20000000800 */
[----:B------:R-:W-:Y:S01]  /*135c0*/  @!PT LDS RZ, [RZ] ;  /* 0x00000000fffff984 */ /* 0x000fe20000000800 */
[----:B------:R1:W-:Y:S01]  /*135d0*/  @!P0 LDGSTS.E.BYPASS.LTC128B.128 [R219+0x100], [R2.64], !P4 ;  /* 0x0010000002db8fae */ /* 0x0003e2000e101d48 */
[-C--:B------:R-:W-:Y:S01]  /*135e0*/  @!P0 IADD3 R176, P1, R178, R169.reuse, RZ ;  /* 0x000000a9b2b08210 */ /* 0x080fe20007f3e0ff */
[C---:B------:R-:W-:Y:S04]  /*135f0*/  HMMA.16816.F32 R40, R164.reuse, R152, R40 ;  /* 0x00000098a428723c */ /* 0x040fe80000001828 */
[-C--:B------:R-:W-:Y:S02]  /*13600*/  @!P0 IADD3.X R177, R179, R0.reuse, RZ, P1, !PT ;  /* 0x00000000b3b18210 */ /* 0x080fe40000ffe4ff */
[----:B------:R5:W-:Y:S01]  /*13610*/  @!P0 LDGSTS.E.BYPASS.LTC128B.128 [R219+0x900], [R178.64], !P4 ;  /* 0x00900000b2db8fae */ /* 0x000be2000e101d48 */
[-C--:B------:R-:W-:Y:S01]  /*13620*/  @!P0 IADD3 R168, P2, R176, R169.reuse, RZ ;  /* 0x000000a9b0a88210 */ /* 0x080fe20007f5e0ff */
[-C--:B------:R-:W-:Y:S06]  /*13630*/  HMMA.16816.F32 R44, R164, R154.reuse, R44 ;  /* 0x0000009aa42c723c */ /* 0x080fec000000182c */
[----:B------:R5:W-:Y:S02]  /*13640*/  @!P0 LDGSTS.E.BYPASS.LTC128B.128 [R219+0x1100], [R176.64], !P4 ;  /* 0x01100000b0db8fae */ /* 0x000be4000e101d48 */
[C---:B------:R-:W-:Y:S08]  /*13650*/  HMMA.16816.F32 R48, R156.reuse, R154, R48 ;  /* 0x0000009a9c30723c */ /* 0x040ff00000001830 */
[-C--:B--2---:R-:W-:Y:S04]  /*13660*/  HMMA.16816.F32 R52, R156, R160.reuse, R52 ;  /* 0x000000a09c34723c */ /* 0x084fe80000001834 */
[----:B-1----:R-:W-:Y:S02]  /*13670*/  @!P0 IADD3 R2, P1, R168, R169, RZ ;  /* 0x000000a9a8028210 */ /* 0x002fe40007f3e0ff */
[-C--:B------:R-:W-:Y:S02]  /*13680*/  @!P0 IADD3.X R169, R177, R0.reuse, RZ, P2, !PT ;  /* 0x00000000b1a98210 */ /* 0x080fe400017fe4ff */
[C---:B------:R-:W-:Y:S03]  /*13690*/  HMMA.16816.F32 R56, R164.reuse, R160, R56 ;  /* 0x000000a0a438723c */ /* 0x040fe60000001838 */
[----:B------:R1:W-:Y:S01]  /*136a0*/  @!P0 LDGSTS.E.BYPASS.LTC128B.128 [R219+0x1900], [R168.64], !P4 ;  /* 0x01900000a8db8fae */ /* 0x0003e2000e101d48 */
[----:B------:R-:W-:Y:S04]  /*136b0*/  @!P0 IADD3.X R3, R169, R0, RZ, P1, !PT ;  /* 0x00000000a9038210 */ /* 0x000fe80000ffe4ff */
[-C--:B------:R-:W-:Y:S03]  /*136c0*/  HMMA.16816.F32 R60, R164, R162.reuse, R60 ;  /* 0x000000a2a43c723c */ /* 0x080fe6000000183c */
[----:B------:R2:W-:Y:S01]  /*136d0*/  @!P0 LDGSTS.E.BYPASS.LTC128B.128 [R219+0x2100], [R2.64], !P4 ;  /* 0x0210000002db8fae */ /* 0x0005e2000e101d48 */
[----:B------:R-:W-:Y:S04]  /*136e0*/  ISETP.GT.AND P0, PT, R216, R232, PT ;  /* 0x000000e8d800720c */ /* 0x000fe80003f04270 */
[C---:B------:R-:W-:Y:S03]  /*136f0*/  HMMA.16816.F32 R64, R156.reuse, R162, R64 ;  /* 0x000000a29c40723c */ /* 0x040fe60000001840 */
[----:B-----5:R-:W-:Y:S05]  /*13700*/  LDSM.16.M88.4 R176, [R206] ;  /* 0x00000000ceb0783b */ /* 0x020fea0000000200 */
[-C--:B----4-:R-:W-:Y:S03]  /*13710*/  HMMA.16816.F32 R68, R156, R172.reuse, R68 ;  /* 0x000000ac9c44723c */ /* 0x090fe60000001844 */
[----:B------:R-:W-:Y:S05]  /*13720*/  LDSM.16.M88.4 R180, [R208+0x2000] ;  /* 0x00200000d0b4783b */ /* 0x000fea0000000200 */
[C---:B------:R-:W-:Y:S03]  /*13730*/  HMMA.16816.F32 R72, R164.reuse, R172, R72 ;  /* 0x000000aca448723c */ /* 0x040fe60000001848 */
[----:B-1----:R-:W1:Y:S05]  /*13740*/  LDSM.16.M88.4 R168, [R208] ;  /* 0x00000000d0a8783b */ /* 0x002e6a0000000200 */
[-C--:B------:R-:W-:Y:S03]  /*13750*/  HMMA.16816.F32 R76, R164, R174.reuse, R76 ;  /* 0x000000aea44c723c */ /* 0x080fe6000000184c */
[----:B------:R-:W4:Y:S05]  /*13760*/  LDSM.16.M88.4 R184, [R206+0x800] ;  /* 0x00080000ceb8783b */ /* 0x000f2a0000000200 */
[----:B------:R-:W-:Y:S03]  /*13770*/  HMMA.16816.F32 R80, R156, R174, R80 ;  /* 0x000000ae9c50723c */ /* 0x000fe60000001850 */
[----:B------:R-:W5:Y:S08]  /*13780*/  LDSM.16.M88.4 R152, [R206+0x1000] ;  /* 0x00100000ce98783b */ /* 0x000f700000000200 */
[----:B------:R-:W2:Y:S08]  /*13790*/  LDSM.16.M88.4 R188, [R206+0x1800] ;  /* 0x00180000cebc783b */ /* 0x000eb00000000200 */
[----:B------:R-:W2:Y:S01]  /*137a0*/  LDSM.16.M88.4 R192, [R206+0x2000] ;  /* 0x00200000cec0783b */ /* 0x000ea20000000200 */
[-C--:B-1----:R-:W-:Y:S07]  /*137b0*/  HMMA.16816.F32 R4, R168, R176.reuse, R4 ;  /* 0x000000b0a804723c */ /* 0x082fee0000001804 */
[----:B------:R-:W-:Y:S01]  /*137c0*/  LDSM.16.M88.4 R160, [R209] ;  /* 0x00000000d1a0783b */ /* 0x000fe20000000200 */
[C---:B------:R-:W-:Y:S07]  /*137d0*/  HMMA.16816.F32 R8, R180.reuse, R176, R8 ;  /* 0x000000b0b408723c */ /* 0x040fee0000001808 */
[----:B------:R-:W1:Y:S01]  /*137e0*/  LDSM.16.M88.4 R196, [R203] ;  /* 0x00000000cbc4783b */ /* 0x000e620000000200 */
[-C--:B------:R-:W-:Y:S07]  /*137f0*/  HMMA.16816.F32 R12, R180, R178.reuse, R12 ;  /* 0x000000b2b40c723c */ /* 0x080fee000000180c */
[----:B------:R-:W1:Y:S01]  /*13800*/  LDSM.16.M88.4 R156, [R209+0x2000] ;  /* 0x00200000d19c783b */ /* 0x000e620000000200 */
[C---:B------:R-:W-:Y:S07]  /*13810*/  HMMA.16816.F32 R16, R168.reuse, R178, R16 ;  /* 0x000000b2a810723c */ /* 0x040fee0000001810 */
[----:B------:R-:W0:Y:S01]  /*13820*/  LDGDEPBAR ;  /* 0x00000000000079af */ /* 0x000e220000000000 */
        /* <DEDUP_REMOVED lines=22> */
[----:B------:R-:W-:Y:S02]  /*13990*/  FMUL.FTZ R3, R10, c[0x0][0x320] ;  /* 0x0000c8000a037a20 */ /* 0x000fe40000410000 */
[----:B------:R-:W-:Y:S04]  /*139a0*/  FMUL.FTZ R2, R11, c[0x0][0x320] ;  /* 0x0000c8000b027a20 */ /* 0x000fe80000410000 */
[----:B------:R-:W4:Y:S10]  /*139b0*/  MUFU.TANH R227, R3 ;  /* 0x0000000300e37308 */ /* 0x000f340000002400 */
[----:B------:R-:W2:Y:S01]  /*139c0*/  MUFU.TANH R226, R2 ;  /* 0x0000000200e27308 */ /* 0x000ea20000002400 */
        /* <DEDUP_REMOVED lines=38> */
[----:B---3--:R-:W-:Y:S01]  /*13c30*/  @P0 MOV R5, R217 ;  /* 0x000000d900050202 */ /* 0x008fe20000000f00 */
[-C--:B------:R-:W-:Y:S01]  /*13c40*/  HMMA.16816.F32 R60, R156, R6.reuse, R60 ;  /* 0x000000069c3c723c */ /* 0x080fe2000000183c */
[----:B------:R-:W-:Y:S02]  /*13c50*/  MOV R217, c[0x0][0x2c4] ;  /* 0x0000b10000d97a02 */ /* 0x000fe40000000f00 */
[----:B------:R1:W3:Y:S02]  /*13c60*/  MUFU.TANH R224, R0 ;  /* 0x0000000000e07308 */ /* 0x0002e40000002400 */
[----:B------:R-:W-:Y:S03]  /*13c70*/  ISETP.NE.AND P3, PT, R217, 0x1, PT ;  /* 0x00000001d900780c */ /* 0x000fe60003f65270 */
[C---:B------:R-:W-:Y:S05]  /*13c80*/  HMMA.16816.F32 R64, R160.reuse, R6, R64 ;  /* 0x00000006a040723c */ /* 0x040fea0000001840 */
[----:B------:R3:W3:Y:S02]  /*13c90*/  MUFU.TANH R182, R2 ;  /* 0x0000000200b67308 */ /* 0x0006e40000002400 */
[----:B------:R-:W-:Y:S01]  /*13ca0*/  @P0 MOV R7, c[0x0][0x1e0] ;  /* 0x0000780000070a02 */ /* 0x000fe20000000f00 */
[-C--:B-----5:R-:W-:Y:S04]  /*13cb0*/  HMMA.16816.F32 R68, R160, R8.reuse, R68 ;  /* 0x00000008a044723c */ /* 0x0a0fe80000001844 */
[----:B--2---:R-:W-:Y:S04]  /*13cc0*/  FMUL.FTZ R3, R58, c[0x0][0x320] ;  /* 0x0000c8003a037a20 */ /* 0x004fe80000410000 */
[----:B------:R2:W2:Y:S01]  /*13cd0*/  MUFU.TANH R167, R3 ;  /* 0x0000000300a77308 */ /* 0x0004a20000002400 */
[C---:B------:R-:W-:Y:S04]  /*13ce0*/  HMMA.16816.F32 R72, R156.reuse, R8, R72 ;  /* 0x000000089c48723c */ /* 0x040fe80000001848 */
[----:B-1----:R-:W-:Y:S04]  /*13cf0*/  FMUL.FTZ R0, R15, c[0x0][0x320] ;  /* 0x0000c8000f007a20 */ /* 0x002fe80000410000 */
[-C--:B------:R-:W-:Y:S01]  /*13d00*/  HMMA.16816.F32 R76, R156, R10.reuse, R76 ;  /* 0x0000000a9c4c723c */ /* 0x080fe2000000184c */
[----:B------:R1:W1:Y:S03]  /*13d10*/  MUFU.TANH R223, R0 ;  /* 0x0000000000df7308 */ /* 0x0002660000002400 */
[----:B---3--:R-:W-:Y:S04]  /*13d20*/  FMUL.FTZ R2, R59, c[0x0][0x320] ;  /* 0x0000c8003b027a20 */ /* 0x008fe80000410000 */
[----:B------:R-:W-:Y:S03]  /*13d30*/  HMMA.16816.F32 R80, R160, R10, R80 ;  /* 0x0000000aa050723c */ /* 0x000fe60000001850 */
[----:B------:R3:W3:Y:S11]  /*13d40*/  MUFU.TANH R166, R2 ;  /* 0x0000000200a67308 */ /* 0x0006f60000002400 */
[----:B------:R-:W-:Y:S02]  /*13d50*/  @!UPT UIADD3 URZ, URZ, URZ, URZ ;  /* 0x0000003f3f3ff290 */ /* 0x000fe4000fffe03f */
[----:B--2---:R-:W-:Y:S02]  /*13d60*/  FMUL.FTZ R3, R76, c[0x0][0x320] ;  /* 0x0000c8004c037a20 */ /* 0x004fe40000410000 */
[----:B-1----:R-:W-:Y:S02]  /*13d70*/  FMUL.FTZ R0, R16, c[0x0][0x320] ;  /* 0x0000c80010007a20 */ /* 0x002fe40000410000 */
[----:B------:R-:W-:Y:S02]  /*13d80*/  FMUL.FTZ R6, R79, c[0x0][0x320] ;  /* 0x0000c8004f067a20 */ /* 0x000fe40000410000 */
[----:B------:R1:W2:Y:S02]  /*13d90*/  MUFU.TANH R175, R0 ;  /* 0x0000000000af7308 */ /* 0x0002a40000002400 */
[----:B------:R-:W-:Y:S02]  /*13da0*/  FMUL.FTZ R9, R80, c[0x0][0x320] ;  /* 0x0000c80050097a20 */ /* 0x000fe40000410000 */
[----:B---3--:R-:W-:Y:S02]  /*13db0*/  FMUL.FTZ R2, R75, c[0x0][0x320] ;  /* 0x0000c8004b027a20 */ /* 0x008fe40000410000 */
[----:B-1----:R-:W-:Y:S04]  /*13dc0*/  FMUL.FTZ R0, R17, c[0x0][0x320] ;  /* 0x0000c80011007a20 */ /* 0x002fe80000410000 */
        /* <DEDUP_REMOVED lines=10> */
[----:B------:R-:W1:Y:S10]  /*13e70*/  MUFU.TANH R22, R9 ;  /* 0x0000000900167308 */ /* 0x000e740000002400 */
        /* <DEDUP_REMOVED lines=62> */
[----:B-----5:R-:W-:Y:S02]  /*14260*/  FMUL.FTZ R0, R57, c[0x0][0x320] ;  /* 0x0000c80039007a20 */ /* 0x020fe40000410000 */
[----:B------:R-:W5:Y:S06]  /*14270*/  LDL R57, [R1+0x24] ;  /* 0x0000240001397983 */ /* 0x000f6c0000100800 */
[----:B------:R1:W1:Y:S02]  /*14280*/  MUFU.TANH R55, R0 ;  /* 0x0000000000377308 */ /* 0x0002640000002400 */
[----:B-1----:R-:W-:Y:S02]  /*14290*/  FMUL.FTZ R0, R60, c[0x0][0x320] ;  /* 0x0000c8003c007a20 */ /* 0x002fe40000410000 */
[----:B------:R-:W2:Y:S06]  /*142a0*/  LDL R60, [R1+0x1c] ;  /* 0x00001c00013c7983 */ /* 0x000eac0000100800 */
[----:B------:R1:W1:Y:S02]  /*142b0*/  MUFU.TANH R53, R0 ;  /* 0x0000000000357308 */ /* 0x0002640000002400 */
[----:B-1----:R-:W-:Y:S08]  /*142c0*/  FMUL.FTZ R0, R61, c[0x0][0x320] ;  /* 0x0000c8003d007a20 */ /* 0x002ff00000410000 */
[----:B------:R1:W1:Y:S02]  /*142d0*/  MUFU.TANH R52, R0 ;  /* 0x0000000000347308 */ /* 0x0002640000002400 */
[----:B-1----:R-:W-:Y:S02]  /*142e0*/  FMUL.FTZ R0, R62, c[0x0][0x320] ;  /* 0x0000c8003e007a20 */ /* 0x002fe40000410000 */
[----:B------:R-:W2:Y:S06]  /*142f0*/  LDL R62, [R1+0x20] ;  /* 0x00002000013e7983 */ /* 0x000eac0000100800 */
        /* <DEDUP_REMOVED lines=10> */
[----:B-1----:R-:W-:Y:S08]  /*143a0*/  FMUL.FTZ R0, R67, c[0x0][0x320] ;  /* 0x0000c80043007a20 */ /* 0x002ff00000410000 */
[----:B------:R-:W1:Y:S10]  /*143b0*/  MUFU.TANH R67, R6 ;  /* 0x0000000600437308 */ /* 0x000e740000002400 */
[----:B------:R1:W1:Y:S02]  /*143c0*/  MUFU.TANH R45, R0 ;  /* 0x00000000002d7308 */ /* 0x0002640000002400 */
[----:B-1----:R-:W-:Y:S01]  /*143d0*/  FMUL.FTZ R0, R68, c[0x0][0x320] ;  /* 0x0000c80044007a20 */ /* 0x002fe20000410000 */
[----:B------:R-:W-:Y:S07]  /*143e0*/  MOV R68, c[0x0][0x32c] ;  /* 0x0000cb0000447a02 */ /* 0x000fee0000000f00 */
[----:B------:R1:W1:Y:S01]  /*143f0*/  MUFU.TANH R30, R0 ;  /* 0x00000000001e7308 */ /* 0x0002620000002400 */
[----:B------:R-:W-:Y:S01]  /*14400*/  ISETP.GE.AND P5, PT, R68, 0x1, PT ;  /* 0x000000014400780c */ /* 0x000fe20003fa6270 */
        /* <DEDUP_REMOVED lines=39> */
[----:B------:R-:W-:Y:S03]  /*14680*/  @P0 IADD3 R8, P1, R2, R4, RZ ;  /* 0x0000000402080210 */ /* 0x000fe60007f3e0ff */
        /* <DEDUP_REMOVED lines=11> */
[----:B------:R3:W1:Y:S01]  /*14740*/  MUFU.TANH R25, R4 ;  /* 0x0000000400197308 */ /* 0x0006620000002400 */
[----:B------:R-:W-:Y:S01]  /*14750*/  @P0 IADD3.X R9, R3, R0, RZ, P1, !PT ;  /* 0x0000000003090210 */ /* 0x000fe20000ffe4ff */
[----:B------:R-:W-:Y:S05]  /*14760*/  IMAD R0, R216, -0x50, RZ ;  /* 0xffffffb0d8007824 */ /* 0x000fea00078e02ff */
[----:B------:R1:W-:Y:S08]  /*14770*/  @P0 LDGSTS.E.BYPASS.LTC128B.128 [R219+0x4900], [R8.64], !P4 ;  /* 0x0490000008db0fae */ /* 0x0003f0000e101d48 */
[----:B------:R-:W0:Y:S08]  /*14780*/  LDGDEPBAR ;  /* 0x00000000000079af */ /* 0x000e300000000000 */
[----:B---3--:R-:W3:Y:S01]  /*14790*/  SHFL.IDX PT, R4, R5, RZ, 0x1c1f ;  /* 0x001c1fff05047589 */ /* 0x008ee200000e0000 */
[----:B--2---:R-:W-:Y:S04]  /*147a0*/  FMUL.FTZ R2, R83, c[0x0][0x320] ;  /* 0x0000c80053027a20 */ /* 0x004fe80000410000 */
[----:B------:R5:W2:Y:S02]  /*147b0*/  MUFU.TANH R24, R2 ;  /* 0x0000000200187308 */ /* 0x000aa40000002400 */
[----:B-----5:R-:W-:Y:S04]  /*147c0*/  IADD3 R2, -R57, 0x1, R0 ;  /* 0x0000000139027810 */ /* 0x020fe80007ffe100 */
[----:B------:R-:W-:Y:S04]  /*147d0*/  IADD3 R2, -R60, R2, R62 ;  /* 0x000000023c027210 */ /* 0x000fe80007ffe13e */
[C---:B-1----:R-:W-:Y:S02]  /*147e0*/  IADD3 R6, R2.reuse, c[0x0][0x328], RZ ;  /* 0x0000ca0002067a10 */ /* 0x042fe40007ffe0ff */
[----:B------:R-:W-:Y:S02]  /*147f0*/  IADD3 R7, R2, UR4, RZ ;  /* 0x0000000402077c10 */ /* 0x000fe4000fffe0ff */
[----:B---3--:R-:W-:Y:S02]  /*14800*/  IADD3 R3, R6, R4, RZ ;  /* 0x0000000406037210 */ /* 0x008fe40007ffe0ff */
[----:B------:R-:W-:Y:S01]  /*14810*/  IADD3 R2, R4, R7, RZ ;  /* 0x0000000704027210 */ /* 0x000fe20007ffe0ff */
[----:B------:R-:W-:-:S05]  /*14820*/  @!P5 BRA `(.L_x_938) ;  /* 0x000001800000d947 */ /* 0x000fca0003800000 */
[----:B--2-4-:R-:W-:Y:S01]  /*14830*/  IADD3 R4, -R60, R62, R4 ;  /* 0x0000003e3c047210 */ /* 0x014fe20007ffe104 */
[----:B------:R-:W-:Y:S03]  /*14840*/  BSSY B0, `(.L_x_939) ;  /* 0x0000011000007945 */ /* 0x000fe60003800000 */
        /* <DEDUP_REMOVED lines=11> */
.L_x_940:
[----:B------:R-:W-:Y:S04]  /*14900*/  MOV R8, c[0x0][0x32c] ;  /* 0x0000cb0000087a02 */ /* 0x000fe80000000f00 */
[----:B------:R-:W-:Y:S11]  /*14910*/  ISETP.NE.AND P0, PT, R8, 0x1, PT ;  /* 0x000000010800780c */ /* 0x000ff60003f05270 */
[----:B------:R-:W-:Y:S02]  /*14920*/  @!UPT UIADD3 URZ, URZ, URZ, URZ ;  /* 0x0000003f3f3ff290 */ /* 0x000fe4000fffe03f */
[----:B------:R-:W-:Y:S05]  /*14930*/  @P0 IMAD.HI.U32 R8, R4, c[0x0][0x330], RZ ;  /* 0x0000cc0004080a27 */ /* 0x000fea00078e00ff */
[----:B------:R-:W-:Y:S02]  /*14940*/  @P0 SHF.R.U32.HI R4, RZ, c[0x0][0x334], R8 ;  /* 0x0000cd00ff040a19 */ /* 0x000fe40000011608 */
.L_x_941:
[----:B------:R-:W-:Y:S05]  /*14950*/  BSYNC B0 ;  /* 0x0000000000007941 */ /* 0x000fea0003800000 */
.L_x_939:
[----:B------:R-:W-:Y:S04]  /*14960*/  IMAD.IADD R8, R0, 0x1, -R57 ;  /* 0x0000000100087824 */ /* 0x000fe800078e0a39 */
[----:B------:R-:W-:Y:S05]  /*14970*/  IMAD R4, R4, c[0x0][0x32c], R8 ;  /* 0x0000cb0004047a24 */ /* 0x000fea00078e0208 */
[----:B------:R-:W-:Y:S02]  /*14980*/  IADD3 R8, R4, c[0x0][0x32c], RZ ;  /* 0x0000cb0004087a10 */ /* 0x000fe40007ffe0ff */
[----:B------:R-:W-:Y:S02]  /*14990*/  IMNMX R2, R2, R4, !PT ;  /* 0x0000000402027217 */ /* 0x000fe40007800200 */
[----:B------:R-:W-:Y:S02]  /*149a0*/  IMNMX R3, R3, R8, PT ;  /* 0x0000000803037217 */ /* 0x000fe40003800200 */
.L_x_938:
[C---:B--2-4-:R-:W-:Y:S01]  /*149b0*/  ISETP.GE.AND P0, PT, R0.reuse, 0x2, PT ;  /* 0x000000020000780c */ /* 0x054fe20003f06270 */
[----:B------:R-:W1:Y:S01]  /*149c0*/  SHFL.IDX PT, R4, R5, 0x1, 0x1c1f ;  /* 0x003c1f0005047f89 */ /* 0x000e6200000e0000 */
[----:B------:R-:W-:Y:S02]  /*149d0*/  ISETP.GE.AND P1, PT, R0, 0x1, PT ;  /* 0x000000010000780c */ /* 0x000fe40003f26270 */
[----:B------:R-:W-:Y:S02]  /*149e0*/  P2R R20, PR, RZ, 0x1 ;  /* 0x00000001ff147803 */ /* 0x000fe40000000000 */
[C---:B------:R-:W-:Y:S02]  /*149f0*/  ISETP.GT.AND P0, PT, R2.reuse, 0x1, !P0 ;  /* 0x000000010200780c */ /* 0x040fe40004704270 */
[----:B------:R-:W-:Y:S02]  /*14a00*/  P2R R21, PR, RZ, 0x2 ;  /* 0x00000002ff157803 */ /* 0x000fe40000000000 */
[----:B------:R-:W-:Y:S02]  /*14a10*/  ISETP.GT.AND P1, PT, R2, RZ, !P1 ;  /* 0x000000ff0200720c */ /* 0x000fe40004f24270 */
[C---:B------:R-:W-:Y:S02]  /*14a20*/  ISETP.LT.OR P0, PT, R3.reuse, 0x2, P0 ;  /* 0x000000020300780c */ /* 0x040fe40000701670 */
[----:B------:R-:W-:Y:S02]  /*14a30*/  ISETP.GE.AND P2, PT, R0, 0x9, PT ;  /* 0x000000090000780c */ /* 0x000fe40003f46270 */
[C---:B------:R-:W-:Y:S02]  /*14a40*/  ISETP.LT.OR P1, PT, R3.reuse, 0x1, P1 ;  /* 0x000000010300780c */ /* 0x040fe40000f21670 */
        /* <DEDUP_REMOVED lines=13> */
[C---:B------:R-:W-:Y:S02]  /*14b20*/  ISETP.LT.OR P0, PT, R3.reuse, 0x11, P0 ;  /* 0x000000110300780c */ /* 0x040fe40000701670 */
        /* <DEDUP_REMOVED lines=33> */
[C---:B------:R-:W-:Y:S02]  /*14d40*/  ISETP.GE.AND P6, PT, R0.reuse, 0x31, PT ;  /* 0x000000310000780c */ /* 0x040fe40003fc6270 */
[----:B------:R-:W-:Y:S02]  /*14d50*/  ISETP.LT.OR P0, PT, R3, 0x2a, P0 ;  /* 0x0000002a0300780c */ /* 0x000fe40000701670 */
[----:B------:R-:W-:Y:S02]  /*14d60*/  ISETP.GE.AND P5, PT, R0, 0x32, PT ;  /* 0x000000320000780c */ /* 0x000fe40003fa6270 */
[----:B------:R-:W-:Y:S02]  /*14d70*/  FSEL R155, R37, -INF , !P0 ;  /* 0xff800000259b7808 */ /* 0x000fe40004000000 */
[----:B------:R-:W-:Y:S02]  /*14d80*/  ISETP.GT.AND P0, PT, R2, 0x30, !P6 ;  /* 0x000000300200780c */ /* 0x000fe40007704270 */
[----:B------:R-:W-:Y:S02]  /*14d90*/  ISETP.GE.AND P3, PT, R0, 0x39, PT ;  /* 0x000000390000780c */ /* 0x000fe40003f66270 */
[C---:B------:R-:W-:Y:S02]  /*14da0*/  ISETP.LT.OR P0, PT, R3.reuse, 0x31, P0 ;  /* 0x000000310300780c */ /* 0x040fe40000701670 */
        /* <DEDUP_REMOVED lines=8> */
[----:B------:R-:W-:Y:S02]  /*14e30*/  ISETP.GE.AND P1, PT, R0, 0x41, PT ;  /* 0x000000410000780c */ /* 0x000fe40003f26270 */
[----:B------:R-:W-:Y:S04]  /*14e40*/  ISETP.LT.OR P0, PT, R3, 0x39, P0 ;  /* 0x000000390300780c */ /* 0x000fe80000701670 */
[----:B------:R-:W-:Y:S02]  /*14e50*/  FSEL R180, R33, -INF , !P0 ;  /* 0xff80000021b47808 */ /* 0x000fe40004000000 */
[C---:B------:R-:W-:Y:S04]  /*14e60*/  ISETP.GT.AND P0, PT, R2.reuse, 0x39, !P2 ;  /* 0x000000390200780c */ /* 0x040fe80005704270 */
[----:B------:R-:W-:Y:S04]  /*14e70*/  ISETP.LT.OR P0, PT, R3, 0x3a, P0 ;  /* 0x0000003a0300780c */ /* 0x000fe80000701670 */
[----:B------:R-:W-:Y:S02]  /*14e80*/  FSEL R181, R31, -INF , !P0 ;  /* 0xff8000001fb57808 */ /* 0x000fe40004000000 */
[----:B------:R-:W-:Y:S04]  /*14e90*/  ISETP.GT.AND P0, PT, R2, 0x40, !P1 ;  /* 0x000000400200780c */ /* 0x000fe80004f04270 */
[C---:B------:R-:W-:Y:S04]  /*14ea0*/  ISETP.LT.OR P0, PT, R3.reuse, 0x41, P0 ;  /* 0x000000410300780c */ /* 0x040fe80000701670 */
[----:B------:R-:W-:Y:S02]  /*14eb0*/  FSEL R194, R30, -INF , !P0 ;  /* 0xff8000001ec27808 */ /* 0x000fe40004000000 */
[----:B------:R-:W-:Y:S04]  /*14ec0*/  ISETP.GE.AND P0, PT, R0, 0x42, PT ;  /* 0x000000420000780c */ /* 0x000fe80003f06270 */
[----:B------:R-:W-:Y:S02]  /*14ed0*/  P2R R9, PR, RZ, 0x1 ;  /* 0x00000001ff097803 */ /* 0x000fe40000000000 */
[----:B------:R-:W-:Y:S04]  /*14ee0*/  ISETP.GT.AND P0, PT, R2, 0x41, !P0 ;  /* 0x000000410200780c */ /* 0x000fe80004704270 */
[----:B------:R-:W-:Y:S04]  /*14ef0*/  ISETP.LT.OR P0, PT, R3, 0x42, P0 ;  /* 0x000000420300780c */ /* 0x000fe80000701670 */
[----:B------:R-:W-:Y:S02]  /*14f00*/  FSEL R195, R27, -INF , !P0 ;  /* 0xff8000001bc37808 */ /* 0x000fe40004000000 */
[----:B------:R-:W-:Y:S04]  /*14f10*/  ISETP.GE.AND P0, PT, R0, 0x49, PT ;  /* 0x000000490000780c */ /* 0x000fe80003f06270 */
[----:B------:R-:W-:Y:S02]  /*14f20*/  P2R R8, PR, RZ, 0x1 ;  /* 0x00000001ff087803 */ /* 0x000fe40000000000 */
[----:B------:R-:W-:Y:S04]  /*14f30*/  ISETP.GT.AND P0, PT, R2, 0x48, !P0 ;  /* 0x000000480200780c */ /* 0x000fe80004704270 */
[C---:B------:R-:W-:Y:S04]  /*14f40*/  ISETP.LT.OR P0, PT, R3.reuse, 0x49, P0 ;  /* 0x000000490300780c */ /* 0x040fe80000701670 */
[----:B------:R-:W-:Y:S02]  /*14f50*/  FSEL R199, R22, -INF , !P0 ;  /* 0xff80000016c77808 */ /* 0x000fe40004000000 */
[----:B------:R-:W-:Y:S04]  /*14f60*/  ISETP.GE.AND P0, PT, R0, 0x4a, PT ;  /* 0x0000004a0000780c */ /* 0x000fe80003f06270 */
[----:B------:R-:W-:Y:S02]  /*14f70*/  P2R R22, PR, RZ, 0x1 ;  /* 0x00000001ff167803 */ /* 0x000fe40000000000 */
[----:B------:R-:W-:Y:S01]  /*14f80*/  ISETP.GT.AND P0, PT, R2, 0x49, !P0 ;  /* 0x000000490200780c */ /* 0x000fe20004704270 */
[--C-:B-1----:R-:W-:Y:S03]  /*14f90*/  IMAD.IADD R2, R6, 0x1, R4.reuse ;  /* 0x0000000106027824 */ /* 0x102fe600078e0204 */
[----:B------:R-:W-:Y:S01]  /*14fa0*/  ISETP.LT.OR P0, PT, R3, 0x4a, P0 ;  /* 0x0000004a0300780c */ /* 0x000fe20000701670 */
[----:B------:R-:W-:Y:S03]  /*14fb0*/  IMAD.IADD R3, R7, 0x1, R4 ;  /* 0x0000000107037824 */ /* 0x000fe600078e0204 */
[----:B------:R-:W-:Y:S02]  /*14fc0*/  FSEL R217, R23, -INF , !P0 ;  /* 0xff80000017d97808 */ /* 0x000fe40004000000 */
[----:B------:R-:W-:Y:S11]  /*14fd0*/  ISETP.GE.AND P0, PT, R68, 0x1, PT ;  /* 0x000000014400780c */ /* 0x000ff60003f06270 */
[----:B------:R-:W-:Y:S02]  /*14fe0*/  @!UPT UIADD3 URZ, URZ, URZ, URZ ;  /* 0x0000003f3f3ff290 */ /* 0x000fe4000fffe03f */
[----:B------:R-:W-:-:S05]  /*14ff0*/  @!P0 BRA `(.L_x_942) ;  /* 0x0000018000008947 */ /* 0x000fca0003800000 */
[----:B------:R-:W-:Y:S01]  /*15000*/  IADD3 R4, -R60, R62, R4 ;  /* 0x0000003e3c047210 */ /* 0x000fe20007ffe104 */
        /* <DEDUP_REMOVED lines=12> */
.L_x_944:
[----:B------:R-:W-:Y:S04]  /*150d0*/  MOV R23, c[0x0][0x32c] ;  /* 0x0000cb0000177a02 */ /* 0x000fe80000000f00 */
[----:B------:R-:W-:Y:S11]  /*150e0*/  ISETP.NE.AND P0, PT, R23, 0x1, PT ;  /* 0x000000011700780c */ /* 0x000ff60003f05270 */
[----:B------:R-:W-:Y:S02]  /*150f0*/  @!UPT UIADD3 URZ, URZ, URZ, URZ ;  /* 0x0000003f3f3ff290 */ /* 0x000fe4000fffe03f */
[----:B------:R-:W-:Y:S05]  /*15100*/  @P0 IMAD.HI.U32 R23, R4, c[0x0][0x330], RZ ;  /* 0x0000cc0004170a27 */ /* 0x000fea00078e00ff */
[----:B------:R-:W-:Y:S02]  /*15110*/  @P0 SHF.R.U32.HI R4, RZ, c[0x0][0x334], R23 ;  /* 0x0000cd00ff040a19 */ /* 0x000fe40000011617 */
.L_x_945:
[----:B------:R-:W-:Y:S05]  /*15120*/  BSYNC B0 ;  /* 0x0000000000007941 */ /* 0x000fea0003800000 */
.L_x_943:
[----:B------:R-:W-:Y:S04]  /*15130*/  IMAD.IADD R23, R0, 0x1, -R57 ;  /* 0x0000000100177824 */ /* 0x000fe800078e0a39 */
[----:B------:R-:W-:Y:S05]  /*15140*/  IMAD R4, R4, c[0x0][0x32c], R23 ;  /* 0x0000cb0004047a24 */ /* 0x000fea00078e0217 */
[----:B------:R-:W-:Y:S02]  /*15150*/  IADD3 R23, R4, c[0x0][0x32c], RZ ;  /* 0x0000cb0004177a10 */ /* 0x000fe40007ffe0ff */
[----:B------:R-:W-:Y:S02]  /*15160*/  IMNMX R3, R3, R4, !PT ;  /* 0x0000000403037217 */ /* 0x000fe40007800200 */
[----:B------:R-:W-:Y:S02]  /*15170*/  IMNMX R2, R2, R23, PT ;  /* 0x0000001702027217 */ /* 0x000fe40003800200 */
.L_x_942:
[----:B------:R-:W-:Y:S01]  /*15180*/  ISETP.NE.AND P0, PT, R20, RZ, PT ;  /* 0x000000ff1400720c */ /* 0x000fe20003f05270 */
[----:B------:R-:W1:Y:S03]  /*15190*/  SHFL.IDX PT, R4, R5, 0x2, 0x1c1f ;  /* 0x005c1f0005047f89 */ /* 0x000e6600000e0000 */
[----:B------:R-:W-:Y:S04]  /*151a0*/  ISETP.GT.AND P0, PT, R3, 0x1, !P0 ;  /* 0x000000010300780c */ /* 0x000fe80004704270 */
[C---:B------:R-:W-:Y:S04]  /*151b0*/  ISETP.LT.OR P0, PT, R2.reuse, 0x2, P0 ;  /* 0x000000020200780c */ /* 0x040fe80000701670 */
        /* <DEDUP_REMOVED lines=34> */
[C---:B------:R-:W-:Y:S04]  /*153e0*/  ISETP.GT.AND P0, PT, R3.reuse, 0x28, !P0 ;  /* 0x000000280300780c */ /* 0x040fe80004704270 */
[----:B------:R-:W-:Y:S04]  /*153f0*/  ISETP.LT.OR P0, PT, R2, 0x29, P0 ;  /* 0x000000290200780c */ /* 0x000fe80000701670 */
[----:B------:R-:W-:Y:S02]  /*15400*/  FSEL R63, R154, -INF , !P0 ;  /* 0xff8000009a3f7808 */ /* 0x000fe40004000000 */
[----:B------:R-:W-:Y:S04]  /*15410*/  ISETP.NE.AND P0, PT, R10, RZ, PT ;  /* 0x000000ff0a00720c */ /* 0x000fe80003f05270 */
        /* <DEDUP_REMOVED lines=26> */
[----:B------:R-:W-:Y:S04]  /*155c0*/  ISETP.NE.AND P0, PT, R21, RZ, PT ;  /* 0x000000ff1500720c */ /* 0x000fe80003f05270 */
        /* <DEDUP_REMOVED lines=25> */
.L_x_948:
[----:B------:R-:W-:Y:S04]  /*15760*/  MOV R23, c[0x0][0x32c] ;  /* 0x0000cb0000177a02 */ /* 0x000fe80000000f00 */
[----:B------:R-:W-:Y:S11]  /*15770*/  ISETP.NE.AND P0, PT, R23, 0x1, PT ;  /* 0x000000011700780c */ /* 0x000ff60003f05270 */
[----:B------:R-:W-:Y:S02]  /*15780*/  @!UPT UIADD3 URZ, URZ, URZ, URZ ;  /* 0x0000003f3f3ff290 */ /* 0x000fe4000fffe03f */
[----:B------:R-:W-:Y:S05]  /*15790*/  @P0 IMAD.HI.U32 R23, R4, c[0x0][0x330], RZ ;  /* 0x0000cc0004170a27 */ /* 0x000fea00078e00ff */
[----:B------:R-:W-:Y:S02]  /*157a0*/  @P0 SHF.R.U32.HI R4, RZ, c[0x0][0x334], R23 ;  /* 0x0000cd00ff040a19 */ /* 0x000fe40000011617 */
.L_x_949:
[----:B------:R-:W-:Y:S05]  /*157b0*/  BSYNC B0 ;  /* 0x0000000000007941 */ /* 0x000fea0003800000 */
.L_x_947:
[----:B------:R-:W-:Y:S04]  /*157c0*/  IMAD.IADD R23, R0, 0x1, -R57 ;  /* 0x0000000100177824 */ /* 0x000fe800078e0a39 */
[----:B------:R-:W-:Y:S05]  /*157d0*/  IMAD R4, R4, c[0x0][0x32c], R23 ;  /* 0x0000cb0004047a24 */ /* 0x000fea00078e0217 */
[----:B------:R-:W-:Y:S02]  /*157e0*/  IADD3 R23, R4, c[0x0][0x32c], RZ ;  /* 0x0000cb0004177a10 */ /* 0x000fe40007ffe0ff */
[----:B------:R-:W-:Y:S02]  /*157f0*/  IMNMX R3, R3, R4, !PT ;  /* 0x0000000403037217 */ /* 0x000fe40007800200 */
[----:B------:R-:W-:Y:S02]  /*15800*/  IMNMX R2, R2, R23, PT ;  /* 0x0000001702027217 */ /* 0x000fe40003800200 */
.L_x_946:
[----:B------:R-:W-:Y:S01]  /*15810*/  ISETP.NE.AND P0, PT, R20, RZ, PT ;  /* 0x000000ff1400720c */ /* 0x000fe20003f05270 */
[----:B------:R-:W1:Y:S03]  /*15820*/  SHFL.IDX PT, R4, R5, 0x3, 0x1c1f ;  /* 0x007c1f0005047f89 */ /* 0x000e6600000e0000 */
        /* <DEDUP_REMOVED lines=92> */
.L_x_952:
[----:B------:R-:W-:Y:S04]  /*15df0*/  MOV R5, c[0x0][0x32c] ;  /* 0x0000cb0000057a02 */ /* 0x000fe80000000f00 */
[----:B------:R-:W-:Y:S11]  /*15e00*/  ISETP.NE.AND P0, PT, R5, 0x1, PT ;  /* 0x000000010500780c */ /* 0x000ff60003f05270 */
[----:B------:R-:W-:Y:S02]  /*15e10*/  @!UPT UIADD3 URZ, URZ, URZ, URZ ;  /* 0x0000003f3f3ff290 */ /* 0x000fe4000fffe03f */
[----:B------:R-:W-:Y:S05]  /*15e20*/  @P0 IMAD.HI.U32 R5, R4, c[0x0][0x330], RZ ;  /* 0x0000cc0004050a27 */ /* 0x000fea00078e00ff */
[----:B------:R-:W-:Y:S02]  /*15e30*/  @P0 SHF.R.U32.HI R4, RZ, c[0x0][0x334], R5 ;  /* 0x0000cd00ff040a19 */ /* 0x000fe40000011605 */
.L_x_953:
[----:B------:R-:W-:Y:S05]  /*15e40*/  BSYNC B0 ;  /* 0x0000000000007941 */ /* 0x000fea0003800000 */
.L_x_951:
[----:B------:R-:W-:Y:S04]  /*15e50*/  IMAD.IADD R0, R0, 0x1, -R57 ;  /* 0x0000000100007824 */ /* 0x000fe800078e0a39 */
[----:B------:R-:W-:Y:S05]  /*15e60*/  IMAD R0, R4, c[0x0][0x32c], R0 ;  /* 0x0000cb0004007a24 */ /* 0x000fea00078e0200 */
[----:B------:R-:W-:Y:S02]  /*15e70*/  IADD3 R4, R0, c[0x0][0x32c], RZ ;  /* 0x0000cb0000047a10 */ /* 0x000fe40007ffe0ff */
[----:B------:R-:W-:Y:S02]  /*15e80*/  IMNMX R2, R2, R0, !PT ;  /* 0x0000000002027217 */ /* 0x000fe40007800200 */
[----:B------:R-:W-:Y:S02]  /*15e90*/  IMNMX R3, R3, R4, PT ;  /* 0x0000000403037217 */ /* 0x000fe40003800200 */
.L_x_950:
[----:B------:R-:W-:Y:S01]  /*15ea0*/  ISETP.NE.AND P0, PT, R21, RZ, PT ;  /* 0x000000ff1500720c */ /* 0x000fe20003f05270 */
[----:B------:R-:W-:Y:S01]  /*15eb0*/  LDSM.16.MT88.4 R52, [R202] ;  /* 0x00000000ca34783b */ /* 0x000fe20000004200 */
[----:B------:R-:W-:Y:S02]  /*15ec0*/  FMNMX.FTZ R0, R26, R84, !PT ;  /* 0x000000541a007209 */ /* 0x000fe40007810000 */
[----:B------:R-:W-:Y:S02]  /*15ed0*/  ISETP.GT.AND P0, PT, R2, RZ, !P0 ;  /* 0x000000ff0200720c */ /* 0x000fe40004704270 */
        /* <DEDUP_REMOVED lines=20> */
[C---:B------:R-:W-:Y:S02]  /*16020*/  ISETP.GT.AND P0, PT, R2.reuse, 0x9, !P0 ;  /* 0x000000090200780c */ /* 0x040fe40004704270 */
        /* <DEDUP_REMOVED lines=48> */
[----:B-1----:R-:W-:Y:S02]  /*16330*/  FMNMX.FTZ R0, R0, R6, !PT ;  /* 0x0000000600007209 */ /* 0x002fe40007810000 */
[----:B------:R-:W-:Y:S02]  /*16340*/  ISETP.GT.AND P0, PT, R2, 0x28, !P0 ;  /* 0x000000280200780c */ /* 0x000fe40004704270 */
[----:B------:R-:W-:Y:S01]  /*16350*/  FMNMX.FTZ R4, R56, R4, !PT ;  /* 0x0000000438047209 */ /* 0x000fe20007810000 */
[----:B------:R-:W1:Y:S01]  /*16360*/  SHFL.BFLY PT, R7, R0, 0x1, 0x1f ;  /* 0x0c201f0000077f89 */ /* 0x000e6200000e0000 */
        /* <DEDUP_REMOVED lines=18> */
[----:B------:R-:W-:Y:S02]  /*16490*/  ISETP.GT.AND P0, PT, R2, 0x31, !P5 ;  /* 0x000000310200780c */ /* 0x000fe40006f04270 */
[----:B------:R-:W-:Y:S02]  /*164a0*/  FMNMX.FTZ R4, R169, R4, !PT ;  /* 0x00000004a9047209 */ /* 0x000fe40007810000 */
[----:B------:R-:W-:Y:S02]  /*164b0*/  ISETP.LT.OR P0, PT, R3, 0x32, P0 ;  /* 0x000000320300780c */ /* 0x000fe40000701670 */
[----:B------:R-:W-:Y:S02]  /*164c0*/  FMNMX.FTZ R5, R48, R5, !PT ;  /* 0x0000000530057209 */ /* 0x000fe40007810000 */
[----:B------:R-:W-:Y:S02]  /*164d0*/  FMNMX.FTZ R4, R172, R4, !PT ;  /* 0x00000004ac047209 */ /* 0x000fe40007810000 */
[----:B------:R-:W-:Y:S02]  /*164e0*/  FSEL R178, R166, -INF , !P0 ;  /* 0xff800000a6b27808 */ /* 0x000fe40004000000 */
[----:B------:R-:W-:Y:S02]  /*164f0*/  ISETP.GT.AND P0, PT, R2, 0x38, !P3 ;  /* 0x000000380200780c */ /* 0x000fe40005f04270 */
[----:B------:R-:W-:Y:S02]  /*16500*/  FMNMX.FTZ R5, R156, R5, !PT ;  /* 0x000000059c057209 */ /* 0x000fe40007810000 */
[----:B-1----:R-:W-:Y:S02]  /*16510*/  FMNMX.FTZ R72, R0, R7, !PT ;  /* 0x0000000700487209 */ /* 0x002fe40007810000 */
[----:B------:R-:W-:Y:S02]  /*16520*/  FMNMX.FTZ R4, R173, R4, !PT ;  /* 0x00000004ad047209 */ /* 0x000fe40007810000 */
[----:B------:R-:W-:Y:S01]  /*16530*/  ISETP.LT.OR P0, PT, R3, 0x39, P0 ;  /* 0x000000390300780c */ /* 0x000fe20000701670 */
[----:B------:R-:W-:Y:S01]  /*16540*/  FMUL.FTZ R0, R72, c[0x0][0x2d0] ;  /* 0x0000b40048007a20 */ /* 0x000fe20000410000 */
[----:B------:R-:W-:Y:S02]  /*16550*/  FMNMX.FTZ R5, R158, R5, !PT ;  /* 0x000000059e057209 */ /* 0x000fe40007810000 */
[----:B------:R-:W-:Y:S02]  /*16560*/  FMNMX.FTZ R4, R184, R4, !PT ;  /* 0x00000004b8047209 */ /* 0x000fe40007810000 */
[----:B------:R-:W-:Y:S02]  /*16570*/  FSEL R182, R164, -INF , !P0 ;  /* 0xff800000a4b67808 */ /* 0x000fe40004000000 */
[----:B------:R-:W-:Y:S02]  /*16580*/  ISETP.GT.AND P0, PT, R2, 0x39, !P2 ;  /* 0x000000390200780c */ /* 0x000fe40005704270 */
[----:B------:R-:W-:Y:S02]  /*16590*/  FSETP.NEU.FTZ.AND P2, PT, R72, -INF , PT ;  /* 0xff8000004800780b */ /* 0x000fe40003f5d000 */
[----:B------:R-:W-:Y:S02]  /*165a0*/  FMNMX.FTZ R5, R159, R5, !PT ;  /* 0x000000059f057209 */ /* 0x000fe40007810000 */
[----:B------:R-:W-:Y:S02]  /*165b0*/  FMNMX.FTZ R4, R185, R4, !PT ;  /* 0x00000004b9047209 */ /* 0x000fe40007810000 */
[----:B------:R-:W-:Y:S02]  /*165c0*/  FSEL R74, R0, RZ, P2 ;  /* 0x000000ff004a7208 */ /* 0x000fe40001000000 */
[----:B------:R-:W-:Y:S02]  /*165d0*/  FMNMX.FTZ R5, R160, R5, !PT ;  /* 0x00000005a0057209 */ /* 0x000fe40007810000 */
[----:B------:R-:W-:Y:S01]  /*165e0*/  FMNMX.FTZ R4, R188, R4, !PT ;  /* 0x00000004bc047209 */ /* 0x000fe20007810000 */
[--C-:B------:R-:W-:Y:S01]  /*165f0*/  FFMA.FTZ R0, R26, c[0x0][0x2d0], -R74.reuse ;  /* 0x0000b4001a007a23 */ /* 0x100fe2000001084a */
[----:B------:R-:W-:Y:S02]  /*16600*/  FMNMX.FTZ R5, R170, R5, !PT ;  /* 0x00000005aa057209 */ /* 0x000fe40007810000 */
[----:B------:R-:W-:Y:S01]  /*16610*/  FMNMX.FTZ R4, R189, R4, !PT ;  /* 0x00000004bd047209 */ /* 0x000fe20007810000 */
[----:B------:R1:W-:Y:S01]  /*16620*/  MUFU.EX2 R43, R0 ;  /* 0x00000000002b7308 */ /* 0x0003e20000000800 */
[----:B------:R-:W-:Y:S02]  /*16630*/  FMNMX.FTZ R5, R171, R5, !PT ;  /* 0x00000005ab057209 */ /* 0x000fe40007810000 */
[----:B------:R-:W-:Y:S01]  /*16640*/  ISETP.LT.OR P0, PT, R3, 0x3a, P0 ;  /* 0x0000003a0300780c */ /* 0x000fe20000701670 */
[----:B------:R-:W2:Y:S01]  /*16650*/  SHFL.BFLY PT, R6, R4, 0x2, 0x1f ;  /* 0x0c401f0004067f89 */ /* 0x000ea200000e0000 */
[----:B------:R-:W-:Y:S02]  /*16660*/  FMNMX.FTZ R5, R174, R5, !PT ;  /* 0x00000005ae057209 */ /* 0x000fe40007810000 */
[----:B------:R-:W-:Y:S02]  /*16670*/  FSEL R183, R152, -INF , !P0 ;  /* 0xff80000098b77808 */ /* 0x000fe40004000000 */
[----:B------:R-:W-:Y:S02]  /*16680*/  FMNMX.FTZ R5, R177, R5, !PT ;  /* 0x00000005b1057209 */ /* 0x000fe40007810000 */
[----:B------:R-:W-:Y:S02]  /*16690*/  ISETP.GT.AND P0, PT, R2, 0x40, !P1 ;  /* 0x000000400200780c */ /* 0x000fe40004f04270 */
[----:B------:R-:W-:Y:S02]  /*166a0*/  FMNMX.FTZ R5, R186, R5, !PT ;  /* 0x00000005ba057209 */ /* 0x000fe40007810000 */
[----:B------:R-:W-:Y:S02]  /*166b0*/  ISETP.NE.AND P6, PT, R9, RZ, PT ;  /* 0x000000ff0900720c */ /* 0x000fe40003fc5270 */
[----:B------:R-:W-:Y:S02]  /*166c0*/  FMNMX.FTZ R5, R187, R5, !PT ;  /* 0x00000005bb057209 */ /* 0x000fe40007810000 */
[----:B------:R-:W-:Y:S02]  /*166d0*/  ISETP.LT.OR P0, PT, R3, 0x41, P0 ;  /* 0x000000410300780c */ /* 0x000fe40000701670 */
[----:B------:R-:W-:Y:S02]  /*166e0*/  FMNMX.FTZ R5, R190, R5, !PT ;  /* 0x00000005be057209 */ /* 0x000fe40007810000 */
[----:B------:R-:W-:Y:S01]  /*166f0*/  FSEL R179, R65, -INF , !P0 ;  /* 0xff80000041b37808 */ /* 0x000fe20004000000 */
[--C-:B-1----:R-:W-:Y:S01]  /*16700*/  FFMA.FTZ R0, R28, c[0x0][0x2d0], -R74.reuse ;  /* 0x0000b4001c007a23 */ /* 0x102fe2000001084a */
[----:B------:R-:W-:Y:S01]  /*16710*/  FMNMX.FTZ R5, R191, R5, !PT ;  /* 0x00000005bf057209 */ /* 0x000fe20007810000 */
[--C-:B------:R-:W-:Y:S01]  /*16720*/  FFMA.FTZ R28, R59, c[0x0][0x2d0], -R74.reuse ;  /* 0x0000b4003b1c7a23 */ /* 0x100fe2000001084a */
[----:B------:R-:W-:Y:S01]  /*16730*/  ISETP.GT.AND P0, PT, R2, 0x41, !P6 ;  /* 0x000000410200780c */ /* 0x000fe20007704270 */
[----:B------:R-:W1:Y:S01]  /*16740*/  MUFU.EX2 R49, R0 ;  /* 0x0000000000317308 */ /* 0x000e620000000800 */
[----:B--2---:R-:W-:Y:S02]  /*16750*/  FMNMX.FTZ R4, R4, R6, !PT ;  /* 0x0000000604047209 */ /* 0x004fe40007810000 */
[----:B------:R-:W2:Y:S01]  /*16760*/  SHFL.BFLY PT, R6, R5, 0x2, 0x1f ;  /* 0x0c401f0005067f89 */ /* 0x000ea200000e0000 */
[C---:B------:R-:W-:Y:S02]  /*16770*/  ISETP.LT.OR P0, PT, R3.reuse, 0x42, P0 ;  /* 0x000000420300780c */ /* 0x040fe40000701670 */
[----:B------:R-:W-:Y:S02]  /*16780*/  ISETP.NE.AND P5, PT, R8, RZ, PT ;  /* 0x000000ff0800720c */ /* 0x000fe40003fa5270 */
[----:B------:R-:W-:Y:S02]  /*16790*/  FSEL R166, R66, -INF , !P0 ;  /* 0xff80000042a67808 */ /* 0x000fe40004000000 */
[----:B------:R-:W-:Y:S01]  /*167a0*/  MUFU.EX2 R228, R28 ;  /* 0x0000001c00e47308 */ /* 0x000fe20000000800 */
[----:B------:R-:W3:Y:S01]  /*167b0*/  SHFL.BFLY PT, R7, R4, 0x1, 0x1f ;  /* 0x0c201f0004077f89 */ /* 0x000ee200000e0000 */
[----:B------:R-:W-:Y:S02]  /*167c0*/  ISETP.GT.AND P0, PT, R2, 0x48, !P5 ;  /* 0x000000480200780c */ /* 0x000fe40006f04270 */
[----:B------:R-:W-:Y:S02]  /*167d0*/  ISETP.NE.AND P6, PT, R22, RZ, PT ;  /* 0x000000ff1600720c */ /* 0x000fe40003fc5270 */
[C---:B------:R-:W-:Y:S02]  /*167e0*/  ISETP.LT.OR P0, PT, R3.reuse, 0x49, P0 ;  /* 0x000000490300780c */ /* 0x040fe40000701670 */
[----:B------:R-:W-:Y:S02]  /*167f0*/  ISETP.GT.AND P3, PT, R2, 0x49, !P6 ;  /* 0x000000490200780c */ /* 0x000fe40007764270 */
[----:B------:R-:W-:Y:S02]  /*16800*/  FSEL R164, R64, -INF , !P0 ;  /* 0xff80000040a47808 */ /* 0x000fe40004000000 */
[----:B------:R-:W-:Y:S01]  /*16810*/  ISETP.LT.OR P3, PT, R3, 0x4a, P3 ;  /* 0x0000004a0300780c */ /* 0x000fe20001f61670 */
[--C-:B------:R-:W-:Y:S01]  /*16820*/  FFMA.FTZ R3, R39, c[0x0][0x2d0], -R74.reuse ;  /* 0x0000b40027037a23 */ /* 0x100fe2000001084a */
[----:B-1----:R-:W-:Y:S02]  /*16830*/  F2FP.PACK_AB R76, R49, R43 ;  /* 0x0000002b314c723e */ /* 0x002fe400000000ff */
[----:B------:R-:W-:Y:S01]  /*16840*/  FSEL R73, R67, -INF , !P3 ;  /* 0xff80000043497808 */ /* 0x000fe20005800000 */
[----:B------:R1:W-:Y:S01]  /*16850*/  MUFU.EX2 R247, R3 ;  /* 0x0000000300f77308 */ /* 0x0003e20000000800 */
[----:B--2---:R-:W-:Y:S01]  /*16860*/  FMNMX.FTZ R0, R5, R6, !PT ;  /* 0x0000000605007209 */ /* 0x004fe20007810000 */
[--C-:B------:R-:W-:Y:S01]  /*16870*/  FFMA.FTZ R5, R29, c[0x0][0x2d0], -R74.reuse ;  /* 0x0000b4001d057a23 */ /* 0x100fe2000001084a */
[----:B------:R-:W-:Y:S02]  /*16880*/  FMNMX.FTZ R6, R21, R87, !PT ;  /* 0x0000005715067209 */ /* 0x000fe40007810000 */
[----:B---3--:R-:W-:Y:S05]  /*16890*/  FMNMX.FTZ R71, R4, R7, !PT ;  /* 0x0000000704477209 */ /* 0x008fea0007810000 */
[----:B------:R2:W-:Y:S01]  /*168a0*/  MUFU.EX2 R50, R5 ;  /* 0x0000000500327308 */ /* 0x0005e20000000800 */
[----:B------:R-:W3:Y:S01]  /*168b0*/  SHFL.BFLY PT, R7, R0, 0x1, 0x1f ;  /* 0x0c201f0000077f89 */ /* 0x000ee200000e0000 */
[C---:B------:R-:W-:Y:S01]  /*168c0*/  FSETP.NEU.FTZ.AND P1, PT, R71.reuse, -INF , PT ;  /* 0xff8000004700780b */ /* 0x040fe20003f3d000 */
[----:B------:R-:W-:Y:S05]  /*168d0*/  FMUL.FTZ R4, R71, c[0x0][0x2d0] ;  /* 0x0000b40047047a20 */ /* 0x000fea0000410000 */
[----:B------:R-:W-:Y:S02]  /*168e0*/  FSEL R75, R4, RZ, P1 ;  /* 0x000000ff044b7208 */ /* 0x000fe40000800000 */
[----:B------:R-:W-:Y:S04]  /*168f0*/  FMNMX.FTZ R4, R20, R6, !PT ;  /* 0x0000000614047209 */ /* 0x000fe80007810000 */
[----:B------:R-:W-:Y:S01]  /*16900*/  FMNMX.FTZ R4, R19, R4, !PT ;  /* 0x0000000413047209 */ /* 0x000fe20007810000 */
[--C-:B-1----:R-:W-:Y:S03]  /*16910*/  FFMA.FTZ R3, R35, c[0x0][0x2d0], -R75.reuse ;  /* 0x0000b40023037a23 */ /* 0x102fe6000001084b */
[----:B------:R-:W-:Y:S01]  /*16920*/  FMNMX.FTZ R4, R18, R4, !PT ;  /* 0x0000000412047209 */ /* 0x000fe20007810000 */
[----:B------:R1:W-:Y:S03]  /*16930*/  MUFU.EX2 R241, R3 ;  /* 0x0000000300f17308 */ /* 0x0003e60000000800 */
[----:B------:R-:W-:Y:S01]  /*16940*/  FMNMX.FTZ R4, R57, R4, !PT ;  /* 0x0000000439047209 */ /* 0x000fe20007810000 */
[----:B--2---:R-:W-:Y:S01]  /*16950*/  FFMA.FTZ R5, R32, c[0x0][0x2d0], -R74 ;  /* 0x0000b40020057a23 */ /* 0x004fe2000001084a */
[----:B---3--:R-:W-:Y:S01]  /*16960*/  FMNMX.FTZ R70, R0, R7, !PT ;  /* 0x0000000700467209 */ /* 0x008fe20007810000 */
[--C-:B------:R-:W-:Y:S01]  /*16970*/  FFMA.FTZ R0, R30, c[0x0][0x2d0], -R75.reuse ;  /* 0x0000b4001e007a23 */ /* 0x100fe2000001084b */
[----:B------:R-:W-:Y:S01]  /*16980*/  FMNMX.FTZ R4, R60, R4, !PT ;  /* 0x000000043c047209 */ /* 0x000fe20007810000 */
[--C-:B------:R-:W-:Y:S02]  /*16990*/  FFMA.FTZ R32, R56, c[0x0][0x2d0], -R75.reuse ;  /* 0x0000b40038207a23 */ /* 0x100fe4000001084b */
[----:B------:R2:W3:Y:S01]  /*169a0*/  MUFU.EX2 R80, R5 ;  /* 0x0000000500507308 */ /* 0x0004e20000000800 */
[----:B------:R-:W-:Y:S02]  /*169b0*/  FSETP.NEU.FTZ.AND P0, PT, R70, -INF , PT ;  /* 0xff8000004600780b */ /* 0x000fe40003f1d000 */
[----:B------:R-:W-:Y:S07]  /*169c0*/  FMNMX.FTZ R4, R62, R4, !PT ;  /* 0x000000043e047209 */ /* 0x000fee0007810000 */
[----:B------:R4:W-:Y:S01]  /*169d0*/  MUFU.EX2 R251, R0 ;  /* 0x0000000000fb7308 */ /* 0x0009e20000000800 */
[--C-:B-1----:R-:W-:Y:S09]  /*169e0*/  FFMA.FTZ R3, R36, c[0x0][0x2d0], -R75.reuse ;  /* 0x0000b40024037a23 */ /* 0x102ff2000001084b */
[----:B------:R1:W-:Y:S01]  /*169f0*/  MUFU.EX2 R243, R3 ;  /* 0x0000000300f37308 */ /* 0x0003e20000000800 */
[--C-:B--2---:R-:W-:Y:S01]  /*16a00*/  FFMA.FTZ R5, R25, c[0x0][0x2d0], -R75.reuse ;  /* 0x0000b40019057a23 */ /* 0x104fe2000001084b */
[----:B---3--:R-:W-:Y:S08]  /*16a10*/  F2FP.PACK_AB R78, R80, R50 ;  /* 0x00000032504e723e */ /* 0x008ff000000000ff */
[----:B------:R2:W-:Y:S01]  /*16a20*/  MUFU.EX2 R47, R5 ;  /* 0x00000005002f7308 */ /* 0x0005e20000000800 */
[----:B----4-:R-:W-:Y:S05]  /*16a30*/  FMUL.FTZ R0, R70, c[0x0][0x2d0] ;  /* 0x0000b40046007a20 */ /* 0x010fea0000410000 */
[----:B------:R-:W-:Y:S04]  /*16a40*/  FSEL R152, R0, RZ, P0 ;  /* 0x000000ff00987208 */ /* 0x000fe80000000000 */
[----:B------:R-:W-:Y:S01]  /*16a50*/  MUFU.EX2 R227, R32 ;  /* 0x0000002000e37308 */ /* 0x000fe20000000800 */
[--C-:B------:R-:W-:Y:S02]  /*16a60*/  FFMA.FTZ R2, R34, c[0x0][0x2d0], -R152.reuse ;  /* 0x0000b40022027a23 */ /* 0x100fe40000010898 */
[----:B------:R-:W-:Y:S02]  /*16a70*/  FFMA.FTZ R16, R46, c[0x0][0x2d0], -R152 ;  /* 0x0000b4002e107a23 */ /* 0x000fe40000010898 */
[----:B-1----:R-:W-:Y:S05]  /*16a80*/  FFMA.FTZ R3, R40, c[0x0][0x2d0], -R74 ;  /* 0x0000b40028037a23 */ /* 0x002fea000001084a */
[----:B------:R1:W-:Y:S01]  /*16a90*/  MUFU.EX2 R242, R2 ;  /* 0x0000000200f27308 */ /* 0x0003e20000000800 */
[--C-:B------:R-:W-:Y:S02]  /*16aa0*/  FFMA.FTZ R8, R42, c[0x0][0x2d0], -R152.reuse ;  /* 0x0000b4002a087a23 */ /* 0x100fe40000010898 */
[----:B------:R-:W-:Y:S02]  /*16ab0*/  FFMA.FTZ R12, R45, c[0x0][0x2d0], -R152 ;  /* 0x0000b4002d0c7a23 */ /* 0x000fe40000010898 */
[--C-:B--2---:R-:W-:Y:S02]  /*16ac0*/  FFMA.FTZ R5, R27, c[0x0][0x2d0], -R75.reuse ;  /* 0x0000b4001b057a23 */ /* 0x104fe4000001084b */
[--C-:B------:R-:W-:Y:S03]  /*16ad0*/  FFMA.FTZ R40, R61, c[0x0][0x2d0], -R74.reuse ;  /* 0x0000b4003d287a23 */ /* 0x100fe6000001084a */
[----:B------:R2:W3:Y:S10]  /*16ae0*/  MUFU.EX2 R252, R5 ;  /* 0x0000000500fc7308 */ /* 0x0004f40000000800 */
[----:B------:R-:W-:Y:S01]  /*16af0*/  MUFU.EX2 R245, R3 ;  /* 0x0000000300f57308 */ /* 0x000fe20000000800 */
[----:B-1----:R-:W-:Y:S09]  /*16b00*/  FFMA.FTZ R2, R38, c[0x0][0x2d0], -R74 ;  /* 0x0000b40026027a23 */ /* 0x002ff2000001084a */
[----:B------:R-:W-:Y:S01]  /*16b10*/  MUFU.EX2 R240, R2 ;  /* 0x0000000200f07308 */ /* 0x000fe20000000800 */
[----:B--2---:R-:W-:Y:S01]  /*16b20*/  FMNMX.FTZ R5, R154, R4, !PT ;  /* 0x000000049a057209 */ /* 0x004fe20007810000 */
[--C-:B------:R-:W-:Y:S01]  /*16b30*/  FFMA.FTZ R4, R33, c[0x0][0x2d0], -R75.reuse ;  /* 0x0000b40021047a23 */ /* 0x100fe2000001084b */
[----:B---3--:R-:W-:Y:S02]  /*16b40*/  F2FP.PACK_AB R77, R252, R47 ;  /* 0x0000002ffc4d723e */ /* 0x008fe400000000ff */
[----:B------:R-:W-:Y:S05]  /*16b50*/  FMNMX.FTZ R5, R161, R5, !PT ;  /* 0x00000005a1057209 */ /* 0x000fea0007810000 */
[----:B------:R1:W2:Y:S01]  /*16b60*/  MUFU.EX2 R250, R4 ;  /* 0x0000000400fa7308 */ /* 0x0002a20000000800 */
[----:B------:R-:W-:Y:S04]  /*16b70*/  FMNMX.FTZ R0, R162, R5, !PT ;  /* 0x00000005a2007209 */ /* 0x000fe80007810000 */
[----:B------:R-:W-:Y:S05]  /*16b80*/  FMNMX.FTZ R0, R163, R0, !PT ;  /* 0x00000000a3007209 */ /* 0x000fea0007810000 */
[----:B------:R-:W-:Y:S10]  /*16b90*/  MUFU.EX2 R233, R8 ;  /* 0x0000000800e97308 */ /* 0x000ff40000000800 */
[----:B------:R-:W-:Y:S01]  /*16ba0*/  MUFU.EX2 R232, R12 ;  /* 0x0000000c00e87308 */ /* 0x000fe20000000800 */
[--C-:B-1----:R-:W-:Y:S01]  /*16bb0*/  FFMA.FTZ R4, R23, c[0x0][0x2d0], -R152.reuse ;  /* 0x0000b40017047a23 */ /* 0x102fe20000010898 */
[----:B--2---:R-:W-:Y:S08]  /*16bc0*/  F2FP.PACK_AB R79, R250, R251 ;  /* 0x000000fbfa4f723e */ /* 0x004ff000000000ff */
[----:B------:R1:W-:Y:S10]  /*16bd0*/  MUFU.EX2 R249, R4 ;  /* 0x0000000400f97308 */ /* 0x0003f40000000800 */
[----:B------:R-:W-:Y:S10]  /*16be0*/  MUFU.EX2 R231, R16 ;  /* 0x0000001000e77308 */ /* 0x000ff40000000800 */
[----:B------:R-:W-:Y:S01]  /*16bf0*/  MUFU.EX2 R225, R40 ;  /* 0x0000002800e17308 */ /* 0x000fe20000000800 */
[----:B-1----:R-:W-:Y:S01]  /*16c00*/  FMNMX.FTZ R4, R165, R0, !PT ;  /* 0x00000000a5047209 */ /* 0x002fe20007810000 */
[----:B------:R-:W-:Y:S02]  /*16c10*/  FFMA.FTZ R0, R24, c[0x0][0x2d0], -R152 ;  /* 0x0000b40018007a23 */ /* 0x000fe40000010898 */
[----:B------:R-:W-:Y:S01]  /*16c20*/  FFMA.FTZ R24, R51, c[0x0][0x2d0], -R74 ;  /* 0x0000b40033187a23 */ /* 0x000fe2000001084a */
[----:B------:R-:W-:Y:S05]  /*16c30*/  FMNMX.FTZ R4, R167, R4, !PT ;  /* 0x00000004a7047209 */ /* 0x000fea0007810000 */
[----:B------:R1:W2:Y:S10]  /*16c40*/  MUFU.EX2 R248, R0 ;  /* 0x0000000000f87308 */ /* 0x0002b40000000800 */
[----:B------:R-:W-:Y:S01]  /*16c50*/  MUFU.EX2 R229, R24 ;  /* 0x0000001800e57308 */ /* 0x000fe20000000800 */
[----:B-1----:R-:W-:Y:S02]  /*16c60*/  FMNMX.FTZ R0, R178, R4, !PT ;  /* 0x00000004b2007209 */ /* 0x002fe40007810000 */
[----:B--2---:R-:W-:Y:S02]  /*16c70*/  F2FP.PACK_AB R64, R248, R249 ;  /* 0x000000f9f840723e */ /* 0x004fe400000000ff */
[----:B------:R-:W-:Y:S01]  /*16c80*/  FMNMX.FTZ R4, R182, R0, !PT ;  /* 0x00000000b6047209 */ /* 0x000fe20007810000 */
[----:B------:R-:W-:Y:S03]  /*16c90*/  FFMA.FTZ R0, R31, c[0x0][0x2d0], -R152 ;  /* 0x0000b4001f007a23 */ /* 0x000fe60000010898 */
[----:B------:R-:W-:Y:S01]  /*16ca0*/  FMNMX.FTZ R4, R183, R4, !PT ;  /* 0x00000004b7047209 */ /* 0x000fe20007810000 */
[----:B------:R1:W2:Y:S03]  /*16cb0*/  MUFU.EX2 R246, R0 ;  /* 0x0000000000f67308 */ /* 0x0002a60000000800 */
[----:B-1----:R-:W-:Y:S01]  /*16cc0*/  FMNMX.FTZ R0, R179, R4, !PT ;  /* 0x00000004b3007209 */ /* 0x002fe20007810000 */
[----:B------:R-:W-:Y:S01]  /*16cd0*/  FFMA.FTZ R4, R41, c[0x0][0x2d0], -R74 ;  /* 0x0000b40029047a23 */ /* 0x000fe2000001084a */
[----:B--2---:R-:W-:Y:S02]  /*16ce0*/  F2FP.PACK_AB R66, R242, R246 ;  /* 0x000000f6f242723e */ /* 0x004fe400000000ff */
[----:B------:R-:W-:Y:S03]  /*16cf0*/  FMNMX.FTZ R0, R166, R0, !PT ;  /* 0x00000000a6007209 */ /* 0x000fe60007810000 */
[----:B------:R1:W-:Y:S01]  /*16d00*/  MUFU.EX2 R244, R4 ;  /* 0x0000000400f47308 */ /* 0x0003e20000000800 */
[----:B------:R-:W-:Y:S04]  /*16d10*/  FMNMX.FTZ R0, R164, R0, !PT ;  /* 0x00000000a4007209 */ /* 0x000fe80007810000 */
[----:B------:R-:W-:Y:S05]  /*16d20*/  FMNMX.FTZ R0, R73, R0, !PT ;  /* 0x0000000049007209 */ /* 0x000fea0007810000 */
[----:B------:R-:W2:Y:S02]  /*16d30*/  SHFL.BFLY PT, R2, R0, 0x2, 0x1f ;  /* 0x0c401f0000027f89 */ /* 0x000ea400000e0000 */
[----:B--2---:R-:W-:Y:S01]  /*16d40*/  FMNMX.FTZ R3, R0, R2, !PT ;  /* 0x0000000200037209 */ /* 0x004fe20007810000 */
[----:B------:R-:W-:Y:S01]  /*16d50*/  FFMA.FTZ R2, R37, c[0x0][0x2d0], -R75 ;  /* 0x0000b40025027a23 */ /* 0x000fe2000001084b */
[----:B------:R-:W-:Y:S04]  /*16d60*/  FSEL R0, R72, RZ, P2 ;  /* 0x000000ff48007208 */ /* 0x000fe80001000000 */
[----:B------:R-:W-:Y:S01]  /*16d70*/  LDSM.16.MT88.4 R36, [R205] ;  /* 0x00000000cd24783b */ /* 0x000fe20000004200 */
[----:B------:R2:W-:Y:S01]  /*16d80*/  MUFU.EX2 R239, R2 ;  /* 0x0000000200ef7308 */ /* 0x0005e20000000800 */
[----:B------:R-:W-:Y:S04]  /*16d90*/  FADD.FTZ R0, -R0, R84 ;  /* 0x0000005400007221 */ /* 0x000fe80000010100 */
[----:B------:R-:W-:Y:S02]  /*16da0*/  FMUL.FTZ R0, R0, c[0x0][0x2d0] ;  /* 0x0000b40000007a20 */ /* 0x000fe40000410000 */
[----:B-1----:R-:W1:Y:S03]  /*16db0*/  SHFL.BFLY PT, R4, R3, 0x1, 0x1f ;  /* 0x0c201f0003047f89 */ /* 0x002e6600000e0000 */
[----:B------:R3:W4:Y:S01]  /*16dc0*/  MUFU.EX2 R69, R0 ;  /* 0x0000000000457308 */ /* 0x0007220000000800 */
[----:B--2---:R-:W-:Y:S05]  /*16dd0*/  FSEL R2, R71, RZ, P1 ;  /* 0x000000ff47027208 */ /* 0x004fea0000800000 */
[----:B------:R-:W-:Y:S01]  /*16de0*/  FADD.FTZ R2, -R2, R85 ;  /* 0x0000005502027221 */ /* 0x000fe20000010100 */
[----:B-1----:R-:W-:Y:S03]  /*16df0*/  FMNMX.FTZ R3, R3, R4, !PT ;  /* 0x0000000403037209 */ /* 0x002fe60007810000 */
[----:B------:R-:W-:Y:S01]  /*16e00*/  FMUL.FTZ R2, R2, c[0x0][0x2d0] ;  /* 0x0000b40002027a20 */ /* 0x000fe20000410000 */
[----:B---3--:R-:W-:Y:S01]  /*16e10*/  FSEL R0, R70, RZ, P0 ;  /* 0x000000ff46007208 */ /* 0x008fe20000000000 */
[----:B----4-:R-:W-:Y:S01]  /*16e20*/  FMUL.FTZ R16, R69, R100 ;  /* 0x0000006445107220 */ /* 0x010fe20000410000 */
[C---:B------:R-:W-:Y:S01]  /*16e30*/  FSETP.NEU.FTZ.AND P0, PT, R3.reuse, -INF , PT ;  /* 0xff8000000300780b */ /* 0x040fe20003f1d000 */
[----:B------:R-:W1:Y:S01]  /*16e40*/  MUFU.EX2 R68, R2 ;  /* 0x0000000200447308 */ /* 0x000e620000000800 */
[----:B------:R-:W-:Y:S02]  /*16e50*/  FMUL.FTZ R4, R3, c[0x0][0x2d0] ;  /* 0x0000b40003047a20 */ /* 0x000fe40000410000 */
[----:B------:R-:W-:Y:S02]  /*16e60*/  FADD.FTZ R0, -R0, R86 ;  /* 0x0000005600007221 */ /* 0x000fe40000010100 */
[C---:B------:R-:W-:Y:S01]  /*16e70*/  FMUL.FTZ R17, R69.reuse, R101 ;  /* 0x0000006545117220 */ /* 0x040fe20000410000 */
[----:B------:R-:W-:Y:S01]  /*16e80*/  FSEL R153, R4, RZ, P0 ;  /* 0x000000ff04997208 */ /* 0x000fe20000000000 */
[----:B------:R-:W-:Y:S02]  /*16e90*/  FMUL.FTZ R0, R0, c[0x0][0x2d0] ;  /* 0x0000b40000007a20 */ /* 0x000fe40000410000 */
[----:B------:R-:W-:Y:S02]  /*16ea0*/  FMUL.FTZ R32, R69, R116 ;  /* 0x0000007445207220 */ /* 0x000fe40000410000 */
[----:B------:R2:W3:Y:S01]  /*16eb0*/  MUFU.EX2 R2, R0 ;  /* 0x0000000000027308 */ /* 0x0004e20000000800 */
[--C-:B------:R-:W-:Y:S02]  /*16ec0*/  FFMA.FTZ R4, R18, c[0x0][0x2d0], -R153.reuse ;  /* 0x0000b40012047a23 */ /* 0x100fe40000010899 */
[--C-:B------:R-:W-:Y:S02]  /*16ed0*/  FFMA.FTZ R5, R19, c[0x0][0x2d0], -R153.reuse ;  /* 0x0000b40013057a23 */ /* 0x100fe40000010899 */
[----:B------:R-:W-:Y:S02]  /*16ee0*/  FMUL.FTZ R33, R69, R117 ;  /* 0x0000007545217220 */ /* 0x000fe40000410000 */
[--C-:B------:R-:W-:Y:S03]  /*16ef0*/  FFMA.FTZ R62, R62, c[0x0][0x2d0], -R153.reuse ;  /* 0x0000b4003e3e7a23 */ /* 0x100fe60000010899 */
[----:B------:R4:W-:Y:S01]  /*16f00*/  MUFU.EX2 R238, R4 ;  /* 0x0000000400ee7308 */ /* 0x0009e20000000800 */
[C---:B-1----:R-:W-:Y:S02]  /*16f10*/  FMUL.FTZ R6, R68.reuse, R90 ;  /* 0x0000005a44067220 */ /* 0x042fe40000410000 */
[C---:B------:R-:W-:Y:S02]  /*16f20*/  FMUL.FTZ R7, R68.reuse, R91 ;  /* 0x0000005b44077220 */ /* 0x040fe40000410000 */
[C---:B------:R-:W-:Y:S02]  /*16f30*/  FMUL.FTZ R18, R68.reuse, R102 ;  /* 0x0000006644127220 */ /* 0x040fe40000410000 */
[C---:B------:R-:W-:Y:S03]  /*16f40*/  FMUL.FTZ R19, R68.reuse, R103 ;  /* 0x0000006744137220 */ /* 0x040fe60000410000 */
[----:B------:R-:W1:Y:S01]  /*16f50*/  MUFU.EX2 R236, R5 ;  /* 0x0000000500ec7308 */ /* 0x000e620000000800 */
[C---:B------:R-:W-:Y:S01]  /*16f60*/  FMUL.FTZ R34, R68.reuse, R118 ;  /* 0x0000007644227220 */ /* 0x040fe20000410000 */
[----:B------:R-:W-:Y:S01]  /*16f70*/  LDSM.16.MT88.4 R100, [R201+0x2000] ;  /* 0x00200000c964783b */ /* 0x000fe20000004200 */
[----:B------:R-:W-:Y:S02]  /*16f80*/  FMUL.FTZ R35, R68, R119 ;  /* 0x0000007744237220 */ /* 0x000fe40000410000 */
[----:B--2---:R-:W-:Y:S02]  /*16f90*/  FFMA.FTZ R0, R21, c[0x0][0x2d0], -R153 ;  /* 0x0000b40015007a23 */ /* 0x004fe40000010899 */
[C---:B---3--:R-:W-:Y:S02]  /*16fa0*/  FMUL.FTZ R9, R2.reuse, R93 ;  /* 0x0000005d02097220 */ /* 0x048fe40000410000 */
[C---:B------:R-:W-:Y:S01]  /*16fb0*/  FMUL.FTZ R8, R2.reuse, R92 ;  /* 0x0000005c02087220 */ /* 0x040fe20000410000 */
[----:B------:R2:W-:Y:S01]  /*16fc0*/  MUFU.EX2 R234, R0 ;  /* 0x0000000000ea7308 */ /* 0x0005e20000000800 */
[C---:B------:R-:W-:Y:S01]  /*16fd0*/  FMUL.FTZ R12, R2.reuse, R96 ;  /* 0x00000060020c7220 */ /* 0x040fe20000410000 */
[----:B------:R-:W-:Y:S01]  /*16fe0*/  LDSM.16.MT88.4 R116, [R205+0x2000] ;  /* 0x00200000cd74783b */ /* 0x000fe20000004200 */
[----:B------:R-:W-:Y:S02]  /*16ff0*/  FMUL.FTZ R13, R2, R97 ;  /* 0x00000061020d7220 */ /* 0x000fe40000410000 */
        /* <DEDUP_REMOVED lines=10> */
[----:B------:R-:W-:Y:S01]  /*170a0*/  FFMA.FTZ R44, R155, c[0x0][0x2d0], -R74 ;  /* 0x0000b4009b2c7a23 */ /* 0x000fe2000001084a */
[----:B------:R-:W-:Y:S01]  /*170b0*/  MOV R113, R49 ;  /* 0x0000003100717202 */ /* 0x000fe20000000f00 */
[C---:B------:R-:W-:Y:S02]  /*170c0*/  FMUL.FTZ R40, R2.reuse, R124 ;  /* 0x0000007c02287220 */ /* 0x040fe40000410000 */
[----:B------:R1:W-:Y:S01]  /*170d0*/  MUFU.EX2 R224, R44 ;  /* 0x0000002c00e07308 */ /* 0x0003e20000000800 */
[----:B------:R-:W-:Y:S02]  /*170e0*/  FMUL.FTZ R41, R2, R125 ;  /* 0x0000007d02297220 */ /* 0x000fe40000410000 */
[----:B--2---:R-:W-:Y:S02]  /*170f0*/  FFMA.FTZ R0, R20, c[0x0][0x2d0], -R153 ;  /* 0x0000b40014007a23 */ /* 0x004fe40000010899 */
[----:B------:R-:W2:Y:S01]  /*17100*/  LDSM.16.MT88.4 R20, [R201] ;  /* 0x00000000c914783b */ /* 0x000ea20000004200 */
[----:B------:R-:W-:Y:S02]  /*17110*/  FMUL.FTZ R45, R2, R129 ;  /* 0x00000081022d7220 */ /* 0x000fe40000410000 */
[C---:B------:R-:W-:Y:S02]  /*17120*/  FMUL.FTZ R49, R69.reuse, R133 ;  /* 0x0000008545317220 */ /* 0x040fe40000410000 */
[----:B------:R4:W5:Y:S01]  /*17130*/  MUFU.EX2 R235, R0 ;  /* 0x0000000000eb7308 */ /* 0x0009620000000800 */
[C---:B------:R-:W-:Y:S02]  /*17140*/  FMUL.FTZ R50, R68.reuse, R134 ;  /* 0x0000008644327220 */ /* 0x040fe40000410000 */
[----:B---3--:R-:W-:Y:S02]  /*17150*/  FMUL.FTZ R4, R69, R88 ;  /* 0x0000005845047220 */ /* 0x008fe40000410000 */
[----:B------:R-:W-:Y:S01]  /*17160*/  LDSM.16.MT88.4 R88, [R205+0x800] ;  /* 0x00080000cd58783b */ /* 0x000fe20000004200 */
[----:B------:R-:W-:Y:S02]  /*17170*/  FMUL.FTZ R51, R68, R135 ;  /* 0x0000008744337220 */ /* 0x000fe40000410000 */
[--C-:B------:R-:W-:Y:S02]  /*17180*/  FFMA.FTZ R92, R158, c[0x0][0x2d0], -R152.reuse ;  /* 0x0000b4009e5c7a23 */ /* 0x100fe40000010898 */
[C---:B------:R-:W-:Y:S01]  /*17190*/  FMUL.FTZ R56, R2.reuse, R140 ;  /* 0x0000008c02387220 */ /* 0x040fe20000410000 */
[----:B------:R-:W-:Y:S01]  /*171a0*/  MUFU.EX2 R129, R62 ;  /* 0x0000003e00817308 */ /* 0x000fe20000000800 */
[C---:B------:R-:W-:Y:S02]  /*171b0*/  FMUL.FTZ R61, R2.reuse, R145 ;  /* 0x00000091023d7220 */ /* 0x040fe40000410000 */
[----:B-1----:R-:W-:Y:S07]  /*171c0*/  FMUL.FTZ R44, R2, R128 ;  /* 0x00000080022c7220 */ /* 0x002fee0000410000 */
[----:B------:R-:W-:Y:S01]  /*171d0*/  MUFU.EX2 R220, R92 ;  /* 0x0000005c00dc7308 */ /* 0x000fe20000000800 */
[----:B----4-:R-:W-:Y:S02]  /*171e0*/  FSEL R0, R3, RZ, P0 ;  /* 0x000000ff03007208 */ /* 0x010fe40000000000 */
[----:B-----5:R-:W-:Y:S03]  /*171f0*/  F2FP.PACK_AB R65, R235, R234 ;  /* 0x000000eaeb41723e */ /* 0x020fe600000000ff */
[----:B------:R-:W-:Y:S02]  /*17200*/  FADD.FTZ R0, -R0, R87 ;  /* 0x0000005700007221 */ /* 0x000fe40000010100 */
[----:B------:R-:W-:Y:S02]  /*17210*/  LDSM.16.MT88.4 R84, [R201+0x800] ;  /* 0x00080000c954783b */ /* 0x000fe40000004200 */
[----:B------:R-:W-:Y:S01]  /*17220*/  FMUL.FTZ R0, R0, c[0x0][0x2d0] ;  /* 0x0000b40000007a20 */ /* 0x000fe20000410000 */
[-C--:B--2---:R-:W-:Y:S05]  /*17230*/  HMMA.16816.F32 R4, R76, R20.reuse, R4 ;  /* 0x000000144c04723c */ /* 0x084fea0000001804 */
[----:B------:R-:W1:Y:S02]  /*17240*/  MUFU.EX2 R0, R0 ;  /* 0x0000000000007308 */ /* 0x000e640000000800 */
[C---:B-1----:R-:W-:Y:S02]  /*17250*/  FMUL.FTZ R10, R0.reuse, R94 ;  /* 0x0000005e000a7220 */ /* 0x042fe40000410000 */
[C---:B------:R-:W-:Y:S02]  /*17260*/  FMUL.FTZ R11, R0.reuse, R95 ;  /* 0x0000005f000b7220 */ /* 0x040fe40000410000 */
[----:B------:R-:W-:Y:S01]  /*17270*/  LDSM.16.MT88.4 R92, [R202+0x800] ;  /* 0x00080000ca5c783b */ /* 0x000fe20000004200 */
[C---:B------:R-:W-:Y:S02]  /*17280*/  FMUL.FTZ R26, R0.reuse, R110 ;  /* 0x0000006e001a7220 */ /* 0x040fe40000410000 */
[C---:B------:R-:W-:Y:S02]  /*17290*/  FMUL.FTZ R30, R0.reuse, R114 ;  /* 0x00000072001e7220 */ /* 0x040fe40000410000 */
[C---:B------:R-:W-:Y:S03]  /*172a0*/  HMMA.16816.F32 R8, R64.reuse, R20, R8 ;  /* 0x000000144008723c */ /* 0x040fe60000001808 */
[----:B------:R-:W2:Y:S01]  /*172b0*/  LDL.LU R110, [R1+0x10] ;  /* 0x00001000016e7983 */ /* 0x000ea20000300800 */
[C---:B------:R-:W-:Y:S02]  /*172c0*/  FMUL.FTZ R14, R0.reuse, R98 ;  /* 0x00000062000e7220 */ /* 0x040fe40000410000 */
[----:B------:R-:W-:Y:S01]  /*172d0*/  FMUL.FTZ R15, R0, R99 ;  /* 0x00000063000f7220 */ /* 0x000fe20000410000 */
[----:B------:R-:W3:Y:S01]  /*172e0*/  LDL.LU R108, [R1+0xc] ;  /* 0x00000c00016c7983 */ /* 0x000ee20000300800 */
[--C-:B------:R-:W-:Y:S03]  /*172f0*/  FFMA.FTZ R20, R48, c[0x0][0x2d0], -R152.reuse ;  /* 0x0000b40030147a23 */ /* 0x100fe60000010898 */
[----:B------:R-:W4:Y:S01]  /*17300*/  LDL.LU R114, [R1+0x14] ;  /* 0x0000140001727983 */ /* 0x000f220000300800 */
[----:B------:R1:W-:Y:S01]  /*17310*/  MUFU.EX2 R230, R20 ;  /* 0x0000001400e67308 */ /* 0x0003e20000000800 */
[-C--:B------:R-:W-:Y:S03]  /*17320*/  HMMA.16816.F32 R12, R64, R22.reuse, R12 ;  /* 0x00000016400c723c */ /* 0x080fe6000000180c */
[C---:B------:R-:W-:Y:S01]  /*17330*/  FMUL.FTZ R27, R0.reuse, R111 ;  /* 0x0000006f001b7220 */ /* 0x040fe20000410000 */
[----:B------:R-:W-:Y:S01]  /*17340*/  MOV R111, R43 ;  /* 0x0000002b006f7202 */ /* 0x000fe20000000f00 */
[C---:B------:R-:W-:Y:S02]  /*17350*/  FMUL.FTZ R31, R0.reuse, R115 ;  /* 0x00000073001f7220 */ /* 0x040fe40000410000 */
[C---:B------:R-:W-:Y:S01]  /*17360*/  FMUL.FTZ R42, R0.reuse, R126 ;  /* 0x0000007e002a7220 */ /* 0x040fe20000410000 */
[C---:B------:R-:W-:Y:S04]  /*17370*/  HMMA.16816.F32 R16, R76.reuse, R22, R16 ;  /* 0x000000164c10723c */ /* 0x040fe80000001810 */
[----:B------:R-:W-:Y:S02]  /*17380*/  FMUL.FTZ R21, R69, R105 ;  /* 0x0000006945157220 */ /* 0x000fe40000410000 */
[----:B------:R-:W-:Y:S02]  /*17390*/  FMUL.FTZ R43, R0, R127 ;  /* 0x0000007f002b7220 */ /* 0x000fe40000410000 */
[C---:B------:R-:W-:Y:S04]  /*173a0*/  FMUL.FTZ R22, R68.reuse, R106 ;  /* 0x0000006a44167220 */ /* 0x040fe80000410000 */
[----:B------:R-:W-:Y:S02]  /*173b0*/  FMUL.FTZ R23, R68, R107 ;  /* 0x0000006b44177220 */ /* 0x000fe40000410000 */
[--C-:B------:R-:W-:Y:S02]  /*173c0*/  FFMA.FTZ R48, R63, c[0x0][0x2d0], -R75.reuse ;  /* 0x0000b4003f307a23 */ /* 0x100fe4000001084b */
[C---:B-1----:R-:W-:Y:S02]  /*173d0*/  FMUL.FTZ R20, R69.reuse, R104 ;  /* 0x0000006845147220 */ /* 0x042fe40000410000 */
[----:B------:R1:W-:Y:S01]  /*173e0*/  MUFU.EX2 R223, R48 ;  /* 0x0000003000df7308 */ /* 0x0003e20000000800 */
[C---:B------:R-:W-:Y:S02]  /*173f0*/  FMUL.FTZ R46, R0.reuse, R130 ;  /* 0x00000082002e7220 */ /* 0x040fe40000410000 */
[C---:B------:R-:W-:Y:S02]  /*17400*/  FMUL.FTZ R47, R0.reuse, R131 ;  /* 0x00000083002f7220 */ /* 0x040fe40000410000 */
[-C--:B------:R-:W-:Y:S03]  /*17410*/  HMMA.16816.F32 R20, R76, R36.reuse, R20 ;  /* 0x000000244c14723c */ /* 0x080fe60000001814 */
[C---:B------:R-:W-:Y:S02]  /*17420*/  FMUL.FTZ R59, R0.reuse, R143 ;  /* 0x0000008f003b7220 */ /* 0x040fe40000410000 */
[C---:B------:R-:W-:Y:S02]  /*17430*/  FMUL.FTZ R62, R0.reuse, R146 ;  /* 0x00000092003e7220 */ /* 0x040fe40000410000 */
[----:B------:R-:W-:Y:S01]  /*17440*/  FMUL.FTZ R63, R0, R147 ;  /* 0x00000093003f7220 */ /* 0x000fe20000410000 */
[C---:B------:R-:W-:Y:S07]  /*17450*/  HMMA.16816.F32 R24, R64.reuse, R36, R24 ;  /* 0x000000244018723c */ /* 0x040fee0000001818 */
[----:B------:R-:W-:Y:S01]  /*17460*/  FFMA.FTZ R36, R58, c[0x0][0x2d0], -R75 ;  /* 0x0000b4003a247a23 */ /* 0x000fe2000001084b */
[-C--:B------:R-:W-:Y:S03]  /*17470*/  HMMA.16816.F32 R28, R64, R38.reuse, R28 ;  /* 0x00000026401c723c */ /* 0x080fe6000000181c */
[----:B------:R5:W-:Y:S01]  /*17480*/  MUFU.EX2 R226, R36 ;  /* 0x0000002400e27308 */ /* 0x000be20000000800 */
[C---:B------:R-:W-:Y:S02]  /*17490*/  FMUL.FTZ R37, R69.reuse, R121 ;  /* 0x0000007945257220 */ /* 0x040fe40000410000 */
[----:B------:R-:W2:Y:S01]  /*174a0*/  LDL.LU R121, [R1+0x18] ;  /* 0x0000180001797983 */ /* 0x000ea20000300800 */
[C---:B-1----:R-:W-:Y:S01]  /*174b0*/  FMUL.FTZ R48, R69.reuse, R132 ;  /* 0x0000008445307220 */ /* 0x042fe20000410000 */
[C---:B------:R-:W-:Y:S02]  /*174c0*/  HMMA.16816.F32 R32, R76.reuse, R38, R32 ;  /* 0x000000264c20723c */ /* 0x040fe40000001820 */
[----:B------:R-:W-:Y:S02]  /*174d0*/  LDSM.16.MT88.4 R132, [R202+0x2000] ;  /* 0x00200000ca84783b */ /* 0x000fe40000004200 */
[--C-:B------:R-:W-:Y:S02]  /*174e0*/  FFMA.FTZ R58, R60, c[0x0][0x2d0], -R153.reuse ;  /* 0x0000b4003c3a7a23 */ /* 0x100fe40000010899 */
[----:B------:R-:W-:Y:S02]  /*174f0*/  FMUL.FTZ R60, R2, R144 ;  /* 0x00000090023c7220 */ /* 0x000fe40000410000 */
[C---:B------:R-:W-:Y:S01]  /*17500*/  FMUL.FTZ R38, R68.reuse, R122 ;  /* 0x0000007a44267220 */ /* 0x040fe20000410000 */
[----:B------:R1:W-:Y:S03]  /*17510*/  MUFU.EX2 R130, R58 ;  /* 0x0000003a00827308 */ /* 0x0003e60000000800 */
[----:B------:R-:W-:Y:S02]  /*17520*/  FMUL.FTZ R39, R68, R123 ;  /* 0x0000007b44277220 */ /* 0x000fe40000410000 */
[----:B-----5:R-:W-:Y:S01]  /*17530*/  FMUL.FTZ R36, R69, R120 ;  /* 0x0000007845247220 */ /* 0x020fe20000410000 */
[----:B------:R-:W-:Y:S02]  /*17540*/  MOV R120, R80 ;  /* 0x0000005000787202 */ /* 0x000fe40000000f00 */
[----:B------:R-:W5:Y:S04]  /*17550*/  LDSM.16.MT88.4 R80, [R204] ;  /* 0x00000000cc50783b */ /* 0x000f680000004200 */
[-C--:B------:R-:W-:Y:S03]  /*17560*/  HMMA.16816.F32 R36, R76, R52.reuse, R36 ;  /* 0x000000344c24723c */ /* 0x080fe60000001824 */
[----:B-1----:R-:W-:Y:S05]  /*17570*/  FMUL.FTZ R58, R0, R142 ;  /* 0x0000008e003a7220 */ /* 0x002fea0000410000 */
[C---:B------:R-:W-:Y:S07]  /*17580*/  HMMA.16816.F32 R40, R64.reuse, R52, R40 ;  /* 0x000000344028723c */ /* 0x040fee0000001828 */
[--C-:B------:R-:W-:Y:S01]  /*17590*/  FFMA.FTZ R52, R57, c[0x0][0x2d0], -R153.reuse ;  /* 0x0000b40039347a23 */ /* 0x100fe20000010899 */
[-C--:B------:R-:W-:Y:S03]  /*175a0*/  HMMA.16816.F32 R44, R64, R54.reuse, R44 ;  /* 0x00000036402c723c */ /* 0x080fe6000000182c */
[----:B------:R1:W1:Y:S01]  /*175b0*/  MUFU.EX2 R124, R52 ;  /* 0x00000034007c7308 */ /* 0x0002620000000800 */
[----:B------:R-:W-:Y:S02]  /*175c0*/  FMUL.FTZ R57, R2, R141 ;  /* 0x0000008d02397220 */ /* 0x000fe40000410000 */
[C---:B------:R-:W-:Y:S02]  /*175d0*/  FMUL.FTZ R53, R69.reuse, R137 ;  /* 0x0000008945357220 */ /* 0x040fe40000410000 */
[C---:B------:R-:W-:Y:S07]  /*175e0*/  HMMA.16816.F32 R48, R76.reuse, R54, R48 ;  /* 0x000000364c30723c */ /* 0x040fee0000001830 */
[C---:B------:R-:W-:Y:S02]  /*175f0*/  FMUL.FTZ R55, R68.reuse, R139 ;  /* 0x0000008b44377220 */ /* 0x040fe40000410000 */
[----:B------:R-:W-:Y:S03]  /*17600*/  FMUL.FTZ R54, R68, R138 ;  /* 0x0000008a44367220 */ /* 0x000fe60000410000 */
[C---:B-1----:R-:W-:Y:S07]  /*17610*/  FMUL.FTZ R52, R69.reuse, R136 ;  /* 0x0000008845347220 */ /* 0x042fee0000410000 */
[-C--:B-----5:R-:W-:Y:S08]  /*17620*/  HMMA.16816.F32 R52, R76, R80.reuse, R52 ;  /* 0x000000504c34723c */ /* 0x0a0ff00000001834 */
[C---:B------:R-:W-:Y:S07]  /*17630*/  HMMA.16816.F32 R56, R64.reuse, R80, R56 ;  /* 0x000000504038723c */ /* 0x040fee0000001838 */
[----:B------:R-:W-:Y:S01]  /*17640*/  FFMA.FTZ R80, R154, c[0x0][0x2d0], -R153 ;  /* 0x0000b4009a507a23 */ /* 0x000fe20000010899 */
[-C--:B------:R-:W-:Y:S03]  /*17650*/  HMMA.16816.F32 R60, R64, R82.reuse, R60 ;  /* 0x00000052403c723c */ /* 0x080fe6000000183c */
[----:B------:R1:W5:Y:S01]  /*17660*/  MUFU.EX2 R221, R80 ;  /* 0x0000005000dd7308 */ /* 0x0003620000000800 */
        /* <DEDUP_REMOVED lines=15> */
[--C-:B-1----:R-:W-:Y:S04]  /*17760*/  FFMA.FTZ R80, R156, c[0x0][0x2d0], -R152.reuse ;  /* 0x0000b4009c507a23 */ /* 0x102fe80000010898 */
        /* <DEDUP_REMOVED lines=12> */
[----:B------:R1:W5:Y:S07]  /*17830*/  MUFU.EX2 R218, R84 ;  /* 0x0000005400da7308 */ /* 0x00036e0000000800 */
[C---:B------:R-:W-:Y:S03]  /*17840*/  HMMA.16816.F32 R32, R76.reuse, R90, R32 ;  /* 0x0000005a4c20723c */ /* 0x040fe60000001820 */
[----:B------:R3:W-:Y:S05]  /*17850*/  MUFU.EX2 R193, R88 ;  /* 0x0000005800c17308 */ /* 0x0007ea0000000800 */
[-C--:B------:R-:W-:Y:S08]  /*17860*/  HMMA.16816.F32 R36, R76, R92.reuse, R36 ;  /* 0x0000005c4c24723c */ /* 0x080ff00000001824 */
[C---:B------:R-:W-:Y:S04]  /*17870*/  HMMA.16816.F32 R40, R80.reuse, R92, R40 ;  /* 0x0000005c5028723c */ /* 0x040fe80000001828 */
[--C-:B-1----:R-:W-:Y:S03]  /*17880*/  FFMA.FTZ R84, R175, c[0x0][0x2d0], -R74.reuse ;  /* 0x0000b400af547a23 */ /* 0x102fe6000001084a */
[--C-:B------:R-:W-:Y:S01]  /*17890*/  FFMA.FTZ R92, R162, c[0x0][0x2d0], -R153.reuse ;  /* 0x0000b400a25c7a23 */ /* 0x100fe20000010899 */
[-C--:B------:R-:W-:Y:S01]  /*178a0*/  HMMA.16816.F32 R44, R80, R94.reuse, R44 ;  /* 0x0000005e502c723c */ /* 0x080fe2000000182c */
[----:B------:R1:W-:Y:S03]  /*178b0*/  MUFU.EX2 R196, R84 ;  /* 0x0000005400c47308 */ /* 0x0003e60000000800 */
[--C-:B---3--:R-:W-:Y:S04]  /*178c0*/  FFMA.FTZ R88, R180, c[0x0][0x2d0], -R74.reuse ;  /* 0x0000b400b4587a23 */ /* 0x108fe8000001084a */
[C---:B------:R-:W-:Y:S03]  /*178d0*/  HMMA.16816.F32 R48, R76.reuse, R94, R48 ;  /* 0x0000005e4c30723c */ /* 0x040fe60000001830 */
[----:B------:R3:W-:Y:S01]  /*178e0*/  MUFU.EX2 R138, R92 ;  /* 0x0000005c008a7308 */ /* 0x0007e20000000800 */
[--C-:B-1----:R-:W-:Y:S09]  /*178f0*/  FFMA.FTZ R84, R176, c[0x0][0x2d0], -R74.reuse ;  /* 0x0000b400b0547a23 */ /* 0x102ff2000001084a */
[----:B------:R1:W-:Y:S01]  /*17900*/  MUFU.EX2 R176, R88 ;  /* 0x0000005800b07308 */ /* 0x0003e20000000800 */
[----:B---3--:R-:W-:Y:S09]  /*17910*/  FFMA.FTZ R92, R163, c[0x0][0x2d0], -R153 ;  /* 0x0000b400a35c7a23 */ /* 0x008ff20000010899 */
[----:B------:R3:W-:Y:S10]  /*17920*/  MUFU.EX2 R197, R84 ;  /* 0x0000005400c57308 */ /* 0x0007f40000000800 */
[----:B------:R2:W-:Y:S01]  /*17930*/  MUFU.EX2 R137, R92 ;  /* 0x0000005c00897308 */ /* 0x0005e20000000800 */
[----:B-1----:R-:W-:Y:S09]  /*17940*/  FFMA.FTZ R88, R181, c[0x0][0x2d0], -R74 ;  /* 0x0000b400b5587a23 */ /* 0x002ff2000001084a */
[----:B------:R1:W-:Y:S01]  /*17950*/  MUFU.EX2 R180, R88 ;  /* 0x0000005800b47308 */ /* 0x0003e20000000800 */
[--C-:B---3--:R-:W-:Y:S09]  /*17960*/  FFMA.FTZ R84, R168, c[0x0][0x2d0], -R75.reuse ;  /* 0x0000b400a8547a23 */ /* 0x108ff2000001084b */
[----:B------:R3:W-:Y:S01]  /*17970*/  MUFU.EX2 R192, R84 ;  /* 0x0000005400c07308 */ /* 0x0007e20000000800 */
[--C-:B--2---:R-:W-:Y:S09]  /*17980*/  FFMA.FTZ R92, R171, c[0x0][0x2d0], -R152.reuse ;  /* 0x0000b400ab5c7a23 */ /* 0x104ff20000010898 */
[----:B------:R2:W-:Y:S01]  /*17990*/  MUFU.EX2 R142, R92 ;  /* 0x0000005c008e7308 */ /* 0x0005e20000000800 */
[----:B-1----:R-:W-:Y:S09]  /*179a0*/  FFMA.FTZ R88, R172, c[0x0][0x2d0], -R75 ;  /* 0x0000b400ac587a23 */ /* 0x002ff2000001084b */
[----:B------:R1:W-:Y:S01]  /*179b0*/  MUFU.EX2 R143, R88 ;  /* 0x00000058008f7308 */ /* 0x0003e20000000800 */
[----:B---3--:R-:W3:Y:S08]  /*179c0*/  LDSM.16.MT88.4 R84, [R204+0x800] ;  /* 0x00080000cc54783b */ /* 0x008ef00000004200 */
[----:B--2---:R-:W-:Y:S01]  /*179d0*/  LDSM.16.MT88.4 R92, [R202+0x1000] ;  /* 0x00100000ca5c783b */ /* 0x004fe20000004200 */
[--C-:B-1----:R-:W-:Y:S04]  /*179e0*/  FFMA.FTZ R88, R161, c[0x0][0x2d0], -R153.reuse ;  /* 0x0000b400a1587a23 */ /* 0x102fe80000010899 */
[----:B------:R1:W2:Y:S01]  /*179f0*/  MUFU.EX2 R139, R88 ;  /* 0x00000058008b7308 */ /* 0x0002a20000000800 */
[-C--:B---3--:R-:W-:Y:S08]  /*17a00*/  HMMA.16816.F32 R52, R76, R84.reuse, R52 ;  /* 0x000000544c34723c */ /* 0x088ff00000001834 */
[C---:B------:R-:W-:Y:S01]  /*17a10*/  HMMA.16816.F32 R56, R80.reuse, R84, R56 ;  /* 0x000000545038723c */ /* 0x040fe20000001838 */
[----:B-1----:R-:W1:Y:S06]  /*17a20*/  LDSM.16.MT88.4 R88, [R201+0x1000] ;  /* 0x00100000c958783b */ /* 0x002e6c0000004200 */
[----:B------:R-:W-:Y:S01]  /*17a30*/  FFMA.FTZ R84, R165, c[0x0][0x2d0], -R153 ;  /* 0x0000b400a5547a23 */ /* 0x000fe20000010899 */
[-C--:B------:R-:W-:Y:S03]  /*17a40*/  HMMA.16816.F32 R60, R80, R86.reuse, R60 ;  /* 0x00000056503c723c */ /* 0x080fe6000000183c */
[----:B------:R3:W3:Y:S04]  /*17a50*/  MUFU.EX2 R141, R84 ;  /* 0x00000054008d7308 */ /* 0x0006e80000000800 */
[--C-:B------:R-:W-:Y:S01]  /*17a60*/  FFMA.FTZ R80, R173, c[0x0][0x2d0], -R75.reuse ;  /* 0x0000b400ad507a23 */ /* 0x100fe2000001084b */
[----:B------:R-:W-:Y:S04]  /*17a70*/  HMMA.16816.F32 R64, R76, R86, R64 ;  /* 0x000000564c40723c */ /* 0x000fe80000001840 */
[----:B-----5:R-:W-:Y:S01]  /*17a80*/  F2FP.PACK_AB R82, R218, R198 ;  /* 0x000000c6da52723e */ /* 0x020fe200000000ff */
[----:B------:R5:W-:Y:S01]  /*17a90*/  MUFU.EX2 R175, R80 ;  /* 0x0000005000af7308 */ /* 0x000be20000000800 */
[----:B--2---:R-:W-:Y:S02]  /*17aa0*/  F2FP.PACK_AB R81, R138, R139 ;  /* 0x0000008b8a51723e */ /* 0x004fe400000000ff */
[----:B------:R-:W-:Y:S04]  /*17ab0*/  F2FP.PACK_AB R76, R228, R229 ;  /* 0x000000e5e44c723e */ /* 0x000fe800000000ff */
[----:B------:R-:W-:Y:S02]  /*17ac0*/  F2FP.PACK_AB R77, R226, R227 ;  /* 0x000000e3e24d723e */ /* 0x000fe400000000ff */
[----:B------:R-:W-:Y:S02]  /*17ad0*/  F2FP.PACK_AB R78, R224, R225 ;  /* 0x000000e1e04e723e */ /* 0x000fe400000000ff */
[----:B------:R-:W-:Y:S01]  /*17ae0*/  F2FP.PACK_AB R79, R222, R223 ;  /* 0x000000dfde4f723e */ /* 0x000fe200000000ff */
[----:B---3--:R-:W2:Y:S01]  /*17af0*/  LDSM.16.MT88.4 R84, [R205+0x1000] ;  /* 0x00100000cd54783b */ /* 0x008ea20000004200 */
[----:B------:R-:W-:Y:S05]  /*17b00*/  F2FP.PACK_AB R83, R141, R137 ;  /* 0x000000898d53723e */ /* 0x000fea00000000ff */
[-C--:B-1----:R-:W-:Y:S03]  /*17b10*/  HMMA.16816.F32 R4, R76, R88.reuse, R4 ;  /* 0x000000584c04723c */ /* 0x082fe60000001804 */
[--C-:B-----5:R-:W-:Y:S04]  /*17b20*/  FFMA.FTZ R80, R170, c[0x0][0x2d0], -R152.reuse ;  /* 0x0000b400aa507a23 */ /* 0x120fe80000010898 */
        /* <DEDUP_REMOVED lines=8> */
[C---:B------:R-:W-:Y:S04]  /*17bb0*/  HMMA.16816.F32 R24, R80.reuse, R84, R24 ;  /* 0x000000545018723c */ /* 0x040fe80000001818 */
[----:B-1----:R-:W-:Y:S03]  /*17bc0*/  FFMA.FTZ R88, R177, c[0x0][0x2d0], -R152 ;  /* 0x0000b400b1587a23 */ /* 0x002fe60000010898 */
[--C-:B------:R-:W-:Y:S01]  /*17bd0*/  FFMA.FTZ R84, R184, c[0x0][0x2d0], -R75.reuse ;  /* 0x0000b400b8547a23 */ /* 0x100fe2000001084b */
[-C--:B------:R-:W-:Y:S01]  /*17be0*/  HMMA.16816.F32 R28, R80, R86.reuse, R28 ;  /* 0x00000056501c723c */ /* 0x080fe2000000181c */
[----:B------:R1:W-:Y:S07]  /*17bf0*/  MUFU.EX2 R172, R88 ;  /* 0x0000005800ac7308 */ /* 0x0003ee0000000800 */
[C---:B------:R-:W-:Y:S03]  /*17c00*/  HMMA.16816.F32 R32, R76.reuse, R86, R32 ;  /* 0x000000564c20723c */ /* 0x040fe60000001820 */
[----:B------:R2:W-:Y:S05]  /*17c10*/  MUFU.EX2 R169, R84 ;  /* 0x0000005400a97308 */ /* 0x0005ea0000000800 */
[-C--:B------:R-:W-:Y:S08]  /*17c20*/  HMMA.16816.F32 R36, R76, R92.reuse, R36 ;  /* 0x0000005c4c24723c */ /* 0x080ff00000001824 */
[C---:B------:R-:W-:Y:S04]  /*17c30*/  HMMA.16816.F32 R40, R80.reuse, R92, R40 ;  /* 0x0000005c5028723c */ /* 0x040fe80000001828 */
[--C-:B-1----:R-:W-:Y:S04]  /*17c40*/  FFMA.FTZ R88, R194, c[0x0][0x2d0], -R74.reuse ;  /* 0x0000b400c2587a23 */ /* 0x102fe8000001084a */
[-C--:B------:R-:W-:Y:S01]  /*17c50*/  HMMA.16816.F32 R44, R80, R94.reuse, R44 ;  /* 0x0000005e502c723c */ /* 0x080fe2000000182c */
[----:B------:R1:W-:Y:S03]  /*17c60*/  MUFU.EX2 R170, R88 ;  /* 0x0000005800aa7308 */ /* 0x0003e60000000800 */
[--C-:B--2---:R-:W-:Y:S04]  /*17c70*/  FFMA.FTZ R84, R185, c[0x0][0x2d0], -R75.reuse ;  /* 0x0000b400b9547a23 */ /* 0x104fe8000001084b */
[C---:B------:R-:W-:Y:S01]  /*17c80*/  HMMA.16816.F32 R48, R76.reuse, R94, R48 ;  /* 0x0000005e4c30723c */ /* 0x040fe20000001830 */
[----:B------:R-:W-:Y:S02]  /*17c90*/  LDSM.16.MT88.4 R92, [R202+0x1800] ;  /* 0x00180000ca5c783b */ /* 0x000fe40000004200 */
[----:B------:R2:W3:Y:S01]  /*17ca0*/  MUFU.EX2 R168, R84 ;  /* 0x0000005400a87308 */ /* 0x0004e20000000800 */
[--C-:B-1----:R-:W-:Y:S09]  /*17cb0*/  FFMA.FTZ R88, R195, c[0x0][0x2d0], -R74.reuse ;  /* 0x0000b400c3587a23 */ /* 0x102ff2000001084a */
[----:B------:R1:W5:Y:S01]  /*17cc0*/  MUFU.EX2 R171, R88 ;  /* 0x0000005800ab7308 */ /* 0x0003620000000800 */
[--C-:B--2---:R-:W-:Y:S01]  /*17cd0*/  FFMA.FTZ R84, R199, c[0x0][0x2d0], -R74.reuse ;  /* 0x0000b400c7547a23 */ /* 0x104fe2000001084a */
[----:B---3--:R-:W-:Y:S01]  /*17ce0*/  F2FP.PACK_AB R149, R168, R169 ;  /* 0x000000a9a895723e */ /* 0x008fe200000000ff */
[----:B------:R-:W-:Y:S07]  /*17cf0*/  FFMA.FTZ R74, R217, c[0x0][0x2d0], -R74 ;  /* 0x0000b400d94a7a23 */ /* 0x000fee000001084a */
[----:B------:R2:W-:Y:S10]  /*17d00*/  MUFU.EX2 R165, R84 ;  /* 0x0000005400a57308 */ /* 0x0005f40000000800 */
[----:B------:R3:W3:Y:S01]  /*17d10*/  MUFU.EX2 R163, R74 ;  /* 0x0000004a00a37308 */ /* 0x0006e20000000800 */
[----:B-1----:R-:W1:Y:S01]  /*17d20*/  LDSM.16.MT88.4 R88, [R204+0x1000] ;  /* 0x00100000cc58783b */ /* 0x002e620000004200 */
[----:B-----5:R-:W-:Y:S07]  /*17d30*/  F2FP.PACK_AB R148, R171, R170 ;  /* 0x000000aaab94723e */ /* 0x020fee00000000ff */
[----:B--2---:R-:W2:Y:S01]  /*17d40*/  LDSM.16.MT88.4 R84, [R201+0x1800] ;  /* 0x00180000c954783b */ /* 0x004ea20000004200 */
[--C-:B---3--:R-:W-:Y:S01]  /*17d50*/  FFMA.FTZ R74, R188, c[0x0][0x2d0], -R75.reuse ;  /* 0x0000b400bc4a7a23 */ /* 0x108fe2000001084b */
[----:B------:R-:W-:Y:S01]  /*17d60*/  F2FP.PACK_AB R150, R163, R165 ;  /* 0x000000a5a396723e */ /* 0x000fe200000000ff */
[----:B------:R-:W-:Y:S02]  /*17d70*/  FFMA.FTZ R75, R189, c[0x0][0x2d0], -R75 ;  /* 0x0000b400bd4b7a23 */ /* 0x000fe4000001084b */
[----:B------:R3:W-:Y:S10]  /*17d80*/  MUFU.EX2 R162, R74 ;  /* 0x0000004a00a27308 */ /* 0x0007f40000000800 */
[----:B------:R-:W5:Y:S01]  /*17d90*/  MUFU.EX2 R161, R75 ;  /* 0x0000004b00a17308 */ /* 0x000f620000000800 */
[-C--:B-1----:R-:W-:Y:S08]  /*17da0*/  HMMA.16816.F32 R52, R76, R88.reuse, R52 ;  /* 0x000000584c34723c */ /* 0x082ff00000001834 */
[C---:B------:R-:W-:Y:S04]  /*17db0*/  HMMA.16816.F32 R56, R80.reuse, R88, R56 ;  /* 0x000000585038723c */ /* 0x040fe80000001838 */
[--C-:B---3--:R-:W-:Y:S04]  /*17dc0*/  FFMA.FTZ R74, R167, c[0x0][0x2d0], -R153.reuse ;  /* 0x0000b400a74a7a23 */ /* 0x108fe80000010899 */
[-C--:B------:R-:W-:Y:S01]  /*17dd0*/  HMMA.16816.F32 R60, R80, R90.reuse, R60 ;  /* 0x0000005a503c723c */ /* 0x080fe2000000183c */
[----:B------:R1:W-:Y:S03]  /*17de0*/  MUFU.EX2 R140, R74 ;  /* 0x0000004a008c7308 */ /* 0x0003e60000000800 */
[----:B-----5:R-:W-:Y:S03]  /*17df0*/  F2FP.PACK_AB R151, R161, R162 ;  /* 0x000000a2a197723e */ /* 0x020fe600000000ff */
[----:B------:R-:W-:Y:S01]  /*17e00*/  F2FP.PACK_AB R80, R142, R136 ;  /* 0x000000888e50723e */ /* 0x000fe200000000ff */
[----:B------:R-:W-:Y:S01]  /*17e10*/  HMMA.16816.F32 R64, R76, R90, R64 ;  /* 0x0000005a4c40723c */ /* 0x000fe20000001840 */
[----:B------:R-:W3:Y:S03]  /*17e20*/  LDSM.16.MT88.4 R88, [R205+0x1800] ;  /* 0x00180000cd58783b */ /* 0x000ee60000004200 */
[----:B------:R-:W-:Y:S03]  /*17e30*/  F2FP.PACK_AB R82, R172, R173 ;  /* 0x000000adac52723e */ /* 0x000fe600000000ff */
[----:B------:R-:W-:Y:S02]  /*17e40*/  F2FP.PACK_AB R76, R197, R196 ;  /* 0x000000c4c54c723e */ /* 0x000fe400000000ff */
[----:B------:R-:W-:Y:S03]  /*17e50*/  F2FP.PACK_AB R77, R193, R192 ;  /* 0x000000c0c14d723e */ /* 0x000fe600000000ff */
[----:B------:R-:W-:Y:S02]  /*17e60*/  F2FP.PACK_AB R78, R180, R176 ;  /* 0x000000b0b44e723e */ /* 0x000fe400000000ff */
[----:B------:R-:W-:Y:S01]  /*17e70*/  F2FP.PACK_AB R79, R175, R143 ;  /* 0x0000008faf4f723e */ /* 0x000fe200000000ff */
[--C-:B-1----:R-:W-:Y:S06]  /*17e80*/  FFMA.FTZ R74, R178, c[0x0][0x2d0], -R153.reuse ;  /* 0x0000b400b24a7a23 */ /* 0x102fec0000010899 */
[-C--:B--2---:R-:W-:Y:S01]  /*17e90*/  HMMA.16816.F32 R4, R76, R84.reuse, R4 ;  /* 0x000000544c04723c */ /* 0x084fe20000001804 */
        /* <DEDUP_REMOVED lines=13> */
[--C-:B-1----:R-:W-:Y:S04]  /*17f70*/  FFMA.FTZ R74, R187, c[0x0][0x2d0], -R152.reuse ;  /* 0x0000b400bb4a7a23 */ /* 0x102fe80000010898 */
[-C--:B---3--:R-:W-:Y:S01]  /*17f80*/  HMMA.16816.F32 R20, R76, R88.reuse, R20 ;  /* 0x000000584c14723c */ /* 0x088fe20000001814 */
[----:B------:R1:W3:Y:S07]  /*17f90*/  MUFU.EX2 R158, R74 ;  /* 0x0000004a009e7308 */ /* 0x0002ee0000000800 */
[C---:B------:R-:W-:Y:S08]  /*17fa0*/  HMMA.16816.F32 R24, R80.reuse, R88, R24 ;  /* 0x000000585018723c */ /* 0x040ff00000001818 */
[-C--:B------:R-:W-:Y:S08]  /*17fb0*/  HMMA.16816.F32 R28, R80, R90.reuse, R28 ;  /* 0x0000005a501c723c */ /* 0x080ff0000000181c */
[C---:B------:R-:W-:Y:S04]  /*17fc0*/  HMMA.16816.F32 R32, R76.reuse, R90, R32 ;  /* 0x0000005a4c20723c */ /* 0x040fe80000001820 */
[--C-:B-1----:R-:W-:Y:S01]  /*17fd0*/  FFMA.FTZ R74, R190, c[0x0][0x2d0], -R152.reuse ;  /* 0x0000b400be4a7a23 */ /* 0x102fe20000010898 */
[----:B---3--:R-:W-:Y:S01]  /*17fe0*/  F2FP.PACK_AB R144, R158, R160 ;  /* 0x000000a09e90723e */ /* 0x008fe200000000ff */
[----:B------:R-:W-:Y:S02]  /*17ff0*/  FFMA.FTZ R152, R191, c[0x0][0x2d0], -R152 ;  /* 0x0000b400bf987a23 */ /* 0x000fe40000010898 */
[-C--:B------:R-:W-:Y:S01]  /*18000*/  HMMA.16816.F32 R36, R76, R92.reuse, R36 ;  /* 0x0000005c4c24723c */ /* 0x080fe20000001824 */
[----:B------:R1:W-:Y:S07]  /*18010*/  MUFU.EX2 R159, R74 ;  /* 0x0000004a009f7308 */ /* 0x0003ee0000000800 */
[C---:B------:R-:W-:Y:S03]  /*18020*/  HMMA.16816.F32 R40, R80.reuse, R92, R40 ;  /* 0x0000005c5028723c */ /* 0x040fe60000001828 */
[----:B------:R-:W3:Y:S05]  /*18030*/  MUFU.EX2 R157, R152 ;  /* 0x00000098009d7308 */ /* 0x000eea0000000800 */
[-C--:B------:R-:W-:Y:S08]  /*18040*/  HMMA.16816.F32 R44, R80, R94.reuse, R44 ;  /* 0x0000005e502c723c */ /* 0x080ff0000000182c */
[C---:B------:R-:W-:Y:S04]  /*18050*/  HMMA.16816.F32 R48, R76.reuse, R94, R48 ;  /* 0x0000005e4c30723c */ /* 0x040fe80000001830 */
[--C-:B-1----:R-:W-:Y:S04]  /*18060*/  FFMA.FTZ R74, R179, c[0x0][0x2d0], -R153.reuse ;  /* 0x0000b400b34a7a23 */ /* 0x102fe80000010899 */
[----:B------:R1:W-:Y:S01]  /*18070*/  MUFU.EX2 R152, R74 ;  /* 0x0000004a00987308 */ /* 0x0003e20000000800 */
[-C--:B--2---:R-:W-:Y:S03]  /*18080*/  HMMA.16816.F32 R52, R76, R84.reuse, R52 ;  /* 0x000000544c34723c */ /* 0x084fe60000001834 */
[----:B---3--:R-:W-:Y:S05]  /*18090*/  F2FP.PACK_AB R146, R157, R159 ;  /* 0x0000009f9d92723e */ /* 0x008fea00000000ff */
[C---:B------:R-:W-:Y:S07]  /*180a0*/  HMMA.16816.F32 R56, R80.reuse, R84, R56 ;  /* 0x000000545038723c */ /* 0x040fee0000001838 */
[----:B------:R-:W-:Y:S01]  /*180b0*/  MOV R85, R71 ;  /* 0x0000004700557202 */ /* 0x000fe20000000f00 */
[-C--:B------:R-:W-:Y:S04]  /*180c0*/  HMMA.16816.F32 R60, R80, R86.reuse, R60 ;  /* 0x00000056503c723c */ /* 0x080fe8000000183c */
[----:B------:R-:W-:Y:S01]  /*180d0*/  MOV R84, R72 ;  /* 0x0000004800547202 */ /* 0x000fe20000000f00 */
[----:B-1----:R-:W-:Y:S03]  /*180e0*/  FFMA.FTZ R74, R166, c[0x0][0x2d0], -R153 ;  /* 0x0000b400a64a7a23 */ /* 0x002fe60000010899 */
[----:B------:R-:W-:Y:S01]  /*180f0*/  HMMA.16816.F32 R64, R76, R86, R64 ;  /* 0x000000564c40723c */ /* 0x000fe20000001840 */
[----:B------:R-:W1:Y:S06]  /*18100*/  MUFU.EX2 R75, R74 ;  /* 0x0000004a004b7308 */ /* 0x000e6c0000000800 */
[----:B------:R-:W-:Y:S01]  /*18110*/  MOV R86, R70 ;  /* 0x0000004600567202 */ /* 0x000fe20000000f00 */
[-C--:B------:R-:W-:Y:S05]  /*18120*/  HMMA.16816.F32 R88, R148, R100.reuse, R4 ;  /* 0x000000649458723c */ /* 0x080fea0000001804 */
[----:B------:R-:W-:Y:S02]  /*18130*/  MOV R87, R3 ;  /* 0x0000000300577202 */ /* 0x000fe40000000f00 */
[----:B------:R-:W-:Y:S02]  /*18140*/  FFMA.FTZ R4, R69, R110, R111 ;  /* 0x0000006e45047223 */ /* 0x000fe4000001006f */
[----:B------:R-:W-:Y:S03]  /*18150*/  FFMA.FTZ R6, R68, R108, R109 ;  /* 0x0000006c44067223 */ /* 0x000fe6000001006d */
[----:B----4-:R-:W-:Y:S02]  /*18160*/  FFMA.FTZ R5, R2, R114, R249 ;  /* 0x0000007202057223 */ /* 0x010fe400000100f9 */
[----:B------:R-:W-:Y:S02]  /*18170*/  FADD.FTZ R4, R113, R4 ;  /* 0x0000000471047221 */ /* 0x000fe40000010000 */
[----:B------:R-:W-:Y:S02]  /*18180*/  FADD.FTZ R2, R252, R6 ;  /* 0x00000006fc027221 */ /* 0x000fe40000010000 */
[----:B------:R-:W-:Y:S01]  /*18190*/  FADD.FTZ R5, R248, R5 ;  /* 0x00000005f8057221 */ /* 0x000fe20000010000 */
[----:B-1----:R-:W-:Y:S01]  /*181a0*/  F2FP.PACK_AB R145, R75, R152 ;  /* 0x000000984b91723e */ /* 0x002fe200000000ff */
[--C-:B------:R-:W-:Y:S02]  /*181b0*/  FFMA.FTZ R74, R164, c[0x0][0x2d0], -R153.reuse ;  /* 0x0000b400a44a7a23 */ /* 0x100fe40000010899 */
[----:B------:R-:W-:Y:S02]  /*181c0*/  FFMA.FTZ R153, R73, c[0x0][0x2d0], -R153 ;  /* 0x0000b40049997a23 */ /* 0x000fe40000010899 */
[----:B------:R-:W-:Y:S02]  /*181d0*/  FADD.FTZ R7, R112, R4 ;  /* 0x0000000470077221 */ /* 0x000fe40000010000 */
[----:B------:R-:W-:Y:S01]  /*181e0*/  FADD.FTZ R6, R251, R2 ;  /* 0x00000002fb067221 */ /* 0x000fe20000010000 */
[----:B------:R-:W-:Y:S01]  /*181f0*/  MUFU.EX2 R73, R153 ;  /* 0x0000009900497308 */ /* 0x000fe20000000800 */
[----:B------:R-:W-:Y:S02]  /*18200*/  FADD.FTZ R4, R246, R5 ;  /* 0x00000005f6047221 */ /* 0x000fe40000010000 */
[----:B------:R-:W-:Y:S02]  /*18210*/  FFMA.FTZ R2, R0, R121, R234 ;  /* 0x0000007900027223 */ /* 0x000fe400000100ea */
[----:B------:R-:W-:Y:S05]  /*18220*/  FADD.FTZ R0, R120, R7 ;  /* 0x0000000778007221 */ /* 0x000fea0000010000 */
[----:B------:R-:W1:Y:S02]  /*18230*/  MUFU.EX2 R74, R74 ;  /* 0x0000004a004a7308 */ /* 0x000e640000000800 */
[----:B-1----:R-:W-:Y:S07]  /*18240*/  F2FP.PACK_AB R147, R73, R74 ;  /* 0x0000004a4993723e */ /* 0x002fee00000000ff */
[C---:B------:R-:W-:Y:S07]  /*18250*/  HMMA.16816.F32 R92, R144.reuse, R100, R8 ;  /* 0x00000064905c723c */ /* 0x040fee0000001808 */
[----:B------:R-:W-:Y:S01]  /*18260*/  FADD.FTZ R10, R250, R6 ;  /* 0x00000006fa0a7221 */ /* 0x000fe20000010000 */
[-C--:B------:R-:W-:Y:S01]  /*18270*/  HMMA.16816.F32 R96, R144, R102.reuse, R12 ;  /* 0x000000669060723c */ /* 0x080fe2000000180c */
[----:B------:R-:W2:Y:S03]  /*18280*/  LDL R13, [R1] ;  /* 0x00000000010d7983 */ /* 0x000ea60000100800 */
        /* <DEDUP_REMOVED lines=83> */
[----:B------:R-:W-:Y:S03]  /*187c0*/  FADD.FTZ R0, R73, R0 ;  /* 0x0000000049007221 */ /* 0x000fe60000010000 */
[----:B------:R1:W-:Y:S04]  /*187d0*/  STL [R1+0x14], R2 ;  /* 0x0000140201007387 */ /* 0x0003e80000100800 */
[----:B------:R1:W-:Y:S01]  /*187e0*/  STL [R1+0x18], R0 ;  /* 0x0000180001007387 */ /* 0x0003e20000100800 */
[C---:B--2---:R-:W-:Y:S02]  /*187f0*/  ISETP.GT.AND P0, PT, R216.reuse, R13, PT ;  /* 0x0000000dd800720c */ /* 0x044fe40003f04270 */
[----:B------:R-:W-:Y:S11]  /*18800*/  IADD3 R216, R216, -0x1, RZ ;  /* 0xffffffffd8d87810 */ /* 0x000ff60007ffe0ff */
[----:B-1----:R-:W-:-:S05]  /*18810*/  @P0 BRA `(.L_x_954) ;  /* 0xffffa8f000000947 */ /* 0x002fca000383ffff */
.L_x_937:
[----:B-1----:R-:W2:Y:S04]  /*18820*/  LDL R5, [R1+0x1c] ;  /* 0x00001c0001057983 */ /* 0x002ea80000100800 */
[----:B------:R-:W3:Y:S04]  /*18830*/  LDL R0, [R1+0x48] ;  /* 0x0000480001007983 */ /* 0x000ee80000100800 */
[----:B------:R-:W4:Y:S01]  /*18840*/  LDL R2, [R1+0x20] ;  /* 0x0000200001027983 */ /* 0x000f220000100800 */
[----:B------:R-:W-:-:S05]  /*18850*/  IMAD.MOV.U32 R4, RZ, RZ, c[0x0][0x2c4] ;  /* 0x0000b100ff047624 */ /* 0x000fca00078e00ff */
[----:B------:R-:W-:Y:S01]  /*18860*/  ISETP.NE.AND P1, PT, R4, 0x1, PT ;  /* 0x000000010400780c */ /* 0x000fe20003f25270 */
[----:B--2---:R-:W-:Y:S02]  /*18870*/  IMAD.MOV.U32 R6, RZ, RZ, R5 ;  /* 0x000000ffff067224 */ /* 0x004fe400078e0005 */
[----:B------:R-:W-:Y:S01]  /*18880*/  IMAD.MOV.U32 R5, RZ, RZ, c[0x0][0x32c] ;  /* 0x0000cb00ff057624 */ /* 0x000fe200078e00ff */
[----:B---3--:R-:W-:-:S04]  /*18890*/  IADD3 R0, R0, 0x7f, RZ ;  /* 0x0000007f00007810 */ /* 0x008fc80007ffe0ff */
[----:B------:R-:W-:-:S05]  /*188a0*/  ISETP.GE.AND P0, PT, R5, 0x1, PT ;  /* 0x000000010500780c */ /* 0x000fca0003f06270 */
[----:B------:R-:W-:Y:S01]  /*188b0*/  @P1 IMAD.HI.U32 R4, R0, c[0x0][0x2c8], RZ ;  /* 0x0000b20000041a27 */ /* 0x000fe200078e00ff */
[----:B----4-:R-:W-:-:S04]  /*188c0*/  IADD3 R2, R2, 0x1, -R6 ;  /* 0x0000000102027810 */ /* 0x010fc80007ffe806 */
        /* <DEDUP_REMOVED lines=14> */
.L_x_957:
[----:B------:R-:W-:-:S04]  /*189b0*/  MOV R4, c[0x0][0x32c] ;  /* 0x0000cb0000047a02 */ /* 0x000fc80000000f00 */
[----:B------:R-:W-:-:S13]  /*189c0*/  ISETP.NE.AND P0, PT, R4, 0x1, PT ;  /* 0x000000010400780c */ /* 0x000fda0003f05270 */
[----:B------:R-:W-:-:S05]  /*189d0*/  @P0 IMAD.HI.U32 R4, R0, c[0x0][0x330], RZ ;  /* 0x0000cc0000040a27 */ /* 0x000fca00078e00ff */
[----:B------:R-:W-:Y:S02]  /*189e0*/  @P0 SHF.R.U32.HI R0, RZ, c[0x0][0x334], R4 ;  /* 0x0000cd00ff000a19 */ /* 0x000fe40000011604 */
.L_x_958:
[----:B------:R-:W-:Y:S05]  /*189f0*/  BSYNC B0 ;  /* 0x0000000000007941 */ /* 0x000fea0003800000 */
.L_x_956:
[----:B------:R-:W-:-:S05]  /*18a00*/  IMAD R0, R0, c[0x0][0x32c], RZ ;  /* 0x0000cb0000007a24 */ /* 0x000fca00078e02ff */
[----:B------:R-:W-:-:S03]  /*18a10*/  IMNMX R2, R2, R0, !PT ;  /* 0x0000000002027217 */ /* 0x000fc60007800200 */
.L_x_955:
[----:B------:R-:W2:Y:S01]  /*18a20*/  LDL R4, [R1+0x8] ;  /* 0x0000080001047983 */ /* 0x000ea20000100800 */
        /* <DEDUP_REMOVED lines=13> */
.L_x_960:
[----:B--2---:R-:W2:Y:S01]  /*18b00*/  LDL R216, [R1+0x8] ;  /* 0x0000080001d87983 */ /* 0x004ea20000100800 */
[----:B------:R-:W-:Y:S04]  /*18b10*/  DEPBAR.LE SB0, 0x0 ;  /* 0x000080000000791a */ /* 0x000fe80000000000 */
[----:B------:R-:W2:Y:S01]  /*18b20*/  LDL R3, [R1+0x40] ;  /* 0x0000400001037983 */ /* 0x000ea20000100800 */
[----:B------:R-:W-:Y:S03]  /*18b30*/  WARPSYNC 0xffffffff ;  /* 0xffffffff00007948 */ /* 0x000fe60003800000 */
[----:B------:R-:W2:Y:S06]  /*18b40*/  LDL.64 R172, [R1+0x30] ;  /* 0x0000300001ac7983 */ /* 0x000eac0000100a00 */
        /* <DEDUP_REMOVED lines=37> */
[----:B--2---:R-:W-:Y:S04]  /*18da0*/  ISETP.GT.AND P0, PT, R216, R217, PT ;  /* 0x000000d9d800720c */ /* 0x004fe80003f04270 */
[-C--:B------:R-:W-:Y:S08]  /*18db0*/  HMMA.16816.F32 R12, R164, R162.reuse, R12 ;  /* 0x000000a2a40c723c */ /* 0x080ff0000000180c */
[C---:B------:R-:W-:Y:S01]  /*18dc0*/  HMMA.16816.F32 R16, R156.reuse, R162, R16 ;  /* 0x000000a29c10723c */ /* 0x040fe20000001810 */
[----:B------:R-:W-:Y:S03]  /*18dd0*/  @!P0 MOV R174, c[0x0][0x208] ;  /* 0x0000820000ae8a02 */ /* 0x000fe60000000f00 */
[----:B------:R-:W-:Y:S01]  /*18de0*/  @!P0 SHF.R.S32.HI R0, RZ, 0x1f, R217 ;  /* 0x0000001fff008819 */ /* 0x000fe200000114d9 */
[C---:B------:R-:W-:Y:S01]  /*18df0*/  @!P0 IMAD.WIDE.U32 R160, R217.reuse, c[0x0][0x208], RZ ;  /* 0x00008200d9a08a25 */ /* 0x040fe200078e00ff */
[----:B------:R-:W-:Y:S02]  /*18e00*/  @!P0 MOV R173, R3 ;  /* 0x0000000300ad8202 */ /* 0x000fe40000000f00 */
[-C--:B------:R-:W-:Y:S04]  /*18e10*/  HMMA.16816.F32 R20, R156, R168.reuse, R20 ;  /* 0x000000a89c14723c */ /* 0x080fe80000001814 */
[----:B------:R-:W-:Y:S01]  /*18e20*/  @!P0 IMAD R0, R0, c[0x0][0x208], RZ ;  /* 0x0000820000008a24 */ /* 0x000fe200078e02ff */
[----:B------:R-:W-:Y:S01]  /*18e30*/  @!P0 SHF.L.U32 R3, R174, 0x5, RZ ;  /* 0x00000005ae038819 */ /* 0x000fe200000006ff */
[----:B------:R-:W-:Y:S02]  /*18e40*/  @!P0 IMAD.WIDE.U32 R172, R160, 0x50, R172 ;  /* 0x00000050a0ac8825 */ /* 0x000fe400078e00ac */
[C---:B------:R-:W-:Y:S04]  /*18e50*/  HMMA.16816.F32 R24, R164.reuse, R168, R24 ;  /* 0x000000a8a418723c */ /* 0x040fe80000001818 */
[----:B------:R-:W-:Y:S03]  /*18e60*/  @!P0 IMAD R0, R217, c[0x0][0x20c], R0 ;  /* 0x00008300d9008a24 */ /* 0x000fe600078e0200 */
[----:B------:R-:W-:Y:S01]  /*18e70*/  @!P0 LEA R168, P1, R172, c[0x0][0x1f8], 0x1 ;  /* 0x00007e00aca88a11 */ /* 0x000fe200078208ff */
[-C--:B------:R-:W-:Y:S01]  /*18e80*/  HMMA.16816.F32 R28, R164, R170.reuse, R28 ;  /* 0x000000aaa41c723c */ /* 0x080fe2000000181c */
[----:B------:R-:W-:Y:S03]  /*18e90*/  @!P0 MOV R169, 0x5 ;  /* 0x0000000500a98802 */ /* 0x000fe60000000f00 */
[----:B------:R-:W-:Y:S02]  /*18ea0*/  @!P0 IADD3 R0, R161, R0, RZ ;  /* 0x00000000a1008210 */ /* 0x000fe40007ffe0ff */
[----:B------:R-:W2:Y:S01]  /*18eb0*/  LDSM.16.M88.4 R160, [R213] ;  /* 0x00000000d5a0783b */ /* 0x000ea20000000200 */
[----:B------:R-:W-:Y:S01]  /*18ec0*/  @!P0 IADD3 R180, P2, R168, R3, RZ ;  /* 0x00000003a8b48210 */ /* 0x000fe20007f5e0ff */
[C---:B------:R-:W-:Y:S04]  /*18ed0*/  HMMA.16816.F32 R32, R156.reuse, R170, R32 ;  /* 0x000000aa9c20723c */ /* 0x040fe80000001820 */
[----:B------:R-:W-:Y:S04]  /*18ee0*/  @!P0 IMAD R0, R0, 0x50, RZ ;  /* 0x0000005000008824 */ /* 0x000fe800078e02ff */
[-C--:B-1----:R-:W-:Y:S04]  /*18ef0*/  HMMA.16816.F32 R36, R156, R152.reuse, R36 ;  /* 0x000000989c24723c */ /* 0x082fe80000001824 */
[----:B------:R-:W-:Y:S02]  /*18f00*/  @!P0 IADD3 R87, R173, R0, RZ ;  /* 0x00000000ad578210 */ /* 0x000fe40007ffe0ff */
[----:B------:R-:W-:Y:S02]  /*18f10*/  @!P0 SHF.L.U64.HI R0, R174, R169, c[0x0][0x20c] ;  /* 0x00008300ae008619 */ /* 0x000fe400000102a9 */
[----:B------:R-:W-:Y:S01]  /*18f20*/  @!P0 LEA.HI.X R169, R172, c[0x0][0x1fc], R87, 0x1, P1 ;  /* 0x00007f00aca98a11 */ /* 0x000fe200008f0c57 */
[C---:B------:R-:W-:Y:S01]  /*18f30*/  HMMA.16816.F32 R40, R164.reuse, R152, R40 ;  /* 0x00000098a428723c */ /* 0x040fe20000001828 */
[----:B------:R-:W1:Y:S03]  /*18f40*/  LDSM.16.M88.4 R172, [R212] ;  /* 0x00000000d4ac783b */ /* 0x000e660000000200 */
[-C--:B------:R-:W-:Y:S02]  /*18f50*/  @!P0 IADD3.X R181, R169, R0.reuse, RZ, P2, !PT ;  /* 0x00000000a9b58210 */ /* 0x080fe400017fe4ff */
[-C--:B------:R-:W-:Y:S02]  /*18f60*/  @!P0 IADD3 R178, P1, R180, R3.reuse, RZ ;  /* 0x00000003b4b28210 */ /* 0x080fe40007f3e0ff */
[-C--:B------:R-:W-:Y:S01]  /*18f70*/  HMMA.16816.F32 R44, R164, R154.reuse, R44 ;  /* 0x0000009aa42c723c */ /* 0x080fe2000000182c */
[----:B------:R-:W-:Y:S01]  /*18f80*/  @!PT LDS RZ, [RZ] ;  /* 0x00000000fffff984 */ /* 0x000fe20000000800 */
[----:B------:R-:W-:Y:S01]  /*18f90*/  @!PT LDS RZ, [RZ] ;  /* 0x00000000fffff984 */ /* 0x000fe20000000800 */
[----:B------:R-:W-:Y:S01]  /*18fa0*/  @!PT LDS RZ, [RZ] ;  /* 0x00000000fffff984 */ /* 0x000fe20000000800 */
[----:B------:R4:W-:Y:S03]  /*18fb0*/  @!P0 LDGSTS.E.BYPASS.LTC128B.128 [R219+0x100], [R168.64], !P4 ;  /* 0x00100000a8db8fae */ /* 0x0009e6000e101d48 */
[-C--:B------:R-:W-:Y:S02]  /*18fc0*/  @!P0 IADD3.X R179, R181, R0.reuse, RZ, P1, !PT ;  /* 0x00000000b5b38210 */ /* 0x080fe40000ffe4ff */
[-C--:B------:R-:W-:Y:S02]  /*18fd0*/  @!P0 IADD3 R176, P2, R178, R3.reuse, RZ ;  /* 0x00000003b2b08210 */ /* 0x080fe40007f5e0ff */
[C---:B------:R-:W-:Y:S01]  /*18fe0*/  HMMA.16816.F32 R48, R156.reuse, R154, R48 ;  /* 0x0000009a9c30723c */ /* 0x040fe20000001830 */
[----:B------:R5:W-:Y:S03]  /*18ff0*/  @!P0 LDGSTS.E.BYPASS.LTC128B.128 [R219+0x900], [R180.64], !P4 ;  /* 0x00900000b4db8fae */ /* 0x000be6000e101d48 */
[-C--:B------:R-:W-:Y:S04]  /*19000*/  @!P0 IADD3.X R177, R179, R0.reuse, RZ, P2, !PT ;  /* 0x00000000b3b18210 */ /* 0x080fe800017fe4ff */
[-C--:B--2---:R-:W-:Y:S01]  /*19010*/  HMMA.16816.F32 R52, R156, R160.reuse, R52 ;  /* 0x000000a09c34723c */ /* 0x084fe20000001834 */
[----:B------:R2:W-:Y:S07]  /*19020*/  @!P0 LDGSTS.E.BYPASS.LTC128B.128 [R219+0x1100], [R178.64], !P4 ;  /* 0x01100000b2db8fae */ /* 0x0005ee000e101d48 */
[C---:B------:R-:W-:Y:S01]  /*19030*/  HMMA.16816.F32 R56, R164.reuse, R160, R56 ;  /* 0x000000a0a438723c */ /* 0x040fe20000001838 */
[----:B------:R2:W-:Y:S03]  /*19040*/  @!P0 LDGSTS.E.BYPASS.LTC128B.128 [R219+0x1900], [R176.64], !P4 ;  /* 0x01900000b0db8fae */ /* 0x0005e6000e101d48 */
[----:B----4-:R-:W-:Y:S04]  /*19050*/  @!P0 IADD3 R168, P1, R176, R3, RZ ;  /* 0x00000003b0a88210 */ /* 0x010fe80007f3e0ff */
[----:B------:R-:W-:Y:S01]  /*19060*/  @!P0 IADD3.X R169, R177, R0, RZ, P1, !PT ;  /* 0x00000000b1a98210 */ /* 0x000fe20000ffe4ff */
[-C--:B------:R-:W-:Y:S04]  /*19070*/  HMMA.16816.F32 R60, R164, R162.reuse, R60 ;  /* 0x000000a2a43c723c */ /* 0x080fe8000000183c */
[----:B------:R4:W-:Y:S01]  /*19080*/  @!P0 LDGSTS.E.BYPASS.LTC128B.128 [R219+0x2100], [R168.64], !P4 ;  /* 0x02100000a8db8fae */ /* 0x0009e2000e101d48 */
[C---:B------:R-:W-:Y:S02]  /*19090*/  ISETP.GT.AND P0, PT, R217.reuse, R216, PT ;  /* 0x000000d8d900720c */ /* 0x040fe40003f04270 */
[----:B------:R-:W-:Y:S01]  /*190a0*/  IADD3 R216, R217, -0x1, RZ ;  /* 0xffffffffd9d87810 */ /* 0x000fe20007ffe0ff */
[C---:B------:R-:W-:Y:S04]  /*190b0*/  HMMA.16816.F32 R64, R156.reuse, R162, R64 ;  /* 0x000000a29c40723c */ /* 0x040fe80000001840 */
[----:B-----5:R-:W-:Y:S04]  /*190c0*/  LDSM.16.M88.4 R180, [R208+0x2000] ;  /* 0x00200000d0b4783b */ /* 0x020fe80000000200 */
[-C--:B-1----:R-:W-:Y:S04]  /*190d0*/  HMMA.16816.F32 R68, R156, R172.reuse, R68 ;  /* 0x000000ac9c44723c */ /* 0x082fe80000001844 */
[----:B--2---:R-:W-:Y:S04]  /*190e0*/  LDSM.16.M88.4 R176, [R206] ;  /* 0x00000000ceb0783b */ /* 0x004fe80000000200 */
[C---:B------:R-:W-:Y:S04]  /*190f0*/  HMMA.16816.F32 R72, R164.reuse, R172, R72 ;  /* 0x000000aca448723c */ /* 0x040fe80000001848 */
[----:B------:R-:W-:Y:S04]  /*19100*/  LDSM.16.M88.4 R184, [R206+0x800] ;  /* 0x00080000ceb8783b */ /* 0x000fe80000000200 */
[-C--:B------:R-:W-:Y:S04]  /*19110*/  HMMA.16816.F32 R76, R164, R174.reuse, R76 ;  /* 0x000000aea44c723c */ /* 0x080fe8000000184c */
[----:B----4-:R-:W1:Y:S04]  /*19120*/  LDSM.16.M88.4 R168, [R208] ;  /* 0x00000000d0a8783b */ /* 0x010e680000000200 */
[----:B------:R-:W-:Y:S04]  /*19130*/  HMMA.16816.F32 R80, R156, R174, R80 ;  /* 0x000000ae9c50723c */ /* 0x000fe80000001850 */
[----:B------:R-:W2:Y:S08]  /*19140*/  LDSM.16.M88.4 R152, [R206+0x1000] ;  /* 0x00100000ce98783b */ /* 0x000eb00000000200 */
[----:B------:R-:W4:Y:S08]  /*19150*/  LDSM.16.M88.4 R188, [R206+0x1800] ;  /* 0x00180000cebc783b */ /* 0x000f300000000200 */
[----:B------:R-:W5:Y:S08]  /*19160*/  LDSM.16.M88.4 R192, [R206+0x2000] ;  /* 0x00200000cec0783b */ /* 0x000f700000000200 */
[----:B------:R-:W-:Y:S01]  /*19170*/  LDSM.16.M88.4 R160, [R209] ;  /* 0x00000000d1a0783b */ /* 0x000fe20000000200 */
[-C--:B-1----:R-:W-:Y:S07]  /*19180*/  HMMA.16816.F32 R4, R168, R176.reuse, R4 ;  /* 0x000000b0a804723c */ /* 0x082fee0000001804 */
[----:B------:R-:W1:Y:S01]  /*19190*/  LDSM.16.M88.4 R196, [R203] ;  /* 0x00000000cbc4783b */ /* 0x000e620000000200 */
[C---:B------:R-:W-:Y:S07]  /*191a0*/  HMMA.16816.F32 R8, R180.reuse, R176, R8 ;  /* 0x000000b0b408723c */ /* 0x040fee0000001808 */
[----:B------:R-:W1:Y:S01]  /*191b0*/  LDSM.16.M88.4 R156, [R209+0x2000] ;  /* 0x00200000d19c783b */ /* 0x000e620000000200 */
[-C--:B------:R-:W-:Y:S07]  /*191c0*/  HMMA.16816.F32 R12, R180, R178.reuse, R12 ;  /* 0x000000b2b40c723c */ /* 0x080fee000000180c */
[----:B------:R-:W0:Y:S01]  /*191d0*/  LDGDEPBAR ;  /* 0x00000000000079af */ /* 0x000e220000000000 */
[C---:B------:R-:W-:Y:S08]  /*191e0*/  HMMA.16816.F32 R16, R168.reuse, R178, R16 ;  /* 0x000000b2a810723c */ /* 0x040ff00000001810 */
        /* <DEDUP_REMOVED lines=34> */
[----:B------:R2:W4:Y:S01]  /*19410*/  MUFU.TANH R173, R0 ;  /* 0x0000000000ad7308 */ /* 0x0005220000002400 */
[-C--:B-1----:R-:W-:Y:S08]  /*19420*/  HMMA.16816.F32 R20, R160, R4.reuse, R20 ;  /* 0x00000004a014723c */ /* 0x082ff00000001814 */
[C---:B------:R-:W-:Y:S04]  /*19430*/  HMMA.16816.F32 R24, R156.reuse, R4, R24 ;  /* 0x000000049c18723c */ /* 0x040fe80000001818 */
[----:B--2---:R-:W-:Y:S02]  /*19440*/  FMUL.FTZ R0, R9, c[0x0][0x320] ;  /* 0x0000c80009007a20 */ /* 0x004fe40000410000 */
[----:B------:R-:W1:Y:S02]  /*19450*/  LDSM.16.M88.4 R8, [R203+0x1000] ;  /* 0x00100000cb08783b */ /* 0x000e640000000200 */
[-C--:B------:R-:W-:Y:S01]  /*19460*/  HMMA.16816.F32 R28, R156, R6.reuse, R28 ;  /* 0x000000069c1c723c */ /* 0x080fe2000000181c */
[----:B------:R2:W5:Y:S07]  /*19470*/  MUFU.TANH R168, R0 ;  /* 0x0000000000a87308 */ /* 0x00056e0000002400 */
        /* <DEDUP_REMOVED lines=8> */
[----:B---3--:R-:W1:Y:S07]  /*19500*/  LDSM.16.M88.4 R4, [R203+0x1800] ;  /* 0x00180000cb04783b */ /* 0x008e6e0000000200 */
[C---:B------:R-:W-:Y:S04]  /*19510*/  HMMA.16816.F32 R40, R156.reuse, R8, R40 ;  /* 0x000000089c28723c */ /* 0x040fe80000001828 */
[----:B--2---:R-:W-:Y:S04]  /*19520*/  FMUL.FTZ R0, R13, c[0x0][0x320] ;  /* 0x0000c8000d007a20 */ /* 0x004fe80000410000 */
[-C--:B------:R-:W-:Y:S01]  /*19530*/  HMMA.16816.F32 R44, R156, R10.reuse, R44 ;  /* 0x0000000a9c2c723c */ /* 0x080fe2000000182c */
[----:B------:R2:W3:Y:S07]  /*19540*/  MUFU.TANH R155, R0 ;  /* 0x00000000009b7308 */ /* 0x0004ee0000002400 */
[C---:B------:R-:W-:Y:S08]  /*19550*/  HMMA.16816.F32 R48, R160.reuse, R10, R48 ;  /* 0x0000000aa030723c */ /* 0x040ff00000001830 */
[----:B------:R-:W-:Y:S04]  /*19560*/  FMUL.FTZ R8, R41, c[0x0][0x320] ;  /* 0x0000c80029087a20 */ /* 0x000fe80000410000 */
[----:B------:R3:W-:Y:S01]  /*19570*/  MUFU.TANH R184, R8 ;  /* 0x0000000800b87308 */ /* 0x0007e20000002400 */
[----:B----4-:R-:W-:Y:S02]  /*19580*/  FMUL.FTZ R3, R42, c[0x0][0x320] ;  /* 0x0000c8002a037a20 */ /* 0x010fe40000410000 */
[----:B--2---:R-:W-:Y:S01]  /*19590*/  FMUL.FTZ R0, R14, c[0x0][0x320] ;  /* 0x0000c8000e007a20 */ /* 0x004fe20000410000 */
[-C--:B-1----:R-:W-:Y:S06]  /*195a0*/  HMMA.16816.F32 R52, R160, R4.reuse, R52 ;  /* 0x00000004a034723c */ /* 0x082fec0000001834 */
[----:B------:R1:W-:Y:S02]  /*195b0*/  MUFU.TANH R166, R0 ;  /* 0x0000000000a67308 */ /* 0x0003e40000002400 */
[C---:B------:R-:W-:Y:S08]  /*195c0*/  HMMA.16816.F32 R56, R156.reuse, R4, R56 ;  /* 0x000000049c38723c */ /* 0x040ff00000001838 */
[----:B------:R2:W-:Y:S01]  /*195d0*/  MUFU.TANH R243, R3 ;  /* 0x0000000300f37308 */ /* 0x0005e20000002400 */
[-C--:B------:R-:W-:Y:S01]  /*195e0*/  HMMA.16816.F32 R60, R156, R6.reuse, R60 ;  /* 0x000000069c3c723c */ /* 0x080fe2000000183c */
[----:B---3--:R-:W3:Y:S01]  /*195f0*/  LDSM.16.M88.4 R8, [R203+0x2000] ;  /* 0x00200000cb08783b */ /* 0x008ee20000000200 */
        /* <DEDUP_REMOVED lines=18> */
[----:B-----5:R-:W-:Y:S02]  /*19720*/  FMNMX.FTZ R4, R168, R4, !PT ;  /* 0x00000004a8047209 */ /* 0x020fe40007810000 */
[----:B----4-:R-:W-:Y:S02]  /*19730*/  FMNMX.FTZ R3, R154, R2, !PT ;  /* 0x000000029a037209 */ /* 0x010fe40007810000 */
[----:B------:R-:W-:Y:S03]  /*19740*/  HMMA.16816.F32 R80, R160, R10, R80 ;  /* 0x0000000aa050723c */ /* 0x000fe60000001850 */
[----:B------:R-:W-:Y:S01]  /*19750*/  MUFU.TANH R157, R8 ;  /* 0x00000008009d7308 */ /* 0x000fe20000002400 */
[----:B------:R-:W-:Y:S01]  /*19760*/  FMNMX.FTZ R4, R164, R4, !PT ;  /* 0x00000004a4047209 */ /* 0x000fe20007810000 */
[----:B-1----:R-:W-:Y:S01]  /*19770*/  FMUL.FTZ R0, R17, c[0x0][0x320] ;  /* 0x0000c80011007a20 */ /* 0x002fe20000410000 */
[----:B------:R-:W-:Y:S02]  /*19780*/  FMNMX.FTZ R3, R153, R3, !PT ;  /* 0x0000000399037209 */ /* 0x000fe40007810000 */
[----:B------:R-:W-:Y:S01]  /*19790*/  FMUL.FTZ R5, R73, c[0x0][0x320] ;  /* 0x0000c80049057a20 */ /* 0x000fe20000410000 */
[----:B------:R-:W-:Y:S03]  /*197a0*/  FMNMX.FTZ R4, R155, R4, !PT ;  /* 0x000000049b047209 */ /* 0x000fe60007810000 */
        /* <DEDUP_REMOVED lines=146> */
[--C-:B------:R-:W-:Y:S02]  /*1a0d0*/  FFMA.FTZ R9, R12, c[0x0][0x2d0], -R152.reuse ;  /* 0x0000b4000c097a23 */ /* 0x100fe40000010898 */
[--C-:B------:R-:W-:Y:S02]  /*1a0e0*/  FFMA.FTZ R32, R29, c[0x0][0x2d0], -R152.reuse ;  /* 0x0000b4001d207a23 */ /* 0x100fe40000010898 */
[----:B------:R-:W-:Y:S01]  /*1a0f0*/  MUFU.EX2 R224, R9 ;  /* 0x0000000900e07308 */ /* 0x000fe20000000800 */
[--C-:B------:R-:W-:Y:S02]  /*1a100*/  FFMA.FTZ R40, R40, c[0x0][0x2d0], -R152.reuse ;  /* 0x0000b40028287a23 */ /* 0x100fe40000010898 */
[--C-:B------:R-:W-:Y:S01]  /*1a110*/  FFMA.FTZ R44, R44, c[0x0][0x2d0], -R152.reuse ;  /* 0x0000b4002c2c7a23 */ /* 0x100fe20000010898 */
        /* <DEDUP_REMOVED lines=39> */
[----:B-1----:R-:W-:Y:S01]  /*1a390*/  FMNMX.FTZ R70, R5, R8, !PT ;  /* 0x0000000805467209 */ /* 0x002fe20007810000 */
[----:B------:R-:W-:Y:S04]  /*1a3a0*/  FFMA.FTZ R5, R19, c[0x0][0x2d0], -R152 ;  /* 0x0000b40013057a23 */ /* 0x000fe80000010898 */
[----:B------:R1:W-:Y:S01]  /*1a3b0*/  MUFU.EX2 R229, R5 ;  /* 0x0000000500e57308 */ /* 0x0003e20000000800 */
[----:B----4-:R-:W-:Y:S01]  /*1a3c0*/  FMNMX.FTZ R4, R0, R7, !PT ;  /* 0x0000000700047209 */ /* 0x010fe20007810000 */
[----:B------:R-:W-:Y:S01]  /*1a3d0*/  FMUL.FTZ R7, R78, c[0x0][0x320] ;  /* 0x0000c8004e077a20 */ /* 0x000fe20000410000 */
[----:B------:R-:W-:Y:S07]  /*1a3e0*/  FMNMX.FTZ R0, R245, R6, !PT ;  /* 0x00000006f5007209 */ /* 0x000fee0007810000 */
[----:B------:R4:W5:Y:S01]  /*1a3f0*/  MUFU.TANH R74, R7 ;  /* 0x00000007004a7308 */ /* 0x0009620000002400 */
[----:B------:R-:W-:Y:S04]  /*1a400*/  FMNMX.FTZ R0, R247, R0, !PT ;  /* 0x00000000f7007209 */ /* 0x000fe80007810000 */
[----:B------:R-:W-:Y:S01]  /*1a410*/  FMNMX.FTZ R6, R188, R0, !PT ;  /* 0x00000000bc067209 */ /* 0x000fe20007810000 */
[----:B------:R-:W-:Y:S03]  /*1a420*/  FMUL.FTZ R0, R79, c[0x0][0x320] ;  /* 0x0000c8004f007a20 */ /* 0x000fe60000410000 */
[----:B------:R-:W-:Y:S01]  /*1a430*/  FMNMX.FTZ R6, R195, R6, !PT ;  /* 0x00000006c3067209 */ /* 0x000fe20007810000 */
[----:B------:R2:W2:Y:S01]  /*1a440*/  MUFU.TANH R75, R0 ;  /* 0x00000000004b7308 */ /* 0x0004a20000002400 */
[----:B-1----:R-:W-:Y:S01]  /*1a450*/  @P0 MOV R5, R221 ;  /* 0x000000dd00050202 */ /* 0x002fe20000000f00 */
[----:B----4-:R-:W1:Y:S01]  /*1a460*/  SHFL.BFLY PT, R7, R4, 0x1, 0x1f ;  /* 0x0c201f0004077f89 */ /* 0x010e6200000e0000 */
[----:B--2---:R-:W-:Y:S04]  /*1a470*/  FMNMX.FTZ R0, R156, R6, !PT ;  /* 0x000000069c007209 */ /* 0x004fe80007810000 */
[----:B------:R-:W-:Y:S01]  /*1a480*/  FMNMX.FTZ R3, R157, R0, !PT ;  /* 0x000000009d037209 */ /* 0x000fe20007810000 */
[----:B------:R-:W-:Y:S03]  /*1a490*/  FADD.FTZ R0, -R72, R2 ;  /* 0x0000000248007221 */ /* 0x000fe60000010100 */
[----:B------:R-:W-:Y:S01]  /*1a4a0*/  FMNMX.FTZ R3, R191, R3, !PT ;  /* 0x00000003bf037209 */ /* 0x000fe20007810000 */
[----:B------:R-:W-:Y:S03]  /*1a4b0*/  FMUL.FTZ R2, R0, c[0x0][0x2d0] ;  /* 0x0000b40000027a20 */ /* 0x000fe60000410000 */
[----:B---3--:R-:W-:Y:S01]  /*1a4c0*/  FMNMX.FTZ R0, R193, R3, !PT ;  /* 0x00000003c1007209 */ /* 0x008fe20007810000 */
[----:B------:R2:W3:Y:S01]  /*1a4d0*/  MUFU.EX2 R73, R2 ;  /* 0x0000000200497308 */ /* 0x0004e20000000800 */
[----:B-1----:R-:W-:Y:S01]  /*1a4e0*/  FMNMX.FTZ R71, R4, R7, !PT ;  /* 0x0000000704477209 */ /* 0x002fe20007810000 */
[----:B------:R-:W-:Y:S01]  /*1a4f0*/  FFMA.FTZ R4, R154, c[0x0][0x2d0], -R152 ;  /* 0x0000b4009a047a23 */ /* 0x000fe20000010898 */
[----:B-----5:R-:W-:Y:S01]  /*1a500*/  FMNMX.FTZ R0, R74, R0, !PT ;  /* 0x000000004a007209 */ /* 0x020fe20007810000 */
[----:B------:R-:W-:Y:S02]  /*1a510*/  FMUL.FTZ R154, R70, c[0x0][0x2d0] ;  /* 0x0000b400469a7a20 */ /* 0x000fe40000410000 */
[----:B------:R-:W-:Y:S01]  /*1a520*/  @P0 IMAD.WIDE.U32 R6, R216, c[0x0][0x1e0], RZ ;  /* 0x00007800d8060a25 */ /* 0x000fe200078e00ff */
[----:B------:R-:W-:Y:S03]  /*1a530*/  FMNMX.FTZ R0, R75, R0, !PT ;  /* 0x000000004b007209 */ /* 0x000fe60007810000 */
[----:B------:R-:W-:Y:S02]  /*1a540*/  MUFU.EX2 R236, R4 ;  /* 0x0000000400ec7308 */ /* 0x000fe40000000800 */
[----:B------:R-:W1:Y:S01]  /*1a550*/  SHFL.BFLY PT, R3, R0, 0x2, 0x1f ;  /* 0x0c401f0000037f89 */ /* 0x000e6200000e0000 */
[----:B--2---:R-:W-:Y:S02]  /*1a560*/  FADD.FTZ R2, -R71, R84 ;  /* 0x0000005447027221 */ /* 0x004fe40000010100 */
[C---:B---3--:R-:W-:Y:S02]  /*1a570*/  FMUL.FTZ R33, R73.reuse, R117 ;  /* 0x0000007549217220 */ /* 0x048fe40000410000 */
[----:B------:R-:W-:Y:S02]  /*1a580*/  FMUL.FTZ R2, R2, c[0x0][0x2d0] ;  /* 0x0000b40002027a20 */ /* 0x000fe40000410000 */
[----:B------:R-:W-:Y:S02]  /*1a590*/  FMUL.FTZ R49, R73, R133 ;  /* 0x0000008549317220 */ /* 0x000fe40000410000 */
[----:B------:R2:W3:Y:S01]  /*1a5a0*/  MUFU.EX2 R69, R2 ;  /* 0x0000000200457308 */ /* 0x0004e20000000800 */
[----:B-1----:R-:W-:Y:S01]  /*1a5b0*/  FMNMX.FTZ R0, R0, R3, !PT ;  /* 0x0000000300007209 */ /* 0x002fe20007810000 */
[--C-:B------:R-:W-:Y:S08]  /*1a5c0*/  FFMA.FTZ R3, R14, c[0x0][0x2d0], -R152.reuse ;  /* 0x0000b4000e037a23 */ /* 0x100ff00000010898 */
[----:B------:R-:W-:Y:S01]  /*1a5d0*/  MUFU.EX2 R239, R3 ;  /* 0x0000000300ef7308 */ /* 0x000fe20000000800 */
[----:B--2---:R-:W-:Y:S02]  /*1a5e0*/  FADD.FTZ R2, -R70, R85 ;  /* 0x0000005546027221 */ /* 0x004fe40000010100 */
[C---:B---3--:R-:W-:Y:S02]  /*1a5f0*/  FMUL.FTZ R19, R69.reuse, R103 ;  /* 0x0000006745137220 */ /* 0x048fe40000410000 */
[----:B------:R-:W-:Y:S02]  /*1a600*/  FMUL.FTZ R2, R2, c[0x0][0x2d0] ;  /* 0x0000b40002027a20 */ /* 0x000fe40000410000 */
[C---:B------:R-:W-:Y:S03]  /*1a610*/  FMUL.FTZ R34, R69.reuse, R118 ;  /* 0x0000007645227220 */ /* 0x040fe60000410000 */
[----:B------:R1:W2:Y:S01]  /*1a620*/  MUFU.EX2 R68, R2 ;  /* 0x0000000200447308 */ /* 0x0002a20000000800 */
[C---:B------:R-:W-:Y:S02]  /*1a630*/  FMUL.FTZ R35, R69.reuse, R119 ;  /* 0x0000007745237220 */ /* 0x040fe40000410000 */
[C---:B------:R-:W-:Y:S02]  /*1a640*/  FMUL.FTZ R50, R69.reuse, R134 ;  /* 0x0000008645327220 */ /* 0x040fe40000410000 */
[----:B------:R-:W-:Y:S02]  /*1a650*/  FMUL.FTZ R51, R69, R135 ;  /* 0x0000008745337220 */ /* 0x000fe40000410000 */
[--C-:B-1----:R-:W-:Y:S02]  /*1a660*/  FFMA.FTZ R2, R153, c[0x0][0x2d0], -R152.reuse ;  /* 0x0000b40099027a23 */ /* 0x102fe40000010898 */
[----:B------:R-:W-:Y:S02]  /*1a670*/  FMUL.FTZ R153, R71, c[0x0][0x2d0] ;  /* 0x0000b40047997a20 */ /* 0x000fe40000410000 */
[----:B------:R1:W3:Y:S01]  /*1a680*/  MUFU.EX2 R238, R2 ;  /* 0x0000000200ee7308 */ /* 0x0002e20000000800 */
[----:B--2---:R-:W-:Y:S02]  /*1a690*/  FMUL.FTZ R29, R68, R113 ;  /* 0x00000071441d7220 */ /* 0x004fe40000410000 */
[--C-:B------:R-:W-:Y:S01]  /*1a6a0*/  FFMA.FTZ R3, R169, c[0x0][0x2d0], -R153.reuse ;  /* 0x0000b400a9037a23 */ /* 0x100fe20000010899 */
[----:B------:R-:W-:Y:S01]  /*1a6b0*/  MOV R169, R220 ;  /* 0x000000dc00a97202 */ /* 0x000fe20000000f00 */
[--C-:B------:R-:W-:Y:S02]  /*1a6c0*/  FFMA.FTZ R48, R180, c[0x0][0x2d0], -R153.reuse ;  /* 0x0000b400b4307a23 */ /* 0x100fe40000010899 */
[--C-:B------:R-:W-:Y:S02]  /*1a6d0*/  FFMA.FTZ R56, R178, c[0x0][0x2d0], -R153.reuse ;  /* 0x0000b400b2387a23 */ /* 0x100fe40000010899 */
[--C-:B------:R-:W-:Y:S01]  /*1a6e0*/  FFMA.FTZ R60, R179, c[0x0][0x2d0], -R153.reuse ;  /* 0x0000b400b33c7a23 */ /* 0x100fe20000010899 */
[----:B------:R2:W-:Y:S01]  /*1a6f0*/  MUFU.EX2 R232, R3 ;  /* 0x0000000300e87308 */ /* 0x0005e20000000800 */
[C---:B------:R-:W-:Y:S02]  /*1a700*/  FMUL.FTZ R41, R68.reuse, R125 ;  /* 0x0000007d44297220 */ /* 0x040fe40000410000 */
[C---:B------:R-:W-:Y:S02]  /*1a710*/  FMUL.FTZ R45, R68.reuse, R129 ;  /* 0x00000081442d7220 */ /* 0x040fe40000410000 */
[C---:B------:R-:W-:Y:S02]  /*1a720*/  FMUL.FTZ R57, R68.reuse, R141 ;  /* 0x0000008d44397220 */ /* 0x040fe40000410000 */
[----:B------:R-:W-:Y:S03]  /*1a730*/  FMUL.FTZ R61, R68, R145 ;  /* 0x00000091443d7220 */ /* 0x000fe60000410000 */
[----:B------:R4:W-:Y:S01]  /*1a740*/  MUFU.EX2 R129, R48 ;  /* 0x0000003000817308 */ /* 0x0009e20000000800 */
[----:B-1----:R-:W-:Y:S01]  /*1a750*/  FFMA.FTZ R2, R87, c[0x0][0x2d0], -R152 ;  /* 0x0000b40057027a23 */ /* 0x002fe20000010898 */
[----:B---3--:R-:W-:Y:S08]  /*1a760*/  F2FP.PACK_AB R76, R238, R236 ;  /* 0x000000ecee4c723e */ /* 0x008ff000000000ff */
[----:B------:R1:W3:Y:S01]  /*1a770*/  MUFU.EX2 R237, R2 ;  /* 0x0000000200ed7308 */ /* 0x0002e20000000800 */
[--C-:B--2---:R-:W-:Y:S09]  /*1a780*/  FFMA.FTZ R3, R167, c[0x0][0x2d0], -R153.reuse ;  /* 0x0000b400a7037a23 */ /* 0x104ff20000010899 */
[----:B------:R2:W5:Y:S01]  /*1a790*/  MUFU.EX2 R233, R3 ;  /* 0x0000000300e97308 */ /* 0x0005620000000800 */
[----:B----4-:R-:W-:Y:S01]  /*1a7a0*/  FMUL.FTZ R48, R73, R132 ;  /* 0x0000008449307220 */ /* 0x010fe20000410000 */
[----:B-1----:R-:W1:Y:S01]  /*1a7b0*/  SHFL.BFLY PT, R2, R0, 0x1, 0x1f ;  /* 0x0c201f0000027f89 */ /* 0x002e6200000e0000 */
[----:B---3--:R-:W-:Y:S01]  /*1a7c0*/  F2FP.PACK_AB R78, R239, R237 ;  /* 0x000000edef4e723e */ /* 0x008fe200000000ff */
[--C-:B--2---:R-:W-:Y:S01]  /*1a7d0*/  FFMA.FTZ R3, R17, c[0x0][0x2d0], -R153.reuse ;  /* 0x0000b40011037a23 */ /* 0x104fe20000010899 */
[----:B-----5:R-:W-:Y:S01]  /*1a7e0*/  F2FP.PACK_AB R77, R233, R232 ;  /* 0x000000e8e94d723e */ /* 0x020fe200000000ff */
[----:B------:R-:W-:Y:S01]  /*1a7f0*/  FMUL.FTZ R17, R73, R101 ;  /* 0x0000006549117220 */ /* 0x000fe20000410000 */
[----:B------:R-:W-:Y:S03]  /*1a800*/  MOV R101, R189 ;  /* 0x000000bd00657202 */ /* 0x000fe60000000f00 */
[----:B------:R1:W-:Y:S02]  /*1a810*/  MUFU.EX2 R235, R3 ;  /* 0x0000000300eb7308 */ /* 0x0003e40000000800 */
[----:B-1----:R-:W-:Y:S01]  /*1a820*/  FMNMX.FTZ R3, R0, R2, !PT ;  /* 0x0000000200037209 */ /* 0x002fe20007810000 */
[--C-:B------:R-:W-:Y:S02]  /*1a830*/  FFMA.FTZ R2, R173, c[0x0][0x2d0], -R154.reuse ;  /* 0x0000b400ad027a23 */ /* 0x100fe4000001089a */
[----:B------:R-:W-:Y:S05]  /*1a840*/  FFMA.FTZ R0, R16, c[0x0][0x2d0], -R153 ;  /* 0x0000b40010007a23 */ /* 0x000fea0000010899 */
[----:B------:R1:W-:Y:S10]  /*1a850*/  MUFU.EX2 R226, R2 ;  /* 0x0000000200e27308 */ /* 0x0003f40000000800 */
[----:B------:R2:W3:Y:S01]  /*1a860*/  MUFU.EX2 R234, R0 ;  /* 0x0000000000ea7308 */ /* 0x0004e20000000800 */
[----:B-1----:R-:W-:Y:S09]  /*1a870*/  FFMA.FTZ R2, R168, c[0x0][0x2d0], -R154 ;  /* 0x0000b400a8027a23 */ /* 0x002ff2000001089a */
[----:B------:R1:W4:Y:S01]  /*1a880*/  MUFU.EX2 R227, R2 ;  /* 0x0000000200e37308 */ /* 0x0003220000000800 */
[----:B--2---:R-:W-:Y:S01]  /*1a890*/  FADD.FTZ R0, -R3, R86 ;  /* 0x0000005603007221 */ /* 0x004fe20000010100 */
[----:B---3--:R-:W-:Y:S03]  /*1a8a0*/  F2FP.PACK_AB R79, R234, R235 ;  /* 0x000000ebea4f723e */ /* 0x008fe600000000ff */
[----:B------:R-:W-:Y:S06]  /*1a8b0*/  FMUL.FTZ R0, R0, c[0x0][0x2d0] ;  /* 0x0000b40000007a20 */ /* 0x000fec0000410000 */
[----:B------:R-:W2:Y:S01]  /*1a8c0*/  MUFU.EX2 R0, R0 ;  /* 0x0000000000007308 */ /* 0x000ea20000000800 */
[--C-:B-1----:R-:W-:Y:S01]  /*1a8d0*/  FFMA.FTZ R2, R164, c[0x0][0x2d0], -R154.reuse ;  /* 0x0000b400a4027a23 */ /* 0x102fe2000001089a */
[----:B----4-:R-:W-:Y:S02]  /*1a8e0*/  F2FP.PACK_AB R64, R227, R226 ;  /* 0x000000e2e340723e */ /* 0x010fe400000000ff */
[----:B------:R-:W-:Y:S06]  /*1a8f0*/  MOV R164, R191 ;  /* 0x000000bf00a47202 */ /* 0x000fec0000000f00 */
[----:B------:R1:W-:Y:S10]  /*1a900*/  MUFU.EX2 R230, R2 ;  /* 0x0000000200e67308 */ /* 0x0003f40000000800 */
[----:B------:R3:W-:Y:S01]  /*1a910*/  MUFU.EX2 R191, R56 ;  /* 0x0000003800bf7308 */ /* 0x0007e20000000800 */
[C---:B--2---:R-:W-:Y:S01]  /*1a920*/  FMUL.FTZ R14, R0.reuse, R98 ;  /* 0x00000062000e7220 */ /* 0x044fe20000410000 */
[----:B------:R-:W-:Y:S01]  /*1a930*/  MOV R98, R190 ;  /* 0x000000be00627202 */ /* 0x000fe20000000f00 */
[C---:B------:R-:W-:Y:S02]  /*1a940*/  FMUL.FTZ R30, R0.reuse, R114 ;  /* 0x00000072001e7220 */ /* 0x040fe40000410000 */
[C---:B------:R-:W-:Y:S02]  /*1a950*/  FMUL.FTZ R31, R0.reuse, R115 ;  /* 0x00000073001f7220 */ /* 0x040fe40000410000 */
[C---:B------:R-:W-:Y:S03]  /*1a960*/  FMUL.FTZ R42, R0.reuse, R126 ;  /* 0x0000007e002a7220 */ /* 0x040fe60000410000 */
[----:B------:R2:W-:Y:S01]  /*1a970*/  MUFU.EX2 R190, R60 ;  /* 0x0000003c00be7308 */ /* 0x0005e20000000800 */
[C---:B------:R-:W-:Y:S02]  /*1a980*/  FMUL.FTZ R43, R0.reuse, R127 ;  /* 0x0000007f002b7220 */ /* 0x040fe40000410000 */
[C---:B------:R-:W-:Y:S02]  /*1a990*/  FMUL.FTZ R46, R0.reuse, R130 ;  /* 0x00000082002e7220 */ /* 0x040fe40000410000 */
[----:B-1----:R-:W-:Y:S01]  /*1a9a0*/  FFMA.FTZ R2, R155, c[0x0][0x2d0], -R154 ;  /* 0x0000b4009b027a23 */ /* 0x002fe2000001089a */
[----:B------:R-:W-:Y:S01]  /*1a9b0*/  MOV R155, R195 ;  /* 0x000000c3009b7202 */ /* 0x000fe20000000f00 */
[C---:B------:R-:W-:Y:S02]  /*1a9c0*/  FMUL.FTZ R47, R0.reuse, R131 ;  /* 0x00000083002f7220 */ /* 0x040fe40000410000 */
[C---:B------:R-:W-:Y:S01]  /*1a9d0*/  FMUL.FTZ R58, R0.reuse, R142 ;  /* 0x0000008e003a7220 */ /* 0x040fe20000410000 */
[----:B------:R1:W4:Y:S01]  /*1a9e0*/  MUFU.EX2 R231, R2 ;  /* 0x0000000200e77308 */ /* 0x0003220000000800 */
[C---:B------:R-:W-:Y:S02]  /*1a9f0*/  FMUL.FTZ R59, R0.reuse, R143 ;  /* 0x0000008f003b7220 */ /* 0x040fe40000410000 */
[----:B------:R-:W-:Y:S02]  /*1aa00*/  FMUL.FTZ R62, R0, R146 ;  /* 0x00000092003e7220 */ /* 0x000fe40000410000 */
[----:B---3--:R-:W-:Y:S02]  /*1aa10*/  FMUL.FTZ R56, R68, R140 ;  /* 0x0000008c44387220 */ /* 0x008fe40000410000 */
[----:B------:R-:W-:Y:S02]  /*1aa20*/  FMUL.FTZ R63, R0, R147 ;  /* 0x00000093003f7220 */ /* 0x000fe40000410000 */
[----:B--2---:R-:W-:Y:S02]  /*1aa30*/  FMUL.FTZ R60, R68, R144 ;  /* 0x00000090443c7220 */ /* 0x004fe40000410000 */
[----:B-1----:R-:W-:Y:S01]  /*1aa40*/  FMUL.FTZ R2, R3, c[0x0][0x2d0] ;  /* 0x0000b40003027a20 */ /* 0x002fe20000410000 */
[----:B----4-:R-:W-:Y:S03]  /*1aa50*/  F2FP.PACK_AB R66, R231, R230 ;  /* 0x000000e6e742723e */ /* 0x010fe600000000ff */
[--C-:B------:R-:W-:Y:S02]  /*1aa60*/  FFMA.FTZ R4, R170, c[0x0][0x2d0], -R2.reuse ;  /* 0x0000b400aa047a23 */ /* 0x100fe40000010802 */
[--C-:B------:R-:W-:Y:S01]  /*1aa70*/  FFMA.FTZ R16, R174, c[0x0][0x2d0], -R2.reuse ;  /* 0x0000b400ae107a23 */ /* 0x100fe20000010802 */
[----:B------:R-:W-:Y:S01]  /*1aa80*/  MOV R174, R196 ;  /* 0x000000c400ae7202 */ /* 0x000fe20000000f00 */
[----:B------:R1:W-:Y:S01]  /*1aa90*/  MUFU.EX2 R170, R4 ;  /* 0x0000000400aa7308 */ /* 0x0003e20000000800 */
[--C-:B------:R-:W-:Y:S02]  /*1aaa0*/  FFMA.FTZ R28, R28, c[0x0][0x2d0], -R2.reuse ;  /* 0x0000b4001c1c7a23 */ /* 0x100fe40000010802 */
[--C-:B------:R-:W-:Y:S07]  /*1aab0*/  FFMA.FTZ R74, R74, c[0x0][0x2d0], -R2.reuse ;  /* 0x0000b4004a4a7a23 */ /* 0x100fee0000010802 */
[----:B------:R2:W-:Y:S10]  /*1aac0*/  MUFU.EX2 R168, R16 ;  /* 0x0000001000a87308 */ /* 0x0005f40000000800 */
[----:B------:R3:W-:Y:S01]  /*1aad0*/  MUFU.EX2 R196, R32 ;  /* 0x0000002000c47308 */ /* 0x0007e20000000800 */
[--C-:B-1----:R-:W-:Y:S09]  /*1aae0*/  FFMA.FTZ R4, R171, c[0x0][0x2d0], -R2.reuse ;  /* 0x0000b400ab047a23 */ /* 0x102ff20000010802 */
[----:B------:R1:W4:Y:S01]  /*1aaf0*/  MUFU.EX2 R171, R4 ;  /* 0x0000000400ab7308 */ /* 0x0003220000000800 */
[C---:B--2---:R-:W-:Y:S01]  /*1ab00*/  FMUL.FTZ R16, R73.reuse, R100 ;  /* 0x0000006449107220 */ /* 0x044fe20000410000 */
[----:B------:R-:W-:Y:S01]  /*1ab10*/  MOV R100, R188 ;  /* 0x000000bc00647202 */ /* 0x000fe20000000f00 */
[----:B---3--:R-:W-:Y:S02]  /*1ab20*/  FMUL.FTZ R32, R73, R116 ;  /* 0x0000007449207220 */ /* 0x008fe40000410000 */
[--C-:B-1----:R-:W-:Y:S01]  /*1ab30*/  FFMA.FTZ R4, R166, c[0x0][0x2d0], -R2.reuse ;  /* 0x0000b400a6047a23 */ /* 0x102fe20000010802 */
[----:B----4-:R-:W-:Y:S04]  /*1ab40*/  F2FP.PACK_AB R65, R171, R170 ;  /* 0x000000aaab41723e */ /* 0x010fe800000000ff */
[----:B------:R1:W-:Y:S02]  /*1ab50*/  MUFU.EX2 R173, R4 ;  /* 0x0000000400ad7308 */ /* 0x0003e40000000800 */
[----:B-1----:R-:W-:Y:S08]  /*1ab60*/  FFMA.FTZ R4, R165, c[0x0][0x2d0], -R2 ;  /* 0x0000b400a5047a23 */ /* 0x002ff00000010802 */
[----:B------:R1:W-:Y:S10]  /*1ab70*/  MUFU.EX2 R165, R28 ;  /* 0x0000001c00a57308 */ /* 0x0003f40000000800 */
[----:B------:R2:W3:Y:S01]  /*1ab80*/  MUFU.EX2 R176, R4 ;  /* 0x0000000400b07308 */ /* 0x0004e20000000800 */
[----:B-1----:R-:W-:Y:S01]  /*1ab90*/  FMUL.FTZ R28, R68, R112 ;  /* 0x00000070441c7220 */ /* 0x002fe20000410000 */
[----:B--2---:R-:W-:Y:S02]  /*1aba0*/  @P0 SHF.R.S32.HI R4, RZ, 0x1f, R216 ;  /* 0x0000001fff040819 */ /* 0x004fe400000114d8 */
[----:B---3--:R-:W-:Y:S03]  /*1abb0*/  F2FP.PACK_AB R67, R176, R173 ;  /* 0x000000adb043723e */ /* 0x008fe600000000ff */
[----:B------:R-:W-:Y:S02]  /*1abc0*/  @P0 IMAD R8, R4, c[0x0][0x1e0], RZ ;  /* 0x0000780004080a24 */ /* 0x000fe400078e02ff */
[----:B------:R-:W-:Y:S02]  /*1abd0*/  FFMA.FTZ R4, R20, c[0x0][0x2d0], -R152 ;  /* 0x0000b40014047a23 */ /* 0x000fe40000010898 */
[----:B------:R-:W-:Y:S02]  /*1abe0*/  @P0 IMAD R8, R216, c[0x0][0x1e4], R8 ;  /* 0x00007900d8080a24 */ /* 0x000fe400078e0208 */
[----:B------:R1:W-:Y:S02]  /*1abf0*/  MUFU.EX2 R228, R4 ;  /* 0x0000000400e47308 */ /* 0x0003e40000000800 */
[----:B-1----:R-:W-:Y:S05]  /*1ac00*/  @P0 MOV R4, R222 ;  /* 0x000000de00040202 */ /* 0x002fea0000000f00 */
[----:B------:R-:W-:Y:S01]  /*1ac10*/  @P0 IMAD.WIDE.U32 R4, R6, 0x50, R4 ;  /* 0x0000005006040825 */ /* 0x000fe200078e0004 */
[----:B------:R-:W-:Y:S02]  /*1ac20*/  @P0 IADD3 R6, R7, R8, RZ ;  /* 0x0000000807060210 */ /* 0x000fe40007ffe0ff */
[----:B------:R-:W-:Y:S01]  /*1ac30*/  @P0 MOV R7, c[0x0][0x1e0] ;  /* 0x0000780000070a02 */ /* 0x000fe20000000f00 */
[----:B------:R-:W-:Y:S01]  /*1ac40*/  FFMA.FTZ R8, R13, c[0x0][0x2d0], -R152 ;  /* 0x0000b4000d087a23 */ /* 0x000fe20000010898 */
[----:B------:R-:W-:Y:S01]  /*1ac50*/  @P0 LEA R10, P1, R4, c[0x0][0x1c8], 0x1 ;  /* 0x00007200040a0a11 */ /* 0x000fe200078208ff */
[----:B------:R-:W-:Y:S01]  /*1ac60*/  @P0 IMAD R6, R6, 0x50, RZ ;  /* 0x0000005006060824 */ /* 0x000fe200078e02ff */
[----:B------:R-:W-:Y:S01]  /*1ac70*/  @P0 SHF.L.U32 R13, R7, 0x5, RZ ;  /* 0x00000005070d0819 */ /* 0x000fe200000006ff */
[----:B------:R1:W-:Y:S03]  /*1ac80*/  MUFU.EX2 R225, R8 ;  /* 0x0000000800e17308 */ /* 0x0003e60000000800 */
[----:B------:R-:W-:Y:S02]  /*1ac90*/  @P0 IADD3 R6, R5, R6, RZ ;  /* 0x0000000605060210 */ /* 0x000fe40007ffe0ff */
[----:B------:R-:W-:Y:S02]  /*1aca0*/  @P0 MOV R5, 0x5 ;  /* 0x0000000500050802 */ /* 0x000fe40000000f00 */
[----:B------:R-:W-:Y:S02]  /*1acb0*/  @P0 LEA.HI.X R11, R4, c[0x0][0x1cc], R6, 0x1, P1 ;  /* 0x00007300040b0a11 */ /* 0x000fe400008f0c06 */
[----:B------:R-:W-:Y:S01]  /*1acc0*/  @P0 SHF.L.U64.HI R12, R7, R5, c[0x0][0x1e4] ;  /* 0x00007900070c0619 */ /* 0x000fe20000010205 */
[--C-:B------:R-:W-:Y:S02]  /*1acd0*/  FFMA.FTZ R5, R21, c[0x0][0x2d0], -R153.reuse ;  /* 0x0000b40015057a23 */ /* 0x100fe40000010899 */
[----:B------:R2:W-:Y:S02]  /*1ace0*/  @P0 LDGSTS.E.BYPASS.LTC128B.128 [R219+0x2900], [R10.64], !P4 ;  /* 0x029000000adb0fae */ /* 0x0005e4000e101d48 */
[----:B------:R3:W-:Y:S01]  /*1acf0*/  MUFU.EX2 R223, R5 ;  /* 0x0000000500df7308 */ /* 0x0007e20000000800 */
[-C--:B-1----:R-:W-:Y:S04]  /*1ad00*/  @P0 IADD3 R8, P3, R10, R13.reuse, RZ ;  /* 0x0000000d0a080210 */ /* 0x082fe80007f7e0ff */
[-C--:B------:R-:W-:Y:S02]  /*1ad10*/  @P0 IADD3.X R9, R11, R12.reuse, RZ, P3, !PT ;  /* 0x0000000c0b090210 */ /* 0x080fe40001ffe4ff */
[-C--:B------:R-:W-:Y:S03]  /*1ad20*/  @P0 IADD3 R6, P1, R8, R13.reuse, RZ ;  /* 0x0000000d08060210 */ /* 0x080fe60007f3e0ff */
[----:B------:R1:W-:Y:S01]  /*1ad30*/  @P0 LDGSTS.E.BYPASS.LTC128B.128 [R219+0x3100], [R8.64], !P4 ;  /* 0x0310000008db0fae */ /* 0x0003e2000e101d48 */
[-C--:B------:R-:W-:Y:S02]  /*1ad40*/  @P0 IADD3.X R7, R9, R12.reuse, RZ, P1, !PT ;  /* 0x0000000c09070210 */ /* 0x080fe40000ffe4ff */
[-C--:B------:R-:W-:Y:S01]  /*1ad50*/  @P0 IADD3 R4, P2, R6, R13.reuse, RZ ;  /* 0x0000000d06040210 */ /* 0x080fe20007f5e0ff */
[--C-:B--2---:R-:W-:Y:S03]  /*1ad60*/  FFMA.FTZ R11, R22, c[0x0][0x2d0], -R153.reuse ;  /* 0x0000b400160b7a23 */ /* 0x104fe60000010899 */
[----:B---3--:R-:W-:Y:S01]  /*1ad70*/  @P0 IADD3.X R5, R7, R12, RZ, P2, !PT ;  /* 0x0000000c07050210 */ /* 0x008fe200017fe4ff */
[----:B------:R2:W-:Y:S01]  /*1ad80*/  @P0 LDGSTS.E.BYPASS.LTC128B.128 [R219+0x3900], [R6.64], !P4 ;  /* 0x0390000006db0fae */ /* 0x0005e2000e101d48 */
[----:B------:R-:W-:Y:S01]  /*1ad90*/  @P0 IADD3 R10, P1, R4, R13, RZ ;  /* 0x0000000d040a0210 */ /* 0x000fe20007f3e0ff */
[----:B------:R3:W-:Y:S01]  /*1ada0*/  MUFU.EX2 R222, R11 ;  /* 0x0000000b00de7308 */ /* 0x0007e20000000800 */
[C---:B------:R-:W-:Y:S01]  /*1adb0*/  FMUL.FTZ R13, R68.reuse, R97 ;  /* 0x00000061440d7220 */ /* 0x040fe20000410000 */
[----:B------:R-:W-:Y:S04]  /*1adc0*/  MOV R97, R193 ;  /* 0x000000c100617202 */ /* 0x000fe80000000f00 */
[----:B------:R4:W-:Y:S04]  /*1add0*/  @P0 LDGSTS.E.BYPASS.LTC128B.128 [R219+0x4100], [R4.64], !P4 ;  /* 0x0410000004db0fae */ /* 0x0009e8000e101d48 */
[----:B------:R5:W-:Y:S01]  /*1ade0*/  MUFU.EX2 R193, R44 ;  /* 0x0000002c00c17308 */ /* 0x000be20000000800 */
[C---:B-1----:R-:W-:Y:S02]  /*1adf0*/  FMUL.FTZ R9, R68.reuse, R93 ;  /* 0x0000005d44097220 */ /* 0x042fe40000410000 */
[----:B------:R-:W-:Y:S02]  /*1ae00*/  FMUL.FTZ R8, R68, R92 ;  /* 0x0000005c44087220 */ /* 0x000fe40000410000 */
[--C-:B------:R-:W-:Y:S01]  /*1ae10*/  FFMA.FTZ R92, R185, c[0x0][0x2d0], -R154.reuse ;  /* 0x0000b400b95c7a23 */ /* 0x100fe2000001089a */
[----:B---3--:R-:W-:Y:S01]  /*1ae20*/  @P0 IADD3.X R11, R5, R12, RZ, P1, !PT ;  /* 0x0000000c050b0210 */ /* 0x008fe20000ffe4ff */
[--C-:B--2---:R-:W-:Y:S02]  /*1ae30*/  FFMA.FTZ R6, R15, c[0x0][0x2d0], -R153.reuse ;  /* 0x0000b4000f067a23 */ /* 0x104fe40000010899 */
[----:B------:R-:W-:Y:S02]  /*1ae40*/  FMUL.FTZ R7, R69, R91 ;  /* 0x0000005b45077220 */ /* 0x000fe40000410000 */
[----:B------:R1:W-:Y:S01]  /*1ae50*/  @P0 LDGSTS.E.BYPASS.LTC128B.128 [R219+0x4900], [R10.64], !P4 ;  /* 0x049000000adb0fae */ /* 0x0003e2000e101d48 */
[----:B------:R2:W-:Y:S01]  /*1ae60*/  MUFU.EX2 R220, R6 ;  /* 0x0000000600dc7308 */ /* 0x0005e20000000800 */
[--C-:B------:R-:W-:Y:S02]  /*1ae70*/  FFMA.FTZ R12, R26, c[0x0][0x2d0], -R154.reuse ;  /* 0x0000b4001a0c7a23 */ /* 0x100fe4000001089a */
[--C-:B----4-:R-:W-:Y:S02]  /*1ae80*/  FFMA.FTZ R4, R18, c[0x0][0x2d0], -R153.reuse ;  /* 0x0000b40012047a23 */ /* 0x110fe40000010899 */
[----:B------:R-:W-:Y:S02]  /*1ae90*/  FMUL.FTZ R5, R73, R89 ;  /* 0x0000005949057220 */ /* 0x000fe40000410000 */
[----:B------:R-:W3:Y:S01]  /*1aea0*/  LDSM.16.MT88.4 R20, [R201] ;  /* 0x00000000c914783b */ /* 0x000ee20000004200 */
[C---:B------:R-:W-:Y:S01]  /*1aeb0*/  FMUL.FTZ R15, R0.reuse, R99 ;  /* 0x00000063000f7220 */ /* 0x040fe20000410000 */
[----:B------:R-:W-:Y:S01]  /*1aec0*/  MOV R99, R194 ;  /* 0x000000c200637202 */ /* 0x000fe20000000f00 */
[----:B------:R4:W-:Y:S01]  /*1aed0*/  MUFU.EX2 R221, R4 ;  /* 0x0000000400dd7308 */ /* 0x0009e20000000800 */
[C---:B------:R-:W-:Y:S01]  /*1aee0*/  FMUL.FTZ R18, R69.reuse, R102 ;  /* 0x0000006645127220 */ /* 0x040fe20000410000 */
[----:B------:R-:W-:Y:S01]  /*1aef0*/  MOV R102, R187 ;  /* 0x000000bb00667202 */ /* 0x000fe20000000f00 */
[----:B------:R-:W-:Y:S02]  /*1af00*/  FMUL.FTZ R26, R0, R110 ;  /* 0x0000006e001a7220 */ /* 0x000fe40000410000 */
[----:B------:R-:W3:Y:S01]  /*1af10*/  LDSM.16.MT88.4 R36, [R205] ;  /* 0x00000000cd24783b */ /* 0x000ee20000004200 */
[----:B-----5:R-:W-:Y:S04]  /*1af20*/  FMUL.FTZ R44, R68, R128 ;  /* 0x00000080442c7220 */ /* 0x020fe80000410000 */
[----:B------:R5:W-:Y:S03]  /*1af30*/  MUFU.EX2 R199, R12 ;  /* 0x0000000c00c77308 */ /* 0x000be60000000800 */
[----:B------:R-:W3:Y:S01]  /*1af40*/  LDSM.16.MT88.4 R52, [R202] ;  /* 0x00000000ca34783b */ /* 0x000ee20000004200 */
[----:B--2---:R-:W-:Y:S02]  /*1af50*/  FMUL.FTZ R6, R69, R90 ;  /* 0x0000005a45067220 */ /* 0x004fe40000410000 */
[C---:B-1----:R-:W-:Y:S02]  /*1af60*/  FMUL.FTZ R10, R0.reuse, R94 ;  /* 0x0000005e000a7220 */ /* 0x042fe40000410000 */
[----:B------:R-:W-:Y:S02]  /*1af70*/  FMUL.FTZ R11, R0, R95 ;  /* 0x0000005f000b7220 */ /* 0x000fe40000410000 */
[----:B------:R1:W-:Y:S01]  /*1af80*/  MUFU.EX2 R194, R40 ;  /* 0x0000002800c27308 */ /* 0x0003e20000000800 */
[----:B------:R-:W2:Y:S01]  /*1af90*/  LDSM.16.MT88.4 R80, [R204] ;  /* 0x00000000cc50783b */ /* 0x000ea20000004200 */
[--C-:B----4-:R-:W-:Y:S01]  /*1afa0*/  FFMA.FTZ R4, R172, c[0x0][0x2d0], -R154.reuse ;  /* 0x0000b400ac047a23 */ /* 0x110fe2000001089a */
[----:B------:R-:W-:Y:S06]  /*1afb0*/  MOV R172, R218 ;  /* 0x000000da00ac7202 */ /* 0x000fec0000000f00 */
[----:B------:R-:W4:Y:S01]  /*1afc0*/  LDSM.16.MT88.4 R84, [R201+0x800] ;  /* 0x00080000c954783b */ /* 0x000f220000004200 */
[----:B------:R3:W-:Y:S01]  /*1afd0*/  MUFU.EX2 R197, R4 ;  /* 0x0000000400c57308 */ /* 0x0007e20000000800 */
[C---:B-----5:R-:W-:Y:S01]  /*1afe0*/  FMUL.FTZ R12, R68.reuse, R96 ;  /* 0x00000060440c7220 */ /* 0x060fe20000410000 */
[----:B------:R-:W-:Y:S05]  /*1aff0*/  MOV R96, R192 ;  /* 0x000000c000607202 */ /* 0x000fea0000000f00 */
[----:B------:R-:W-:Y:S03]  /*1b000*/  LDSM.16.MT88.4 R116, [R205+0x2000] ;  /* 0x00200000cd74783b */ /* 0x000fe60000004200 */
[----:B------:R5:W-:Y:S01]  /*1b010*/  MUFU.EX2 R187, R92 ;  /* 0x0000005c00bb7308 */ /* 0x000be20000000800 */
[C---:B-1----:R-:W-:Y:S04]  /*1b020*/  FMUL.FTZ R40, R68.reuse, R124 ;  /* 0x0000007c44287220 */ /* 0x042fe80000410000 */
[----:B------:R-:W-:Y:S08]  /*1b030*/  LDSM.16.MT88.4 R132, [R202+0x2000] ;  /* 0x00200000ca84783b */ /* 0x000ff00000004200 */
[----:B------:R-:W0:Y:S01]  /*1b040*/  LDGDEPBAR ;  /* 0x00000000000079af */ /* 0x000e220000000000 */
[--C-:B---3--:R-:W-:Y:S02]  /*1b050*/  FFMA.FTZ R4, R25, c[0x0][0x2d0], -R154.reuse ;  /* 0x0000b40019047a23 */ /* 0x108fe4000001089a */
[----:B------:R-:W-:Y:S02]  /*1b060*/  FMUL.FTZ R25, R68, R109 ;  /* 0x0000006d44197220 */ /* 0x000fe40000410000 */
[----:B------:R1:W-:Y:S03]  /*1b070*/  MUFU.EX2 R198, R4 ;  /* 0x0000000400c67308 */ /* 0x0003e60000000800 */
[----:B-----5:R-:W-:Y:S01]  /*1b080*/  LDSM.16.MT88.4 R92, [R202+0x800] ;  /* 0x00080000ca5c783b */ /* 0x020fe20000004200 */
[----:B-1----:R-:W-:Y:S02]  /*1b090*/  FFMA.FTZ R4, R24, c[0x0][0x2d0], -R154 ;  /* 0x0000b40018047a23 */ /* 0x002fe4000001089a */
[--C-:B------:R-:W-:Y:S04]  /*1b0a0*/  FFMA.FTZ R24, R27, c[0x0][0x2d0], -R2.reuse ;  /* 0x0000b4001b187a23 */ /* 0x100fe80000010802 */
[----:B------:R1:W-:Y:S01]  /*1b0b0*/  MUFU.EX2 R218, R4 ;  /* 0x0000000400da7308 */ /* 0x0003e20000000800 */
[----:B------:R-:W-:Y:S09]  /*1b0c0*/  FMUL.FTZ R27, R0, R111 ;  /* 0x0000006f001b7220 */ /* 0x000ff20000410000 */
[----:B------:R3:W-:Y:S01]  /*1b0d0*/  MUFU.EX2 R166, R24 ;  /* 0x0000001800a67308 */ /* 0x0007e20000000800 */
[----:B-1----:R-:W-:Y:S02]  /*1b0e0*/  FMUL.FTZ R4, R73, R88 ;  /* 0x0000005849047220 */ /* 0x002fe40000410000 */
[----:B------:R-:W1:Y:S05]  /*1b0f0*/  LDSM.16.MT88.4 R88, [R205+0x800] ;  /* 0x00080000cd58783b */ /* 0x000e6a0000004200 */
[-C--:B------:R-:W-:Y:S05]  /*1b100*/  HMMA.16816.F32 R4, R76, R20.reuse, R4 ;  /* 0x000000144c04723c */ /* 0x080fea0000001804 */
[----:B---3--:R-:W-:Y:S02]  /*1b110*/  FMUL.FTZ R24, R68, R108 ;  /* 0x0000006c44187220 */ /* 0x008fe40000410000 */
[----:B------:R-:W3:Y:S01]  /*1b120*/  LDL R108, [R1+0x28] ;  /* 0x00002800016c7983 */ /* 0x000ee20000100800 */
[C---:B------:R-:W-:Y:S03]  /*1b130*/  HMMA.16816.F32 R8, R64.reuse, R20, R8 ;  /* 0x000000144008723c */ /* 0x040fe60000001808 */
[----:B------:R-:W5:Y:S04]  /*1b140*/  LDL.LU R115, [R1+0x10] ;  /* 0x0000100001737983 */ /* 0x000f680000300800 */
[----:B------:R-:W-:Y:S01]  /*1b150*/  FFMA.FTZ R20, R175, c[0x0][0x2d0], -R2 ;  /* 0x0000b400af147a23 */ /* 0x000fe20000010802 */
[-C--:B------:R-:W-:Y:S01]  /*1b160*/  HMMA.16816.F32 R12, R64, R22.reuse, R12 ;  /* 0x00000016400c723c */ /* 0x080fe2000000180c */
[----:B------:R-:W5:Y:S02]  /*1b170*/  LDL.LU R114, [R1+0xc] ;  /* 0x00000c0001727983 */ /* 0x000f640000300800 */
[----:B------:R1:W1:Y:S01]  /*1b180*/  MUFU.EX2 R167, R20 ;  /* 0x0000001400a77308 */ /* 0x0002620000000800 */
[----:B------:R-:W-:Y:S01]  /*1b190*/  FMUL.FTZ R21, R73, R105 ;  /* 0x0000006949157220 */ /* 0x000fe20000410000 */
[----:B------:R-:W5:Y:S03]  /*1b1a0*/  LDL.LU R113, [R1+0x14] ;  /* 0x0000140001717983 */ /* 0x000f660000300800 */
[C---:B------:R-:W-:Y:S01]  /*1b1b0*/  HMMA.16816.F32 R16, R76.reuse, R22, R16 ;  /* 0x000000164c10723c */ /* 0x040fe20000001810 */
[----:B------:R-:W5:Y:S06]  /*1b1c0*/  LDL.LU R112, [R1+0x18] ;  /* 0x0000180001707983 */ /* 0x000f6c0000300800 */
[C---:B------:R-:W-:Y:S02]  /*1b1d0*/  FMUL.FTZ R22, R69.reuse, R106 ;  /* 0x0000006a45167220 */ /* 0x040fe40000410000 */
[----:B------:R-:W-:Y:S03]  /*1b1e0*/  FMUL.FTZ R23, R69, R107 ;  /* 0x0000006b45177220 */ /* 0x000fe60000410000 */
[----:B-1----:R-:W-:Y:S07]  /*1b1f0*/  FMUL.FTZ R20, R73, R104 ;  /* 0x0000006849147220 */ /* 0x002fee0000410000 */
[-C--:B------:R-:W-:Y:S08]  /*1b200*/  HMMA.16816.F32 R20, R76, R36.reuse, R20 ;  /* 0x000000244c14723c */ /* 0x080ff00000001814 */
[C---:B------:R-:W-:Y:S07]  /*1b210*/  HMMA.16816.F32 R24, R64.reuse, R36, R24 ;  /* 0x000000244018723c */ /* 0x040fee0000001818 */
[----:B------:R-:W-:Y:S01]  /*1b220*/  FFMA.FTZ R36, R177, c[0x0][0x2d0], -R152 ;  /* 0x0000b400b1247a23 */ /* 0x000fe20000010898 */
[-C--:B------:R-:W-:Y:S03]  /*1b230*/  HMMA.16816.F32 R28, R64, R38.reuse, R28 ;  /* 0x00000026401c723c */ /* 0x080fe6000000181c */
[----:B------:R1:W-:Y:S01]  /*1b240*/  MUFU.EX2 R195, R36 ;  /* 0x0000002400c37308 */ /* 0x0003e20000000800 */
[----:B------:R-:W-:Y:S04]  /*1b250*/  FMUL.FTZ R37, R73, R121 ;  /* 0x0000007949257220 */ /* 0x000fe80000410000 */
[C---:B------:R-:W-:Y:S07]  /*1b260*/  HMMA.16816.F32 R32, R76.reuse, R38, R32 ;  /* 0x000000264c20723c */ /* 0x040fee0000001820 */
[C---:B------:R-:W-:Y:S02]  /*1b270*/  FMUL.FTZ R38, R69.reuse, R122 ;  /* 0x0000007a45267220 */ /* 0x040fe40000410000 */
[----:B------:R-:W-:Y:S03]  /*1b280*/  FMUL.FTZ R39, R69, R123 ;  /* 0x0000007b45277220 */ /* 0x000fe60000410000 */
[----:B-1----:R-:W-:Y:S07]  /*1b290*/  FMUL.FTZ R36, R73, R120 ;  /* 0x0000007849247220 */ /* 0x002fee0000410000 */
[-C--:B------:R-:W-:Y:S08]  /*1b2a0*/  HMMA.16816.F32 R36, R76, R52.reuse, R36 ;  /* 0x000000344c24723c */ /* 0x080ff00000001824 */
[C---:B------:R-:W-:Y:S07]  /*1b2b0*/  HMMA.16816.F32 R40, R64.reuse, R52, R40 ;  /* 0x000000344028723c */ /* 0x040fee0000001828 */
[--C-:B------:R-:W-:Y:S01]  /*1b2c0*/  FFMA.FTZ R52, R181, c[0x0][0x2d0], -R153.reuse ;  /* 0x0000b400b5347a23 */ /* 0x100fe20000010899 */
[-C--:B------:R-:W-:Y:S03]  /*1b2d0*/  HMMA.16816.F32 R44, R64, R54.reuse, R44 ;  /* 0x00000036402c723c */ /* 0x080fe6000000182c */
[----:B------:R1:W-:Y:S01]  /*1b2e0*/  MUFU.EX2 R192, R52 ;  /* 0x0000003400c07308 */ /* 0x0003e20000000800 */
[----:B------:R-:W-:Y:S04]  /*1b2f0*/  FMUL.FTZ R53, R73, R137 ;  /* 0x0000008949357220 */ /* 0x000fe80000410000 */
[C---:B------:R-:W-:Y:S07]  /*1b300*/  HMMA.16816.F32 R48, R76.reuse, R54, R48 ;  /* 0x000000364c30723c */ /* 0x040fee0000001830 */
[C---:B------:R-:W-:Y:S02]  /*1b310*/  FMUL.FTZ R54, R69.reuse, R138 ;  /* 0x0000008a45367220 */ /* 0x040fe40000410000 */
[----:B------:R-:W-:Y:S03]  /*1b320*/  FMUL.FTZ R55, R69, R139 ;  /* 0x0000008b45377220 */ /* 0x000fe60000410000 */
[----:B-1----:R-:W-:Y:S07]  /*1b330*/  FMUL.FTZ R52, R73, R136 ;  /* 0x0000008849347220 */ /* 0x002fee0000410000 */
[-C--:B--2---:R-:W-:Y:S08]  /*1b340*/  HMMA.16816.F32 R52, R76, R80.reuse, R52 ;  /* 0x000000504c34723c */ /* 0x084ff00000001834 */
[C---:B------:R-:W-:Y:S07]  /*1b350*/  HMMA.16816.F32 R56, R64.reuse, R80, R56 ;  /* 0x000000504038723c */ /* 0x040fee0000001838 */
[--C-:B------:R-:W-:Y:S01]  /*1b360*/  FFMA.FTZ R80, R182, c[0x0][0x2d0], -R154.reuse ;  /* 0x0000b400b6507a23 */ /* 0x100fe2000001089a */
[-C--:B------:R-:W-:Y:S03]  /*1b370*/  HMMA.16816.F32 R60, R64, R82.reuse, R60 ;  /* 0x00000052403c723c */ /* 0x080fe6000000183c */
[----:B------:R1:W-:Y:S01]  /*1b380*/  MUFU.EX2 R128, R80 ;  /* 0x0000005000807308 */ /* 0x0003e20000000800 */
        /* <DEDUP_REMOVED lines=14> */
[-C--:B----4-:R-:W-:Y:S03]  /*1b470*/  HMMA.16816.F32 R4, R76, R84.reuse, R4 ;  /* 0x000000544c04723c */ /* 0x090fe60000001804 */
[----:B-1----:R-:W-:Y:S04]  /*1b480*/  FFMA.FTZ R80, R183, c[0x0][0x2d0], -R154 ;  /* 0x0000b400b7507a23 */ /* 0x002fe8000001089a */
[----:B------:R1:W2:Y:S02]  /*1b490*/  MUFU.EX2 R188, R80 ;  /* 0x0000005000bc7308 */ /* 0x0002a40000000800 */
        /* <DEDUP_REMOVED lines=11> */
[----:B------:R1:W4:Y:S07]  /*1b550*/  MUFU.EX2 R137, R84 ;  /* 0x0000005400897308 */ /* 0x00032e0000000800 */
[C---:B------:R-:W-:Y:S03]  /*1b560*/  HMMA.16816.F32 R32, R76.reuse, R90, R32 ;  /* 0x0000005a4c20723c */ /* 0x040fe60000001820 */
[----:B------:R2:W-:Y:S01]  /*1b570*/  MUFU.EX2 R183, R88 ;  /* 0x0000005800b77308 */ /* 0x0005e20000000800 */
[----:B---3--:R-:W-:Y:S02]  /*1b580*/  ISETP.GT.AND P0, PT, R217, R108, PT ;  /* 0x0000006cd900720c */ /* 0x008fe40003f04270 */
[----:B------:R-:W-:Y:S02]  /*1b590*/  MOV R217, R216 ;  /* 0x000000d800d97202 */ /* 0x000fe40000000f00 */
[-C--:B------:R-:W-:Y:S08]  /*1b5a0*/  HMMA.16816.F32 R36, R76, R92.reuse, R36 ;  /* 0x0000005c4c24723c */ /* 0x080ff00000001824 */
[C---:B------:R-:W-:Y:S04]  /*1b5b0*/  HMMA.16816.F32 R40, R80.reuse, R92, R40 ;  /* 0x0000005c5028723c */ /* 0x040fe80000001828 */
[----:B-1----:R-:W-:Y:S02]  /*1b5c0*/  FFMA.FTZ R84, R245, c[0x0][0x2d0], -R2 ;  /* 0x0000b400f5547a23 */ /* 0x002fe40000010802 */
[----:B-----5:R-:W-:Y:S02]  /*1b5d0*/  FFMA.FTZ R0, R0, R112, R170 ;  /* 0x0000007000007223 */ /* 0x020fe400000100aa */
[-C--:B------:R-:W-:Y:S01]  /*1b5e0*/  HMMA.16816.F32 R44, R80, R94.reuse, R44 ;  /* 0x0000005e502c723c */ /* 0x080fe2000000182c */
[----:B------:R1:W-:Y:S03]  /*1b5f0*/  MUFU.EX2 R138, R84 ;  /* 0x00000054008a7308 */ /* 0x0003e60000000800 */
[----:B--2---:R-:W-:Y:S02]  /*1b600*/  FFMA.FTZ R88, R242, c[0x0][0x2d0], -R152 ;  /* 0x0000b400f2587a23 */ /* 0x004fe40000010898 */
[--C-:B------:R-:W-:Y:S02]  /*1b610*/  FFMA.FTZ R92, R250, c[0x0][0x2d0], -R153.reuse ;  /* 0x0000b400fa5c7a23 */ /* 0x100fe40000010899 */
[C---:B------:R-:W-:Y:S03]  /*1b620*/  HMMA.16816.F32 R48, R76.reuse, R94, R48 ;  /* 0x0000005e4c30723c */ /* 0x040fe60000001830 */
[----:B------:R2:W-:Y:S10]  /*1b630*/  MUFU.EX2 R185, R88 ;  /* 0x0000005800b97308 */ /* 0x0005f40000000800 */
[----:B------:R3:W-:Y:S01]  /*1b640*/  MUFU.EX2 R180, R92 ;  /* 0x0000005c00b47308 */ /* 0x0007e20000000800 */
[----:B-1----:R-:W-:Y:S09]  /*1b650*/  FFMA.FTZ R84, R247, c[0x0][0x2d0], -R2 ;  /* 0x0000b400f7547a23 */ /* 0x002ff20000010802 */
[----:B------:R1:W5:Y:S01]  /*1b660*/  MUFU.EX2 R136, R84 ;  /* 0x0000005400887308 */ /* 0x0003620000000800 */
[--C-:B--2---:R-:W-:Y:S09]  /*1b670*/  FFMA.FTZ R88, R186, c[0x0][0x2d0], -R152.reuse ;  /* 0x0000b400ba587a23 */ /* 0x104ff20000010898 */
[----:B------:R2:W-:Y:S01]  /*1b680*/  MUFU.EX2 R186, R88 ;  /* 0x0000005800ba7308 */ /* 0x0005e20000000800 */
[--C-:B---3--:R-:W-:Y:S09]  /*1b690*/  FFMA.FTZ R92, R244, c[0x0][0x2d0], -R153.reuse ;  /* 0x0000b400f45c7a23 */ /* 0x108ff20000010899 */
[----:B------:R3:W-:Y:S01]  /*1b6a0*/  MUFU.EX2 R181, R92 ;  /* 0x0000005c00b57308 */ /* 0x0007e20000000800 */
[----:B-1----:R-:W1:Y:S01]  /*1b6b0*/  LDSM.16.MT88.4 R84, [R204+0x800] ;  /* 0x00080000cc54783b */ /* 0x002e620000004200 */
[----:B--2---:R-:W-:Y:S08]  /*1b6c0*/  FFMA.FTZ R88, R240, c[0x0][0x2d0], -R152 ;  /* 0x0000b400f0587a23 */ /* 0x004ff00000010898 */
[----:B------:R2:W-:Y:S01]  /*1b6d0*/  MUFU.EX2 R184, R88 ;  /* 0x0000005800b87308 */ /* 0x0005e20000000800 */
[--C-:B---3--:R-:W-:Y:S09]  /*1b6e0*/  FFMA.FTZ R92, R102, c[0x0][0x2d0], -R154.reuse ;  /* 0x0000b400665c7a23 */ /* 0x108ff2000001089a */
[----:B------:R3:W-:Y:S01]  /*1b6f0*/  MUFU.EX2 R178, R92 ;  /* 0x0000005c00b27308 */ /* 0x0007e20000000800 */
[--C-:B--2---:R-:W-:Y:S01]  /*1b700*/  FFMA.FTZ R88, R249, c[0x0][0x2d0], -R153.reuse ;  /* 0x0000b400f9587a23 */ /* 0x104fe20000010899 */
[-C--:B-1----:R-:W-:Y:S08]  /*1b710*/  HMMA.16816.F32 R52, R76, R84.reuse, R52 ;  /* 0x000000544c34723c */ /* 0x082ff00000001834 */
[----:B------:R1:W-:Y:S01]  /*1b720*/  MUFU.EX2 R182, R88 ;  /* 0x0000005800b67308 */ /* 0x0003e20000000800 */
[C---:B------:R-:W-:Y:S01]  /*1b730*/  HMMA.16816.F32 R56, R80.reuse, R84, R56 ;  /* 0x000000545038723c */ /* 0x040fe20000001838 */
[----:B---3--:R-:W-:Y:S06]  /*1b740*/  LDSM.16.MT88.4 R92, [R202+0x1000] ;  /* 0x00100000ca5c783b */ /* 0x008fec0000004200 */
[--C-:B------:R-:W-:Y:S01]  /*1b750*/  FFMA.FTZ R84, R246, c[0x0][0x2d0], -R153.reuse ;  /* 0x0000b400f6547a23 */ /* 0x100fe20000010899 */
[-C--:B------:R-:W-:Y:S03]  /*1b760*/  HMMA.16816.F32 R60, R80, R86.reuse, R60 ;  /* 0x00000056503c723c */ /* 0x080fe6000000183c */
[----:B------:R2:W-:Y:S04]  /*1b770*/  MUFU.EX2 R179, R84 ;  /* 0x0000005400b37308 */ /* 0x0005e80000000800 */
[--C-:B------:R-:W-:Y:S01]  /*1b780*/  FFMA.FTZ R80, R251, c[0x0][0x2d0], -R154.reuse ;  /* 0x0000b400fb507a23 */ /* 0x100fe2000001089a */
[----:B------:R-:W-:Y:S01]  /*1b790*/  HMMA.16816.F32 R64, R76, R86, R64 ;  /* 0x000000564c40723c */ /* 0x000fe20000001840 */
[----:B-1----:R-:W1:Y:S03]  /*1b7a0*/  LDSM.16.MT88.4 R88, [R201+0x1000] ;  /* 0x00100000c958783b */ /* 0x002e660000004200 */
[----:B------:R-:W-:Y:S01]  /*1b7b0*/  F2FP.PACK_AB R82, R187, R188 ;  /* 0x000000bcbb52723e */ /* 0x000fe200000000ff */
[----:B------:R3:W-:Y:S01]  /*1b7c0*/  MUFU.EX2 R143, R80 ;  /* 0x00000050008f7308 */ /* 0x0007e20000000800 */
[----:B----4-:R-:W-:Y:S02]  /*1b7d0*/  F2FP.PACK_AB R81, R137, R139 ;  /* 0x0000008b8951723e */ /* 0x010fe400000000ff */
[----:B------:R-:W-:Y:S04]  /*1b7e0*/  F2FP.PACK_AB R76, R195, R196 ;  /* 0x000000c4c34c723e */ /* 0x000fe800000000ff */
[----:B------:R-:W-:Y:S02]  /*1b7f0*/  F2FP.PACK_AB R78, R193, R194 ;  /* 0x000000c2c14e723e */ /* 0x000fe400000000ff */
[----:B------:R-:W-:Y:S02]  /*1b800*/  F2FP.PACK_AB R77, R192, R129 ;  /* 0x00000081c04d723e */ /* 0x000fe400000000ff */
[----:B------:R-:W-:Y:S02]  /*1b810*/  F2FP.PACK_AB R79, R190, R191 ;  /* 0x000000bfbe4f723e */ /* 0x000fe400000000ff */
[----:B-----5:R-:W-:Y:S01]  /*1b820*/  F2FP.PACK_AB R83, R136, R138 ;  /* 0x0000008a8853723e */ /* 0x020fe200000000ff */
[----:B--2---:R-:W2:Y:S01]  /*1b830*/  LDSM.16.MT88.4 R84, [R205+0x1000] ;  /* 0x00100000cd54783b */ /* 0x004ea20000004200 */
[--C-:B---3--:R-:W-:Y:S04]  /*1b840*/  FFMA.FTZ R80, R252, c[0x0][0x2d0], -R154.reuse ;  /* 0x0000b400fc507a23 */ /* 0x108fe8000001089a */
[----:B------:R3:W-:Y:S01]  /*1b850*/  MUFU.EX2 R142, R80 ;  /* 0x00000050008e7308 */ /* 0x0007e20000000800 */
[-C--:B-1----:R-:W-:Y:S03]  /*1b860*/  HMMA.16816.F32 R4, R76, R88.reuse, R4 ;  /* 0x000000584c04723c */ /* 0x082fe60000001804 */
[----:B---3--:R-:W-:Y:S07]  /*1b870*/  F2FP.PACK_AB R80, R189, R128 ;  /* 0x00000080bd50723e */ /* 0x008fee00000000ff */
[C---:B------:R-:W-:Y:S07]  /*1b880*/  HMMA.16816.F32 R8, R80.reuse, R88, R8 ;  /* 0x000000585008723c */ /* 0x040fee0000001808 */
[----:B------:R-:W-:Y:S01]  /*1b890*/  FFMA.FTZ R88, R101, c[0x0][0x2d0], -R154 ;  /* 0x0000b40065587a23 */ /* 0x000fe2000001089a */
[-C--:B------:R-:W-:Y:S03]  /*1b8a0*/  HMMA.16816.F32 R12, R80, R90.reuse, R12 ;  /* 0x0000005a500c723c */ /* 0x080fe6000000180c */
[----:B------:R1:W-:Y:S01]  /*1b8b0*/  MUFU.EX2 R177, R88 ;  /* 0x0000005800b17308 */ /* 0x0003e20000000800 */
[----:B------:R-:W-:Y:S04]  /*1b8c0*/  MOV R101, R174 ;  /* 0x000000ae00657202 */ /* 0x000fe80000000f00 */
[C---:B------:R-:W-:Y:S08]  /*1b8d0*/  HMMA.16816.F32 R16, R76.reuse, R90, R16 ;  /* 0x0000005a4c10723c */ /* 0x040ff00000001810 */
[-C--:B--2---:R-:W-:Y:S08]  /*1b8e0*/  HMMA.16816.F32 R20, R76, R84.reuse, R20 ;  /* 0x000000544c14723c */ /* 0x084ff00000001814 */
[C---:B------:R-:W-:Y:S04]  /*1b8f0*/  HMMA.16816.F32 R24, R80.reuse, R84, R24 ;  /* 0x000000545018723c */ /* 0x040fe80000001818 */
[--C-:B-1----:R-:W-:Y:S01]  /*1b900*/  FFMA.FTZ R88, R100, c[0x0][0x2d0], -R2.reuse ;  /* 0x0000b40064587a23 */ /* 0x102fe20000010802 */
[----:B------:R-:W-:Y:S02]  /*1b910*/  MOV R100, R169 ;  /* 0x000000a900647202 */ /* 0x000fe40000000f00 */
[--C-:B------:R-:W-:Y:S01]  /*1b920*/  FFMA.FTZ R84, R157, c[0x0][0x2d0], -R2.reuse ;  /* 0x0000b4009d547a23 */ /* 0x100fe20000010802 */
[-C--:B------:R-:W-:Y:S01]  /*1b930*/  HMMA.16816.F32 R28, R80, R86.reuse, R28 ;  /* 0x00000056501c723c */ /* 0x080fe2000000181c */
[----:B------:R1:W-:Y:S07]  /*1b940*/  MUFU.EX2 R141, R88 ;  /* 0x00000058008d7308 */ /* 0x0003ee0000000800 */
        /* <DEDUP_REMOVED lines=8> */
[C---:B------:R-:W-:Y:S04]  /*1b9d0*/  HMMA.16816.F32 R48, R76.reuse, R94, R48 ;  /* 0x0000005e4c30723c */ /* 0x040fe80000001830 */
[----:B-1----:R-:W-:Y:S02]  /*1b9e0*/  FFMA.FTZ R88, R156, c[0x0][0x2d0], -R2 ;  /* 0x0000b4009c587a23 */ /* 0x002fe40000010802 */
[----:B------:R1:W-:Y:S10]  /*1b9f0*/  MUFU.EX2 R156, R84 ;  /* 0x00000054009c7308 */ /* 0x0003f40000000800 */
[----:B------:R2:W-:Y:S01]  /*1ba00*/  MUFU.EX2 R155, R88 ;  /* 0x00000058009b7308 */ /* 0x0005e20000000800 */
[----:B-1----:R-:W-:Y:S01]  /*1ba10*/  FFMA.FTZ R84, R99, c[0x0][0x2d0], -R152 ;  /* 0x0000b40063547a23 */ /* 0x002fe20000010898 */
[----:B------:R-:W-:Y:S02]  /*1ba20*/  MOV R99, R96 ;  /* 0x0000006000637202 */ /* 0x000fe40000000f00 */
[----:B------:R-:W-:Y:S06]  /*1ba30*/  MOV R96, R164 ;  /* 0x000000a400607202 */ /* 0x000fec0000000f00 */
[----:B------:R1:W-:Y:S01]  /*1ba40*/  MUFU.EX2 R175, R84 ;  /* 0x0000005400af7308 */ /* 0x0003e20000000800 */
[----:B------:R-:W-:Y:S01]  /*1ba50*/  FFMA.FTZ R96, R96, c[0x0][0x2d0], -R2 ;  /* 0x0000b40060607a23 */ /* 0x000fe20000010802 */
[----:B--2---:R-:W2:Y:S08]  /*1ba60*/  LDSM.16.MT88.4 R88, [R204+0x1000] ;  /* 0x00100000cc58783b */ /* 0x004eb00000004200 */
[----:B------:R3:W-:Y:S01]  /*1ba70*/  MUFU.EX2 R164, R92 ;  /* 0x0000005c00a47308 */ /* 0x0007e20000000800 */
[--C-:B-1----:R-:W-:Y:S09]  /*1ba80*/  FFMA.FTZ R84, R172, c[0x0][0x2d0], -R152.reuse ;  /* 0x0000b400ac547a23 */ /* 0x102ff20000010898 */
[----:B------:R1:W4:Y:S01]  /*1ba90*/  MUFU.EX2 R172, R84 ;  /* 0x0000005400ac7308 */ /* 0x0003220000000800 */
[--C-:B---3--:R-:W-:Y:S09]  /*1baa0*/  FFMA.FTZ R92, R162, c[0x0][0x2d0], -R153.reuse ;  /* 0x0000b400a25c7a23 */ /* 0x108ff20000010899 */
[----:B------:R3:W5:Y:S01]  /*1bab0*/  MUFU.EX2 R162, R92 ;  /* 0x0000005c00a27308 */ /* 0x0007620000000800 */
[-C--:B--2---:R-:W-:Y:S03]  /*1bac0*/  HMMA.16816.F32 R52, R76, R88.reuse, R52 ;  /* 0x000000584c34723c */ /* 0x084fe60000001834 */
[----:B-1----:R-:W-:Y:S01]  /*1bad0*/  FFMA.FTZ R84, R159, c[0x0][0x2d0], -R152 ;  /* 0x0000b4009f547a23 */ /* 0x002fe20000010898 */
[----:B----4-:R-:W-:Y:S04]  /*1bae0*/  F2FP.PACK_AB R148, R172, R175 ;  /* 0x000000afac94723e */ /* 0x010fe800000000ff */
[C---:B------:R-:W-:Y:S01]  /*1baf0*/  HMMA.16816.F32 R56, R80.reuse, R88, R56 ;  /* 0x000000585038723c */ /* 0x040fe20000001838 */
[----:B------:R1:W-:Y:S06]  /*1bb00*/  MUFU.EX2 R174, R84 ;  /* 0x0000005400ae7308 */ /* 0x0003ec0000000800 */
[--C-:B------:R-:W-:Y:S01]  /*1bb10*/  FFMA.FTZ R88, R161, c[0x0][0x2d0], -R153.reuse ;  /* 0x0000b400a1587a23 */ /* 0x100fe20000010899 */
[-C--:B------:R-:W-:Y:S03]  /*1bb20*/  HMMA.16816.F32 R60, R80, R90.reuse, R60 ;  /* 0x0000005a503c723c */ /* 0x080fe6000000183c */
[----:B------:R2:W-:Y:S01]  /*1bb30*/  MUFU.EX2 R163, R88 ;  /* 0x0000005800a37308 */ /* 0x0005e20000000800 */
[----:B---3--:R-:W-:Y:S01]  /*1bb40*/  FFMA.FTZ R92, R100, c[0x0][0x2d0], -R154 ;  /* 0x0000b400645c7a23 */ /* 0x008fe2000001089a */
[----:B-----5:R-:W-:Y:S02]  /*1bb50*/  F2FP.PACK_AB R149, R162, R164 ;  /* 0x000000a4a295723e */ /* 0x020fe400000000ff */
[----:B------:R-:W-:Y:S01]  /*1bb60*/  FFMA.FTZ R80, R160, c[0x0][0x2d0], -R153 ;  /* 0x0000b400a0507a23 */ /* 0x000fe20000010899 */
[----:B------:R-:W-:Y:S04]  /*1bb70*/  HMMA.16816.F32 R64, R76, R90, R64 ;  /* 0x0000005a4c40723c */ /* 0x000fe80000001840 */
[----:B------:R-:W-:Y:S01]  /*1bb80*/  F2FP.PACK_AB R82, R177, R178 ;  /* 0x000000b2b152723e */ /* 0x000fe200000000ff */
[----:B------:R3:W4:Y:S02]  /*1bb90*/  MUFU.EX2 R161, R80 ;  /* 0x0000005000a17308 */ /* 0x0007240000000800 */
[----:B------:R-:W-:Y:S02]  /*1bba0*/  F2FP.PACK_AB R76, R185, R183 ;  /* 0x000000b7b94c723e */ /* 0x000fe400000000ff */
[----:B------:R-:W-:Y:S03]  /*1bbb0*/  F2FP.PACK_AB R78, R184, R186 ;  /* 0x000000bab84e723e */ /* 0x000fe600000000ff */
[----:B-1----:R-:W-:Y:S01]  /*1bbc0*/  FFMA.FTZ R84, R158, c[0x0][0x2d0], -R152 ;  /* 0x0000b4009e547a23 */ /* 0x002fe20000010898 */
[----:B------:R-:W-:Y:S02]  /*1bbd0*/  F2FP.PACK_AB R77, R180, R182 ;  /* 0x000000b6b44d723e */ /* 0x000fe400000000ff */
[----:B------:R-:W-:Y:S01]  /*1bbe0*/  F2FP.PACK_AB R79, R179, R181 ;  /* 0x000000b5b34f723e */ /* 0x000fe200000000ff */
[----:B------:R1:W5:Y:S01]  /*1bbf0*/  MUFU.EX2 R169, R84 ;  /* 0x0000005400a97308 */ /* 0x0003620000000800 */
[----:B------:R-:W-:Y:S02]  /*1bc00*/  F2FP.PACK_AB R81, R140, R141 ;  /* 0x0000008d8c51723e */ /* 0x000fe400000000ff */
[----:B------:R-:W-:Y:S01]  /*1bc10*/  F2FP.PACK_AB R83, R156, R155 ;  /* 0x0000009b9c53723e */ /* 0x000fe200000000ff */
[----:B--2---:R-:W-:Y:S06]  /*1bc20*/  LDSM.16.MT88.4 R88, [R205+0x1800] ;  /* 0x00180000cd58783b */ /* 0x004fec0000004200 */
[----:B------:R2:W-:Y:S01]  /*1bc30*/  MUFU.EX2 R159, R92 ;  /* 0x0000005c009f7308 */ /* 0x0005e20000000800 */
[--C-:B---3--:R-:W-:Y:S01]  /*1bc40*/  FFMA.FTZ R80, R101, c[0x0][0x2d0], -R154.reuse ;  /* 0x0000b40065507a23 */ /* 0x108fe2000001089a */
[----:B----4-:R-:W-:Y:S01]  /*1bc50*/  F2FP.PACK_AB R151, R161, R163 ;  /* 0x000000a3a197723e */ /* 0x010fe200000000ff */
[----:B------:R-:W-:Y:S07]  /*1bc60*/  LDSM.16.MT88.4 R100, [R201+0x2000] ;  /* 0x00200000c964783b */ /* 0x000fee0000004200 */
[----:B------:R3:W4:Y:S01]  /*1bc70*/  MUFU.EX2 R160, R80 ;  /* 0x0000005000a07308 */ /* 0x0007220000000800 */
[----:B-1----:R-:W1:Y:S01]  /*1bc80*/  LDSM.16.MT88.4 R84, [R201+0x1800] ;  /* 0x00180000c954783b */ /* 0x002e620000004200 */
[----:B-----5:R-:W-:Y:S08]  /*1bc90*/  F2FP.PACK_AB R150, R169, R174 ;  /* 0x000000aea996723e */ /* 0x020ff000000000ff */
[----:B------:R-:W-:Y:S01]  /*1bca0*/  MUFU.EX2 R152, R74 ;  /* 0x0000004a00987308 */ /* 0x000fe20000000800 */
[----:B--2---:R-:W2:Y:S01]  /*1bcb0*/  LDSM.16.MT88.4 R92, [R202+0x1800] ;  /* 0x00180000ca5c783b */ /* 0x004ea20000004200 */
[----:B---3--:R-:W-:Y:S02]  /*1bcc0*/  F2FP.PACK_AB R80, R142, R143 ;  /* 0x0000008f8e50723e */ /* 0x008fe400000000ff */
[----:B----4-:R-:W-:Y:S01]  /*1bcd0*/  F2FP.PACK_AB R144, R159, R160 ;  /* 0x000000a09f90723e */ /* 0x010fe200000000ff */
[-C--:B-1----:R-:W-:Y:S08]  /*1bce0*/  HMMA.16816.F32 R4, R76, R84.reuse, R4 ;  /* 0x000000544c04723c */ /* 0x082ff00000001804 */
[C---:B------:R-:W-:Y:S07]  /*1bcf0*/  HMMA.16816.F32 R8, R80.reuse, R84, R8 ;  /* 0x000000545008723c */ /* 0x040fee0000001808 */
[--C-:B------:R-:W-:Y:S01]  /*1bd00*/  FFMA.FTZ R84, R99, c[0x0][0x2d0], -R154.reuse ;  /* 0x0000b40063547a23 */ /* 0x100fe2000001089a */
[-C--:B------:R-:W-:Y:S03]  /*1bd10*/  HMMA.16816.F32 R12, R80, R86.reuse, R12 ;  /* 0x00000056500c723c */ /* 0x080fe6000000180c */
[----:B------:R1:W-:Y:S05]  /*1bd20*/  MUFU.EX2 R158, R84 ;  /* 0x00000054009e7308 */ /* 0x0003ea0000000800 */
[C---:B------:R-:W-:Y:S08]  /*1bd30*/  HMMA.16816.F32 R16, R76.reuse, R86, R16 ;  /* 0x000000564c10723c */ /* 0x040ff00000001810 */
[-C--:B------:R-:W-:Y:S08]  /*1bd40*/  HMMA.16816.F32 R20, R76, R88.reuse, R20 ;  /* 0x000000584c14723c */ /* 0x080ff00000001814 */
[C---:B------:R-:W-:Y:S04]  /*1bd50*/  HMMA.16816.F32 R24, R80.reuse, R88, R24 ;  /* 0x000000585018723c */ /* 0x040fe80000001818 */
[----:B-1----:R-:W-:Y:S02]  /*1bd60*/  FFMA.FTZ R84, R98, c[0x0][0x2d0], -R154 ;  /* 0x0000b40062547a23 */ /* 0x002fe4000001089a */
[----:B------:R-:W-:Y:S01]  /*1bd70*/  MUFU.EX2 R154, R96 ;  /* 0x00000060009a7308 */ /* 0x000fe20000000800 */
[--C-:B------:R-:W-:Y:S01]  /*1bd80*/  FFMA.FTZ R88, R97, c[0x0][0x2d0], -R2.reuse ;  /* 0x0000b40061587a23 */ /* 0x100fe20000010802 */
[-C--:B------:R-:W-:Y:S04]  /*1bd90*/  HMMA.16816.F32 R28, R80, R90.reuse, R28 ;  /* 0x0000005a501c723c */ /* 0x080fe8000000181c */
[----:B------:R-:W-:Y:S04]  /*1bda0*/  FFMA.FTZ R2, R75, c[0x0][0x2d0], -R2 ;  /* 0x0000b4004b027a23 */ /* 0x000fe80000010802 */
[C---:B------:R-:W-:Y:S01]  /*1bdb0*/  HMMA.16816.F32 R32, R76.reuse, R90, R32 ;  /* 0x0000005a4c20723c */ /* 0x040fe20000001820 */
[----:B------:R1:W3:Y:S07]  /*1bdc0*/  MUFU.EX2 R157, R84 ;  /* 0x00000054009d7308 */ /* 0x0002ee0000000800 */
[-C--:B--2---:R-:W-:Y:S03]  /*1bdd0*/  HMMA.16816.F32 R36, R76, R92.reuse, R36 ;  /* 0x0000005c4c24723c */ /* 0x084fe60000001824 */
[----:B------:R2:W4:Y:S05]  /*1bde0*/  MUFU.EX2 R74, R2 ;  /* 0x00000002004a7308 */ /* 0x00052a0000000800 */
[C---:B------:R-:W-:Y:S05]  /*1bdf0*/  HMMA.16816.F32 R40, R80.reuse, R92, R40 ;  /* 0x0000005c5028723c */ /* 0x040fea0000001828 */
[----:B------:R-:W5:Y:S03]  /*1be00*/  MUFU.EX2 R153, R88 ;  /* 0x0000005800997308 */ /* 0x000f660000000800 */
[-C--:B------:R-:W-:Y:S01]  /*1be10*/  HMMA.16816.F32 R44, R80, R94.reuse, R44 ;  /* 0x0000005e502c723c */ /* 0x080fe2000000182c */
[----:B-1----:R-:W1:Y:S03]  /*1be20*/  LDSM.16.MT88.4 R84, [R204+0x1800] ;  /* 0x00180000cc54783b */ /* 0x002e660000004200 */
[----:B---3--:R-:W-:Y:S04]  /*1be30*/  F2FP.PACK_AB R146, R157, R158 ;  /* 0x0000009e9d92723e */ /* 0x008fe800000000ff */
[C---:B------:R-:W-:Y:S04]  /*1be40*/  HMMA.16816.F32 R48, R76.reuse, R94, R48 ;  /* 0x0000005e4c30723c */ /* 0x040fe80000001830 */
[----:B--2---:R-:W-:Y:S01]  /*1be50*/  FFMA.FTZ R2, R68, R113, R226 ;  /* 0x0000007144027223 */ /* 0x004fe200000100e2 */
[----:B----4-:R-:W-:Y:S02]  /*1be60*/  F2FP.PACK_AB R147, R74, R152 ;  /* 0x000000984a93723e */ /* 0x010fe400000000ff */
[----:B-----5:R-:W-:Y:S01]  /*1be70*/  F2FP.PACK_AB R145, R153, R154 ;  /* 0x0000009a9991723e */ /* 0x020fe200000000ff */
[-C--:B-1----:R-:W-:Y:S08]  /*1be80*/  HMMA.16816.F32 R52, R76, R84.reuse, R52 ;  /* 0x000000544c34723c */ /* 0x082ff00000001834 */
[C---:B------:R-:W-:Y:S07]  /*1be90*/  HMMA.16816.F32 R56, R80.reuse, R84, R56 ;  /* 0x000000545038723c */ /* 0x040fee0000001838 */
[----:B------:R-:W-:Y:S01]  /*1bea0*/  MOV R84, R71 ;  /* 0x0000004700547202 */ /* 0x000fe20000000f00 */
[-C--:B------:R-:W-:Y:S04]  /*1beb0*/  HMMA.16816.F32 R60, R80, R86.reuse, R60 ;  /* 0x00000056503c723c */ /* 0x080fe8000000183c */
[----:B------:R-:W-:Y:S04]  /*1bec0*/  MOV R85, R70 ;  /* 0x0000004600557202 */ /* 0x000fe80000000f00 */
[----:B------:R-:W-:Y:S07]  /*1bed0*/  HMMA.16816.F32 R64, R76, R86, R64 ;  /* 0x000000564c40723c */ /* 0x000fee0000001840 */
[----:B------:R-:W-:Y:S01]  /*1bee0*/  MOV R86, R3 ;  /* 0x0000000300567202 */ /* 0x000fe20000000f00 */
[-C--:B------:R-:W-:Y:S07]  /*1bef0*/  HMMA.16816.F32 R88, R148, R100.reuse, R4 ;  /* 0x000000649458723c */ /* 0x080fee0000001804 */
[----:B------:R-:W-:Y:S01]  /*1bf00*/  FFMA.FTZ R5, R73, R115, R236 ;  /* 0x0000007349057223 */ /* 0x000fe200000100ec */
[C---:B------:R-:W-:Y:S04]  /*1bf10*/  HMMA.16816.F32 R92, R144.reuse, R100, R8 ;  /* 0x00000064905c723c */ /* 0x040fe80000001808 */
[----:B------:R-:W-:Y:S02]  /*1bf20*/  FFMA.FTZ R4, R69, R114, R232 ;  /* 0x0000007245047223 */ /* 0x000fe400000100e8 */
        /* <DEDUP_REMOVED lines=97> */
.L_x_959:
[----:B--2---:R-:W2:Y:S02]  /*1c540*/  LDL R0, [R1+0x8] ;  /* 0x0000080001007983 */ /* 0x004ea40000100800 */
[----:B--2---:R-:W-:-:S13]  /*1c550*/  ISETP.GE.AND P0, PT, R216, R0, PT ;  /* 0x00000000d800720c */ /* 0x004fda0003f06270 */
[----:B------:R-:W-:Y:S05]  /*1c560*/  @!P0 BRA `(.L_x_961) ;  /* 0x0000575000008947 */ /* 0x000fea0003800000 */
[----:B------:R-:W-:Y:S01]  /*1c570*/  IMAD.MOV.U32 R85, RZ, RZ, R71 ;  /* 0x000000ffff557224 */ /* 0x000fe200078e0047 */
[----:B------:R-:W-:Y:S01]  /*1c580*/  MOV R87, R3 ;  /* 0x0000000300577202 */ /* 0x000fe20000000f00 */
[----:B------:R-:W-:Y:S01]  /*1c590*/  IMAD.MOV.U32 R84, RZ, RZ, R72 ;  /* 0x000000ffff547224 */ /* 0x000fe200078e0048 */
[----:B------:R-:W-:Y:S02]  /*1c5a0*/  MOV R86, R70 ;  /* 0x0000004600567202 */ /* 0x000fe40000000f00 */
.L_x_978:
        /* <DEDUP_REMOVED lines=10> */
[----:B------:R-:W-:Y:S03]  /*1c650*/  IMAD R0, R216, c[0x0][0x20c], R0 ;  /* 0x00008300d8007a24 */ /* 0x000fe600078e0200 */
        /* <DEDUP_REMOVED lines=11> */
[----:B------:R-:W2:Y:S04]  /*1c710*/  LDL R228, [R1+0x8] ;  /* 0x0000080001e47983 */ /* 0x000ea80000100800 */
        /* <DEDUP_REMOVED lines=25> */
[-C--:B------:R-:W-:Y:S05]  /*1c8b0*/  HMMA.16816.F32 R4, R156, R160.reuse, R4 ;  /* 0x000000a09c04723c */ /* 0x080fea0000001804 */
[----:B--2---:R-:W-:Y:S02]  /*1c8c0*/  MOV R3, R172 ;  /* 0x000000ac00037202 */ /* 0x004fe40000000f00 */
[----:B------:R-:W-:Y:S01]  /*1c8d0*/  MOV R172, c[0x0][0x208] ;  /* 0x0000820000ac7a02 */ /* 0x000fe20000000f00 */
[C---:B------:R-:W-:Y:S04]  /*1c8e0*/  HMMA.16816.F32 R8, R164.reuse, R160, R8 ;  /* 0x000000a0a408723c */ /* 0x040fe80000001808 */
[----:B------:R-:W-:Y:S03]  /*1c8f0*/  SHF.L.U32 R180, R172, 0x5, RZ ;  /* 0x00000005acb47819 */ /* 0x000fe600000006ff */
[----:B------:R-:W-:Y:S01]  /*1c900*/  IMAD.WIDE.U32 R160, R216, c[0x0][0x208], RZ ;  /* 0x00008200d8a07a25 */ /* 0x000fe200078e00ff */
[-C--:B------:R-:W-:Y:S04]  /*1c910*/  HMMA.16816.F32 R12, R164, R162.reuse, R12 ;  /* 0x000000a2a40c723c */ /* 0x080fe8000000180c */
[----:B------:R-:W-:Y:S01]  /*1c920*/  IADD3 R0, R161, R0, RZ ;  /* 0x00000000a1007210 */ /* 0x000fe20007ffe0ff */
[----:B------:R-:W-:Y:S03]  /*1c930*/  IMAD.WIDE.U32 R2, R160, 0x50, R2 ;  /* 0x00000050a0027825 */ /* 0x000fe600078e0002 */
[C---:B------:R-:W-:Y:S01]  /*1c940*/  HMMA.16816.F32 R16, R156.reuse, R162, R16 ;  /* 0x000000a29c10723c */ /* 0x040fe20000001810 */
[----:B------:R-:W2:Y:S03]  /*1c950*/  LDSM.16.M88.4 R160, [R213] ;  /* 0x00000000d5a0783b */ /* 0x000ea60000000200 */
[----:B------:R-:W-:Y:S01]  /*1c960*/  IMAD R0, R0, 0x50, RZ ;  /* 0x0000005000007824 */ /* 0x000fe200078e02ff */
[----:B------:R-:W-:Y:S03]  /*1c970*/  LEA R178, P0, R2, c[0x0][0x1f8], 0x1 ;  /* 0x00007e0002b27a11 */ /* 0x000fe600078008ff */
[-C--:B------:R-:W-:Y:S04]  /*1c980*/  HMMA.16816.F32 R20, R156, R168.reuse, R20 ;  /* 0x000000a89c14723c */ /* 0x080fe80000001814 */
[----:B------:R-:W-:Y:S02]  /*1c990*/  IADD3 R0, R3, R0, RZ ;  /* 0x0000000003007210 */ /* 0x000fe40007ffe0ff */
[----:B------:R-:W-:Y:S02]  /*1c9a0*/  IADD3 R176, P1, R178, R180, RZ ;  /* 0x000000b4b2b07210 */ /* 0x000fe40007f3e0ff */
[C---:B------:R-:W-:Y:S04]  /*1c9b0*/  HMMA.16816.F32 R24, R164.reuse, R168, R24 ;  /* 0x000000a8a418723c */ /* 0x040fe80000001818 */
[----:B------:R-:W-:Y:S02]  /*1c9c0*/  LEA.HI.X R179, R2, c[0x0][0x1fc], R0, 0x1, P0 ;  /* 0x00007f0002b37a11 */ /* 0x000fe400000f0c00 */
[----:B------:R-:W-:Y:S02]  /*1c9d0*/  SHF.L.U64.HI R0, R172, R217, c[0x0][0x20c] ;  /* 0x00008300ac007619 */ /* 0x000fe400000102d9 */
[-C--:B------:R-:W-:Y:S01]  /*1c9e0*/  HMMA.16816.F32 R28, R164, R170.reuse, R28 ;  /* 0x000000aaa41c723c */ /* 0x080fe2000000181c */
[----:B------:R-:W3:Y:S03]  /*1c9f0*/  LDSM.16.M88.4 R172, [R212] ;  /* 0x00000000d4ac783b */ /* 0x000ee60000000200 */
[----:B------:R-:W-:Y:S02]  /*1ca00*/  IADD3.X R177, R179, R0, RZ, P1, !PT ;  /* 0x00000000b3b17210 */ /* 0x000fe40000ffe4ff */
[----:B------:R-:W-:Y:S02]  /*1ca10*/  IADD3 R168, P0, R176, R180, RZ ;  /* 0x000000b4b0a87210 */ /* 0x000fe40007f1e0ff */
[C---:B------:R-:W-:Y:S01]  /*1ca20*/  HMMA.16816.F32 R32, R156.reuse, R170, R32 ;  /* 0x000000aa9c20723c */ /* 0x040fe20000001820 */
[----:B------:R-:W-:Y:S01]  /*1ca30*/  @!PT LDS RZ, [RZ] ;  /* 0x00000000fffff984 */ /* 0x000fe20000000800 */
[----:B------:R-:W-:Y:S01]  /*1ca40*/  @!PT LDS RZ, [RZ] ;  /* 0x00000000fffff984 */ /* 0x000fe20000000800 */
[----:B------:R-:W-:Y:S01]  /*1ca50*/  @!PT LDS RZ, [RZ] ;  /* 0x00000000fffff984 */ /* 0x000fe20000000800 */
[----:B------:R4:W-:Y:S03]  /*1ca60*/  LDGSTS.E.BYPASS.LTC128B.128 [R219+0x100], [R178.64], !P4 ;  /* 0x00100000b2db7fae */ /* 0x0009e6000e101d48 */
[----:B------:R-:W-:Y:S02]  /*1ca70*/  IADD3.X R169, R177, R0, RZ, P0, !PT ;  /* 0x00000000b1a97210 */ /* 0x000fe400007fe4ff */
[----:B------:R-:W-:Y:S02]  /*1ca80*/  IADD3 R2, P1, R168, R180, RZ ;  /* 0x000000b4a8027210 */ /* 0x000fe40007f3e0ff */
[-C--:B-1----:R-:W-:Y:S01]  /*1ca90*/  HMMA.16816.F32 R36, R156, R152.reuse, R36 ;  /* 0x000000989c24723c */ /* 0x082fe20000001824 */
[----:B------:R4:W-:Y:S03]  /*1caa0*/  LDGSTS.E.BYPASS.LTC128B.128 [R219+0x900], [R176.64], !P4 ;  /* 0x00900000b0db7fae */ /* 0x0009e6000e101d48 */
[----:B------:R-:W-:Y:S02]  /*1cab0*/  IADD3.X R3, R169, R0, RZ, P1, !PT ;  /* 0x00000000a9037210 */ /* 0x000fe40000ffe4ff */
[----:B------:R-:W-:Y:S02]  /*1cac0*/  IADD3 R170, P0, R2, R180, RZ ;  /* 0x000000b402aa7210 */ /* 0x000fe40007f1e0ff */
[C---:B------:R-:W-:Y:S01]  /*1cad0*/  HMMA.16816.F32 R40, R164.reuse, R152, R40 ;  /* 0x00000098a428723c */ /* 0x040fe20000001828 */
[----:B------:R1:W-:Y:S03]  /*1cae0*/  LDGSTS.E.BYPASS.LTC128B.128 [R219+0x1100], [R168.64], !P4 ;  /* 0x01100000a8db7fae */ /* 0x0003e6000e101d48 */
[----:B------:R-:W-:Y:S04]  /*1caf0*/  IADD3.X R171, R3, R0, RZ, P0, !PT ;  /* 0x0000000003ab7210 */ /* 0x000fe800007fe4ff */
[-C--:B------:R-:W-:Y:S01]  /*1cb00*/  HMMA.16816.F32 R44, R164, R154.reuse, R44 ;  /* 0x0000009aa42c723c */ /* 0x080fe2000000182c */
[----:B------:R5:W-:Y:S07]  /*1cb10*/  LDGSTS.E.BYPASS.LTC128B.128 [R219+0x1900], [R2.64], !P4 ;  /* 0x0190000002db7fae */ /* 0x000bee000e101d48 */
[C---:B------:R-:W-:Y:S01]  /*1cb20*/  HMMA.16816.F32 R48, R156.reuse, R154, R48 ;  /* 0x0000009a9c30723c */ /* 0x040fe20000001830 */
[----:B------:R1:W-:Y:S07]  /*1cb30*/  LDGSTS.E.BYPASS.LTC128B.128 [R219+0x2100], [R170.64], !P4 ;  /* 0x02100000aadb7fae */ /* 0x0003ee000e101d48 */
[-C--:B--2---:R-:W-:Y:S01]  /*1cb40*/  HMMA.16816.F32 R52, R156, R160.reuse, R52 ;  /* 0x000000a09c34723c */ /* 0x084fe20000001834 */
[----:B----4-:R-:W-:Y:S07]  /*1cb50*/  LDSM.16.M88.4 R176, [R206] ;  /* 0x00000000ceb0783b */ /* 0x010fee0000000200 */
[C---:B------:R-:W-:Y:S01]  /*1cb60*/  HMMA.16816.F32 R56, R164.reuse, R160, R56 ;  /* 0x000000a0a438723c */ /* 0x040fe20000001838 */
[----:B------:R-:W-:Y:S07]  /*1cb70*/  LDSM.16.M88.4 R180, [R208+0x2000] ;  /* 0x00200000d0b4783b */ /* 0x000fee0000000200 */
[-C--:B------:R-:W-:Y:S01]  /*1cb80*/  HMMA.16816.F32 R60, R164, R162.reuse, R60 ;  /* 0x000000a2a43c723c */ /* 0x080fe2000000183c */
[----:B------:R-:W-:Y:S07]  /*1cb90*/  LDSM.16.M88.4 R184, [R206+0x800] ;  /* 0x00080000ceb8783b */ /* 0x000fee0000000200 */
[C---:B------:R-:W-:Y:S01]  /*1cba0*/  HMMA.16816.F32 R64, R156.reuse, R162, R64 ;  /* 0x000000a29c40723c */ /* 0x040fe20000001840 */
[----:B-1----:R-:W1:Y:S03]  /*1cbb0*/  LDSM.16.M88.4 R168, [R208] ;  /* 0x00000000d0a8783b */ /* 0x002e660000000200 */
[----:B------:R-:W-:Y:S04]  /*1cbc0*/  ISETP.GT.AND P0, PT, R216, R228, PT ;  /* 0x000000e4d800720c */ /* 0x000fe80003f04270 */
[-C--:B---3--:R-:W-:Y:S01]  /*1cbd0*/  HMMA.16816.F32 R68, R156, R172.reuse, R68 ;  /* 0x000000ac9c44723c */ /* 0x088fe20000001844 */
[----:B------:R-:W2:Y:S07]  /*1cbe0*/  LDSM.16.M88.4 R152, [R206+0x1000] ;  /* 0x00100000ce98783b */ /* 0x000eae0000000200 */
[C---:B------:R-:W-:Y:S01]  /*1cbf0*/  HMMA.16816.F32 R72, R164.reuse, R172, R72 ;  /* 0x000000aca448723c */ /* 0x040fe20000001848 */
[----:B------:R-:W3:Y:S07]  /*1cc00*/  LDSM.16.M88.4 R188, [R206+0x1800] ;  /* 0x00180000cebc783b */ /* 0x000eee0000000200 */
[-C--:B------:R-:W-:Y:S01]  /*1cc10*/  HMMA.16816.F32 R76, R164, R174.reuse, R76 ;  /* 0x000000aea44c723c */ /* 0x080fe2000000184c */
[----:B------:R-:W4:Y:S07]  /*1cc20*/  LDSM.16.M88.4 R192, [R206+0x2000] ;  /* 0x00200000cec0783b */ /* 0x000f2e0000000200 */
[----:B------:R-:W-:Y:S01]  /*1cc30*/  HMMA.16816.F32 R80, R156, R174, R80 ;  /* 0x000000ae9c50723c */ /* 0x000fe20000001850 */
[----:B------:R-:W-:Y:S07]  /*1cc40*/  LDSM.16.M88.4 R160, [R209] ;  /* 0x00000000d1a0783b */ /* 0x000fee0000000200 */
[-C--:B-1----:R-:W-:Y:S01]  /*1cc50*/  HMMA.16816.F32 R4, R168, R176.reuse, R4 ;  /* 0x000000b0a804723c */ /* 0x082fe20000001804 */
[----:B------:R-:W1:Y:S07]  /*1cc60*/  LDSM.16.M88.4 R196, [R203] ;  /* 0x00000000cbc4783b */ /* 0x000e6e0000000200 */
[C---:B------:R-:W-:Y:S01]  /*1cc70*/  HMMA.16816.F32 R8, R180.reuse, R176, R8 ;  /* 0x000000b0b408723c */ /* 0x040fe20000001808 */
[----:B------:R-:W1:Y:S07]  /*1cc80*/  LDSM.16.M88.4 R156, [R209+0x2000] ;  /* 0x00200000d19c783b */ /* 0x000e6e0000000200 */
[-C--:B------:R-:W-:Y:S01]  /*1cc90*/  HMMA.16816.F32 R12, R180, R178.reuse, R12 ;  /* 0x000000b2b40c723c */ /* 0x080fe2000000180c */
[----:B------:R-:W0:Y:S07]  /*1cca0*/  LDGDEPBAR ;  /* 0x00000000000079af */ /* 0x000e2e0000000000 */
        /* <DEDUP_REMOVED lines=58> */
[----:B------:R-:W-:Y:S01]  /*1d050*/  FMUL.FTZ R2, R43, c[0x0][0x320] ;  /* 0x0000c8002b027a20 */ /* 0x000fe20000410000 */
[-C--:B--2---:R-:W-:Y:S03]  /*1d060*/  HMMA.16816.F32 R52, R160, R4.reuse, R52 ;  /* 0x00000004a034723c */ /* 0x084fe60000001834 */
[----:B------:R-:W2:Y:S01]  /*1d070*/  MUFU.TANH R182, R2 ;  /* 0x0000000200b67308 */ /* 0x000ea20000002400 */
[----:B------:R-:W-:Y:S01]  /*1d080*/  BAR.SYNC.DEFER_BLOCKING 0x0 ;  /* 0x0000000000007b1d */ /* 0x000fe20000010000 */
[----:B------:R-:W-:Y:S02]  /*1d090*/  FMUL.FTZ R3, R42, c[0x0][0x320] ;  /* 0x0000c8002a037a20 */ /* 0x000fe40000410000 */
[----:B-1----:R-:W-:Y:S01]  /*1d0a0*/  FMUL.FTZ R0, R14, c[0x0][0x320] ;  /* 0x0000c8000e007a20 */ /* 0x002fe20000410000 */
[C---:B------:R-:W-:Y:S05]  /*1d0b0*/  HMMA.16816.F32 R56, R156.reuse, R4, R56 ;  /* 0x000000049c38723c */ /* 0x040fea0000001838 */
[----:B------:R1:W1:Y:S02]  /*1d0c0*/  MUFU.TANH R224, R0 ;  /* 0x0000000000e07308 */ /* 0x0002640000002400 */
[----:B------:R-:W-:Y:S01]  /*1d0d0*/  IADD3 R5, R229, R230, RZ ;  /* 0x000000e6e5057210 */ /* 0x000fe20007ffe0ff */
[-C--:B------:R-:W-:Y:S01]  /*1d0e0*/  HMMA.16816.F32 R60, R156, R6.reuse, R60 ;  /* 0x000000069c3c723c */ /* 0x080fe2000000183c */
[----:B------:R-:W-:Y:S04]  /*1d0f0*/  MOV R229, c[0x0][0x2c4] ;  /* 0x0000b10000e57a02 */ /* 0x000fe80000000f00 */
[----:B------:R-:W-:Y:S02]  /*1d100*/  ISETP.NE.AND P2, PT, R229, 0x1, PT ;  /* 0x00000001e500780c */ /* 0x000fe40003f45270 */
[----:B------:R2:W2:Y:S01]  /*1d110*/  MUFU.TANH R183, R3 ;  /* 0x0000000300b77308 */ /* 0x0004a20000002400 */
[C---:B------:R-:W-:Y:S07]  /*1d120*/  HMMA.16816.F32 R64, R160.reuse, R6, R64 ;  /* 0x00000006a040723c */ /* 0x040fee0000001840 */
[----:B------:R-:W-:Y:S01]  /*1d130*/  @P0 MOV R6, R232 ;  /* 0x000000e800060202 */ /* 0x000fe20000000f00 */
[-C--:B-----5:R-:W-:Y:S04]  /*1d140*/  HMMA.16816.F32 R68, R160, R8.reuse, R68 ;  /* 0x00000008a044723c */ /* 0x0a0fe80000001844 */
[----:B-1----:R-:W-:Y:S01]  /*1d150*/  FMUL.FTZ R0, R15, c[0x0][0x320] ;  /* 0x0000c8000f007a20 */ /* 0x002fe20000410000 */
[----:B------:R-:W-:Y:S01]  /*1d160*/  @P0 MOV R7, R231 ;  /* 0x000000e700070202 */ /* 0x000fe20000000f00 */
[----:B------:R-:W-:Y:S02]  /*1d170*/  FMUL.FTZ R2, R58, c[0x0][0x320] ;  /* 0x0000c8003a027a20 */ /* 0x000fe40000410000 */
[----:B------:R1:W1:Y:S01]  /*1d180*/  MUFU.TANH R223, R0 ;  /* 0x0000000000df7308 */ /* 0x0002620000002400 */
[C---:B------:R-:W-:Y:S04]  /*1d190*/  HMMA.16816.F32 R72, R156.reuse, R8, R72 ;  /* 0x000000089c48723c */ /* 0x040fe80000001848 */
[----:B--2---:R-:W-:Y:S02]  /*1d1a0*/  FMUL.FTZ R3, R57, c[0x0][0x320] ;  /* 0x0000c80039037a20 */ /* 0x004fe40000410000 */
[----:B------:R-:W2:Y:S01]  /*1d1b0*/  LDL R57, [R1+0x24] ;  /* 0x0000240001397983 */ /* 0x000ea20000100800 */
[----:B------:R-:W-:Y:S02]  /*1d1c0*/  @P0 MOV R9, c[0x0][0x1e0] ;  /* 0x0000780000090a02 */ /* 0x000fe40000000f00 */
[----:B------:R5:W2:Y:S01]  /*1d1d0*/  MUFU.TANH R167, R2 ;  /* 0x0000000200a77308 */ /* 0x000aa20000002400 */
[-C--:B------:R-:W-:Y:S08]  /*1d1e0*/  HMMA.16816.F32 R76, R156, R10.reuse, R76 ;  /* 0x0000000a9c4c723c */ /* 0x080ff0000000184c */
[----:B------:R-:W-:Y:S04]  /*1d1f0*/  HMMA.16816.F32 R80, R160, R10, R80 ;  /* 0x0000000aa050723c */ /* 0x000fe80000001850 */
[----:B-1----:R-:W-:Y:S04]  /*1d200*/  FMUL.FTZ R0, R16, c[0x0][0x320] ;  /* 0x0000c80010007a20 */ /* 0x002fe80000410000 */
[----:B------:R1:W1:Y:S01]  /*1d210*/  MUFU.TANH R175, R0 ;  /* 0x0000000000af7308 */ /* 0x0002620000002400 */
[----:B-----5:R-:W-:Y:S07]  /*1d220*/  @P0 IADD3 R2, R216, -0x1, RZ ;  /* 0xffffffffd8020810 */ /* 0x020fee0007ffe0ff */
[----:B------:R-:W-:Y:S02]  /*1d230*/  FMUL.FTZ R4, R78, c[0x0][0x320] ;  /* 0x0000c8004e047a20 */ /* 0x000fe40000410000 */
[----:B-1----:R-:W-:Y:S04]  /*1d240*/  FMUL.FTZ R0, R17, c[0x0][0x320] ;  /* 0x0000c80011007a20 */ /* 0x002fe80000410000 */
        /* <DEDUP_REMOVED lines=76> */
[----:B-----5:R-:W-:Y:S02]  /*1d710*/  FMUL.FTZ R0, R60, c[0x0][0x320] ;  /* 0x0000c8003c007a20 */ /* 0x020fe40000410000 */
[----:B------:R-:W5:Y:S06]  /*1d720*/  LDL R60, [R1+0x1c] ;  /* 0x00001c00013c7983 */ /* 0x000f6c0000100800 */
[----:B------:R1:W1:Y:S02]  /*1d730*/  MUFU.TANH R53, R0 ;  /* 0x0000000000357308 */ /* 0x0002640000002400 */
[----:B-1----:R-:W-:Y:S08]  /*1d740*/  FMUL.FTZ R0, R61, c[0x0][0x320] ;  /* 0x0000c8003d007a20 */ /* 0x002ff00000410000 */
[----:B------:R1:W1:Y:S02]  /*1d750*/  MUFU.TANH R52, R0 ;  /* 0x0000000000347308 */ /* 0x0002640000002400 */
[----:B-1----:R-:W-:Y:S02]  /*1d760*/  FMUL.FTZ R0, R62, c[0x0][0x320] ;  /* 0x0000c8003e007a20 */ /* 0x002fe40000410000 */
[----:B------:R-:W5:Y:S06]  /*1d770*/  LDL R62, [R1+0x20] ;  /* 0x00002000013e7983 */ /* 0x000f6c0000100800 */
        /* <DEDUP_REMOVED lines=8> */
[----:B-1----:R-:W-:Y:S01]  /*1d800*/  @P0 SHF.L.U32 R4, R9, 0x5, RZ ;  /* 0x0000000509040819 */ /* 0x002fe200000006ff */
[----:B--2---:R-:W-:Y:S08]  /*1d810*/  FMUL.FTZ R0, R66, c[0x0][0x320] ;  /* 0x0000c80042007a20 */ /* 0x004ff00000410000 */
[----:B------:R1:W2:Y:S02]  /*1d820*/  MUFU.TANH R46, R0 ;  /* 0x00000000002e7308 */ /* 0x0002a40000002400 */
[----:B-1----:R-:W-:Y:S08]  /*1d830*/  FMUL.FTZ R0, R67, c[0x0][0x320] ;  /* 0x0000c80043007a20 */ /* 0x002ff00000410000 */
        /* <DEDUP_REMOVED lines=62> */
[----:B------:R1:W1:Y:S02]  /*1dc20*/  MUFU.TANH R24, R2 ;  /* 0x0000000200187308 */ /* 0x0002640000002400 */
[----:B-1----:R-:W-:Y:S04]  /*1dc30*/  IADD3 R2, -R57, 0x1, R0 ;  /* 0x0000000139027810 */ /* 0x002fe80007ffe100 */
[----:B-----5:R-:W-:Y:S04]  /*1dc40*/  IADD3 R2, -R60, R2, R62 ;  /* 0x000000023c027210 */ /* 0x020fe80007ffe13e */
[C---:B------:R-:W-:Y:S02]  /*1dc50*/  IADD3 R6, R2.reuse, c[0x0][0x328], RZ ;  /* 0x0000ca0002067a10 */ /* 0x040fe40007ffe0ff */
[----:B------:R-:W-:Y:S02]  /*1dc60*/  IADD3 R7, R2, UR4, RZ ;  /* 0x0000000402077c10 */ /* 0x000fe4000fffe0ff */
[----:B--2---:R-:W-:Y:S02]  /*1dc70*/  IADD3 R3, R6, R4, RZ ;  /* 0x0000000406037210 */ /* 0x004fe40007ffe0ff */
[----:B------:R-:W-:Y:S01]  /*1dc80*/  IADD3 R2, R4, R7, RZ ;  /* 0x0000000704027210 */ /* 0x000fe20007ffe0ff */
[----:B------:R-:W-:-:S05]  /*1dc90*/  @!P5 BRA `(.L_x_962) ;  /* 0x000001800000d947 */ /* 0x000fca0003800000 */
[----:B---34-:R-:W-:Y:S01]  /*1dca0*/  IADD3 R4, -R60, R62, R4 ;  /* 0x0000003e3c047210 */ /* 0x018fe20007ffe104 */
        /* <DEDUP_REMOVED lines=12> */
.L_x_964:
[----:B------:R-:W-:Y:S04]  /*1dd70*/  MOV R8, c[0x0][0x32c] ;  /* 0x0000cb0000087a02 */ /* 0x000fe80000000f00 */
[----:B------:R-:W-:Y:S11]  /*1dd80*/  ISETP.NE.AND P0, PT, R8, 0x1, PT ;  /* 0x000000010800780c */ /* 0x000ff60003f05270 */
[----:B------:R-:W-:Y:S02]  /*1dd90*/  @!UPT UIADD3 URZ, URZ, URZ, URZ ;  /* 0x0000003f3f3ff290 */ /* 0x000fe4000fffe03f */
[----:B------:R-:W-:Y:S05]  /*1dda0*/  @P0 IMAD.HI.U32 R8, R4, c[0x0][0x330], RZ ;  /* 0x0000cc0004080a27 */ /* 0x000fea00078e00ff */
[----:B------:R-:W-:Y:S02]  /*1ddb0*/  @P0 SHF.R.U32.HI R4, RZ, c[0x0][0x334], R8 ;  /* 0x0000cd00ff040a19 */ /* 0x000fe40000011608 */
.L_x_965:
[----:B------:R-:W-:Y:S05]  /*1ddc0*/  BSYNC B0 ;  /* 0x0000000000007941 */ /* 0x000fea0003800000 */
.L_x_963:
[----:B------:R-:W-:Y:S04]  /*1ddd0*/  IMAD.IADD R8, R0, 0x1, -R57 ;  /* 0x0000000100087824 */ /* 0x000fe800078e0a39 */
[----:B------:R-:W-:Y:S05]  /*1dde0*/  IMAD R4, R4, c[0x0][0x32c], R8 ;  /* 0x0000cb0004047a24 */ /* 0x000fea00078e0208 */
[----:B------:R-:W-:Y:S02]  /*1ddf0*/  IADD3 R8, R4, c[0x0][0x32c], RZ ;  /* 0x0000cb0004087a10 */ /* 0x000fe40007ffe0ff */
[----:B------:R-:W-:Y:S02]  /*1de00*/  IMNMX R2, R2, R4, !PT ;  /* 0x0000000402027217 */ /* 0x000fe40007800200 */
[----:B------:R-:W-:Y:S02]  /*1de10*/  IMNMX R3, R3, R8, PT ;  /* 0x0000000803037217 */ /* 0x000fe40003800200 */
.L_x_962:
[C---:B---34-:R-:W-:Y:S01]  /*1de20*/  ISETP.GE.AND P0, PT, R0.reuse, 0x2, PT ;  /* 0x000000020000780c */ /* 0x058fe20003f06270 */
        /* <DEDUP_REMOVED lines=113> */
.L_x_968:
[----:B------:R-:W-:Y:S04]  /*1e540*/  MOV R23, c[0x0][0x32c] ;  /* 0x0000cb0000177a02 */ /* 0x000fe80000000f00 */
[----:B------:R-:W-:Y:S11]  /*1e550*/  ISETP.NE.AND P0, PT, R23, 0x1, PT ;  /* 0x000000011700780c */ /* 0x000ff60003f05270 */
[----:B------:R-:W-:Y:S02]  /*1e560*/  @!UPT UIADD3 URZ, URZ, URZ, URZ ;  /* 0x0000003f3f3ff290 */ /* 0x000fe4000fffe03f */
[----:B------:R-:W-:Y:S05]  /*1e570*/  @P0 IMAD.HI.U32 R23, R4, c[0x0][0x330], RZ ;  /* 0x0000cc0004170a27 */ /* 0x000fea00078e00ff */
[----:B------:R-:W-:Y:S02]  /*1e580*/  @P0 SHF.R.U32.HI R4, RZ, c[0x0][0x334], R23 ;  /* 0x0000cd00ff040a19 */ /* 0x000fe40000011617 */
.L_x_969:
[----:B------:R-:W-:Y:S05]  /*1e590*/  BSYNC B0 ;  /* 0x0000000000007941 */ /* 0x000fea0003800000 */
.L_x_967:
[----:B------:R-:W-:Y:S04]  /*1e5a0*/  IMAD.IADD R23, R0, 0x1, -R57 ;  /* 0x0000000100177824 */ /* 0x000fe800078e0a39 */
[----:B------:R-:W-:Y:S05]  /*1e5b0*/  IMAD R4, R4, c[0x0][0x32c], R23 ;  /* 0x0000cb0004047a24 */ /* 0x000fea00078e0217 */
[----:B------:R-:W-:Y:S02]  /*1e5c0*/  IADD3 R23, R4, c[0x0][0x32c], RZ ;  /* 0x0000cb0004177a10 */ /* 0x000fe40007ffe0ff */
[----:B------:R-:W-:Y:S02]  /*1e5d0*/  IMNMX R3, R3, R4, !PT ;  /* 0x0000000403037217 */ /* 0x000fe40007800200 */
[----:B------:R-:W-:Y:S02]  /*1e5e0*/  IMNMX R2, R2, R23, PT ;  /* 0x0000001702027217 */ /* 0x000fe40003800200 */
.L_x_966:
        /* <DEDUP_REMOVED lines=94> */
.L_x_972:
[----:B------:R-:W-:Y:S04]  /*1ebd0*/  MOV R23, c[0x0][0x32c] ;  /* 0x0000cb0000177a02 */ /* 0x000fe80000000f00 */
[----:B------:R-:W-:Y:S11]  /*1ebe0*/  ISETP.NE.AND P0, PT, R23, 0x1, PT ;  /* 0x000000011700780c */ /* 0x000ff60003f05270 */
[----:B------:R-:W-:Y:S02]  /*1ebf0*/  @!UPT UIADD3 URZ, URZ, URZ, URZ ;  /* 0x0000003f3f3ff290 */ /* 0x000fe4000fffe03f */
[----:B------:R-:W-:Y:S05]  /*1ec00*/  @P0 IMAD.HI.U32 R23, R4, c[0x0][0x330], RZ ;  /* 0x0000cc0004170a27 */ /* 0x000fea00078e00ff */
[----:B------:R-:W-:Y:S02]  /*1ec10*/  @P0 SHF.R.U32.HI R4, RZ, c[0x0][0x334], R23 ;  /* 0x0000cd00ff040a19 */ /* 0x000fe40000011617 */
.L_x_973:
[----:B------:R-:W-:Y:S05]  /*1ec20*/  BSYNC B0 ;  /* 0x0000000000007941 */ /* 0x000fea0003800000 */
.L_x_971:
[----:B------:R-:W-:Y:S04]  /*1ec30*/  IMAD.IADD R23, R0, 0x1, -R57 ;  /* 0x0000000100177824 */ /* 0x000fe800078e0a39 */
[----:B------:R-:W-:Y:S05]  /*1ec40*/  IMAD R4, R4, c[0x0][0x32c], R23 ;  /* 0x0000cb0004047a24 */ /* 0x000fea00078e0217 */
[----:B------:R-:W-:Y:S02]  /*1ec50*/  IADD3 R23, R4, c[0x0][0x32c], RZ ;  /* 0x0000cb0004177a10 */ /* 0x000fe40007ffe0ff */
[----:B------:R-:W-:Y:S02]  /*1ec60*/  IMNMX R3, R3, R4, !PT ;  /* 0x0000000403037217 */ /* 0x000fe40007800200 */
[----:B------:R-:W-:Y:S02]  /*1ec70*/  IMNMX R2, R2, R23, PT ;  /* 0x0000001702027217 */ /* 0x000fe40003800200 */
.L_x_970:
        /* <DEDUP_REMOVED lines=94> */
.L_x_976:
[----:B------:R-:W-:Y:S04]  /*1f260*/  MOV R5, c[0x0][0x32c] ;  /* 0x0000cb0000057a02 */ /* 0x000fe80000000f00 */
[----:B------:R-:W-:Y:S11]  /*1f270*/  ISETP.NE.AND P0, PT, R5, 0x1, PT ;  /* 0x000000010500780c */ /* 0x000ff60003f05270 */
[----:B------:R-:W-:Y:S02]  /*1f280*/  @!UPT UIADD3 URZ, URZ, URZ, URZ ;  /* 0x0000003f3f3ff290 */ /* 0x000fe4000fffe03f */
[----:B------:R-:W-:Y:S05]  /*1f290*/  @P0 IMAD.HI.U32 R5, R4, c[0x0][0x330], RZ ;  /* 0x0000cc0004050a27 */ /* 0x000fea00078e00ff */
[----:B------:R-:W-:Y:S02]  /*1f2a0*/  @P0 SHF.R.U32.HI R4, RZ, c[0x0][0x334], R5 ;  /* 0x0000cd00ff040a19 */ /* 0x000fe40000011605 */
.L_x_977:
[----:B------:R-:W-:Y:S05]  /*1f2b0*/  BSYNC B0 ;  /* 0x0000000000007941 */ /* 0x000fea0003800000 */
.L_x_975:
[----:B------:R-:W-:Y:S04]  /*1f2c0*/  IMAD.IADD R0, R0, 0x1, -R57 ;  /* 0x0000000100007824 */ /* 0x000fe800078e0a39 */
[----:B------:R-:W-:Y:S05]  /*1f2d0*/  IMAD R0, R4, c[0x0][0x32c], R0 ;  /* 0x0000cb0004007a24 */ /* 0x000fea00078e0200 */
[----:B------:R-:W-:Y:S02]  /*1f2e0*/  IADD3 R4, R0, c[0x0][0x32c], RZ ;  /* 0x0000cb0000047a10 */ /* 0x000fe40007ffe0ff */
[----:B------:R-:W-:Y:S02]  /*1f2f0*/  IMNMX R2, R2, R0, !PT ;  /* 0x0000000002027217 */ /* 0x000fe40007800200 */
[----:B------:R-:W-:Y:S02]  /*1f300*/  IMNMX R3, R3, R4, PT ;  /* 0x0000000403037217 */ /* 0x000fe40003800200 */
.L_x_974:
        /* <DEDUP_REMOVED lines=137> */
[----:B------:R-:W-:Y:S01]  /*1fba0*/  MOV R81, R228 ;  /* 0x000000e400517202 */ /* 0x000fe20000000f00 */
[----:B------:R-:W1:Y:S01]  /*1fbb0*/  MUFU.EX2 R49, R0 ;  /* 0x0000000000317308 */ /* 0x000e620000000800 */
[----:B--2---:R-:W-:Y:S02]  /*1fbc0*/  FMNMX.FTZ R4, R4, R6, !PT ;  /* 0x0000000604047209 */ /* 0x004fe40007810000 */
[----:B------:R-:W2:Y:S01]  /*1fbd0*/  SHFL.BFLY PT, R6, R5, 0x2, 0x1f ;  /* 0x0c401f0005067f89 */ /* 0x000ea200000e0000 */
[----:B------:R-:W-:Y:S02]  /*1fbe0*/  ISETP.GT.AND P0, PT, R2, 0x41, !P6 ;  /* 0x000000410200780c */ /* 0x000fe40007704270 */
[----:B------:R-:W-:Y:S02]  /*1fbf0*/  ISETP.NE.AND P5, PT, R8, RZ, PT ;  /* 0x000000ff0800720c */ /* 0x000fe40003fa5270 */
[C---:B------:R-:W-:Y:S02]  /*1fc00*/  ISETP.LT.OR P0, PT, R3.reuse, 0x42, P0 ;  /* 0x000000420300780c */ /* 0x040fe40000701670 */
[----:B------:R-:W-:Y:S01]  /*1fc10*/  MUFU.EX2 R228, R28 ;  /* 0x0000001c00e47308 */ /* 0x000fe20000000800 */
[----:B------:R-:W3:Y:S01]  /*1fc20*/  SHFL.BFLY PT, R7, R4, 0x1, 0x1f ;  /* 0x0c201f0004077f89 */ /* 0x000ee200000e0000 */
[----:B------:R-:W-:Y:S02]  /*1fc30*/  FSEL R166, R66, -INF , !P0 ;  /* 0xff80000042a67808 */ /* 0x000fe40004000000 */
[----:B------:R-:W-:Y:S02]  /*1fc40*/  ISETP.GT.AND P0, PT, R2, 0x48, !P5 ;  /* 0x000000480200780c */ /* 0x000fe40006f04270 */
[----:B------:R-:W-:Y:S02]  /*1fc50*/  ISETP.NE.AND P6, PT, R22, RZ, PT ;  /* 0x000000ff1600720c */ /* 0x000fe40003fc5270 */
[----:B------:R-:W-:Y:S02]  /*1fc60*/  ISETP.LT.OR P0, PT, R3, 0x49, P0 ;  /* 0x000000490300780c */ /* 0x000fe40000701670 */
[----:B------:R-:W-:Y:S02]  /*1fc70*/  ISETP.GT.AND P3, PT, R2, 0x49, !P6 ;  /* 0x000000490200780c */ /* 0x000fe40007764270 */
[----:B------:R-:W-:Y:S02]  /*1fc80*/  FSEL R165, R65, -INF , !P0 ;  /* 0xff80000041a57808 */ /* 0x000fe40004000000 */
[----:B------:R-:W-:Y:S01]  /*1fc90*/  ISETP.LT.OR P3, PT, R3, 0x4a, P3 ;  /* 0x0000004a0300780c */ /* 0x000fe20001f61670 */
[--C-:B------:R-:W-:Y:S01]  /*1fca0*/  FFMA.FTZ R3, R39, c[0x0][0x2d0], -R74.reuse ;  /* 0x0000b40027037a23 */ /* 0x100fe2000001084a */
[----:B-1----:R-:W-:Y:S02]  /*1fcb0*/  F2FP.PACK_AB R76, R49, R44 ;  /* 0x0000002c314c723e */ /* 0x002fe400000000ff */
[----:B--2---:R-:W-:Y:S01]  /*1fcc0*/  FMNMX.FTZ R0, R5, R6, !PT ;  /* 0x0000000605007209 */ /* 0x004fe20007810000 */
[----:B------:R1:W-:Y:S01]  /*1fcd0*/  MUFU.EX2 R247, R3 ;  /* 0x0000000300f77308 */ /* 0x0003e20000000800 */
[--C-:B------:R-:W-:Y:S01]  /*1fce0*/  FFMA.FTZ R5, R29, c[0x0][0x2d0], -R74.reuse ;  /* 0x0000b4001d057a23 */ /* 0x100fe2000001084a */
[----:B------:R-:W-:Y:S02]  /*1fcf0*/  FMNMX.FTZ R6, R21, R87, !PT ;  /* 0x0000005715067209 */ /* 0x000fe40007810000 */
[----:B------:R-:W-:Y:S02]  /*1fd00*/  FSEL R73, R67, -INF , !P3 ;  /* 0xff80000043497808 */ /* 0x000fe40005800000 */
[----:B---3--:R-:W-:Y:S02]  /*1fd10*/  FMNMX.FTZ R71, R4, R7, !PT ;  /* 0x0000000704477209 */ /* 0x008fe40007810000 */
[----:B------:R-:W2:Y:S02]  /*1fd20*/  SHFL.BFLY PT, R7, R0, 0x1, 0x1f ;  /* 0x0c201f0000077f89 */ /* 0x000ea400000e0000 */
[----:B------:R3:W-:Y:S01]  /*1fd30*/  MUFU.EX2 R50, R5 ;  /* 0x0000000500327308 */ /* 0x0007e20000000800 */
[C---:B------:R-:W-:Y:S01]  /*1fd40*/  FMUL.FTZ R4, R71.reuse, c[0x0][0x2d0] ;  /* 0x0000b40047047a20 */ /* 0x040fe20000410000 */
[----:B------:R-:W-:Y:S04]  /*1fd50*/  FSETP.NEU.FTZ.AND P1, PT, R71, -INF , PT ;  /* 0xff8000004700780b */ /* 0x000fe80003f3d000 */
[----:B------:R-:W-:Y:S02]  /*1fd60*/  FSEL R75, R4, RZ, P1 ;  /* 0x000000ff044b7208 */ /* 0x000fe40000800000 */
[----:B------:R-:W-:Y:S04]  /*1fd70*/  FMNMX.FTZ R4, R20, R6, !PT ;  /* 0x0000000614047209 */ /* 0x000fe80007810000 */
[----:B------:R-:W-:Y:S01]  /*1fd80*/  FMNMX.FTZ R4, R19, R4, !PT ;  /* 0x0000000413047209 */ /* 0x000fe20007810000 */
[--C-:B-1----:R-:W-:Y:S03]  /*1fd90*/  FFMA.FTZ R3, R35, c[0x0][0x2d0], -R75.reuse ;  /* 0x0000b40023037a23 */ /* 0x102fe6000001084b */
[----:B------:R-:W-:Y:S01]  /*1fda0*/  FMNMX.FTZ R4, R18, R4, !PT ;  /* 0x0000000412047209 */ /* 0x000fe20007810000 */
[----:B------:R1:W-:Y:S03]  /*1fdb0*/  MUFU.EX2 R241, R3 ;  /* 0x0000000300f17308 */ /* 0x0003e60000000800 */
[----:B------:R-:W-:Y:S02]  /*1fdc0*/  FMNMX.FTZ R4, R57, R4, !PT ;  /* 0x0000000439047209 */ /* 0x000fe40007810000 */
[----:B--2---:R-:W-:Y:S01]  /*1fdd0*/  FMNMX.FTZ R70, R0, R7, !PT ;  /* 0x0000000700467209 */ /* 0x004fe20007810000 */
[--C-:B------:R-:W-:Y:S01]  /*1fde0*/  FFMA.FTZ R0, R30, c[0x0][0x2d0], -R75.reuse ;  /* 0x0000b4001e007a23 */ /* 0x100fe2000001084b */
[----:B------:R-:W-:Y:S01]  /*1fdf0*/  FMNMX.FTZ R4, R60, R4, !PT ;  /* 0x000000043c047209 */ /* 0x000fe20007810000 */
[----:B---3--:R-:W-:Y:S01]  /*1fe00*/  FFMA.FTZ R5, R32, c[0x0][0x2d0], -R74 ;  /* 0x0000b40020057a23 */ /* 0x008fe2000001084a */
[----:B------:R-:W-:Y:S01]  /*1fe10*/  FSETP.NEU.FTZ.AND P0, PT, R70, -INF , PT ;  /* 0xff8000004600780b */ /* 0x000fe20003f1d000 */
[--C-:B------:R-:W-:Y:S01]  /*1fe20*/  FFMA.FTZ R32, R56, c[0x0][0x2d0], -R75.reuse ;  /* 0x0000b40038207a23 */ /* 0x100fe2000001084b */
[----:B------:R2:W-:Y:S01]  /*1fe30*/  MUFU.EX2 R251, R0 ;  /* 0x0000000000fb7308 */ /* 0x0005e20000000800 */
[----:B------:R-:W-:Y:S09]  /*1fe40*/  FMNMX.FTZ R4, R62, R4, !PT ;  /* 0x000000043e047209 */ /* 0x000ff20007810000 */
[----:B------:R3:W4:Y:S01]  /*1fe50*/  MUFU.EX2 R80, R5 ;  /* 0x0000000500507308 */ /* 0x0007220000000800 */
[--C-:B-1----:R-:W-:Y:S09]  /*1fe60*/  FFMA.FTZ R3, R36, c[0x0][0x2d0], -R75.reuse ;  /* 0x0000b40024037a23 */ /* 0x102ff2000001084b */
[----:B------:R1:W-:Y:S01]  /*1fe70*/  MUFU.EX2 R243, R3 ;  /* 0x0000000300f37308 */ /* 0x0003e20000000800 */
[----:B--2---:R-:W-:Y:S05]  /*1fe80*/  FMUL.FTZ R0, R70, c[0x0][0x2d0] ;  /* 0x0000b40046007a20 */ /* 0x004fea0000410000 */
[----:B------:R-:W-:Y:S04]  /*1fe90*/  FSEL R152, R0, RZ, P0 ;  /* 0x000000ff00987208 */ /* 0x000fe80000000000 */
[----:B------:R-:W-:Y:S01]  /*1fea0*/  MUFU.EX2 R227, R32 ;  /* 0x0000002000e37308 */ /* 0x000fe20000000800 */
[--C-:B---3--:R-:W-:Y:S01]  /*1feb0*/  FFMA.FTZ R5, R25, c[0x0][0x2d0], -R75.reuse ;  /* 0x0000b40019057a23 */ /* 0x108fe2000001084b */
[----:B----4-:R-:W-:Y:S01]  /*1fec0*/  F2FP.PACK_AB R78, R80, R50 ;  /* 0x00000032504e723e */ /* 0x010fe200000000ff */
[--C-:B------:R-:W-:Y:S02]  /*1fed0*/  FFMA.FTZ R2, R34, c[0x0][0x2d0], -R152.reuse ;  /* 0x0000b40022027a23 */ /* 0x100fe40000010898 */
[--C-:B------:R-:W-:Y:S05]  /*1fee0*/  FFMA.FTZ R16, R46, c[0x0][0x2d0], -R152.reuse ;  /* 0x0000b4002e107a23 */ /* 0x100fea0000010898 */
[----:B------:R2:W-:Y:S01]  /*1fef0*/  MUFU.EX2 R48, R5 ;  /* 0x0000000500307308 */ /* 0x0005e20000000800 */
[--C-:B------:R-:W-:Y:S02]  /*1ff00*/  FFMA.FTZ R8, R42, c[0x0][0x2d0], -R152.reuse ;  /* 0x0000b4002a087a23 */ /* 0x100fe40000010898 */
[----:B------:R-:W-:Y:S02]  /*1ff10*/  FFMA.FTZ R12, R45, c[0x0][0x2d0], -R152 ;  /* 0x0000b4002d0c7a23 */ /* 0x000fe40000010898 */
[--C-:B-1----:R-:W-:Y:S02]  /*1ff20*/  FFMA.FTZ R3, R40, c[0x0][0x2d0], -R74.reuse ;  /* 0x0000b40028037a23 */ /* 0x102fe4000001084a */
[--C-:B------:R-:W-:Y:S03]  /*1ff30*/  FFMA.FTZ R40, R61, c[0x0][0x2d0], -R74.reuse ;  /* 0x0000b4003d287a23 */ /* 0x100fe6000001084a */
[----:B------:R1:W-:Y:S10]  /*1ff40*/  MUFU.EX2 R242, R2 ;  /* 0x0000000200f27308 */ /* 0x0003f40000000800 */
[----:B------:R-:W-:Y:S01]  /*1ff50*/  MUFU.EX2 R245, R3 ;  /* 0x0000000300f57308 */ /* 0x000fe20000000800 */
[--C-:B--2---:R-:W-:Y:S09]  /*1ff60*/  FFMA.FTZ R5, R27, c[0x0][0x2d0], -R75.reuse ;  /* 0x0000b4001b057a23 */ /* 0x104ff2000001084b */
[----:B------:R2:W3:Y:S01]  /*1ff70*/  MUFU.EX2 R252, R5 ;  /* 0x0000000500fc7308 */ /* 0x0004e20000000800 */
[----:B-1----:R-:W-:Y:S09]  /*1ff80*/  FFMA.FTZ R2, R38, c[0x0][0x2d0], -R74 ;  /* 0x0000b40026027a23 */ /* 0x002ff2000001084a */
[----:B------:R-:W-:Y:S10]  /*1ff90*/  MUFU.EX2 R240, R2 ;  /* 0x0000000200f07308 */ /* 0x000ff40000000800 */
        /* <DEDUP_REMOVED lines=77> */
[C---:B------:R-:W-:Y:S02]  /*20470*/  FMUL.FTZ R13, R2.reuse, R97 ;  /* 0x00000061020d7220 */ /* 0x040fe40000410000 */
[--C-:B----4-:R-:W-:Y:S02]  /*20480*/  FFMA.FTZ R4, R43, c[0x0][0x2d0], -R75.reuse ;  /* 0x0000b4002b047a23 */ /* 0x110fe4000001084b */
        /* <DEDUP_REMOVED lines=12> */
[C---:B------:R-:W-:Y:S01]  /*20550*/  FMUL.FTZ R41, R2.reuse, R125 ;  /* 0x0000007d02297220 */ /* 0x040fe20000410000 */
[----:B------:R1:W-:Y:S01]  /*20560*/  MUFU.EX2 R223, R48 ;  /* 0x0000003000df7308 */ /* 0x0003e20000000800 */
[----:B------:R-:W-:Y:S02]  /*20570*/  FMUL.FTZ R45, R2, R129 ;  /* 0x00000081022d7220 */ /* 0x000fe40000410000 */
[----:B--2---:R-:W-:Y:S02]  /*20580*/  FFMA.FTZ R0, R20, c[0x0][0x2d0], -R153 ;  /* 0x0000b40014007a23 */ /* 0x004fe40000010899 */
[----:B------:R-:W2:Y:S01]  /*20590*/  LDSM.16.MT88.4 R20, [R201] ;  /* 0x00000000c914783b */ /* 0x000ea20000004200 */
[C---:B------:R-:W-:Y:S02]  /*205a0*/  FMUL.FTZ R49, R69.reuse, R133 ;  /* 0x0000008545317220 */ /* 0x040fe40000410000 */
[C---:B------:R-:W-:Y:S02]  /*205b0*/  FMUL.FTZ R50, R68.reuse, R134 ;  /* 0x0000008644327220 */ /* 0x040fe40000410000 */
[----:B------:R4:W5:Y:S01]  /*205c0*/  MUFU.EX2 R235, R0 ;  /* 0x0000000000eb7308 */ /* 0x0009620000000800 */
[----:B------:R-:W-:Y:S02]  /*205d0*/  FMUL.FTZ R51, R68, R135 ;  /* 0x0000008744337220 */ /* 0x000fe40000410000 */
[C---:B---3--:R-:W-:Y:S02]  /*205e0*/  FMUL.FTZ R4, R69.reuse, R88 ;  /* 0x0000005845047220 */ /* 0x048fe40000410000 */
[----:B------:R-:W-:Y:S01]  /*205f0*/  LDSM.16.MT88.4 R88, [R205+0x800] ;  /* 0x00080000cd58783b */ /* 0x000fe20000004200 */
[--C-:B------:R-:W-:Y:S02]  /*20600*/  FFMA.FTZ R92, R158, c[0x0][0x2d0], -R152.reuse ;  /* 0x0000b4009e5c7a23 */ /* 0x100fe40000010898 */
[C---:B------:R-:W-:Y:S02]  /*20610*/  FMUL.FTZ R56, R2.reuse, R140 ;  /* 0x0000008c02387220 */ /* 0x040fe40000410000 */
[----:B------:R-:W-:Y:S01]  /*20620*/  MUFU.EX2 R220, R92 ;  /* 0x0000005c00dc7308 */ /* 0x000fe20000000800 */
[----:B------:R-:W-:Y:S02]  /*20630*/  FMUL.FTZ R61, R2, R145 ;  /* 0x00000091023d7220 */ /* 0x000fe40000410000 */
[----:B-1----:R-:W-:Y:S02]  /*20640*/  FMUL.FTZ R48, R69, R132 ;  /* 0x0000008445307220 */ /* 0x002fe40000410000 */
[----:B------:R-:W-:Y:S05]  /*20650*/  LDSM.16.MT88.4 R132, [R202+0x2000] ;  /* 0x00200000ca84783b */ /* 0x000fea0000004200 */
        /* <DEDUP_REMOVED lines=16> */
[C---:B------:R-:W-:Y:S01]  /*20760*/  FMUL.FTZ R15, R0.reuse, R99 ;  /* 0x00000063000f7220 */ /* 0x040fe20000410000 */
[----:B------:R-:W3:Y:S01]  /*20770*/  LDL.LU R108, [R1+0xc] ;  /* 0x00000c00016c7983 */ /* 0x000ee20000300800 */
[----:B------:R-:W-:Y:S03]  /*20780*/  FFMA.FTZ R20, R47, c[0x0][0x2d0], -R152 ;  /* 0x0000b4002f147a23 */ /* 0x000fe60000010898 */
[----:B------:R-:W4:Y:S01]  /*20790*/  LDL.LU R114, [R1+0x14] ;  /* 0x0000140001727983 */ /* 0x000f220000300800 */
[----:B------:R1:W-:Y:S01]  /*207a0*/  MUFU.EX2 R230, R20 ;  /* 0x0000001400e67308 */ /* 0x0003e20000000800 */
[-C--:B------:R-:W-:Y:S03]  /*207b0*/  HMMA.16816.F32 R12, R64, R22.reuse, R12 ;  /* 0x00000016400c723c */ /* 0x080fe6000000180c */
[C---:B------:R-:W-:Y:S01]  /*207c0*/  FMUL.FTZ R27, R0.reuse, R111 ;  /* 0x0000006f001b7220 */ /* 0x040fe20000410000 */
[----:B------:R-:W-:Y:S01]  /*207d0*/  MOV R111, R44 ;  /* 0x0000002c006f7202 */ /* 0x000fe20000000f00 */
[C---:B------:R-:W-:Y:S02]  /*207e0*/  FMUL.FTZ R31, R0.reuse, R115 ;  /* 0x00000073001f7220 */ /* 0x040fe40000410000 */
[----:B------:R-:W-:Y:S01]  /*207f0*/  FMUL.FTZ R42, R0, R126 ;  /* 0x0000007e002a7220 */ /* 0x000fe20000410000 */
[C---:B------:R-:W-:Y:S04]  /*20800*/  HMMA.16816.F32 R16, R76.reuse, R22, R16 ;  /* 0x000000164c10723c */ /* 0x040fe80000001810 */
[----:B------:R-:W-:Y:S02]  /*20810*/  FMUL.FTZ R21, R69, R105 ;  /* 0x0000006945157220 */ /* 0x000fe40000410000 */
[----:B------:R-:W-:Y:S02]  /*20820*/  FFMA.FTZ R44, R155, c[0x0][0x2d0], -R74 ;  /* 0x0000b4009b2c7a23 */ /* 0x000fe4000001084a */
[C---:B------:R-:W-:Y:S02]  /*20830*/  FMUL.FTZ R22, R68.reuse, R106 ;  /* 0x0000006a44167220 */ /* 0x040fe40000410000 */
[----:B------:R5:W-:Y:S02]  /*20840*/  MUFU.EX2 R224, R44 ;  /* 0x0000002c00e07308 */ /* 0x000be40000000800 */
[----:B------:R-:W-:Y:S02]  /*20850*/  FMUL.FTZ R23, R68, R107 ;  /* 0x0000006b44177220 */ /* 0x000fe40000410000 */
[C---:B------:R-:W-:Y:S02]  /*20860*/  FMUL.FTZ R43, R0.reuse, R127 ;  /* 0x0000007f002b7220 */ /* 0x040fe40000410000 */
[C---:B-1----:R-:W-:Y:S02]  /*20870*/  FMUL.FTZ R20, R69.reuse, R104 ;  /* 0x0000006845147220 */ /* 0x042fe40000410000 */
[C---:B------:R-:W-:Y:S02]  /*20880*/  FMUL.FTZ R46, R0.reuse, R130 ;  /* 0x00000082002e7220 */ /* 0x040fe40000410000 */
[C---:B------:R-:W-:Y:S02]  /*20890*/  FMUL.FTZ R47, R0.reuse, R131 ;  /* 0x00000083002f7220 */ /* 0x040fe40000410000 */
[C---:B------:R-:W-:Y:S01]  /*208a0*/  FMUL.FTZ R59, R0.reuse, R143 ;  /* 0x0000008f003b7220 */ /* 0x040fe20000410000 */
[-C--:B------:R-:W-:Y:S03]  /*208b0*/  HMMA.16816.F32 R20, R76, R36.reuse, R20 ;  /* 0x000000244c14723c */ /* 0x080fe60000001814 */
[C---:B------:R-:W-:Y:S02]  /*208c0*/  FMUL.FTZ R62, R0.reuse, R146 ;  /* 0x00000092003e7220 */ /* 0x040fe40000410000 */
[----:B------:R-:W-:Y:S03]  /*208d0*/  FMUL.FTZ R63, R0, R147 ;  /* 0x00000093003f7220 */ /* 0x000fe60000410000 */
[C---:B------:R-:W-:Y:S04]  /*208e0*/  HMMA.16816.F32 R24, R64.reuse, R36, R24 ;  /* 0x000000244018723c */ /* 0x040fe80000001818 */
[----:B-----5:R-:W-:Y:S03]  /*208f0*/  FMUL.FTZ R44, R2, R128 ;  /* 0x00000080022c7220 */ /* 0x020fe60000410000 */
[----:B------:R-:W-:Y:S01]  /*20900*/  FFMA.FTZ R36, R58, c[0x0][0x2d0], -R75 ;  /* 0x0000b4003a247a23 */ /* 0x000fe2000001084b */
[-C--:B------:R-:W-:Y:S03]  /*20910*/  HMMA.16816.F32 R28, R64, R38.reuse, R28 ;  /* 0x00000026401c723c */ /* 0x080fe6000000181c */
[----:B------:R1:W-:Y:S01]  /*20920*/  MUFU.EX2 R226, R36 ;  /* 0x0000002400e27308 */ /* 0x0003e20000000800 */
[C---:B------:R-:W-:Y:S01]  /*20930*/  FMUL.FTZ R37, R69.reuse, R121 ;  /* 0x0000007945257220 */ /* 0x040fe20000410000 */
[----:B------:R-:W-:Y:S01]  /*20940*/  MOV R121, R80 ;  /* 0x0000005000797202 */ /* 0x000fe20000000f00 */
[--C-:B------:R-:W-:Y:S02]  /*20950*/  FFMA.FTZ R58, R60, c[0x0][0x2d0], -R153.reuse ;  /* 0x0000b4003c3a7a23 */ /* 0x100fe40000010899 */
[C---:B------:R-:W-:Y:S04]  /*20960*/  HMMA.16816.F32 R32, R76.reuse, R38, R32 ;  /* 0x000000264c20723c */ /* 0x040fe80000001820 */
[----:B------:R-:W-:Y:S01]  /*20970*/  FMUL.FTZ R60, R2, R144 ;  /* 0x00000090023c7220 */ /* 0x000fe20000410000 */
[----:B------:R5:W-:Y:S02]  /*20980*/  MUFU.EX2 R130, R58 ;  /* 0x0000003a00827308 */ /* 0x000be40000000800 */
[C---:B------:R-:W-:Y:S02]  /*20990*/  FMUL.FTZ R38, R68.reuse, R122 ;  /* 0x0000007a44267220 */ /* 0x040fe40000410000 */
[----:B------:R-:W-:Y:S01]  /*209a0*/  FMUL.FTZ R39, R68, R123 ;  /* 0x0000007b44277220 */ /* 0x000fe20000410000 */
[----:B------:R-:W2:Y:S02]  /*209b0*/  LDL.LU R122, [R1+0x18] ;  /* 0x00001800017a7983 */ /* 0x000ea40000300800 */
[----:B-1----:R-:W-:Y:S01]  /*209c0*/  FMUL.FTZ R36, R69, R120 ;  /* 0x0000007845247220 */ /* 0x002fe20000410000 */
[----:B------:R-:W-:Y:S02]  /*209d0*/  MOV R120, R81 ;  /* 0x0000005100787202 */ /* 0x000fe40000000f00 */
[----:B------:R-:W1:Y:S04]  /*209e0*/  LDSM.16.MT88.4 R80, [R204] ;  /* 0x00000000cc50783b */ /* 0x000e680000004200 */
[-C--:B------:R-:W-:Y:S03]  /*209f0*/  HMMA.16816.F32 R36, R76, R52.reuse, R36 ;  /* 0x000000344c24723c */ /* 0x080fe60000001824 */
[----:B-----5:R-:W-:Y:S05]  /*20a00*/  FMUL.FTZ R58, R0, R142 ;  /* 0x0000008e003a7220 */ /* 0x020fea0000410000 */
        /* <DEDUP_REMOVED lines=9> */
[C---:B-----5:R-:W-:Y:S07]  /*20aa0*/  FMUL.FTZ R52, R69.reuse, R136 ;  /* 0x0000008845347220 */ /* 0x060fee0000410000 */
[-C--:B-1----:R-:W-:Y:S08]  /*20ab0*/  HMMA.16816.F32 R52, R76, R80.reuse, R52 ;  /* 0x000000504c34723c */ /* 0x082ff00000001834 */
        /* <DEDUP_REMOVED lines=49> */
[----:B-1----:R-:W-:Y:S01]  /*20dd0*/  FFMA.FTZ R88, R181, c[0x0][0x2d0], -R74 ;  /* 0x0000b400b5587a23 */ /* 0x002fe2000001084a */
[----:B------:R-:W-:Y:S04]  /*20de0*/  MOV R181, R120 ;  /* 0x0000007800b57202 */ /* 0x000fe80000000f00 */
[----:B------:R-:W-:Y:S04]  /*20df0*/  ISETP.GT.AND P0, PT, R216, R181, PT ;  /* 0x000000b5d800720c */ /* 0x000fe80003f04270 */
        /* <DEDUP_REMOVED lines=234> */
[----:B------:R-:W-:Y:S01]  /*21ca0*/  MOV R216, R0 ;  /* 0x0000000000d87202 */ /* 0x000fe20000000f00 */
[----:B------:R-:W-:-:S05]  /*21cb0*/  @P0 BRA `(.L_x_978) ;  /* 0xffffa8f000000947 */ /* 0x000fca000383ffff */
.L_x_961:
[----:B------:R-:W-:Y:S02]  /*21cc0*/  MOV R11, 0x1f ;  /* 0x0000001f000b7802 */ /* 0x000fe40000000f00 */
[----:B------:R-:W-:Y:S01]  /*21cd0*/  MOV R10, 0xffffffff ;  /* 0xffffffff000a7802 */ /* 0x000fe20000000f00 */
[----:B------:R-:W-:Y:S05]  /*21ce0*/  BRA.DIV ~URZ, `(.L_x_979) ;  /* 0x000052527f007947 */ /* 0x000fea000b800000 */
[----:B------:R-:W3:Y:S04]  /*21cf0*/  LDL R0, [R1+0x10] ;  /* 0x0000100001007983 */ /* 0x000ee80000100800 */
[----:B--23--:R2:W3:Y:S02]  /*21d00*/  SHFL.BFLY PT, R2, R0, 0x2, 0x1f ;  /* 0x0c401f0000027f89 */ /* 0x00c4e400000e0000 */
.L_x_1065:
[----:B--2---:R-:W2:Y:S02]  /*21d10*/  LDL.LU R0, [R1+0x10] ;  /* 0x0000100001007983 */ /* 0x004ea40000300800 */
[----:B--23--:R-:W-:Y:S01]  /*21d20*/  FADD.FTZ R2, R2, R0 ;  /* 0x0000000002027221 */ /* 0x00cfe20000010000 */
[----:B------:R-:W-:Y:S05]  /*21d30*/  BRA.DIV ~URZ, `(.L_x_980) ;  /* 0x000052627f007947 */ /* 0x000fea000b800000 */
[----:B------:R-:W2:Y:S04]  /*21d40*/  LDL.LU R8, [R1+0xc] ;  /* 0x00000c0001087983 */ /* 0x000ea80000300800 */
[----:B-1----:R-:W3:Y:S04]  /*21d50*/  LDL.LU R4, [R1+0x14] ;  /* 0x0000140001047983 */ /* 0x002ee80000300800 */
[----:B------:R-:W4:Y:S04]  /*21d60*/  LDL.LU R10, [R1+0x18] ;  /* 0x00001800010a7983 */ /* 0x000f280000300800 */
[----:B--2---:R-:W1:Y:S04]  /*21d70*/  SHFL.BFLY PT, R0, R8, 0x2, 0x1f ;  /* 0x0c401f0008007f89 */ /* 0x004e6800000e0000 */
[----:B---3--:R-:W2:Y:S04]  /*21d80*/  SHFL.BFLY PT, R6, R4, 0x2, 0x1f ;  /* 0x0c401f0004067f89 */ /* 0x008ea800000e0000 */
[----:B----4-:R-:W3:Y:S01]  /*21d90*/  SHFL.BFLY PT, R7, R10, 0x2, 0x1f ;  /* 0x0c401f000a077f89 */ /* 0x010ee200000e0000 */
[----:B-1----:R-:W-:-:S02]  /*21da0*/  FADD.FTZ R0, R0, R8 ;  /* 0x0000000800007221 */ /* 0x002fc40000010000 */
[----:B--2---:R-:W-:-:S03]  /*21db0*/  FADD.FTZ R6, R6, R4 ;  /* 0x0000000406067221 */ /* 0x004fc60000010000 */
[----:B------:R-:W1:Y:S01]  /*21dc0*/  SHFL.BFLY PT, R5, R0, 0x1, 0x1f ;  /* 0x0c201f0000057f89 */ /* 0x000e6200000e0000 */
[----:B---3--:R-:W-:-:S03]  /*21dd0*/  FADD.FTZ R7, R7, R10 ;  /* 0x0000000a07077221 */ /* 0x008fc60000010000 */
[----:B------:R-:W2:Y:S04]  /*21de0*/  SHFL.BFLY PT, R4, R2, 0x1, 0x1f ;  /* 0x0c201f0002047f89 */ /* 0x000ea800000e0000 */
[----:B------:R-:W3:Y:S04]  /*21df0*/  SHFL.BFLY PT, R8, R6, 0x1, 0x1f ;  /* 0x0c201f0006087f89 */ /* 0x000ee800000e0000 */
[----:B------:R4:W4:Y:S01]  /*21e00*/  SHFL.BFLY PT, R9, R7, 0x1, 0x1f ;  /* 0x0c201f0007097f89 */ /* 0x00092200000e0000 */
[----:B-1----:R-:W-:Y:S02]  /*21e10*/  FADD.FTZ R5, R0, R5 ;  /* 0x0000000500057221 */ /* 0x002fe40000010000 */
[----:B--2---:R-:W-:-:S02]  /*21e20*/  FADD.FTZ R2, R2, R4 ;  /* 0x0000000402027221 */ /* 0x004fc40000010000 */
[----:B---3--:R-:W-:-:S03]  /*21e30*/  FADD.FTZ R6, R6, R8 ;  /* 0x0000000806067221 */ /* 0x008fc60000010000 */
.L_x_1066:
        /* <DEDUP_REMOVED lines=42> */
[----:B------:R-:W-:Y:S01]  /*220e0*/  FMUL.FTZ R47, R2, R109 ;  /* 0x0000006d022f7220 */ /* 0x000fe20000410000 */
        /* <DEDUP_REMOVED lines=33> */
[----:B------:R-:W-:Y:S01]  /*22300*/  @P2 FFMA.FTZ R23, R5, R71, R9 ;  /* 0x0000004705172223 */ /* 0x000fe20000010009 */
[----:B------:R-:W-:Y:S01]  /*22310*/  MOV R5, 0x1 ;  /* 0x0000000100057802 */ /* 0x000fe20000000f00 */
[----:B------:R-:W-:Y:S01]  /*22320*/  @P1 FFMA.FTZ R24, R4, R70, R8 ;  /* 0x0000004604181223 */ /* 0x000fe20000010008 */
[----:B------:R-:W-:Y:S01]  /*22330*/  @P0 MOV R4, 0x3f317218 ;  /* 0x3f31721800040802 */ /* 0x000fe20000000f00 */
[----:B-1----:R-:W-:Y:S02]  /*22340*/  @P0 FMUL.FTZ R2, R2, 0.69314718246459960938 ;  /* 0x3f31721802020820 */ /* 0x002fe40000410000 */
[----:B------:R-:W-:-:S02]  /*22350*/  @P3 FMUL.FTZ R10, R10, 0.69314718246459960938 ;  /* 0x3f3172180a0a3820 */ /* 0x000fc40000410000 */
[----:B------:R-:W-:Y:S02]  /*22360*/  @P0 FMUL.FTZ R4, R4, c[0x0][0x2d0] ;  /* 0x0000b40004040a20 */ /* 0x000fe40000410000 */
[----:B------:R-:W-:Y:S02]  /*22370*/  @P3 FMUL.FTZ R6, R6, c[0x0][0x2d0] ;  /* 0x0000b40006063a20 */ /* 0x000fe40000410000 */
[--C-:B------:R-:W-:Y:S01]  /*22380*/  @P0 FFMA.FTZ R19, R4, R3, R2.reuse ;  /* 0x0000000304130223 */ /* 0x100fe20000010002 */
[----:B------:R-:W-:Y:S01]  /*22390*/  PRMT R2, R5, 0x7610, R2 ;  /* 0x0000761005027816 */ /* 0x000fe20000000002 */
[----:B------:R-:W-:Y:S02]  /*223a0*/  @P3 FFMA.FTZ R22, R6, R72, R10 ;  /* 0x0000004806163223 */ /* 0x000fe4000001000a */
        /* <DEDUP_REMOVED lines=15> */
[----:B------:R-:W-:Y:S02]  /*224a0*/  FMUL.FTZ R35, R0, R147 ;  /* 0x0000009300237220 */ /* 0x000fe40000410000 */
.L_x_850:
        /* <DEDUP_REMOVED lines=19> */
.L_x_982:
[----:B--2---:R-:W-:Y:S05]  /*225e0*/  BSYNC B0 ;  /* 0x0000000000007941 */ /* 0x004fea0003800000 */
.L_x_981:
        /* <DEDUP_REMOVED lines=11> */
[----:B------:R-:W-:Y:S01]  /*226a0*/  SHF.R.S32.HI R70, RZ, 0x1f, R0 ;  /* 0x0000001fff467819 */ /* 0x000fe20000011400 */
[----:B------:R-:W-:Y:S05]  /*226b0*/  @!P0 BRA `(.L_x_984) ;  /* 0x0000219000008947 */ /* 0x000fea0003800000 */
[----:B------:R-:W2:Y:S04]  /*226c0*/  LDL.LU R12, [R1+0x5c] ;  /* 0x00005c00010c7983 */ /* 0x000ea80000300800 */
[----:B------:R-:W3:Y:S01]  /*226d0*/  LDL R18, [R1+0x64] ;  /* 0x0000640001127983 */ /* 0x000ee20000100800 */
[CC--:B------:R-:W-:Y:S01]  /*226e0*/  LEA.HI R5, R4.reuse, R71.reuse, RZ, 0x2 ;  /* 0x0000004704057211 */ /* 0x0c0fe200078f10ff */
[----:B------:R-:W-:Y:S01]  /*226f0*/  WARPSYNC 0xffffffff ;  /* 0xffffffff00007948 */ /* 0x000fe20003800000 */
[----:B------:R-:W-:Y:S01]  /*22700*/  LEA.HI R26, R4, R71, RZ, 0x5 ;  /* 0x00000047041a7211 */ /* 0x000fe200078f28ff */
[----:B------:R-:W-:Y:S01]  /*22710*/  IMAD.MOV.U32 R11, RZ, RZ, -0x10 ;  /* 0xfffffff0ff0b7424 */ /* 0x000fe200078e00ff */
[--C-:B------:R-:W-:Y:S01]  /*22720*/  SHF.R.S32.HI R3, RZ, 0x2, R5.reuse ;  /* 0x00000002ff037819 */ /* 0x100fe20000011405 */
[----:B------:R-:W-:Y:S01]  /*22730*/  IMAD.MOV.U32 R8, RZ, RZ, 0x40 ;  /* 0x00000040ff087424 */ /* 0x000fe200078e00ff */
[----:B------:R-:W-:Y:S01]  /*22740*/  SHF.R.S32.HI R2, RZ, 0x1f, R5 ;  /* 0x0000001fff027819 */ /* 0x000fe20000011405 */
[----:B------:R-:W-:Y:S01]  /*22750*/  IMAD.MOV.U32 R14, RZ, RZ, c[0x0][0x388] ;  /* 0x0000e200ff0e7624 */ /* 0x000fe200078e00ff */
[----:B------:R-:W-:-:S02]  /*22760*/  LOP3.LUT R5, R5, 0xfffffffc, RZ, 0xc0, !PT ;  /* 0xfffffffc05057812 */ /* 0x000fc400078ec0ff */
[----:B------:R-:W-:Y:S02]  /*22770*/  LEA.HI R2, R2, R3, RZ, 0x3 ;  /* 0x0000000302027211 */ /* 0x000fe400078f18ff */
[----:B------:R-:W-:Y:S01]  /*22780*/  SHF.R.S32.HI R25, RZ, 0x5, R26 ;  /* 0x00000005ff197819 */ /* 0x000fe2000001141a */
[----:B------:R-:W-:Y:S01]  /*22790*/  IMAD.IADD R5, R71, 0x1, -R5 ;  /* 0x0000000147057824 */ /* 0x000fe200078e0a05 */
[----:B------:R-:W-:Y:S02]  /*227a0*/  LOP3.LUT R2, R2, 0xfffffff8, RZ, 0xc0, !PT ;  /* 0xfffffff802027812 */ /* 0x000fe400078ec0ff */
[----:B------:R-:W-:Y:S01]  /*227b0*/  F2FP.PACK_AB R10, R67, R66 ;  /* 0x00000042430a723e */ /* 0x000fe200000000ff */
[----:B------:R-:W-:Y:S01]  /*227c0*/  IMAD.SHL.U32 R4, R25, 0x400, RZ ;  /* 0x0000040019047824 */ /* 0x000fe200078e00ff */
[----:B------:R-:W-:Y:S01]  /*227d0*/  F2FP.PACK_AB R9, R87, R86 ;  /* 0x000000565709723e */ /* 0x000fe200000000ff */
[----:B------:R-:W-:Y:S02]  /*227e0*/  IMAD.IADD R2, R3, 0x1, -R2 ;  /* 0x0000000103027824 */ /* 0x000fe400078e0a02 */
[----:B------:R-:W-:Y:S01]  /*227f0*/  IMAD R4, R5, 0x2, R4 ;  /* 0x0000000205047824 */ /* 0x000fe200078e0204 */
[----:B------:R-:W-:Y:S01]  /*22800*/  F2FP.PACK_AB R5, R85, R84 ;  /* 0x000000545505723e */ /* 0x000fe200000000ff */
[C---:B------:R-:W-:Y:S01]  /*22810*/  IMAD.SHL.U32 R3, R2.reuse, 0x40, RZ ;  /* 0x0000004002037824 */ /* 0x040fe200078e00ff */
[C---:B------:R-:W-:Y:S01]  /*22820*/  LOP3.LUT R7, R2.reuse, 0x1, RZ, 0xc0, !PT ;  /* 0x0000000102077812 */ /* 0x040fe200078ec0ff */
[----:B------:R-:W-:Y:S01]  /*22830*/  BAR.SYNC.DEFER_BLOCKING 0x1, 0x80 ;  /* 0x0042000000007b1d */ /* 0x000fe20000010000 */
[----:B------:R-:W-:-:S02]  /*22840*/  LOP3.LUT P2, RZ, R2, 0x2, RZ, 0xc0, !PT ;  /* 0x0000000202ff7812 */ /* 0x000fc4000784c0ff */
[----:B------:R-:W-:Y:S02]  /*22850*/  LOP3.LUT R3, R3, 0x1c0, RZ, 0xc0, !PT ;  /* 0x000001c003037812 */ /* 0x000fe400078ec0ff */
[----:B------:R-:W-:Y:S02]  /*22860*/  ISETP.NE.U32.AND P1, PT, R7, 0x1, PT ;  /* 0x000000010700780c */ /* 0x000fe40003f25070 */
[----:B------:R-:W-:Y:S02]  /*22870*/  SHF.R.U32.HI R6, RZ, 0x3, R3 ;  /* 0x00000003ff067819 */ /* 0x000fe40000011603 */
[----:B------:R-:W-:Y:S02]  /*22880*/  LOP3.LUT P0, RZ, R2, 0x4, RZ, 0xc0, !PT ;  /* 0x0000000402ff7812 */ /* 0x000fe4000780c0ff */
[----:B------:R-:W-:Y:S02]  /*22890*/  LOP3.LUT R3, R6, R3, RZ, 0xfc, !PT ;  /* 0x0000000306037212 */ /* 0x000fe400078efcff */
[----:B------:R-:W-:-:S02]  /*228a0*/  SEL R11, R11, 0x10, !P1 ;  /* 0x000000100b0b7807 */ /* 0x000fc40004800000 */
[----:B------:R-:W-:Y:S01]  /*228b0*/  F2FP.PACK_AB R7, R79, R78 ;  /* 0x0000004e4f07723e */ /* 0x000fe200000000ff */
[----:B------:R-:W-:Y:S01]  /*228c0*/  IMAD.IADD R3, R4, 0x1, R3 ;  /* 0x0000000104037824 */ /* 0x000fe200078e0203 */
[----:B------:R-:W-:-:S04]  /*228d0*/  F2FP.PACK_AB R6, R105, R104 ;  /* 0x000000686906723e */ /* 0x000fc800000000ff */
[----:B------:R-:W-:Y:S02]  /*228e0*/  LEA R2, R3, 0x80, 0x1 ;  /* 0x0000008003027811 */ /* 0x000fe400078e08ff */
[----:B------:R-:W-:-:S03]  /*228f0*/  F2FP.PACK_AB R3, R103, R102 ;  /* 0x000000666703723e */ /* 0x000fc600000000ff */
[----:B------:R-:W-:Y:S01]  /*22900*/  IMAD.IADD R4, R2, 0x1, R11 ;  /* 0x0000000102047824 */ /* 0x000fe200078e020b */
[----:B------:R1:W-:Y:S04]  /*22910*/  STS [R2], R7 ;  /* 0x0000000702007388 */ /* 0x0003e80000000800 */
[----:B------:R4:W-:Y:S04]  /*22920*/  STS [R2+0x400], R6 ;  /* 0x0004000602007388 */ /* 0x0009e80000000800 */
[----:B------:R4:W-:Y:S04]  /*22930*/  STS [R4+0x400], R3 ;  /* 0x0004000304007388 */ /* 0x0009e80000000800 */
[----:B------:R4:W-:Y:S01]  /*22940*/  STS [R4], R5 ;  /* 0x0000000504007388 */ /* 0x0009e20000000800 */
[----:B-1----:R-:W-:Y:S01]  /*22950*/  F2FP.PACK_AB R7, R43, R42 ;  /* 0x0000002a2b07723e */ /* 0x002fe200000000ff */
[----:B----4-:R-:W-:Y:S01]  /*22960*/  IMAD.MOV.U32 R6, RZ, RZ, 0x20 ;  /* 0x00000020ff067424 */ /* 0x010fe200078e00ff */
[----:B------:R-:W-:-:S04]  /*22970*/  F2FP.PACK_AB R3, R39, R38 ;  /* 0x000000262703723e */ /* 0x000fc800000000ff */
[----:B------:R-:W-:Y:S02]  /*22980*/  SEL R6, R6, 0xffffffe0, !P2 ;  /* 0xffffffe006067807 */ /* 0x000fe40005000000 */
[----:B------:R-:W-:Y:S01]  /*22990*/  F2FP.PACK_AB R5, R55, R54 ;  /* 0x000000363705723e */ /* 0x000fe200000000ff */
[----:B------:R1:W-:Y:S01]  /*229a0*/  STS [R2+0x2400], R3 ;  /* 0x0024000302007388 */ /* 0x0003e20000000800 */
[----:B------:R-:W-:-:S03]  /*229b0*/  ISETP.NE.U32.AND P2, PT, RZ, c[0x0][0x500], PT ;  /* 0x00014000ff007a0c */ /* 0x000fc60003f45070 */
[----:B------:R4:W-:Y:S01]  /*229c0*/  STS [R2+0x2000], R5 ;  /* 0x0020000502007388 */ /* 0x0009e20000000800 */
[----:B------:R-:W-:-:S03]  /*229d0*/  ISETP.NE.AND.EX P2, PT, RZ, c[0x0][0x504], PT, P2 ;  /* 0x00014100ff007a0c */ /* 0x000fc60003f45320 */
[----:B------:R4:W-:Y:S04]  /*229e0*/  STS [R4+0x2000], R7 ;  /* 0x0020000704007388 */ /* 0x0009e80000000800 */
[----:B------:R4:W-:Y:S01]  /*229f0*/  STS [R4+0x2400], R10 ;  /* 0x0024000a04007388 */ /* 0x0009e20000000800 */
[----:B-1----:R-:W-:Y:S02]  /*22a00*/  SEL R3, R8, 0xffffffc0, !P0 ;  /* 0xffffffc008037807 */ /* 0x002fe40004000000 */
[----:B------:R-:W-:Y:S01]  /*22a10*/  F2FP.PACK_AB R8, R107, R106 ;  /* 0x0000006a6b08723e */ /* 0x000fe200000000ff */
[C---:B----4-:R-:W-:Y:S01]  /*22a20*/  IMAD.IADD R5, R2.reuse, 0x1, R6 ;  /* 0x0000000102057824 */ /* 0x050fe200078e0206 */
[----:B------:R-:W-:Y:S01]  /*22a30*/  ISETP.NE.U32.AND P0, PT, RZ, c[0x0][0x508], PT ;  /* 0x00014200ff007a0c */ /* 0x000fe20003f05070 */
[----:B------:R-:W-:-:S02]  /*22a40*/  IMAD.IADD R3, R2, 0x1, R3 ;  /* 0x0000000102037824 */ /* 0x000fc400078e0203 */
[----:B------:R-:W-:Y:S01]  /*22a50*/  IMAD.IADD R2, R4, 0x1, R6 ;  /* 0x0000000104027824 */ /* 0x000fe200078e0206 */
[----:B------:R-:W-:Y:S01]  /*22a60*/  F2FP.PACK_AB R7, R89, R88 ;  /* 0x000000585907723e */ /* 0x000fe200000000ff */
[----:B------:R1:W-:Y:S01]  /*22a70*/  STS [R5], R9 ;  /* 0x0000000905007388 */ /* 0x0003e20000000800 */
[----:B------:R-:W-:Y:S02]  /*22a80*/  ISETP.NE.AND.EX P1, PT, RZ, c[0x0][0x50c], PT, P0 ;  /* 0x00014300ff007a0c */ /* 0x000fe40003f25300 */
[----:B------:R-:W-:Y:S01]  /*22a90*/  F2FP.PACK_AB R4, R119, R118 ;  /* 0x000000767704723e */ /* 0x000fe200000000ff */
[----:B------:R4:W-:Y:S04]  /*22aa0*/  STS [R5+0x400], R8 ;  /* 0x0004000805007388 */ /* 0x0009e80000000800 */
[----:B------:R4:W-:Y:S04]  /*22ab0*/  STS [R2+0x400], R4 ;  /* 0x0004000402007388 */ /* 0x0009e80000000800 */
[----:B------:R4:W-:Y:S01]  /*22ac0*/  STS [R2], R7 ;  /* 0x0000000702007388 */ /* 0x0009e20000000800 */
[----:B-1----:R-:W-:-:S02]  /*22ad0*/  F2FP.PACK_AB R9, R47, R46 ;  /* 0x0000002e2f09723e */ /* 0x002fc400000000ff */
[----:B----4-:R-:W-:-:S03]  /*22ae0*/  F2FP.PACK_AB R8, R65, R64 ;  /* 0x000000404108723e */ /* 0x010fc600000000ff */
[----:B------:R-:W-:Y:S01]  /*22af0*/  STS [R5+0x2000], R9 ;  /* 0x0020000905007388 */ /* 0x000fe20000000800 */
[----:B------:R-:W-:-:S03]  /*22b00*/  F2FP.PACK_AB R4, R63, R62 ;  /* 0x0000003e3f04723e */ /* 0x000fc600000000ff */
[----:B------:R1:W-:Y:S01]  /*22b10*/  STS [R5+0x2400], R8 ;  /* 0x0024000805007388 */ /* 0x0003e20000000800 */
[----:B------:R-:W-:-:S03]  /*22b20*/  F2FP.PACK_AB R7, R49, R48 ;  /* 0x000000303107723e */ /* 0x000fc600000000ff */
[----:B------:R4:W-:Y:S04]  /*22b30*/  STS [R2+0x2400], R4 ;  /* 0x0024000402007388 */ /* 0x0009e80000000800 */
[----:B------:R4:W-:Y:S01]  /*22b40*/  STS [R2+0x2000], R7 ;  /* 0x0020000702007388 */ /* 0x0009e20000000800 */
[----:B-1----:R-:W-:Y:S02]  /*22b50*/  F2FP.PACK_AB R5, R77, R76 ;  /* 0x0000004c4d05723e */ /* 0x002fe400000000ff */
[----:B------:R-:W-:Y:S02]  /*22b60*/  F2FP.PACK_AB R8, R117, R116 ;  /* 0x000000747508723e */ /* 0x000fe400000000ff */
[----:B----4-:R-:W-:Y:S01]  /*22b70*/  F2FP.PACK_AB R4, R123, R122 ;  /* 0x0000007a7b04723e */ /* 0x010fe200000000ff */
[----:B------:R1:W-:Y:S01]  /*22b80*/  STS [R3], R5 ;  /* 0x0000000503007388 */ /* 0x0003e20000000800 */
[----:B------:R-:W-:Y:S01]  /*22b90*/  IMAD.IADD R2, R11, 0x1, R3 ;  /* 0x000000010b027824 */ /* 0x000fe200078e0203 */
[----:B------:R-:W-:-:S02]  /*22ba0*/  F2FP.PACK_AB R7, R121, R120 ;  /* 0x000000787907723e */ /* 0x000fc400000000ff */
[----:B------:R4:W-:Y:S01]  /*22bb0*/  STS [R3+0x400], R4 ;  /* 0x0004000403007388 */ /* 0x0009e20000000800 */
[----:B------:R-:W-:-:S03]  /*22bc0*/  IMAD.IADD R9, R6, 0x1, R2 ;  /* 0x0000000106097824 */ /* 0x000fc600078e0202 */
[----:B------:R4:W-:Y:S04]  /*22bd0*/  STS [R2], R8 ;  /* 0x0000000802007388 */ /* 0x0009e80000000800 */
[----:B------:R4:W-:Y:S01]  /*22be0*/  STS [R2+0x400], R7 ;  /* 0x0004000702007388 */ /* 0x0009e20000000800 */
[----:B-1----:R-:W-:Y:S02]  /*22bf0*/  F2FP.PACK_AB R5, R61, R60 ;  /* 0x0000003c3d05723e */ /* 0x002fe400000000ff */
[----:B----4-:R-:W-:-:S03]  /*22c00*/  F2FP.PACK_AB R4, R59, R58 ;  /* 0x0000003a3b04723e */ /* 0x010fc600000000ff */
[----:B------:R1:W-:Y:S01]  /*22c10*/  STS [R3+0x2000], R5 ;  /* 0x0020000503007388 */ /* 0x0003e20000000800 */
[----:B------:R-:W-:-:S03]  /*22c20*/  F2FP.PACK_AB R8, R57, R56 ;  /* 0x000000383908723e */ /* 0x000fc600000000ff */
[----:B------:R4:W-:Y:S01]  /*22c30*/  STS [R3+0x2400], R4 ;  /* 0x0024000403007388 */ /* 0x0009e20000000800 */
[----:B------:R-:W-:-:S03]  /*22c40*/  F2FP.PACK_AB R7, R53, R52 ;  /* 0x000000343507723e */ /* 0x000fc600000000ff */
[----:B------:R4:W-:Y:S04]  /*22c50*/  STS [R2+0x2000], R8 ;  /* 0x0020000802007388 */ /* 0x0009e80000000800 */
[----:B------:R4:W-:Y:S01]  /*22c60*/  STS [R2+0x2400], R7 ;  /* 0x0024000702007388 */ /* 0x0009e20000000800 */
[----:B-1----:R-:W-:Y:S01]  /*22c70*/  F2FP.PACK_AB R5, R101, R100 ;  /* 0x000000646505723e */ /* 0x002fe200000000ff */
[----:B----4-:R-:W-:Y:S01]  /*22c80*/  IMAD.IADD R3, R6, 0x1, R3 ;  /* 0x0000000106037824 */ /* 0x010fe200078e0203 */
[----:B------:R-:W-:Y:S02]  /*22c90*/  F2FP.PACK_AB R4, R91, R90 ;  /* 0x0000005a5b04723e */ /* 0x000fe400000000ff */
[----:B------:R-:W-:Y:S01]  /*22ca0*/  F2FP.PACK_AB R6, R51, R50 ;  /* 0x000000323306723e */ /* 0x000fe200000000ff */
[----:B------:R-:W-:Y:S01]  /*22cb0*/  IMAD.IADD R8, R11, 0x1, R3 ;  /* 0x000000010b087824 */ /* 0x000fe200078e0203 */
[----:B------:R1:W-:Y:S01]  /*22cc0*/  STS [R3], R5 ;  /* 0x0000000503007388 */ /* 0x0003e20000000800 */
[----:B------:R-:W-:-:S03]  /*22cd0*/  F2FP.PACK_AB R2, R75, R74 ;  /* 0x0000004a4b02723e */ /* 0x000fc600000000ff */
[----:B------:R4:W-:Y:S01]  /*22ce0*/  STS [R3+0x400], R4 ;  /* 0x0004000403007388 */ /* 0x0009e20000000800 */
[----:B-1----:R-:W-:Y:S02]  /*22cf0*/  F2FP.PACK_AB R5, R41, R40 ;  /* 0x000000282905723e */ /* 0x002fe400000000ff */
[----:B----4-:R-:W-:-:S05]  /*22d00*/  F2FP.PACK_AB R4, R69, R68 ;  /* 0x000000444504723e */ /* 0x010fca00000000ff */
[----:B------:R1:W-:Y:S04]  /*22d10*/  STS [R9], R4 ;  /* 0x0000000409007388 */ /* 0x0003e80000000800 */
[----:B------:R4:W-:Y:S04]  /*22d20*/  STS [R8+0x400], R2 ;  /* 0x0004000208007388 */ /* 0x0009e80000000800 */
[----:B------:R2:W-:Y:S04]  /*22d30*/  STS [R3+0x2000], R6 ;  /* 0x0020000603007388 */ /* 0x0005e80000000800 */
[----:B------:R3:W-:Y:S01]  /*22d40*/  STS [R3+0x2400], R5 ;  /* 0x0024000503007388 */ /* 0x0007e20000000800 */
[----:B-1----:R-:W-:-:S02]  /*22d50*/  F2FP.PACK_AB R4, R37, R36 ;  /* 0x000000242504723e */ /* 0x002fc400000000ff */
[----:B----4-:R-:W-:-:S03]  /*22d60*/  F2FP.PACK_AB R2, R35, R34 ;  /* 0x000000222302723e */ /* 0x010fc600000000ff */
[----:B------:R1:W-:Y:S01]  /*22d70*/  STS [R9+0x2000], R4 ;  /* 0x0020000409007388 */ /* 0x0003e20000000800 */
[----:B--2---:R-:W-:-:S03]  /*22d80*/  IMAD.MOV.U32 R6, RZ, RZ, 0x4 ;  /* 0x00000004ff067424 */ /* 0x004fc600078e00ff */
[----:B------:R2:W-:Y:S01]  /*22d90*/  STS [R8+0x2400], R2 ;  /* 0x0024000208007388 */ /* 0x0005e20000000800 */
[----:B---3--:R-:W-:Y:S02]  /*22da0*/  IMAD.MOV.U32 R3, RZ, RZ, RZ ;  /* 0x000000ffff037224 */ /* 0x008fe400078e00ff */
[CC--:B------:R-:W-:Y:S01]  /*22db0*/  @P1 IMAD.WIDE R10, R18.reuse, R6.reuse, c[0x0][0x508] ;  /* 0x00014200120a1625 */ /* 0x0c0fe200078e0206 */
[----:B------:R-:W-:Y:S03]  /*22dc0*/  BAR.SYNC.DEFER_BLOCKING 0x1, 0x80 ;  /* 0x0042000000007b1d */ /* 0x000fe60000010000 */
[----:B------:R-:W-:-:S03]  /*22dd0*/  IMAD.WIDE R6, R18, R6, c[0x0][0x500] ;  /* 0x0001400012067625 */ /* 0x000fc600078e0206 */
[----:B------:R2:W5:Y:S04]  /*22de0*/  @P1 LDG.E R14, [R10.64] ;  /* 0x000000080a0e1981 */ /* 0x000568000c1e1900 */
[----:B------:R2:W5:Y:S01]  /*22df0*/  @P2 LDG.E R3, [R6.64] ;  /* 0x0000000806032981 */ /* 0x000562000c1e1900 */
[----:B------:R-:W-:-:S04]  /*22e00*/  ISETP.NE.AND P0, PT, R12, RZ, PT ;  /* 0x000000ff0c00720c */ /* 0x000fc80003f05270 */
[----:B-1----:R-:W-:Y:S01]  /*22e10*/  SEL R4, R12, c[0x0][0x3d4], P0 ;  /* 0x0000f5000c047a07 */ /* 0x002fe20000000000 */
[----:B------:R-:W-:Y:S05]  /*22e20*/  @P1 BRA `(.L_x_985) ;  /* 0x0000004000001947 */ /* 0x000fea0003800000 */
[----:B------:R-:W-:Y:S05]  /*22e30*/  @!P2 BRA `(.L_x_985) ;  /* 0x000000300000a947 */ /* 0x000fea0003800000 */
[----:B--2---:R1:W2:Y:S04]  /*22e40*/  LDG.E R2, [R6.64] ;  /* 0x0000000806027981 */ /* 0x0042a8000c1e1900 */
[----:B-1----:R-:W2:Y:S02]  /*22e50*/  LDG.E R6, [R6.64+0x4] ;  /* 0x0000040806067981 */ /* 0x002ea4000c1e1900 */
[----:B--2--5:R-:W-:Y:S02]  /*22e60*/  IADD3 R14, -R2, R6, RZ ;  /* 0x00000006020e7210 */ /* 0x024fe40007ffe1ff */
.L_x_985:
[----:B------:R-:W3:Y:S04]  /*22e70*/  LDL R5, [R1+0x4c] ;  /* 0x00004c0001057983 */ /* 0x000ee80000100800 */
[----:B------:R-:W3:Y:S04]  /*22e80*/  LDL R72, [R1+0x48] ;  /* 0x0000480001487983 */ /* 0x000ee80000100800 */
[----:B------:R-:W4:Y:S04]  /*22e90*/  LDL R28, [R1+0x50] ;  /* 0x00005000011c7983 */ /* 0x000f280000100800 */
[----:B--2---:R-:W2:Y:S04]  /*22ea0*/  LDL R15, [R1+0x60] ;  /* 0x00006000010f7983 */ /* 0x004ea80000100800 */
[----:B------:R-:W2:Y:S01]  /*22eb0*/  LDL.LU R29, [R1+0x54] ;  /* 0x00005400011d7983 */ /* 0x000ea20000300800 */
[----:B------:R-:W-:Y:S01]  /*22ec0*/  IMAD.MOV.U32 R6, RZ, RZ, 0x368 ;  /* 0x00000368ff067424 */ /* 0x000fe200078e00ff */
[----:B------:R-:W-:-:S04]  /*22ed0*/  ISETP.GT.AND P2, PT, R4, 0x1, PT ;  /* 0x000000010400780c */ /* 0x000fc80003f44270 */
[----:B------:R-:W-:-:S04]  /*22ee0*/  SEL R6, R6, 0x328, P2 ;  /* 0x0000032806067807 */ /* 0x000fc80001000000 */
[----:B------:R-:W1:Y:S08]  /*22ef0*/  LDC.64 R8, c[0x0][R6+0x170] ;  /* 0x00005c0006087b82 */ /* 0x000e700000000a00 */
[----:B------:R1:W4:Y:S08]  /*22f00*/  LDC.64 R12, c[0x0][R6+0x168] ;  /* 0x00005a00060c7b82 */ /* 0x0003300000000a00 */
[----:B------:R1:W1:Y:S08]  /*22f10*/  LDC.64 R16, c[0x0][R6+0x178] ;  /* 0x00005e0006107b82 */ /* 0x0002700000000a00 */
[----:B------:R1:W1:Y:S01]  /*22f20*/  LDC.64 R20, c[0x0][R6+0x160] ;  /* 0x0000580006147b82 */ /* 0x0002620000000a00 */
[----:B------:R-:W-:Y:S01]  /*22f30*/  ISETP.NE.U32.AND P0, PT, RZ, c[0x0][0x500], PT ;  /* 0x00014000ff007a0c */ /* 0x000fe20003f05070 */
[----:B------:R-:W-:-:S03]  /*22f40*/  IMAD.MOV.U32 R2, RZ, RZ, c[0x0][0x4e8] ;  /* 0x00013a00ff027624 */ /* 0x000fc600078e00ff */
[----:B------:R-:W-:Y:S02]  /*22f50*/  ISETP.NE.AND.EX P0, PT, RZ, c[0x0][0x504], PT, P0 ;  /* 0x00014100ff007a0c */ /* 0x000fe40003f05300 */
[----:B------:R-:W-:Y:S02]  /*22f60*/  ISETP.NE.AND P5, PT, R2, 0x1, PT ;  /* 0x000000010200780c */ /* 0x000fe40003fa5270 */
[----:B------:R-:W-:Y:S02]  /*22f70*/  SHF.R.S32.HI R4, RZ, 0x1f, R18 ;  /* 0x0000001fff047819 */ /* 0x000fe40000011412 */
[----:B------:R-:W-:Y:S02]  /*22f80*/  SEL R2, R18, RZ, !P0 ;  /* 0x000000ff12027207 */ /* 0x000fe40004000000 */
[----:B-----5:R-:W-:Y:S01]  /*22f90*/  SHF.R.S32.HI R18, RZ, 0x1f, R3 ;  /* 0x0000001fff127819 */ /* 0x020fe20000011403 */
[----:B---3--:R-:W-:Y:S01]  /*22fa0*/  IMAD.IADD R7, R5, 0x1, R72 ;  /* 0x0000000105077824 */ /* 0x008fe200078e0248 */
[----:B------:R-:W-:Y:S01]  /*22fb0*/  SEL R5, R4, RZ, !P0 ;  /* 0x000000ff04057207 */ /* 0x000fe20004000000 */
[----:B-1----:R-:W-:-:S04]  /*22fc0*/  IMAD R4, R9, R2, RZ ;  /* 0x0000000209047224 */ /* 0x002fc800078e02ff */
[----:B------:R-:W-:Y:S02]  /*22fd0*/  IMAD R6, R8, R5, R4 ;  /* 0x0000000508067224 */ /* 0x000fe400078e0204 */
[----:B------:R-:W-:-:S04]  /*22fe0*/  @P5 IMAD.HI.U32 R5, R7, c[0x0][0x4ec], RZ ;  /* 0x00013b0007055a27 */ /* 0x000fc800078e00ff */
[----:B------:R-:W-:Y:S01]  /*22ff0*/  IMAD.MOV.U32 R4, RZ, RZ, R7 ;  /* 0x000000ffff047224 */ /* 0x000fe200078e0007 */
[----:B------:R-:W-:Y:S01]  /*23000*/  @P5 SHF.R.U32.HI R4, RZ, c[0x0][0x4f0], R5 ;  /* 0x00013c00ff045a19 */ /* 0x000fe20000011605 */
[----:B------:R-:W-:Y:S01]  /*23010*/  IMAD.WIDE.U32 R8, R8, R2, RZ ;  /* 0x0000000208087225 */ /* 0x000fe200078e00ff */
[----:B--2---:R-:W-:-:S03]  /*23020*/  SEL R5, R15, RZ, P2 ;  /* 0x000000ff0f057207 */ /* 0x004fc60001000000 */
[----:B----4-:R-:W-:-:S04]  /*23030*/  IMAD.WIDE.U32 R10, R12, R28, RZ ;  /* 0x0000001c0c0a7225 */ /* 0x010fc800078e00ff */
[----:B------:R-:W-:Y:S01]  /*23040*/  IMAD R12, R13, R28, RZ ;  /* 0x0000001c0d0c7224 */ /* 0x000fe200078e02ff */
[----:B------:R-:W-:Y:S01]  /*23050*/  IADD3 R15, P1, P0, R8, R10, R3 ;  /* 0x0000000a080f7210 */ /* 0x000fe2000783e003 */
[----:B------:R-:W-:Y:S02]  /*23060*/  IMAD.IADD R13, R9, 0x1, R6 ;  /* 0x00000001090d7824 */ /* 0x000fe400078e0206 */
[----:B------:R-:W-:Y:S02]  /*23070*/  IMAD.IADD R10, R11, 0x1, R12 ;  /* 0x000000010b0a7824 */ /* 0x000fe400078e020c */
[----:B------:R-:W-:Y:S02]  /*23080*/  IMAD.MOV R6, RZ, RZ, -R4 ;  /* 0x000000ffff067224 */ /* 0x000fe400078e0a04 */
[-C--:B------:R-:W-:Y:S02]  /*23090*/  IMAD R11, R17, R5.reuse, RZ ;  /* 0x00000005110b7224 */ /* 0x080fe400078e02ff */
        /* <DEDUP_REMOVED lines=8> */
[----:B------:R-:W-:Y:S02]  /*23120*/  IADD3.X R9, R6, R13, R11, P1, P0 ;  /* 0x0000000d06097210 */ /* 0x000fe40000fe040b */
[----:B------:R-:W-:Y:S01]  /*23130*/  LOP3.LUT R12, R26, 0xffffffe0, RZ, 0xc0, !PT ;  /* 0xffffffe01a0c7812 */ /* 0x000fe200078ec0ff */
[----:B------:R-:W-:-:S02]  /*23140*/  IMAD R11, R20, R10, R4 ;  /* 0x0000000a140b7224 */ /* 0x000fc400078e0204 */
[----:B------:R-:W-:Y:S01]  /*23150*/  IMAD.WIDE.U32 R4, R20, R5, R8 ;  /* 0x0000000514047225 */ /* 0x000fe200078e0008 */
[----:B------:R-:W-:-:S03]  /*23160*/  SHF.R.S32.HI R6, RZ, 0x1f, R26 ;  /* 0x0000001fff067819 */ /* 0x000fc6000001141a */
[----:B------:R-:W-:Y:S02]  /*23170*/  IMAD.IADD R8, R71, 0x1, -R12 ;  /* 0x0000000147087824 */ /* 0x000fe400078e0a0c */
[----:B------:R-:W-:Y:S01]  /*23180*/  IMAD.MOV.U32 R12, RZ, RZ, c[0x0][0x4a8] ;  /* 0x00012a00ff0c7624 */ /* 0x000fe200078e00ff */
[----:B------:R-:W-:Y:S01]  /*23190*/  LEA.HI R6, R6, R25, RZ, 0x2 ;  /* 0x0000001906067211 */ /* 0x000fe200078f10ff */
[----:B------:R-:W-:Y:S01]  /*231a0*/  IMAD.MOV.U32 R13, RZ, RZ, c[0x0][0x4ac] ;  /* 0x00012b00ff0d7624 */ /* 0x000fe200078e00ff */
[----:B------:R-:W-:Y:S02]  /*231b0*/  SHF.R.S32.HI R9, RZ, 0x1f, R8 ;  /* 0x0000001fff097819 */ /* 0x000fe40000011408 */
[----:B------:R-:W-:Y:S01]  /*231c0*/  SEL R12, R12, c[0x0][0x450], P2 ;  /* 0x000114000c0c7a07 */ /* 0x000fe20001000000 */
[----:B------:R-:W-:Y:S01]  /*231d0*/  IMAD.IADD R5, R5, 0x1, R11 ;  /* 0x0000000105057824 */ /* 0x000fe200078e020b */
[----:B------:R-:W-:Y:S02]  /*231e0*/  LOP3.LUT R10, R6, 0xffffffc, RZ, 0xc0, !PT ;  /* 0x0ffffffc060a7812 */ /* 0x000fe400078ec0ff */
[----:B------:R-:W-:-:S02]  /*231f0*/  LEA.HI R9, R9, R8, RZ, 0x2 ;  /* 0x0000000809097211 */ /* 0x000fc400078f10ff */
[----:B------:R-:W-:Y:S02]  /*23200*/  SEL R13, R13, c[0x0][0x454], P2 ;  /* 0x000115000d0d7a07 */ /* 0x000fe40001000000 */
[C---:B------:R-:W-:Y:S01]  /*23210*/  LEA R6, P0, R4.reuse, R12, 0x2 ;  /* 0x0000000c04067211 */ /* 0x040fe200078010ff */
[----:B------:R-:W-:Y:S01]  /*23220*/  IMAD.IADD R10, R25, 0x1, -R10 ;  /* 0x00000001190a7824 */ /* 0x000fe200078e0a0a */
[----:B------:R-:W-:Y:S02]  /*23230*/  SHF.R.S32.HI R9, RZ, 0x2, R9 ;  /* 0x00000002ff097819 */ /* 0x000fe40000011409 */
[----:B------:R-:W-:Y:S01]  /*23240*/  LEA.HI.X R5, R4, R13, R5, 0x2, P0 ;  /* 0x0000000d04057211 */ /* 0x000fe200000f1405 */
[----:B------:R-:W-:Y:S01]  /*23250*/  IMAD R4, R14, c[0x0][0x4e8], RZ ;  /* 0x00013a000e047a24 */ /* 0x000fe200078e02ff */
[----:B------:R-:W-:Y:S01]  /*23260*/  SHFL.IDX PT, R16, R6, RZ, 0x1c1f ;  /* 0x001c1fff06107589 */ /* 0x000fe200000e0000 */
[----:B------:R-:W-:-:S03]  /*23270*/  IMAD R9, R10, 0x10, R9 ;  /* 0x000000100a097824 */ /* 0x000fc600078e0209 */
[----:B------:R-:W1:Y:S04]  /*23280*/  SHFL.IDX PT, R17, R5, RZ, 0x1c1f ;  /* 0x001c1fff05117589 */ /* 0x000e6800000e0000 */
[----:B------:R-:W-:Y:S04]  /*23290*/  SHFL.IDX PT, R14, R6, 0x1, 0x1c1f ;  /* 0x003c1f00060e7f89 */ /* 0x000fe800000e0000 */
[----:B------:R-:W2:Y:S04]  /*232a0*/  SHFL.IDX PT, R15, R5, 0x1, 0x1c1f ;  /* 0x003c1f00050f7f89 */ /* 0x000ea800000e0000 */
[----:B------:R-:W-:Y:S04]  /*232b0*/  SHFL.IDX PT, R13, R5, 0x2, 0x1c1f ;  /* 0x005c1f00050d7f89 */ /* 0x000fe800000e0000 */
[----:B------:R3:W-:Y:S01]  /*232c0*/  SHFL.IDX PT, R11, R5, 0x3, 0x1c1f ;  /* 0x007c1f00050b7f89 */ /* 0x0007e200000e0000 */
[----:B------:R-:W-:-:S03]  /*232d0*/  LOP3.LUT P0, RZ, R8, 0x3, RZ, 0xc0, !PT ;  /* 0x0000000308ff7812 */ /* 0x000fc6000780c0ff */
[----:B------:R-:W4:Y:S01]  /*232e0*/  SHFL.IDX PT, R12, R6, 0x2, 0x1c1f ;  /* 0x005c1f00060c7f89 */ /* 0x000f2200000e0000 */
[----:B---3--:R-:W-:-:S05]  /*232f0*/  IMAD.IADD R5, R9, 0x1, R72 ;  /* 0x0000000109057824 */ /* 0x008fca00078e0248 */
[C---:B------:R-:W-:Y:S02]  /*23300*/  IADD3 R9, R5.reuse, 0x8, RZ ;  /* 0x0000000805097810 */ /* 0x040fe40007ffe0ff */
[CC--:B------:R-:W-:Y:S02]  /*23310*/  ISETP.GE.OR P4, PT, R5.reuse, R4.reuse, P0 ;  /* 0x000000040500720c */ /* 0x0c0fe40000786670 */
[----:B------:R-:W-:Y:S02]  /*23320*/  IADD3 R8, R5, 0x40, RZ ;  /* 0x0000004005087810 */ /* 0x000fe40007ffe0ff */
[-C--:B------:R-:W-:Y:S02]  /*23330*/  ISETP.GE.OR P3, PT, R9, R4.reuse, P0 ;  /* 0x000000040900720c */ /* 0x080fe40000766670 */
[CC--:B------:R-:W-:Y:S01]  /*23340*/  ISETP.GE.OR P1, PT, R8.reuse, R4.reuse, P0 ;  /* 0x000000040800720c */ /* 0x0c0fe20000726670 */
[----:B------:R3:W3:Y:S06]  /*23350*/  SHFL.IDX PT, R10, R6, 0x3, 0x1c1f ;  /* 0x007c1f00060a7f89 */ /* 0x0006ec00000e0000 */
[----:B-1----:R1:W-:Y:S04]  /*23360*/  @!P4 ST.E [R16.64], R22 ;  /* 0x000000161000c985 */ /* 0x0023e8000c101908 */
[----:B--2---:R1:W-:Y:S01]  /*23370*/  @!P3 ST.E [R14.64], R23 ;  /* 0x000000170e00b985 */ /* 0x0043e2000c101908 */
[----:B------:R-:W-:-:S03]  /*23380*/  ISETP.GE.AND P3, PT, R8, R4, PT ;  /* 0x000000040800720c */ /* 0x000fc60003f66270 */
[----:B----4-:R1:W-:Y:S01]  /*23390*/  @!P1 ST.E [R12.64], R24 ;  /* 0x000000180c009985 */ /* 0x0103e2000c101908 */
[----:B------:R-:W-:Y:S02]  /*233a0*/  LOP3.LUT R29, R29, 0xfffffffd, RZ, 0xc0, !PT ;  /* 0xfffffffd1d1d7812 */ /* 0x000fe400078ec0ff */
[----:B---3--:R-:W-:-:S04]  /*233b0*/  IADD3 R6, R5, 0x48, RZ ;  /* 0x0000004805067810 */ /* 0x008fc80007ffe0ff */
[----:B------:R-:W-:Y:S02]  /*233c0*/  ISETP.GE.AND P1, PT, R6, R4, PT ;  /* 0x000000040600720c */ /* 0x000fe40003f26270 */
[----:B------:R-:W-:-:S04]  /*233d0*/  LOP3.LUT R29, R29, 0xfffffffe, RZ, 0xc0, !PT ;  /* 0xfffffffe1d1d7812 */ /* 0x000fc800078ec0ff */
[----:B------:R-:W-:-:S07]  /*233e0*/  @P3 LOP3.LUT R29, R29, 0x1, RZ, 0xfc, !PT ;  /* 0x000000011d1d3812 */ /* 0x000fce00078efcff */
[----:B------:R-:W-:-:S05]  /*233f0*/  @P1 LOP3.LUT R29, R29, 0x2, RZ, 0xfc, !PT ;  /* 0x000000021d1d1812 */ /* 0x000fca00078efcff */
[----:B------:R1:W-:Y:S01]  /*23400*/  STL [R1+0x54], R29 ;  /* 0x0000541d01007387 */ /* 0x0003e20000100800 */
[-C--:B------:R-:W-:Y:S02]  /*23410*/  ISETP.GE.OR P0, PT, R6, R4.reuse, P0 ;  /* 0x000000040600720c */ /* 0x080fe40000706670 */
[----:B------:R-:W-:-:S11]  /*23420*/  ISETP.GE.AND P6, PT, R9, R4, PT ;  /* 0x000000040900720c */ /* 0x000fd60003fc6270 */
[----:B------:R1:W-:Y:S01]  /*23430*/  @!P0 ST.E [R10.64], R19 ;  /* 0x000000130a008985 */ /* 0x0003e2000c101908 */
[----:B------:R-:W-:Y:S01]  /*23440*/  ISETP.GE.AND P0, PT, R5, R4, PT ;  /* 0x000000040500720c */ /* 0x000fe20003f06270 */
[----:B------:R-:W-:Y:S05]  /*23450*/  @P2 BRA `(.L_x_986) ;  /* 0x000006c000002947 */ /* 0x000fea0003800000 */
[----:B------:R-:W-:Y:S01]  /*23460*/  IMAD R18, R18, c[0x0][0x3a0], RZ ;  /* 0x0000e80012127a24 */ /* 0x000fe200078e02ff */
[----:B------:R-:W-:Y:S01]  /*23470*/  IADD3 R5, R27, R72, RZ ;  /* 0x000000481b057210 */ /* 0x000fe20007ffe0ff */
[C---:B------:R-:W-:Y:S01]  /*23480*/  IMAD.WIDE.U32 R6, R3.reuse, c[0x0][0x3a0], RZ ;  /* 0x0000e80003067a25 */ /* 0x040fe200078e00ff */
[----:B------:R-:W-:Y:S01]  /*23490*/  SHF.R.S32.HI R8, RZ, 0x1f, R2 ;  /* 0x0000001fff087819 */ /* 0x000fe20000011402 */
[----:B-1----:R1:W2:Y:S02]  /*234a0*/  LDS.128 R12, [R219+0x80] ;  /* 0x00008000db0c7984 */ /* 0x0022a40000000c00 */
        /* <DEDUP_REMOVED lines=31> */
[----:B------:R-:W-:Y:S02]  /*236a0*/  IADD3 R5, R44, R72, RZ ;  /* 0x000000482c057210 */ /* 0x000fe40007ffe0ff */
[----:B------:R-:W-:Y:S01]  /*236b0*/  LEA.HI.X R6, R2, c[0x0][0x384], R3, 0x1, P0 ;  /* 0x0000e10002067a11 */ /* 0x000fe200000f0c03 */
[----:B------:R-:W-:Y:S05]  /*236c0*/  BRA.DIV ~URZ, `(.L_x_987) ;  /* 0x00003b427f007947 */ /* 0x000fea000b800000 */
[----:B--234-:R2:W3:Y:S02]  /*236d0*/  SHFL.IDX PT, R8, R6, RZ, 0x181f ;  /* 0x00181fff06087589 */ /* 0x01c4e400000e0000 */
.L_x_1067:
[----:B------:R-:W-:Y:S05]  /*236e0*/  BRA.DIV ~URZ, `(.L_x_988) ;  /* 0x00003b927f007947 */ /* 0x000fea000b800000 */
[----:B------:R4:W2:Y:S02]  /*236f0*/  SHFL.IDX PT, R2, R7, RZ, 0x181f ;  /* 0x00181fff07027589 */ /* 0x0008a400000e0000 */
.L_x_1068:
        /* <DEDUP_REMOVED lines=8> */
.L_x_1069:
[----:B------:R-:W-:-:S04]  /*23780*/  IADD3 R3, R5, 0x10, RZ ;  /* 0x0000001005037810 */ /* 0x000fc80007ffe0ff */
[----:B------:R-:W-:-:S13]  /*23790*/  ISETP.GE.OR P0, PT, R3, R4, P2 ;  /* 0x000000040300720c */ /* 0x000fda0001706670 */
[----:B--2---:R-:W-:-:S04]  /*237a0*/  @!P0 LEA R2, P1, R0, R2, 0x1 ;  /* 0x0000000200028211 */ /* 0x004fc800078208ff */
[----:B------:R-:W-:-:S05]  /*237b0*/  @!P0 LEA.HI.X R3, R0, R8, R70, 0x1, P1 ;  /* 0x0000000800038211 */ /* 0x000fca00008f0c46 */
[----:B------:R2:W-:Y:S01]  /*237c0*/  @!P0 ST.E.128 [R2.64], R16 ;  /* 0x0000001002008985 */ /* 0x0005e2000c101d08 */
[----:B------:R-:W-:Y:S05]  /*237d0*/  BRA.DIV ~URZ, `(.L_x_990) ;  /* 0x00003be27f007947 */ /* 0x000fea000b800000 */
[----:B------:R2:W3:Y:S02]  /*237e0*/  SHFL.IDX PT, R8, R6, 0x2, 0x181f ;  /* 0x00581f0006087f89 */ /* 0x0004e400000e0000 */
.L_x_1070:
[----:B------:R-:W-:Y:S05]  /*237f0*/  BRA.DIV ~URZ, `(.L_x_991) ;  /* 0x00003c327f007947 */ /* 0x000fea000b800000 */
[----:B--2---:R2:W4:Y:S02]  /*23800*/  SHFL.IDX PT, R2, R7, 0x2, 0x181f ;  /* 0x00581f0007027f89 */ /* 0x00452400000e0000 */
.L_x_1071:
        /* <DEDUP_REMOVED lines=8> */
.L_x_1072:
[----:B------:R-:W-:-:S04]  /*23890*/  IADD3 R3, R5, 0x30, RZ ;  /* 0x0000003005037810 */ /* 0x000fc80007ffe0ff */
[----:B------:R-:W-:-:S13]  /*238a0*/  ISETP.GE.OR P0, PT, R3, R4, P2 ;  /* 0x000000040300720c */ /* 0x000fda0001706670 */
[----:B---3--:R-:W-:-:S04]  /*238b0*/  @!P0 LEA R2, P1, R0, R2, 0x1 ;  /* 0x0000000200028211 */ /* 0x008fc800078208ff */
[----:B--2---:R-:W-:-:S05]  /*238c0*/  @!P0 LEA.HI.X R3, R0, R8, R70, 0x1, P1 ;  /* 0x0000000800038211 */ /* 0x004fca00008f0c46 */
[----:B-1----:R1:W-:Y:S01]  /*238d0*/  @!P0 ST.E.128 [R2.64], R24 ;  /* 0x0000001802008985 */ /* 0x0023e2000c101d08 */
[----:B------:R-:W-:Y:S05]  /*238e0*/  BRA.DIV ~URZ, `(.L_x_993) ;  /* 0x00003c827f007947 */ /* 0x000fea000b800000 */
[----:B------:R2:W3:Y:S02]  /*238f0*/  SHFL.IDX PT, R8, R6, 0x4, 0x181f ;  /* 0x00981f0006087f89 */ /* 0x0004e400000e0000 */
.L_x_1073:
[----:B------:R-:W-:Y:S05]  /*23900*/  BRA.DIV ~URZ, `(.L_x_994) ;  /* 0x00003cd27f007947 */ /* 0x000fea000b800000 */
[----:B-1----:R1:W2:Y:S02]  /*23910*/  SHFL.IDX PT, R2, R7, 0x4, 0x181f ;  /* 0x00981f0007027f89 */ /* 0x0022a400000e0000 */
.L_x_1074:
        /* <DEDUP_REMOVED lines=8> */
.L_x_1075:
[----:B------:R-:W-:-:S04]  /*239a0*/  IADD3 R3, R5, 0x50, RZ ;  /* 0x0000005005037810 */ /* 0x000fc80007ffe0ff */
[----:B------:R-:W-:-:S13]  /*239b0*/  ISETP.GE.OR P0, PT, R3, R4, P2 ;  /* 0x000000040300720c */ /* 0x000fda0001706670 */
[----:B--2---:R-:W-:-:S04]  /*239c0*/  @!P0 LEA R2, P1, R0, R2, 0x1 ;  /* 0x0000000200028211 */ /* 0x004fc800078208ff */
[----:B-1----:R-:W-:-:S05]  /*239d0*/  @!P0 LEA.HI.X R3, R0, R8, R70, 0x1, P1 ;  /* 0x0000000800038211 */ /* 0x002fca00008f0c46 */
[----:B------:R1:W-:Y:S01]  /*239e0*/  @!P0 ST.E.128 [R2.64], R32 ;  /* 0x0000002002008985 */ /* 0x0003e2000c101d08 */
[----:B------:R-:W-:Y:S05]  /*239f0*/  BRA.DIV ~URZ, `(.L_x_996) ;  /* 0x00003d227f007947 */ /* 0x000fea000b800000 */
[----:B------:R2:W1:Y:S02]  /*23a00*/  SHFL.IDX PT, R8, R6, 0x6, 0x181f ;  /* 0x00d81f0006087f89 */ /* 0x00046400000e0000 */
.L_x_1076:
[----:B------:R-:W-:Y:S05]  /*23a10*/  BRA.DIV ~URZ, `(.L_x_997) ;  /* 0x00003d727f007947 */ /* 0x000fea000b800000 */
[----:B-1----:R1:W2:Y:S02]  /*23a20*/  SHFL.IDX PT, R2, R7, 0x6, 0x181f ;  /* 0x00d81f0007027f89 */ /* 0x0022a400000e0000 */
.L_x_1077:
        /* <DEDUP_REMOVED lines=8> */
.L_x_1078:
[----:B------:R-:W-:-:S04]  /*23ab0*/  IADD3 R2, R5, 0x70, RZ ;  /* 0x0000007005027810 */ /* 0x000fc80007ffe0ff */
[----:B------:R-:W-:-:S13]  /*23ac0*/  ISETP.GE.OR P0, PT, R2, R4, P2 ;  /* 0x000000040200720c */ /* 0x000fda0001706670 */
[----:B------:R-:W-:Y:S05]  /*23ad0*/  @P0 BRA `(.L_x_999) ;  /* 0x000018d000000947 */ /* 0x000fea0003800000 */
[----:B----4-:R-:W-:-:S04]  /*23ae0*/  LEA R2, P0, R0, R3, 0x1 ;  /* 0x0000000300027211 */ /* 0x010fc800078008ff */
[----:B---3--:R-:W-:-:S05]  /*23af0*/  LEA.HI.X R3, R0, R6, R70, 0x1, P0 ;  /* 0x0000000600037211 */ /* 0x008fca00000f0c46 */
[----:B------:R3:W-:Y:S01]  /*23b00*/  ST.E.128 [R2.64], R40 ;  /* 0x0000002802007985 */ /* 0x0007e2000c101d08 */
[----:B------:R-:W-:Y:S05]  /*23b10*/  BRA `(.L_x_999) ;  /* 0x0000189000007947 */ /* 0x000fea0003800000 */
.L_x_986:
[----:B------:R-:W2:Y:S04]  /*23b20*/  LDL.LU R6, [R1+0x50] ;  /* 0x0000500001067983 */ /* 0x000ea80000300800 */
[----:B------:R-:W3:Y:S01]  /*23b30*/  LDL.LU R9, [R1+0x60] ;  /* 0x0000600001097983 */ /* 0x000ee20000300800 */
[----:B------:R-:W-:Y:S02]  /*23b40*/  IMAD R0, R18, c[0x0][0x408], RZ ;  /* 0x0001020012007a24 */ /* 0x000fe400078e02ff */
[----:B------:R-:W-:-:S04]  /*23b50*/  IMAD.WIDE.U32 R4, R3, c[0x0][0x408], RZ ;  /* 0x0001020003047a25 */ /* 0x000fc800078e00ff */
[----:B------:R-:W-:Y:S01]  /*23b60*/  IMAD R3, R3, c[0x0][0x40c], R0 ;  /* 0x0001030003037a24 */ /* 0x000fe200078e0200 */
[----:B------:R-:W-:Y:S01]  /*23b70*/  SHF.R.S32.HI R0, RZ, 0x1f, R2 ;  /* 0x0000001fff007819 */ /* 0x000fe20000011402 */
[----:B------:R-:W-:-:S03]  /*23b80*/  @P5 IMAD.HI.U32 R8, R7, c[0x0][0x4ec], RZ ;  /* 0x00013b0007085a27 */ /* 0x000fc600078e00ff */
[----:B------:R-:W-:Y:S01]  /*23b90*/  IADD3 R5, R5, R3, RZ ;  /* 0x0000000305057210 */ /* 0x000fe20007ffe0ff */
[----:B------:R-:W-:-:S04]  /*23ba0*/  IMAD R0, R0, c[0x0][0x440], RZ ;  /* 0x0001100000007a24 */ /* 0x000fc800078e02ff */
        /* <DEDUP_REMOVED lines=20> */
[----:B-1----:R-:W-:-:S04]  /*23cf0*/  LEA R19, P1, R2, c[0x0][0x400], 0x2 ;  /* 0x0001000002137a11 */ /* 0x002fc800078210ff */
[----:B------:R-:W-:-:S04]  /*23d00*/  IADD3 R4, R3, R4, RZ ;  /* 0x0000000403047210 */ /* 0x000fc80007ffe0ff */
[----:B------:R-:W-:Y:S01]  /*23d10*/  LEA.HI.X R13, R2, c[0x0][0x404], R4, 0x2, P1 ;  /* 0x00010100020d7a11 */ /* 0x000fe200008f1404 */
[----:B------:R-:W-:Y:S05]  /*23d20*/  BRA.DIV ~URZ, `(.L_x_1000) ;  /* 0x00003ba27f007947 */ /* 0x000fea000b800000 */
[----:B------:R1:W2:Y:S02]  /*23d30*/  SHFL.IDX PT, R12, R13, RZ, 0x1c1f ;  /* 0x001c1fff0d0c7589 */ /* 0x0002a400000e0000 */
.L_x_1079:
[----:B------:R-:W-:Y:S05]  /*23d40*/  BRA.DIV ~URZ, `(.L_x_1001) ;  /* 0x00003bf27f007947 */ /* 0x000fea000b800000 */
[----:B------:R3:W4:Y:S02]  /*23d50*/  SHFL.IDX PT, R2, R19, RZ, 0x1c1f ;  /* 0x001c1fff13027589 */ /* 0x00072400000e0000 */
.L_x_1080:
        /* <DEDUP_REMOVED lines=50> */
.L_x_1003:
[----:B------:R-:W-:Y:S05]  /*24080*/  BSYNC B0 ;  /* 0x0000000000007941 */ /* 0x000fea0003800000 */
.L_x_1002:
[----:B------:R-:W-:Y:S05]  /*24090*/  BRA.DIV ~URZ, `(.L_x_1004) ;  /* 0x000039127f007947 */ /* 0x000fea000b800000 */
[----:B--2---:R2:W1:Y:S04]  /*240a0*/  SHFL.IDX PT, R12, R13, 0x1, 0x1c1f ;  /* 0x003c1f000d0c7f89 */ /* 0x00446800000e0000 */
[----:B----4-:R2:W4:Y:S02]  /*240b0*/  SHFL.IDX PT, R2, R19, 0x1, 0x1c1f ;  /* 0x003c1f0013027f89 */ /* 0x01052400000e0000 */
.L_x_1081:
[----:B------:R-:W-:Y:S01]  /*240c0*/  BSSY B0, `(.L_x_1005) ;  /* 0x0000023000007945 */ /* 0x000fe20003800000 */
[----:B------:R-:W-:Y:S05]  /*240d0*/  @P6 BRA `(.L_x_1006) ;  /* 0x0000021000006947 */ /* 0x000fea0003800000 */
[----:B------:R-:W5:Y:S01]  /*240e0*/  LDL R3, [R1+0x24] ;  /* 0x0000240001037983 */ /* 0x000f620000100800 */
        /* <DEDUP_REMOVED lines=32> */
.L_x_1006:
[----:B------:R-:W-:Y:S05]  /*242f0*/  BSYNC B0 ;  /* 0x0000000000007941 */ /* 0x000fea0003800000 */
.L_x_1005:
[----:B------:R-:W-:Y:S05]  /*24300*/  BRA.DIV ~URZ, `(.L_x_1007) ;  /* 0x000037727f007947 */ /* 0x000fea000b800000 */
[----:B-1----:R1:W2:Y:S02]  /*24310*/  SHFL.IDX PT, R12, R13, 0x2, 0x1c1f ;  /* 0x005c1f000d0c7f89 */ /* 0x0022a400000e0000 */
.L_x_1082:
[----:B------:R-:W-:Y:S05]  /*24320*/  BRA.DIV ~URZ, `(.L_x_1008) ;  /* 0x000037c27f007947 */ /* 0x000fea000b800000 */
[----:B----4-:R4:W1:Y:S02]  /*24330*/  SHFL.IDX PT, R2, R19, 0x2, 0x1c1f ;  /* 0x005c1f0013027f89 */ /* 0x01086400000e0000 */
.L_x_1083:
[----:B------:R-:W5:Y:S01]  /*24340*/  LDL R3, [R1+0x54] ;  /* 0x0000540001037983 */ /* 0x000f620000100800 */
[----:B------:R-:W-:Y:S01]  /*24350*/  BSSY B0, `(.L_x_1009) ;  /* 0x0000024000007945 */ /* 0x000fe20003800000 */
[----:B-----5:R-:W-:-:S13]  /*24360*/  LOP3.LUT P0, RZ, R3, 0x1, RZ, 0xc0, !PT ;  /* 0x0000000103ff7812 */ /* 0x020fda000780c0ff */
[----:B------:R-:W-:Y:S05]  /*24370*/  @P0 BRA `(.L_x_1010) ;  /* 0x0000021000000947 */ /* 0x000fea0003800000 */
[----:B------:R-:W5:Y:S01]  /*24380*/  LDL R3, [R1+0x24] ;  /* 0x0000240001037983 */ /* 0x000f620000100800 */
        /* <DEDUP_REMOVED lines=26> */
[CC--:B-1----:R-:W-:Y:S02]  /*24530*/  @!P1 LEA R10, P5, R7.reuse, R2.reuse, 0x2 ;  /* 0x00000002070a9211 */ /* 0x0c2fe400078a10ff */
[C---:B------:R-:W-:Y:S02]  /*24540*/  @!P0 LEA R2, P4, R6.reuse, R2, 0x2 ;  /* 0x0000000206028211 */ /* 0x040fe400078810ff */
[-C--:B------:R-:W-:Y:S02]  /*24550*/  @!P1 LEA.HI.X R11, R7, R12.reuse, R26, 0x2, P5 ;  /* 0x0000000c070b9211 */ /* 0x080fe400028f141a */
[----:B------:R-:W-:-:S03]  /*24560*/  @!P0 LEA.HI.X R3, R6, R12, R27, 0x2, P4 ;  /* 0x0000000c06038211 */ /* 0x000fc600020f141b */
[----:B------:R2:W-:Y:S04]  /*24570*/  @!P1 ST.E.64 [R10.64], R50 ;  /* 0x000000320a009985 */ /* 0x0005e8000c101b08 */
[----:B------:R2:W-:Y:S02]  /*24580*/  @!P0 ST.E.64 [R2.64], R36 ;  /* 0x0000002402008985 */ /* 0x0005e4000c101b08 */
.L_x_1010:
[----:B------:R-:W-:Y:S05]  /*24590*/  BSYNC B0 ;  /* 0x0000000000007941 */ /* 0x000fea0003800000 */
.L_x_1009:
[----:B------:R-:W-:Y:S05]  /*245a0*/  BRA.DIV ~URZ, `(.L_x_1011) ;  /* 0x000035b27f007947 */ /* 0x000fea000b800000 */
[----:B--2---:R2:W3:Y:S04]  /*245b0*/  SHFL.IDX PT, R12, R13, 0x3, 0x1c1f ;  /* 0x007c1f000d0c7f89 */ /* 0x0044e800000e0000 */
[----:B-1----:R2:W1:Y:S02]  /*245c0*/  SHFL.IDX PT, R2, R19, 0x3, 0x1c1f ;  /* 0x007c1f0013027f89 */ /* 0x00246400000e0000 */
.L_x_1084:
[----:B------:R-:W5:Y:S02]  /*245d0*/  LDL R3, [R1+0x54] ;  /* 0x0000540001037983 */ /* 0x000f640000100800 */
[----:B-----5:R-:W-:-:S13]  /*245e0*/  LOP3.LUT P0, RZ, R3, 0x2, RZ, 0xc0, !PT ;  /* 0x0000000203ff7812 */ /* 0x020fda000780c0ff */
[----:B------:R-:W-:Y:S05]  /*245f0*/  @P0 BRA `(.L_x_999) ;  /* 0x00000db000000947 */ /* 0x000fea0003800000 */
[----:B------:R-:W5:Y:S01]  /*24600*/  LDL R3, [R1+0x24] ;  /* 0x0000240001037983 */ /* 0x000f620000100800 */
[----:B------:R-:W-:Y:S02]  /*24610*/  ISETP.GE.AND P4, PT, R4, c[0x0][0x3c8], PT ;  /* 0x0000f20004007a0c */ /* 0x000fe40003f86270 */
[----:B------:R-:W-:Y:S02]  /*24620*/  ISETP.GE.AND P5, PT, R9, c[0x0][0x3c8], PT ;  /* 0x0000f20009007a0c */ /* 0x000fe40003fa6270 */
[----:B------:R-:W-:Y:S02]  /*24630*/  ISETP.GE.AND P3, PT, R0, c[0x0][0x3c8], PT ;  /* 0x0000f20000007a0c */ /* 0x000fe40003f66270 */
[----:B------:R-:W-:Y:S02]  /*24640*/  ISETP.GE.AND P2, PT, R5, c[0x0][0x3c8], PT ;  /* 0x0000f20005007a0c */ /* 0x000fe40003f46270 */
[----:B-----5:R-:W-:-:S13]  /*24650*/  ISETP.GE.AND P0, PT, R3, c[0x0][0x3c8], PT ;  /* 0x0000f20003007a0c */ /* 0x020fda0003f06270 */
[----:B-1----:R-:W-:-:S04]  /*24660*/  @!P0 LEA R10, P1, R3, R2, 0x2 ;  /* 0x00000002030a8211 */ /* 0x002fc800078210ff */
[----:B---3--:R-:W-:Y:S02]  /*24670*/  @!P0 LEA.HI.X R11, R3, R12, R18, 0x2, P1 ;  /* 0x0000000c030b8211 */ /* 0x008fe400008f1412 */
[-C--:B------:R-:W-:Y:S02]  /*24680*/  @!P4 LEA R18, P6, R4, R2.reuse, 0x2 ;  /* 0x000000020412c211 */ /* 0x080fe400078c10ff */
[----:B------:R-:W-:Y:S01]  /*24690*/  ISETP.GE.AND P1, PT, R8, c[0x0][0x3c8], PT ;  /* 0x0000f20008007a0c */ /* 0x000fe20003f26270 */
[----:B------:R1:W-:Y:S01]  /*246a0*/  @!P0 ST.E.64 [R10.64], R38 ;  /* 0x000000260a008985 */ /* 0x0003e2000c101b08 */
[----:B------:R-:W-:-:S04]  /*246b0*/  @!P5 LEA R20, P0, R9, R2, 0x2 ;  /* 0x000000020914d211 */ /* 0x000fc800078010ff */
[----:B------:R-:W-:-:S05]  /*246c0*/  @!P5 LEA.HI.X R21, R9, R12, R21, 0x2, P0 ;  /* 0x0000000c0915d211 */ /* 0x000fca00000f1415 */
[----:B------:R-:W-:Y:S01]  /*246d0*/  P2R R3, PR, RZ, 0x40 ;  /* 0x00000040ff037803 */ /* 0x000fe20000000000 */
[----:B------:R3:W-:Y:S01]  /*246e0*/  @!P5 ST.E.64 [R20.64], R66 ;  /* 0x000000421400d985 */ /* 0x0007e2000c101b08 */
[C---:B------:R-:W-:Y:S02]  /*246f0*/  @!P3 LEA R16, P6, R0.reuse, R2, 0x2 ;  /* 0x000000020010b211 */ /* 0x040fe400078c10ff */
[----:B------:R-:W-:Y:S02]  /*24700*/  ISETP.NE.AND P0, PT, R3, RZ, PT ;  /* 0x000000ff0300720c */ /* 0x000fe40003f05270 */
[-C--:B------:R-:W-:Y:S02]  /*24710*/  @!P3 LEA.HI.X R17, R0, R12.reuse, R22, 0x2, P6 ;  /* 0x0000000c0011b211 */ /* 0x080fe400030f1416 */
[----:B--2-4-:R-:W-:Y:S02]  /*24720*/  @!P4 LEA.HI.X R19, R4, R12, R23, 0x2, P0 ;  /* 0x0000000c0413c211 */ /* 0x014fe400000f1417 */
[----:B------:R-:W-:-:S02]  /*24730*/  ISETP.GE.AND P0, PT, R7, c[0x0][0x3c8], PT ;  /* 0x0000f20007007a0c */ /* 0x000fc40003f06270 */
[C---:B------:R-:W-:Y:S01]  /*24740*/  @!P2 LEA R14, P6, R5.reuse, R2, 0x2 ;  /* 0x00000002050ea211 */ /* 0x040fe200078c10ff */
[----:B------:R3:W-:Y:S03]  /*24750*/  @!P4 ST.E.64 [R18.64], R64 ;  /* 0x000000401200c985 */ /* 0x0007e6000c101b08 */
[----:B------:R-:W-:Y:S01]  /*24760*/  @!P2 LEA.HI.X R15, R5, R12, R24, 0x2, P6 ;  /* 0x0000000c050fa211 */ /* 0x000fe200030f1418 */
[----:B------:R3:W-:Y:S01]  /*24770*/  @!P3 ST.E.64 [R16.64], R62 ;  /* 0x0000003e1000b985 */ /* 0x0007e2000c101b08 */
[----:B-1----:R-:W-:-:S03]  /*24780*/  @!P1 LEA R10, P6, R8, R2, 0x2 ;  /* 0x00000002080a9211 */ /* 0x002fc600078c10ff */
        /* <DEDUP_REMOVED lines=12> */
.L_x_984:
[----:B------:R-:W2:Y:S04]  /*24850*/  LDL.LU R3, [R1+0x5c] ;  /* 0x00005c0001037983 */ /* 0x000ea80000300800 */
[----:B------:R-:W3:Y:S01]  /*24860*/  LDL R8, [R1+0x64] ;  /* 0x0000640001087983 */ /* 0x000ee20000100800 */
[----:B------:R-:W-:Y:S01]  /*24870*/  ISETP.NE.U32.AND P0, PT, RZ, c[0x0][0x508], PT ;  /* 0x00014200ff007a0c */ /* 0x000fe20003f05070 */
[----:B------:R-:W-:Y:S01]  /*24880*/  IMAD.MOV.U32 R6, RZ, RZ, 0x4 ;  /* 0x00000004ff067424 */ /* 0x000fe200078e00ff */
[----:B------:R-:W-:Y:S01]  /*24890*/  ISETP.NE.U32.AND P2, PT, RZ, c[0x0][0x500], PT ;  /* 0x00014000ff007a0c */ /* 0x000fe20003f45070 */
[----:B------:R-:W-:Y:S01]  /*248a0*/  IMAD.MOV.U32 R20, RZ, RZ, c[0x0][0x388] ;  /* 0x0000e200ff147624 */ /* 0x000fe200078e00ff */
[----:B------:R-:W-:Y:S01]  /*248b0*/  ISETP.NE.AND.EX P0, PT, RZ, c[0x0][0x50c], PT, P0 ;  /* 0x00014300ff007a0c */ /* 0x000fe20003f05300 */
[----:B------:R-:W-:Y:S01]  /*248c0*/  IMAD.MOV.U32 R2, RZ, RZ, RZ ;  /* 0x000000ffff027224 */ /* 0x000fe200078e00ff */
[----:B------:R-:W-:Y:S01]  /*248d0*/  ISETP.NE.AND.EX P2, PT, RZ, c[0x0][0x504], PT, P2 ;  /* 0x00014100ff007a0c */ /* 0x000fe20003f45320 */
[----:B---3--:R-:W-:-:S10]  /*248e0*/  IMAD.WIDE R4, R8, R6, c[0x0][0x500] ;  /* 0x0001400008047625 */ /* 0x008fd400078e0206 */
[----:B------:R-:W-:Y:S02]  /*248f0*/  @P0 IMAD.WIDE R6, R8, R6, c[0x0][0x508] ;  /* 0x0001420008060625 */ /* 0x000fe400078e0206 */
        /* <DEDUP_REMOVED lines=9> */
.L_x_1012:
[----:B------:R-:W-:Y:S01]  /*24990*/  ISETP.GT.AND P0, PT, R71, 0x7f, PT ;  /* 0x0000007f4700780c */ /* 0x000fe20003f04270 */
[----:B------:R-:W-:Y:S01]  /*249a0*/  BSSY B0, `(.L_x_1013) ;  /* 0x0000038000007945 */ /* 0x000fe20003800000 */
[----:B------:R-:W-:Y:S02]  /*249b0*/  SHF.R.S32.HI R3, RZ, 0x1f, R8 ;  /* 0x0000001fff037819 */ /* 0x000fe40000011408 */
[----:B-----5:R-:W-:-:S02]  /*249c0*/  SHF.R.S32.HI R18, RZ, 0x1f, R2 ;  /* 0x0000001fff127819 */ /* 0x020fc40000011402 */
[----:B------:R-:W-:Y:S02]  /*249d0*/  SEL R10, R8, RZ, !P2 ;  /* 0x000000ff080a7207 */ /* 0x000fe40005000000 */
[----:B------:R-:W-:-:S05]  /*249e0*/  SEL R21, R3, RZ, !P2 ;  /* 0x000000ff03157207 */ /* 0x000fca0005000000 */
[----:B------:R-:W-:Y:S05]  /*249f0*/  @P0 BRA `(.L_x_1014) ;  /* 0x0000032000000947 */ /* 0x000fea0003800000 */
[----:B-1----:R-:W2:Y:S01]  /*24a00*/  LDL R4, [R1+0x48] ;  /* 0x0000480001047983 */ /* 0x002ea20000100800 */
        /* <DEDUP_REMOVED lines=49> */
.L_x_1014:
[----:B------:R-:W-:Y:S05]  /*24d20*/  BSYNC B0 ;  /* 0x0000000000007941 */ /* 0x000fea0003800000 */
.L_x_1013:
[----:B------:R-:W-:-:S13]  /*24d30*/  ISETP.GT.AND P0, PT, R19, 0x1, PT ;  /* 0x000000011300780c */ /* 0x000fda0003f04270 */
[----:B------:R-:W-:Y:S05]  /*24d40*/  @P0 BRA `(.L_x_999) ;  /* 0x0000066000000947 */ /* 0x000fea0003800000 */
[----:B------:R-:W2:Y:S04]  /*24d50*/  LDL.LU R8, [R1+0x50] ;  /* 0x0000500001087983 */ /* 0x000ea80000300800 */
[----:B------:R-:W3:Y:S01]  /*24d60*/  LDL.LU R9, [R1+0x48] ;  /* 0x0000480001097983 */ /* 0x000ee20000300800 */
[----:B-1----:R-:W-:Y:S01]  /*24d70*/  MOV R4, c[0x0][0x4e8] ;  /* 0x00013a0000047a02 */ /* 0x002fe20000000f00 */
[----:B------:R-:W-:Y:S01]  /*24d80*/  IMAD R3, R18, c[0x0][0x3a0], RZ ;  /* 0x0000e80012037a24 */ /* 0x000fe200078e02ff */
[----:B------:R-:W-:Y:S01]  /*24d90*/  ISETP.GE.AND P2, PT, R0, c[0x0][0x3c8], PT ;  /* 0x0000f20000007a0c */ /* 0x000fe20003f46270 */
[----:B------:R-:W-:Y:S01]  /*24da0*/  IMAD R6, R21, c[0x0][0x3f0], RZ ;  /* 0x0000fc0015067a24 */ /* 0x000fe200078e02ff */
[----:B------:R-:W-:Y:S01]  /*24db0*/  ISETP.NE.AND P0, PT, R4, 0x1, PT ;  /* 0x000000010400780c */ /* 0x000fe20003f05270 */
[----:B------:R-:W-:-:S04]  /*24dc0*/  IMAD.WIDE.U32 R4, R2, c[0x0][0x3a0], RZ ;  /* 0x0000e80002047a25 */ /* 0x000fc800078e00ff */
[----:B------:R-:W-:-:S05]  /*24dd0*/  IMAD R2, R2, c[0x0][0x3a4], R3 ;  /* 0x0000e90002027a24 */ /* 0x000fca00078e0203 */
[----:B------:R-:W-:-:S05]  /*24de0*/  IADD3 R5, R5, R2, RZ ;  /* 0x0000000205057210 */ /* 0x000fca0007ffe0ff */
[----:B--2---:R-:W-:Y:S01]  /*24df0*/  IMAD.WIDE.U32 R4, R8, c[0x0][0x3e8], R4 ;  /* 0x0000fa0008047a25 */ /* 0x004fe200078e0004 */
[----:B---3--:R-:W-:-:S03]  /*24e00*/  IADD3 R3, R27, R9, RZ ;  /* 0x000000091b037210 */ /* 0x008fc60007ffe0ff */
        /* <DEDUP_REMOVED lines=23> */
[----:B------:R1:W2:Y:S02]  /*24f80*/  SHFL.IDX PT, R8, R6, RZ, 0x181f ;  /* 0x00181fff06087589 */ /* 0x0002a400000e0000 */
.L_x_1085:
[----:B------:R-:W-:Y:S05]  /*24f90*/  BRA.DIV ~URZ, `(.L_x_1016) ;  /* 0x00002d027f007947 */ /* 0x000fea000b800000 */
[----:B------:R3:W4:Y:S02]  /*24fa0*/  SHFL.IDX PT, R2, R7, RZ, 0x181f ;  /* 0x00181fff07027589 */ /* 0x00072400000e0000 */
.L_x_1086:
        /* <DEDUP_REMOVED lines=8> */
.L_x_1087:
[----:B------:R-:W-:-:S04]  /*25030*/  IADD3 R3, R4, 0x10, RZ ;  /* 0x0000001004037810 */ /* 0x000fc80007ffe0ff */
[----:B------:R-:W-:-:S13]  /*25040*/  ISETP.GE.OR P0, PT, R3, R5, P2 ;  /* 0x000000050300720c */ /* 0x000fda0001706670 */
[----:B--2---:R-:W-:-:S04]  /*25050*/  @!P0 LEA R2, P1, R0, R2, 0x1 ;  /* 0x0000000200028211 */ /* 0x004fc800078208ff */
[----:B-1----:R-:W-:-:S05]  /*25060*/  @!P0 LEA.HI.X R3, R0, R8, R70, 0x1, P1 ;  /* 0x0000000800038211 */ /* 0x002fca00008f0c46 */
[----:B------:R1:W-:Y:S01]  /*25070*/  @!P0 ST.E.128 [R2.64], RZ ;  /* 0x000000ff02008985 */ /* 0x0003e2000c101d08 */
[----:B------:R-:W-:Y:S05]  /*25080*/  BRA.DIV ~URZ, `(.L_x_1018) ;  /* 0x00002d527f007947 */ /* 0x000fea000b800000 */
[----:B------:R2:W1:Y:S02]  /*25090*/  SHFL.IDX PT, R8, R6, 0x2, 0x181f ;  /* 0x00581f0006087f89 */ /* 0x00046400000e0000 */
.L_x_1088:
[----:B------:R-:W-:Y:S05]  /*250a0*/  BRA.DIV ~URZ, `(.L_x_1019) ;  /* 0x00002da27f007947 */ /* 0x000fea000b800000 */
[----:B-1----:R1:W2:Y:S02]  /*250b0*/  SHFL.IDX PT, R2, R7, 0x2, 0x181f ;  /* 0x00581f0007027f89 */ /* 0x0022a400000e0000 */
.L_x_1089:
        /* <DEDUP_REMOVED lines=8> */
.L_x_1090:
[----:B------:R-:W-:-:S04]  /*25140*/  IADD3 R3, R4, 0x30, RZ ;  /* 0x0000003004037810 */ /* 0x000fc80007ffe0ff */
[----:B------:R-:W-:-:S13]  /*25150*/  ISETP.GE.OR P0, PT, R3, R5, P2 ;  /* 0x000000050300720c */ /* 0x000fda0001706670 */
[----:B--2---:R-:W-:-:S04]  /*25160*/  @!P0 LEA R2, P1, R0, R2, 0x1 ;  /* 0x0000000200028211 */ /* 0x004fc800078208ff */
[----:B------:R-:W-:-:S05]  /*25170*/  @!P0 LEA.HI.X R3, R0, R8, R70, 0x1, P1 ;  /* 0x0000000800038211 */ /* 0x000fca00008f0c46 */
[----:B------:R2:W-:Y:S01]  /*25180*/  @!P0 ST.E.128 [R2.64], RZ ;  /* 0x000000ff02008985 */ /* 0x0005e2000c101d08 */
[----:B------:R-:W-:Y:S05]  /*25190*/  BRA.DIV ~URZ, `(.L_x_1021) ;  /* 0x00002df27f007947 */ /* 0x000fea000b800000 */
[----:B------:R1:W2:Y:S02]  /*251a0*/  SHFL.IDX PT, R8, R6, 0x4, 0x181f ;  /* 0x00981f0006087f89 */ /* 0x0002a400000e0000 */
.L_x_1091:
[----:B------:R-:W-:Y:S05]  /*251b0*/  BRA.DIV ~URZ, `(.L_x_1022) ;  /* 0x00002e427f007947 */ /* 0x000fea000b800000 */
[----:B--2---:R2:W1:Y:S02]  /*251c0*/  SHFL.IDX PT, R2, R7, 0x4, 0x181f ;  /* 0x00981f0007027f89 */ /* 0x00446400000e0000 */
.L_x_1092:
        /* <DEDUP_REMOVED lines=8> */
.L_x_1093:
[----:B------:R-:W-:-:S04]  /*25250*/  IADD3 R3, R4, 0x50, RZ ;  /* 0x0000005004037810 */ /* 0x000fc80007ffe0ff */
[----:B------:R-:W-:-:S13]  /*25260*/  ISETP.GE.OR P0, PT, R3, R5, P2 ;  /* 0x000000050300720c */ /* 0x000fda0001706670 */
[----:B---3--:R-:W-:-:S04]  /*25270*/  @!P0 LEA R2, P1, R0, R2, 0x1 ;  /* 0x0000000200028211 */ /* 0x008fc800078208ff */
[----:B--2---:R-:W-:-:S05]  /*25280*/  @!P0 LEA.HI.X R3, R0, R8, R70, 0x1, P1 ;  /* 0x0000000800038211 */ /* 0x004fca00008f0c46 */
[----:B------:R2:W-:Y:S01]  /*25290*/  @!P0 ST.E.128 [R2.64], RZ ;  /* 0x000000ff02008985 */ /* 0x0005e2000c101d08 */
[----:B------:R-:W-:Y:S05]  /*252a0*/  BRA.DIV ~URZ, `(.L_x_1024) ;  /* 0x00002e927f007947 */ /* 0x000fea000b800000 */
[----:B------:R3:W1:Y:S02]  /*252b0*/  SHFL.IDX PT, R8, R6, 0x6, 0x181f ;  /* 0x00d81f0006087f89 */ /* 0x00066400000e0000 */
.L_x_1094:
[----:B------:R-:W-:Y:S05]  /*252c0*/  BRA.DIV ~URZ, `(.L_x_1025) ;  /* 0x00002ee27f007947 */ /* 0x000fea000b800000 */
[----:B--2---:R2:W3:Y:S02]  /*252d0*/  SHFL.IDX PT, R2, R7, 0x6, 0x181f ;  /* 0x00d81f0007027f89 */ /* 0x0044e400000e0000 */
.L_x_1095:
        /* <DEDUP_REMOVED lines=8> */
.L_x_1096:
[----:B------:R-:W-:-:S04]  /*25360*/  IADD3 R4, R4, 0x70, RZ ;  /* 0x0000007004047810 */ /* 0x000fc80007ffe0ff */
[----:B------:R-:W-:-:S13]  /*25370*/  ISETP.GE.OR P0, PT, R4, R5, P2 ;  /* 0x000000050400720c */ /* 0x000fda0001706670 */
[----:B----4-:R-:W-:-:S04]  /*25380*/  @!P0 LEA R2, P1, R0, R2, 0x1 ;  /* 0x0000000200028211 */ /* 0x010fc800078208ff */
[----:B---3--:R-:W-:-:S05]  /*25390*/  @!P0 LEA.HI.X R3, R0, R6, R70, 0x1, P1 ;  /* 0x0000000600038211 */ /* 0x008fca00008f0c46 */
[----:B------:R3:W-:Y:S04]  /*253a0*/  @!P0 ST.E.128 [R2.64], RZ ;  /* 0x000000ff02008985 */ /* 0x0007e8000c101d08 */
.L_x_999:
[----:B------:R-:W-:Y:S05]  /*253b0*/  BSYNC B1 ;  /* 0x0000000000017941 */ /* 0x000fea0003800000 */
.L_x_983:
        /* <DEDUP_REMOVED lines=9> */
[----:B------:R-:W-:Y:S01]  /*25450*/  LOP3.LUT R14, R71, 0x1f, RZ, 0xc0, !PT ;  /* 0x0000001f470e7812 */ /* 0x000fe200078ec0ff */
[----:B-1----:R-:W-:-:S03]  /*25460*/  IMAD.MOV.U32 R7, RZ, RZ, RZ ;  /* 0x000000ffff077224 */ /* 0x002fc600078e00ff */
[----:B------:R-:W-:Y:S01]  /*25470*/  ISETP.NE.AND P6, PT, R14, 0x1f, PT ;  /* 0x0000001f0e00780c */ /* 0x000fe20003fc5270 */
[----:B------:R-:W-:Y:S10]  /*25480*/  BRA.DIV ~URZ, `(.L_x_1028) ;  /* 0x00002e627f007947 */ /* 0x000ff4000b800000 */
[----:B------:R1:W2:Y:S02]  /*25490*/  SHFL.IDX PT, R9, R45, RZ, 0x1f ;  /* 0x00001fff2d097589 */ /* 0x0002a400000e0000 */
.L_x_1097:
[----:B------:R-:W-:Y:S05]  /*254a0*/  BRA.DIV ~URZ, `(.L_x_1029) ;  /* 0x00002eb27f007947 */ /* 0x000fea000b800000 */
[----:B------:R3:W1:Y:S02]  /*254b0*/  SHFL.IDX PT, R8, R45, 0x1, 0x1f ;  /* 0x00201f002d087f89 */ /* 0x00066400000e0000 */
.L_x_1098:
        /* <DEDUP_REMOVED lines=19> */
.L_x_1099:
        /* <DEDUP_REMOVED lines=16> */
.L_x_1100:
[----:B----4-:R-:W-:Y:S01]  /*256f0*/  IMAD R0, R0, c[0x0][0x538], RZ ;  /* 0x00014e0000007a24 */ /* 0x010fe200078e02ff */
[----:B------:R-:W-:Y:S04]  /*25700*/  BSSY B1, `(.L_x_1032) ;  /* 0x00000ce000017945 */ /* 0x000fe80003800000 */
[----:B-1----:R-:W-:-:S04]  /*25710*/  IADD3 R8, R0, R8, RZ ;  /* 0x0000000800087210 */ /* 0x002fc80007ffe0ff */
[----:B--2---:R-:W-:-:S13]  /*25720*/  ISETP.GT.AND P0, PT, R8, R9, PT ;  /* 0x000000090800720c */ /* 0x004fda0003f04270 */
[----:B------:R-:W-:Y:S05]  /*25730*/  @P0 BRA `(.L_x_1033) ;  /* 0x0000025000000947 */ /* 0x000fea0003800000 */
.L_x_1037:
        /* <DEDUP_REMOVED lines=17> */
.L_x_1101:
        /* <DEDUP_REMOVED lines=16> */
.L_x_1102:
[----:B--2---:R-:W-:-:S05]  /*25950*/  IMAD R0, R0, c[0x0][0x538], RZ ;  /* 0x00014e0000007a24 */ /* 0x004fca00078e02ff */
[----:B------:R-:W-:-:S04]  /*25960*/  IADD3 R8, R0, R8, RZ ;  /* 0x0000000800087210 */ /* 0x000fc80007ffe0ff */
[----:B------:R-:W-:-:S13]  /*25970*/  ISETP.GT.AND P0, PT, R8, R9, PT ;  /* 0x000000090800720c */ /* 0x000fda0003f04270 */
[----:B-1----:R-:W-:Y:S05]  /*25980*/  @!P0 BRA `(.L_x_1037) ;  /* 0xfffffdb000008947 */ /* 0x002fea000383ffff */
.L_x_1033:
[----:B------:R-:W-:-:S05]  /*25990*/  IADD3 R8, -R0, R8, RZ ;  /* 0x0000000800087210 */ /* 0x000fca0007ffe1ff */
[----:B------:R-:W-:-:S05]  /*259a0*/  IMAD R0, R4, c[0x0][0x538], R8 ;  /* 0x00014e0004007a24 */ /* 0x000fca00078e0208 */
[----:B------:R-:W-:Y:S01]  /*259b0*/  ISETP.GT.AND P0, PT, R0, R9, PT ;  /* 0x000000090000720c */ /* 0x000fe20003f04270 */
[----:B------:R-:W-:-:S12]  /*259c0*/  BRA.DIV ~URZ, `(.L_x_1038) ;  /* 0x00002df27f007947 */ /* 0x000fd8000b800000 */
[----:B------:R-:W-:-:S03]  /*259d0*/  VOTE.ANY R5, PT, !P0 ;  /* 0x0000000000057806 */ /* 0x000fc600040e0100 */
.L_x_1103:
[----:B------:R-:W2:Y:S01]  /*259e0*/  LDL.LU R2, [R1+0x64] ;  /* 0x0000640001027983 */ /* 0x000ea20000300800 */
[----:B------:R-:W2:Y:S02]  /*259f0*/  POPC R0, R5 ;  /* 0x0000000500007309 */ /* 0x000ea40000000000 */
[----:B--2---:R-:W-:-:S05]  /*25a00*/  IADD3 R2, R0, R2, RZ ;  /* 0x0000000200027210 */ /* 0x004fca0007ffe0ff */
[----:B------:R1:W-:Y:S01]  /*25a10*/  STL [R1+0x64], R2 ;  /* 0x0000640201007387 */ /* 0x0003e20000100800 */
[----:B------:R-:W-:Y:S05]  /*25a20*/  BRA.DIV ~URZ, `(.L_x_1039) ;  /* 0x00002de27f007947 */ /* 0x000fea000b800000 */
[----:B------:R2:W4:Y:S04]  /*25a30*/  SHFL.IDX PT, R12, R6, R0, 0x1f ;  /* 0x00001f00060c7589 */ /* 0x00052800000e0000 */
[----:B------:R2:W1:Y:S02]  /*25a40*/  SHFL.IDX PT, R7, R7, R0, 0x1f ;  /* 0x00001f0007077589 */ /* 0x00046400000e0000 */
.L_x_1104:
[----:B------:R-:W-:Y:S01]  /*25a50*/  ISETP.NE.AND P0, PT, R5, RZ, PT ;  /* 0x000000ff0500720c */ /* 0x000fe20003f05270 */
[----:B------:R-:W-:-:S12]  /*25a60*/  BSSY B0, `(.L_x_1040) ;  /* 0x0000005000007945 */ /* 0x000fd80003800000 */
[----:B------:R-:W-:Y:S05]  /*25a70*/  @!P0 BRA `(.L_x_1041) ;  /* 0x0000003000008947 */ /* 0x000fea0003800000 */
[----:B--2---:R-:W-:Y:S01]  /*25a80*/  IADD3 R0, R0, -0x1, RZ ;  /* 0xffffffff00007810 */ /* 0x004fe20007ffe0ff */
[----:B------:R-:W-:Y:S05]  /*25a90*/  BRA.DIV ~URZ, `(.L_x_1042) ;  /* 0x00002e427f007947 */ /* 0x000fea000b800000 */
[----:B------:R2:W3:Y:S02]  /*25aa0*/  SHFL.IDX PT, R13, R4, R0, 0x1f ;  /* 0x00001f00040d7589 */ /* 0x0004e400000e0000 */
.L_x_1041:
[----:B------:R-:W-:Y:S05]  /*25ab0*/  BSYNC B0 ;  /* 0x0000000000007941 */ /* 0x000fea0003800000 */
.L_x_1040:
        /* <DEDUP_REMOVED lines=68> */
.L_x_1044:
        /* <DEDUP_REMOVED lines=68> */
.L_x_1045:
[----:B------:R-:W-:Y:S05]  /*26340*/  BSYNC B0 ;  /* 0x0000000000007941 */ /* 0x000fea0003800000 */
.L_x_1043:
[----:B------:R-:W-:-:S04]  /*26350*/  LOP3.LUT R2, RZ, R2, RZ, 0x33, !PT ;  /* 0x00000002ff027212 */ /* 0x000fc800078e33ff */
[----:B-1----:R-:W-:-:S05]  /*26360*/  IADD3 R0, R2, R12, RZ ;  /* 0x0000000c02007210 */ /* 0x002fca0007ffe0ff */
[----:B------:R1:W-:Y:S01]  /*26370*/  STL [R1+0x5c], R0 ;  /* 0x00005c0001007387 */ /* 0x0003e20000100800 */
[----:B------:R-:W-:Y:S05]  /*26380*/  BRA `(.L_x_1046) ;  /* 0x0000005000007947 */ /* 0x000fea0003800000 */
.L_x_1034:
[----:B------:R-:W-:Y:S01]  /*26390*/  MOV R0, c[0x0][0x53c] ;  /* 0x00014f0000007a02 */ /* 0x000fe20000000f00 */
[----:B------:R1:W-:Y:S04]  /*263a0*/  STL [R1+0x58], R9 ;  /* 0x0000580901007387 */ /* 0x0003e80000100800 */
[----:B------:R1:W-:Y:S04]  /*263b0*/  STL [R1+0x5c], RZ ;  /* 0x00005cff01007387 */ /* 0x0003e80000100800 */
[----:B------:R1:W-:Y:S04]  /*263c0*/  STL [R1+0x60], RZ ;  /* 0x000060ff01007387 */ /* 0x0003e80000100800 */
[----:B------:R1:W-:Y:S02]  /*263d0*/  STL [R1+0x64], R0 ;  /* 0x0000640001007387 */ /* 0x0003e40000100800 */
.L_x_1046:
[----:B------:R-:W-:Y:S05]  /*263e0*/  BSYNC B1 ;  /* 0x0000000000017941 */ /* 0x000fea0003800000 */
.L_x_1032:
        /* <DEDUP_REMOVED lines=9> */
.L_x_1027:
[----:B-1----:R-:W3:Y:S02]  /*26480*/  LDL R0, [R1+0x64] ;  /* 0x0000640001007983 */ /* 0x002ee40000100800 */
[----:B---3--:R-:W-:-:S13]  /*26490*/  ISETP.GE.AND P0, PT, R0, c[0x0][0x53c], PT ;  /* 0x00014f0000007a0c */ /* 0x008fda0003f06270 */
[----:B--2-4-:R-:W-:Y:S01]  /*264a0*/  @P0 CALL.REL.NOINC `(.L_x_1047) ;  /* 0x0000001000000944 */ /* 0x014fe20003c00000 */
[----:B------:R-:W-:Y:S05]  /*264b0*/  BRA `(.L_x_1048) ;  /* 0xfffdb22000007947 */ /* 0x000fea000383ffff */
.L_x_1047:
[----:B------:R-:W-:Y:S05]  /*264c0*/  EXIT ;  /* 0x000000000000794d */ /* 0x000fea0003800000 */
.L_x_779:
[----:B------:R-:W-:Y:S01]  /*264d0*/  IMAD.MOV.U32 R0, RZ, RZ, R5 ;  /* 0x000000ffff007224 */ /* 0x000fe200078e0005 */
[----:B------:R-:W-:Y:S02]  /*264e0*/  MOV R2, 0x1 ;  /* 0x0000000100027802 */ /* 0x000fe40000000f00 */
[----:B------:R-:W-:Y:S02]  /*264f0*/  MOV R3, 0x26510 ;  /* 0x0002651000037802 */ /* 0x000fe40000000f00 */
[----:B------:R-:W-:Y:S05]  /*26500*/  CALL.REL.NOINC `($__internal_14_$__cuda_sm70_shflsync_up_p) ;  /* 0x000024e000007944 */ /* 0x000fea0003c00000 */
[----:B------:R-:W-:Y:S01]  /*26510*/  MOV R0, R4 ;  /* 0x0000000400007202 */ /* 0x000fe20000000f00 */
[----:B------:R-:W-:Y:S05]  /*26520*/  BRA `(.L_x_1049) ;  /* 0xfffd9f3000007947 */ /* 0x000fea000383ffff */
.L_x_780:
[----:B------:R-:W-:Y:S01]  /*26530*/  IMAD.MOV.U32 R0, RZ, RZ, R5 ;  /* 0x000000ffff007224 */ /* 0x000fe200078e0005 */
[----:B------:R-:W-:Y:S02]  /*26540*/  MOV R2, 0x2 ;  /* 0x0000000200027802 */ /* 0x000fe40000000f00 */
[----:B------:R-:W-:Y:S02]  /*26550*/  MOV R3, 0x26570 ;  /* 0x0002657000037802 */ /* 0x000fe40000000f00 */
[----:B------:R-:W-:Y:S05]  /*26560*/  CALL.REL.NOINC `($__internal_14_$__cuda_sm70_shflsync_up_p) ;  /* 0x0000248000007944 */ /* 0x000fea0003c00000 */
[----:B------:R-:W-:Y:S01]  /*26570*/  SEL R0, R4, RZ, P4 ;  /* 0x000000ff04007207 */ /* 0x000fe20002000000 */
[----:B------:R-:W-:Y:S01]  /*26580*/  IMAD.MOV.U32 R2, RZ, RZ, 0x4 ;  /* 0x00000004ff027424 */ /* 0x000fe200078e00ff */
[----:B------:R-:W-:-:S03]  /*26590*/  MOV R3, 0x265c0 ;  /* 0x000265c000037802 */ /* 0x000fc60000000f00 */
[----:B------:R-:W-:Y:S02]  /*265a0*/  IMAD.IADD R0, R5, 0x1, R0 ;  /* 0x0000000105007824 */ /* 0x000fe400078e0200 */
        /* <DEDUP_REMOVED lines=13> */
[----:B------:R-:W-:Y:S02]  /*26680*/  MOV R3, 0x1f ;  /* 0x0000001f00037802 */ /* 0x000fe40000000f00 */
[----:B------:R-:W-:Y:S01]  /*26690*/  MOV R2, 0x266d0 ;  /* 0x000266d000027802 */ /* 0x000fe20000000f00 */
[----:B------:R-:W-:-:S04]  /*266a0*/  IMAD.IADD R4, R0, 0x1, R4 ;  /* 0x0000000100047824 */ /* 0x000fc800078e0204 */
[----:B------:R-:W-:Y:S02]  /*266b0*/  IMAD.MOV.U32 R11, RZ, RZ, R4 ;  /* 0x000000ffff0b7224 */ /* 0x000fe400078e0004 */
[----:B------:R-:W-:Y:S05]  /*266c0*/  CALL.REL.NOINC `($__internal_13_$__cuda_sm70_shflsync_idx_p) ;  /* 0x000022d000007944 */ /* 0x000fea0003c00000 */
[----:B------:R-:W-:Y:S01]  /*266d0*/  MOV R0, R10 ;  /* 0x0000000a00007202 */ /* 0x000fe20000000f00 */
[----:B------:R-:W-:Y:S05]  /*266e0*/  BRA `(.L_x_1050) ;  /* 0xfffd9e7000007947 */ /* 0x000fea000383ffff */
.L_x_782:
[----:B------:R-:W-:Y:S02]  /*266f0*/  SEL R0, RZ, 0x1, P0 ;  /* 0x00000001ff007807 */ /* 0x000fe40000000000 */
[----:B------:R-:W-:Y:S02]  /*26700*/  MOV R2, 0x26720 ;  /* 0x0002672000027802 */ /* 0x000fe40000000f00 */
[----:B------:R-:W-:Y:S05]  /*26710*/  CALL.REL.NOINC `($__internal_15_$__cuda_sm70_votesync_ballot) ;  /* 0x0000234000007944 */ /* 0x000fea0003c00000 */
[----:B------:R-:W-:Y:S01]  /*26720*/  MOV R6, R0 ;  /* 0x0000000000067202 */ /* 0x000fe20000000f00 */
[----:B------:R-:W-:Y:S05]  /*26730*/  BRA `(.L_x_1051) ;  /* 0xfffd9eb000007947 */ /* 0x000fea000383ffff */
.L_x_783:
[----:B------:R-:W-:Y:S01]  /*26740*/  IMAD.MOV.U32 R11, RZ, RZ, R9 ;  /* 0x000000ffff0b7224 */ /* 0x000fe200078e0009 */
[----:B------:R-:W-:Y:S01]  /*26750*/  MOV R10, R0 ;  /* 0x00000000000a7202 */ /* 0x000fe20000000f00 */
[----:B------:R-:W-:Y:S01]  /*26760*/  IMAD.MOV.U32 R3, RZ, RZ, 0x1f ;  /* 0x0000001fff037424 */ /* 0x000fe200078e00ff */
[----:B-1----:R-:W-:Y:S02]  /*26770*/  MOV R2, 0x26790 ;  /* 0x0002679000027802 */ /* 0x002fe40000000f00 */
[----:B------:R-:W-:Y:S05]  /*26780*/  CALL.REL.NOINC `($__internal_13_$__cuda_sm70_shflsync_idx_p) ;  /* 0x0000221000007944 */ /* 0x000fea0003c00000 */
[----:B------:R-:W-:Y:S01]  /*26790*/  IMAD.MOV.U32 R13, RZ, RZ, R10 ;  /* 0x000000ffff0d7224 */ /* 0x000fe200078e000a */
[----:B------:R-:W-:Y:S01]  /*267a0*/  MOV R11, R8 ;  /* 0x00000008000b7202 */ /* 0x000fe20000000f00 */
[----:B------:R-:W-:Y:S01]  /*267b0*/  IMAD.MOV.U32 R5, RZ, RZ, RZ ;  /* 0x000000ffff057224 */ /* 0x000fe200078e00ff */
[----:B------:R-:W-:Y:S01]  /*267c0*/  MOV R10, R0 ;  /* 0x00000000000a7202 */ /* 0x000fe20000000f00 */
[----:B------:R-:W-:Y:S01]  /*267d0*/  IMAD.MOV.U32 R3, RZ, RZ, 0x1f ;  /* 0x0000001fff037424 */ /* 0x000fe200078e00ff */
[----:B------:R-:W-:-:S02]  /*267e0*/  MOV R2, 0x26800 ;  /* 0x0002680000027802 */ /* 0x000fc40000000f00 */
[----:B------:R-:W-:Y:S05]  /*267f0*/  CALL.REL.NOINC `($__internal_13_$__cuda_sm70_shflsync_idx_p) ;  /* 0x000021a000007944 */ /* 0x000fea0003c00000 */
[----:B------:R-:W-:Y:S01]  /*26800*/  MOV R9, R10 ;  /* 0x0000000a00097202 */ /* 0x000fe20000000f00 */
[----:B------:R-:W-:Y:S05]  /*26810*/  BRA `(.L_x_1052) ;  /* 0xfffd9e4000007947 */ /* 0x000fea000383ffff */
.L_x_786:
[----:B------:R-:W-:Y:S01]  /*26820*/  IMAD.MOV.U32 R11, RZ, RZ, R4 ;  /* 0x000000ffff0b7224 */ /* 0x000fe200078e0004 */
[----:B------:R-:W-:-:S02]  /*26830*/  MOV R3, 0x1f ;  /* 0x0000001f00037802 */ /* 0x000fc40000000f00 */
[----:B-1----:R-:W-:Y:S02]  /*26840*/  MOV R2, 0x26860 ;  /* 0x0002686000027802 */ /* 0x002fe40000000f00 */
[----:B--234-:R-:W-:Y:S05]  /*26850*/  CALL.REL.NOINC `($__internal_13_$__cuda_sm70_shflsync_idx_p) ;  /* 0x0000214000007944 */ /* 0x01cfea0003c00000 */
[----:B------:R-:W-:Y:S01]  /*26860*/  MOV R5, R10 ;  /* 0x0000000a00057202 */ /* 0x000fe20000000f00 */
[----:B------:R-:W-:Y:S05]  /*26870*/  BRA `(.L_x_785) ;  /* 0xfffd9e4000007947 */ /* 0x000fea000383ffff */
.L_x_851:
[----:B------:R-:W-:Y:S01]  /*26880*/  IMAD.MOV.U32 R11, RZ, RZ, R5 ;  /* 0x000000ffff0b7224 */ /* 0x000fe200078e0005 */
[----:B------:R-:W-:Y:S01]  /*26890*/  MOV R10, RZ ;  /* 0x000000ff000a7202 */ /* 0x000fe20000000f00 */
[----:B------:R-:W-:Y:S01]  /*268a0*/  IMAD.MOV.U32 R3, RZ, RZ, 0x181f ;  /* 0x0000181fff037424 */ /* 0x000fe200078e00ff */
[----:B-1----:R-:W-:Y:S02]  /*268b0*/  MOV R2, 0x268d0 ;  /* 0x000268d000027802 */ /* 0x002fe40000000f00 */
[----:B-----5:R-:W-:Y:S05]  /*268c0*/  CALL.REL.NOINC `($__internal_13_$__cuda_sm70_shflsync_idx_p) ;  /* 0x000020d000007944 */ /* 0x020fea0003c00000 */
[----:B------:R-:W-:Y:S01]  /*268d0*/  MOV R7, R10 ;  /* 0x0000000a00077202 */ /* 0x000fe20000000f00 */
[----:B------:R-:W-:Y:S05]  /*268e0*/  BRA `(.L_x_1053) ;  /* 0xfffe204000007947 */ /* 0x000fea000383ffff */
.L_x_852:
[----:B------:R-:W-:Y:S01]  /*268f0*/  IMAD.MOV.U32 R11, RZ, RZ, R6 ;  /* 0x000000ffff0b7224 */ /* 0x000fe200078e0006 */
[----:B------:R-:W-:Y:S01]  /*26900*/  MOV R10, RZ ;  /* 0x000000ff000a7202 */ /* 0x000fe20000000f00 */
[----:B------:R-:W-:Y:S01]  /*26910*/  IMAD.MOV.U32 R3, RZ, RZ, 0x181f ;  /* 0x0000181fff037424 */ /* 0x000fe200078e00ff */
[----:B-1----:R-:W-:Y:S02]  /*26920*/  MOV R2, 0x26940 ;  /* 0x0002694000027802 */ /* 0x002fe40000000f00 */
[----:B--23-5:R-:W-:Y:S05]  /*26930*/  CALL.REL.NOINC `($__internal_13_$__cuda_sm70_shflsync_idx_p) ;  /* 0x0000206000007944 */ /* 0x02cfea0003c00000 */
[----:B------:R-:W-:Y:S01]  /*26940*/  MOV R2, R10 ;  /* 0x0000000a00027202 */ /* 0x000fe20000000f00 */
[----:B------:R-:W-:Y:S05]  /*26950*/  BRA `(.L_x_1054) ;  /* 0xfffe1ff000007947 */ /* 0x000fea000383ffff */
.L_x_855:
[----:B------:R-:W-:Y:S01]  /*26960*/  IMAD.MOV.U32 R11, RZ, RZ, R5 ;  /* 0x000000ffff0b7224 */ /* 0x000fe200078e0005 */
[----:B------:R-:W-:Y:S01]  /*26970*/  MOV R10, 0x1 ;  /* 0x00000001000a7802 */ /* 0x000fe20000000f00 */
[----:B--2---:R-:W-:Y:S01]  /*26980*/  IMAD.MOV.U32 R3, RZ, RZ, 0x181f ;  /* 0x0000181fff037424 */ /* 0x004fe200078e00ff */
[----:B----4-:R-:W-:-:S02]  /*26990*/  MOV R2, 0x269b0 ;  /* 0x000269b000027802 */ /* 0x010fc40000000f00 */
[----:B-1-3-5:R-:W-:Y:S05]  /*269a0*/  CALL.REL.NOINC `($__internal_13_$__cuda_sm70_shflsync_idx_p) ;  /* 0x00001ff000007944 */ /* 0x02afea0003c00000 */
[----:B------:R-:W-:Y:S01]  /*269b0*/  IMAD.MOV.U32 R7, RZ, RZ, R10 ;  /* 0x000000ffff077224 */ /* 0x000fe200078e000a */
[----:B------:R-:W-:Y:S01]  /*269c0*/  MOV R10, 0x1 ;  /* 0x00000001000a7802 */ /* 0x000fe20000000f00 */
[----:B------:R-:W-:Y:S01]  /*269d0*/  IMAD.MOV.U32 R11, RZ, RZ, R6 ;  /* 0x000000ffff0b7224 */ /* 0x000fe200078e0006 */
[----:B------:R-:W-:-:S02]  /*269e0*/  MOV R3, 0x181f ;  /* 0x0000181f00037802 */ /* 0x000fc40000000f00 */
[----:B------:R-:W-:Y:S02]  /*269f0*/  MOV R2, 0x26a10 ;  /* 0x00026a1000027802 */ /* 0x000fe40000000f00 */
[----:B------:R-:W-:Y:S05]  /*26a00*/  CALL.REL.NOINC `($__internal_13_$__cuda_sm70_shflsync_idx_p) ;  /* 0x00001f9000007944 */ /* 0x000fea0003c00000 */
[----:B------:R-:W-:Y:S01]  /*26a10*/  MOV R2, R10 ;  /* 0x0000000a00027202 */ /* 0x000fe20000000f00 */
[----:B------:R-:W-:Y:S05]  /*26a20*/  BRA `(.L_x_1055) ;  /* 0xfffe201000007947 */ /* 0x000fea000383ffff */
.L_x_858:
[----:B------:R-:W-:Y:S01]  /*26a30*/  IMAD.MOV.U32 R11, RZ, RZ, R5 ;  /* 0x000000ffff0b7224 */ /* 0x000fe200078e0005 */
[----:B------:R-:W-:Y:S01]  /*26a40*/  MOV R10, 0x2 ;  /* 0x00000002000a7802 */ /* 0x000fe20000000f00 */
[----:B-1----:R-:W-:Y:S01]  /*26a50*/  IMAD.MOV.U32 R3, RZ, RZ, 0x181f ;  /* 0x0000181fff037424 */ /* 0x002fe200078e00ff */
[----:B--2---:R-:W-:Y:S02]  /*26a60*/  MOV R2, 0x26a80 ;  /* 0x00026a8000027802 */ /* 0x004fe40000000f00 */
[----:B---3-5:R-:W-:Y:S05]  /*26a70*/  CALL.REL.NOINC `($__internal_13_$__cuda_sm70_shflsync_idx_p) ;  /* 0x00001f2000007944 */ /* 0x028fea0003c00000 */
[----:B------:R-:W-:Y:S01]  /*26a80*/  MOV R7, R10 ;  /* 0x0000000a00077202 */ /* 0x000fe20000000f00 */
[----:B------:R-:W-:Y:S05]  /*26a90*/  BRA `(.L_x_1056) ;  /* 0xfffe207000007947 */ /* 0x000fea000383ffff */
.L_x_859:
[----:B------:R-:W-:Y:S01]  /*26aa0*/  IMAD.MOV.U32 R11, RZ, RZ, R6 ;  /* 0x000000ffff0b7224 */ /* 0x000fe200078e0006 */
[----:B------:R-:W-:Y:S01]  /*26ab0*/  MOV R10, 0x2 ;  /* 0x00000002000a7802 */ /* 0x000fe20000000f00 */
[----:B------:R-:W-:Y:S01]  /*26ac0*/  IMAD.MOV.U32 R3, RZ, RZ, 0x181f ;  /* 0x0000181fff037424 */ /* 0x000fe200078e00ff */
[----:B--2---:R-:W-:Y:S02]  /*26ad0*/  MOV R2, 0x26af0 ;  /* 0x00026af000027802 */ /* 0x004fe40000000f00 */
[----:B-1-345:R-:W-:Y:S05]  /*26ae0*/  CALL.REL.NOINC `($__internal_13_$__cuda_sm70_shflsync_idx_p) ;  /* 0x00001eb000007944 */ /* 0x03afea0003c00000 */
[----:B------:R-:W-:Y:S01]  /*26af0*/  MOV R2, R10 ;  /* 0x0000000a00027202 */ /* 0x000fe20000000f00 */
[----:B------:R-:W-:Y:S05]  /*26b00*/  BRA `(.L_x_1057) ;  /* 0xfffe202000007947 */ /* 0x000fea000383ffff */
.L_x_862:
[----:B------:R-:W-:Y:S01]  /*26b10*/  IMAD.MOV.U32 R11, RZ, RZ, R5 ;  /* 0x000000ffff0b7224 */ /* 0x000fe200078e0005 */
[----:B------:R-:W-:Y:S01]  /*26b20*/  MOV R10, 0x3 ;  /* 0x00000003000a7802 */ /* 0x000fe20000000f00 */
[----:B-1----:R-:W-:Y:S01]  /*26b30*/  IMAD.MOV.U32 R3, RZ, RZ, 0x181f ;  /* 0x0000181fff037424 */ /* 0x002fe200078e00ff */
[----:B------:R-:W-:-:S02]  /*26b40*/  MOV R2, 0x26b60 ;  /* 0x00026b6000027802 */ /* 0x000fc40000000f00 */
[----:B--2345:R-:W-:Y:S05]  /*26b50*/  CALL.REL.NOINC `($__internal_13_$__cuda_sm70_shflsync_idx_p) ;  /* 0x00001e4000007944 */ /* 0x03cfea0003c00000 */
        /* <DEDUP_REMOVED lines=8> */
.L_x_865:
[----:B------:R-:W-:Y:S01]  /*26be0*/  IMAD.MOV.U32 R11, RZ, RZ, R5 ;  /* 0x000000ffff0b7224 */ /* 0x000fe200078e0005 */
[----:B------:R-:W-:Y:S01]  /*26bf0*/  MOV R10, 0x4 ;  /* 0x00000004000a7802 */ /* 0x000fe20000000f00 */
[----:B-1----:R-:W-:Y:S01]  /*26c00*/  IMAD.MOV.U32 R3, RZ, RZ, 0x181f ;  /* 0x0000181fff037424 */ /* 0x002fe200078e00ff */
[----:B------:R-:W-:Y:S02]  /*26c10*/  MOV R2, 0x26c30 ;  /* 0x00026c3000027802 */ /* 0x000fe40000000f00 */
[----:B--2345:R-:W-:Y:S05]  /*26c20*/  CALL.REL.NOINC `($__internal_13_$__cuda_sm70_shflsync_idx_p) ;  /* 0x00001d7000007944 */ /* 0x03cfea0003c00000 */
[----:B------:R-:W-:Y:S01]  /*26c30*/  MOV R7, R10 ;  /* 0x0000000a00077202 */ /* 0x000fe20000000f00 */
[----:B------:R-:W-:Y:S05]  /*26c40*/  BRA `(.L_x_1059) ;  /* 0xfffe209000007947 */ /* 0x000fea000383ffff */
.L_x_866:
[----:B------:R-:W-:Y:S01]  /*26c50*/  IMAD.MOV.U32 R11, RZ, RZ, R6 ;  /* 0x000000ffff0b7224 */ /* 0x000fe200078e0006 */
[----:B------:R-:W-:Y:S01]  /*26c60*/  MOV R10, 0x4 ;  /* 0x00000004000a7802 */ /* 0x000fe20000000f00 */
[----:B-1----:R-:W-:Y:S01]  /*26c70*/  IMAD.MOV.U32 R3, RZ, RZ, 0x181f ;  /* 0x0000181fff037424 */ /* 0x002fe200078e00ff */
[----:B------:R-:W-:Y:S02]  /*26c80*/  MOV R2, 0x26ca0 ;  /* 0x00026ca000027802 */ /* 0x000fe40000000f00 */
[----:B--2345:R-:W-:Y:S05]  /*26c90*/  CALL.REL.NOINC `($__internal_13_$__cuda_sm70_shflsync_idx_p) ;  /* 0x00001d0000007944 */ /* 0x03cfea0003c00000 */
[----:B------:R-:W-:Y:S01]  /*26ca0*/  MOV R2, R10 ;  /* 0x0000000a00027202 */ /* 0x000fe20000000f00 */
[----:B------:R-:W-:Y:S05]  /*26cb0*/  BRA `(.L_x_1060) ;  /* 0xfffe204000007947 */ /* 0x000fea000383ffff */
.L_x_869:
[----:B------:R-:W-:Y:S01]  /*26cc0*/  IMAD.MOV.U32 R11, RZ, RZ, R5 ;  /* 0x000000ffff0b7224 */ /* 0x000fe200078e0005 */
[----:B------:R-:W-:Y:S01]  /*26cd0*/  MOV R10, 0x5 ;  /* 0x00000005000a7802 */ /* 0x000fe20000000f00 */
[----:B--2---:R-:W-:Y:S01]  /*26ce0*/  IMAD.MOV.U32 R3, RZ, RZ, 0x181f ;  /* 0x0000181fff037424 */ /* 0x004fe200078e00ff */
[----:B------:R-:W-:-:S02]  /*26cf0*/  MOV R2, 0x26d10 ;  /* 0x00026d1000027802 */ /* 0x000fc40000000f00 */
[----:B-1-345:R-:W-:Y:S05]  /*26d00*/  CALL.REL.NOINC `($__internal_13_$__cuda_sm70_shflsync_idx_p) ;  /* 0x00001c9000007944 */ /* 0x03afea0003c00000 */
        /* <DEDUP_REMOVED lines=8> */
.L_x_872:
[----:B------:R-:W-:Y:S01]  /*26d90*/  IMAD.MOV.U32 R11, RZ, RZ, R5 ;  /* 0x000000ffff0b7224 */ /* 0x000fe200078e0005 */
[----:B------:R-:W-:Y:S01]  /*26da0*/  MOV R10, 0x6 ;  /* 0x00000006000a7802 */ /* 0x000fe20000000f00 */
[----:B-1----:R-:W-:Y:S01]  /*26db0*/  IMAD.MOV.U32 R3, RZ, RZ, 0x181f ;  /* 0x0000181fff037424 */ /* 0x002fe200078e00ff */
[----:B--2---:R-:W-:Y:S02]  /*26dc0*/  MOV R2, 0x26de0 ;  /* 0x00026de000027802 */ /* 0x004fe40000000f00 */
[----:B---345:R-:W-:Y:S05]  /*26dd0*/  CALL.REL.NOINC `($__internal_13_$__cuda_sm70_shflsync_idx_p) ;  /* 0x00001bc000007944 */ /* 0x038fea0003c00000 */
[----:B------:R-:W-:Y:S01]  /*26de0*/  MOV R7, R10 ;  /* 0x0000000a00077202 */ /* 0x000fe20000000f00 */
[----:B------:R-:W-:Y:S05]  /*26df0*/  BRA `(.L_x_1062) ;  /* 0xfffe20b000007947 */ /* 0x000fea000383ffff */
.L_x_873:
[----:B------:R-:W-:Y:S01]  /*26e00*/  IMAD.MOV.U32 R11, RZ, RZ, R6 ;  /* 0x000000ffff0b7224 */ /* 0x000fe200078e0006 */
[----:B------:R-:W-:Y:S01]  /*26e10*/  MOV R10, 0x6 ;  /* 0x00000006000a7802 */ /* 0x000fe20000000f00 */
[----:B------:R-:W-:Y:S01]  /*26e20*/  IMAD.MOV.U32 R3, RZ, RZ, 0x181f ;  /* 0x0000181fff037424 */ /* 0x000fe200078e00ff */
[----:B--2---:R-:W-:Y:S02]  /*26e30*/  MOV R2, 0x26e50 ;  /* 0x00026e5000027802 */ /* 0x004fe40000000f00 */
[----:B-1-345:R-:W-:Y:S05]  /*26e40*/  CALL.REL.NOINC `($__internal_13_$__cuda_sm70_shflsync_idx_p) ;  /* 0x00001b5000007944 */ /* 0x03afea0003c00000 */
[----:B------:R-:W-:Y:S01]  /*26e50*/  MOV R2, R10 ;  /* 0x0000000a00027202 */ /* 0x000fe20000000f00 */
[----:B------:R-:W-:Y:S05]  /*26e60*/  BRA `(.L_x_1063) ;  /* 0xfffe206000007947 */ /* 0x000fea000383ffff */
.L_x_876:
        /* <DEDUP_REMOVED lines=13> */
.L_x_979:
[----:B------:R3:W5:Y:S01]  /*26f40*/  LDL R0, [R1+0x10] ;  /* 0x0000100001007983 */ /* 0x0007620000100800 */
[----:B------:R-:W-:Y:S02]  /*26f50*/  MOV R8, 0x2 ;  /* 0x0000000200087802 */ /* 0x000fe40000000f00 */
[----:B-12---:R-:W-:Y:S02]  /*26f60*/  MOV R4, 0x26f80 ;  /* 0x00026f8000047802 */ /* 0x006fe40000000f00 */
[----:B---3-5:R-:W-:Y:S05]  /*26f70*/  CALL.REL.NOINC `($__internal_12_$__cuda_sm70_shflsync_bfly_p) ;  /* 0x000019d000007944 */ /* 0x028fea0003c00000 */
[----:B------:R-:W-:Y:S01]  /*26f80*/  MOV R2, R0 ;  /* 0x0000000000027202 */ /* 0x000fe20000000f00 */
[----:B------:R-:W-:Y:S05]  /*26f90*/  BRA `(.L_x_1065) ;  /* 0xffffad7000007947 */ /* 0x000fea000383ffff */
.L_x_980:
[----:B------:R-:W-:Y:S01]  /*26fa0*/  IMAD.MOV.U32 R0, RZ, RZ, R2 ;  /* 0x000000ffff007224 */ /* 0x000fe200078e0002 */
[----:B------:R-:W-:Y:S02]  /*26fb0*/  MOV R8, 0x1 ;  /* 0x0000000100087802 */ /* 0x000fe40000000f00 */
[----:B-1----:R-:W-:Y:S02]  /*26fc0*/  MOV R4, 0x26fe0 ;  /* 0x00026fe000047802 */ /* 0x002fe40000000f00 */
[----:B------:R-:W-:Y:S05]  /*26fd0*/  CALL.REL.NOINC `($__internal_12_$__cuda_sm70_shflsync_bfly_p) ;  /* 0x0000197000007944 */ /* 0x000fea0003c00000 */
[----:B------:R-:W-:Y:S02]  /*26fe0*/  FADD.FTZ R2, R2, R0 ;  /* 0x0000000002027221 */ /* 0x000fe40000010000 */
[----:B------:R1:W5:Y:S01]  /*26ff0*/  LDL R0, [R1+0xc] ;  /* 0x00000c0001007983 */ /* 0x0003620000100800 */
[----:B------:R-:W-:-:S02]  /*27000*/  MOV R8, 0x2 ;  /* 0x0000000200087802 */ /* 0x000fc40000000f00 */
[----:B------:R-:W-:Y:S02]  /*27010*/  MOV R4, 0x27030 ;  /* 0x0002703000047802 */ /* 0x000fe40000000f00 */
[----:B-1---5:R-:W-:Y:S05]  /*27020*/  CALL.REL.NOINC `($__internal_12_$__cuda_sm70_shflsync_bfly_p) ;  /* 0x0000192000007944 */ /* 0x022fea0003c00000 */
[----:B------:R-:W2:Y:S01]  /*27030*/  LDL.LU R4, [R1+0xc] ;  /* 0x00000c0001047983 */ /* 0x000ea20000300800 */
[----:B------:R-:W-:Y:S01]  /*27040*/  MOV R8, 0x1 ;  /* 0x0000000100087802 */ /* 0x000fe20000000f00 */
[----:B--2---:R-:W-:Y:S01]  /*27050*/  FADD.FTZ R5, R4, R0 ;  /* 0x0000000004057221 */ /* 0x004fe20000010000 */
[----:B------:R-:W-:-:S04]  /*27060*/  MOV R4, 0x27090 ;  /* 0x0002709000047802 */ /* 0x000fc80000000f00 */
[----:B------:R-:W-:Y:S02]  /*27070*/  MOV R0, R5 ;  /* 0x0000000500007202 */ /* 0x000fe40000000f00 */
[----:B------:R-:W-:Y:S05]  /*27080*/  CALL.REL.NOINC `($__internal_12_$__cuda_sm70_shflsync_bfly_p) ;  /* 0x000018c000007944 */ /* 0x000fea0003c00000 */
[----:B------:R-:W-:Y:S02]  /*27090*/  FADD.FTZ R5, R5, R0 ;  /* 0x0000000005057221 */ /* 0x000fe40000010000 */
[----:B------:R1:W5:Y:S01]  /*270a0*/  LDL R0, [R1+0x14] ;  /* 0x0000140001007983 */ /* 0x0003620000100800 */
[----:B------:R-:W-:Y:S02]  /*270b0*/  MOV R8, 0x2 ;  /* 0x0000000200087802 */ /* 0x000fe40000000f00 */
        /* <DEDUP_REMOVED lines=19> */
[----:B------:R-:W-:Y:S01]  /*271f0*/  MOV R9, R0 ;  /* 0x0000000000097202 */ /* 0x000fe20000000f00 */
[----:B------:R-:W-:Y:S05]  /*27200*/  BRA `(.L_x_1066) ;  /* 0xffffac3000007947 */ /* 0x000fea000383ffff */
.L_x_987:
[----:B--234-:R-:W-:Y:S01]  /*27210*/  IMAD.MOV.U32 R11, RZ, RZ, R6 ;  /* 0x000000ffff0b7224 */ /* 0x01cfe200078e0006 */
[----:B------:R-:W-:Y:S01]  /*27220*/  MOV R10, RZ ;  /* 0x000000ff000a7202 */ /* 0x000fe20000000f00 */
[----:B------:R-:W-:Y:S01]  /*27230*/  IMAD.MOV.U32 R3, RZ, RZ, 0x181f ;  /* 0x0000181fff037424 */ /* 0x000fe200078e00ff */
[----:B------:R-:W-:Y:S02]  /*27240*/  MOV R2, 0x27260 ;  /* 0x0002726000027802 */ /* 0x000fe40000000f00 */
[----:B-1----:R-:W-:Y:S05]  /*27250*/  CALL.REL.NOINC `($__internal_13_$__cuda_sm70_shflsync_idx_p) ;  /* 0x0000174000007944 */ /* 0x002fea0003c00000 */
[----:B------:R-:W-:Y:S01]  /*27260*/  MOV R8, R10 ;  /* 0x0000000a00087202 */ /* 0x000fe20000000f00 */
[----:B------:R-:W-:Y:S05]  /*27270*/  BRA `(.L_x_1067) ;  /* 0xffffc46000007947 */ /* 0x000fea000383ffff */
.L_x_988:
[----:B------:R-:W-:Y:S01]  /*27280*/  IMAD.MOV.U32 R11, RZ, RZ, R7 ;  /* 0x000000ffff0b7224 */ /* 0x000fe200078e0007 */
[----:B------:R-:W-:Y:S01]  /*27290*/  MOV R10, RZ ;  /* 0x000000ff000a7202 */ /* 0x000fe20000000f00 */
[----:B------:R-:W-:Y:S01]  /*272a0*/  IMAD.MOV.U32 R3, RZ, RZ, 0x181f ;  /* 0x0000181fff037424 */ /* 0x000fe200078e00ff */
[----:B------:R-:W-:Y:S02]  /*272b0*/  MOV R2, 0x272d0 ;  /* 0x000272d000027802 */ /* 0x000fe40000000f00 */
[----:B-123--:R-:W-:Y:S05]  /*272c0*/  CALL.REL.NOINC `($__internal_13_$__cuda_sm70_shflsync_idx_p) ;  /* 0x000016d000007944 */ /* 0x00efea0003c00000 */
[----:B------:R-:W-:Y:S01]  /*272d0*/  MOV R2, R10 ;  /* 0x0000000a00027202 */ /* 0x000fe20000000f00 */
[----:B------:R-:W-:Y:S05]  /*272e0*/  BRA `(.L_x_1068) ;  /* 0xffffc41000007947 */ /* 0x000fea000383ffff */
.L_x_989:
[----:B------:R-:W-:Y:S01]  /*272f0*/  IMAD.MOV.U32 R11, RZ, RZ, R6 ;  /* 0x000000ffff0b7224 */ /* 0x000fe200078e0006 */
[----:B------:R-:W-:Y:S01]  /*27300*/  MOV R10, 0x1 ;  /* 0x00000001000a7802 */ /* 0x000fe20000000f00 */
[----:B--2---:R-:W-:Y:S01]  /*27310*/  IMAD.MOV.U32 R3, RZ, RZ, 0x181f ;  /* 0x0000181fff037424 */ /* 0x004fe200078e00ff */
[----:B------:R-:W-:-:S02]  /*27320*/  MOV R2, 0x27340 ;  /* 0x0002734000027802 */ /* 0x000fc40000000f00 */
[----:B-1--4-:R-:W-:Y:S05]  /*27330*/  CALL.REL.NOINC `($__internal_13_$__cuda_sm70_shflsync_idx_p) ;  /* 0x0000166000007944 */ /* 0x012fea0003c00000 */
        /* <DEDUP_REMOVED lines=8> */
.L_x_990:
[----:B------:R-:W-:Y:S01]  /*273c0*/  IMAD.MOV.U32 R11, RZ, RZ, R6 ;  /* 0x000000ffff0b7224 */ /* 0x000fe200078e0006 */
[----:B------:R-:W-:Y:S01]  /*273d0*/  MOV R10, 0x2 ;  /* 0x00000002000a7802 */ /* 0x000fe20000000f00 */
[----:B--2---:R-:W-:Y:S01]  /*273e0*/  IMAD.MOV.U32 R3, RZ, RZ, 0x181f ;  /* 0x0000181fff037424 */ /* 0x004fe200078e00ff */
[----:B------:R-:W-:Y:S02]  /*273f0*/  MOV R2, 0x27410 ;  /* 0x0002741000027802 */ /* 0x000fe40000000f00 */
[----:B-1-34-:R-:W-:Y:S05]  /*27400*/  CALL.REL.NOINC `($__internal_13_$__cuda_sm70_shflsync_idx_p) ;  /* 0x0000159000007944 */ /* 0x01afea0003c00000 */
[----:B------:R-:W-:Y:S01]  /*27410*/  MOV R8, R10 ;  /* 0x0000000a00087202 */ /* 0x000fe20000000f00 */
[----:B------:R-:W-:Y:S05]  /*27420*/  BRA `(.L_x_1070) ;  /* 0xffffc3c000007947 */ /* 0x000fea000383ffff */
.L_x_991:
[----:B------:R-:W-:Y:S01]  /*27430*/  IMAD.MOV.U32 R11, RZ, RZ, R7 ;  /* 0x000000ffff0b7224 */ /* 0x000fe200078e0007 */
[----:B------:R-:W-:Y:S01]  /*27440*/  MOV R10, 0x2 ;  /* 0x00000002000a7802 */ /* 0x000fe20000000f00 */
[----:B--2---:R-:W-:Y:S01]  /*27450*/  IMAD.MOV.U32 R3, RZ, RZ, 0x181f ;  /* 0x0000181fff037424 */ /* 0x004fe200078e00ff */
[----:B------:R-:W-:Y:S02]  /*27460*/  MOV R2, 0x27480 ;  /* 0x0002748000027802 */ /* 0x000fe40000000f00 */
[----:B-1-34-:R-:W-:Y:S05]  /*27470*/  CALL.REL.NOINC `($__internal_13_$__cuda_sm70_shflsync_idx_p) ;  /* 0x0000152000007944 */ /* 0x01afea0003c00000 */
[----:B------:R-:W-:Y:S01]  /*27480*/  MOV R2, R10 ;  /* 0x0000000a00027202 */ /* 0x000fe20000000f00 */
[----:B------:R-:W-:Y:S05]  /*27490*/  BRA `(.L_x_1071) ;  /* 0xffffc37000007947 */ /* 0x000fea000383ffff */
.L_x_992:
[----:B------:R-:W-:Y:S01]  /*274a0*/  IMAD.MOV.U32 R11, RZ, RZ, R6 ;  /* 0x000000ffff0b7224 */ /* 0x000fe200078e0006 */
[----:B------:R-:W-:Y:S01]  /*274b0*/  MOV R10, 0x3 ;  /* 0x00000003000a7802 */ /* 0x000fe20000000f00 */
[----:B---3--:R-:W-:Y:S01]  /*274c0*/  IMAD.MOV.U32 R3, RZ, RZ, 0x181f ;  /* 0x0000181fff037424 */ /* 0x008fe200078e00ff */
[----:B------:R-:W-:-:S02]  /*274d0*/  MOV R2, 0x274f0 ;  /* 0x000274f000027802 */ /* 0x000fc40000000f00 */
[----:B-12---:R-:W-:Y:S05]  /*274e0*/  CALL.REL.NOINC `($__internal_13_$__cuda_sm70_shflsync_idx_p) ;  /* 0x000014b000007944 */ /* 0x006fea0003c00000 */
        /* <DEDUP_REMOVED lines=8> */
.L_x_993:
[----:B------:R-:W-:Y:S01]  /*27570*/  IMAD.MOV.U32 R11, RZ, RZ, R6 ;  /* 0x000000ffff0b7224 */ /* 0x000fe200078e0006 */
[----:B------:R-:W-:Y:S01]  /*27580*/  MOV R10, 0x4 ;  /* 0x00000004000a7802 */ /* 0x000fe20000000f00 */
[----:B-1----:R-:W-:Y:S01]  /*27590*/  IMAD.MOV.U32 R3, RZ, RZ, 0x181f ;  /* 0x0000181fff037424 */ /* 0x002fe200078e00ff */
[----:B------:R-:W-:Y:S02]  /*275a0*/  MOV R2, 0x275c0 ;  /* 0x000275c000027802 */ /* 0x000fe40000000f00 */
[----:B----4-:R-:W-:Y:S05]  /*275b0*/  CALL.REL.NOINC `($__internal_13_$__cuda_sm70_shflsync_idx_p) ;  /* 0x000013e000007944 */ /* 0x010fea0003c00000 */
[----:B------:R-:W-:Y:S01]  /*275c0*/  MOV R8, R10 ;  /* 0x0000000a00087202 */ /* 0x000fe20000000f00 */
[----:B------:R-:W-:Y:S05]  /*275d0*/  BRA `(.L_x_1073) ;  /* 0xffffc32000007947 */ /* 0x000fea000383ffff */
.L_x_994:
[----:B------:R-:W-:Y:S01]  /*275e0*/  IMAD.MOV.U32 R11, RZ, RZ, R7 ;  /* 0x000000ffff0b7224 */ /* 0x000fe200078e0007 */
[----:B------:R-:W-:Y:S01]  /*275f0*/  MOV R10, 0x4 ;  /* 0x00000004000a7802 */ /* 0x000fe20000000f00 */
[----:B-1----:R-:W-:Y:S01]  /*27600*/  IMAD.MOV.U32 R3, RZ, RZ, 0x181f ;  /* 0x0000181fff037424 */ /* 0x002fe200078e00ff */
[----:B------:R-:W-:Y:S02]  /*27610*/  MOV R2, 0x27630 ;  /* 0x0002763000027802 */ /* 0x000fe40000000f00 */
[----:B--234-:R-:W-:Y:S05]  /*27620*/  CALL.REL.NOINC `($__internal_13_$__cuda_sm70_shflsync_idx_p) ;  /* 0x0000137000007944 */ /* 0x01cfea0003c00000 */
[----:B------:R-:W-:Y:S01]  /*27630*/  MOV R2, R10 ;  /* 0x0000000a00027202 */ /* 0x000fe20000000f00 */
[----:B------:R-:W-:Y:S05]  /*27640*/  BRA `(.L_x_1074) ;  /* 0xffffc2d000007947 */ /* 0x000fea000383ffff */
.L_x_995:
        /* <DEDUP_REMOVED lines=13> */
.L_x_996:
[----:B------:R-:W-:Y:S01]  /*27720*/  IMAD.MOV.U32 R11, RZ, RZ, R6 ;  /* 0x000000ffff0b7224 */ /* 0x000fe200078e0006 */
[----:B------:R-:W-:Y:S01]  /*27730*/  MOV R10, 0x6 ;  /* 0x00000006000a7802 */ /* 0x000fe20000000f00 */
[----:B-1----:R-:W-:Y:S01]  /*27740*/  IMAD.MOV.U32 R3, RZ, RZ, 0x181f ;  /* 0x0000181fff037424 */ /* 0x002fe200078e00ff */
[----:B------:R-:W-:Y:S02]  /*27750*/  MOV R2, 0x27770 ;  /* 0x0002777000027802 */ /* 0x000fe40000000f00 */
[----:B---34-:R-:W-:Y:S05]  /*27760*/  CALL.REL.NOINC `($__internal_13_$__cuda_sm70_shflsync_idx_p) ;  /* 0x0000123000007944 */ /* 0x018fea0003c00000 */
[----:B------:R-:W-:Y:S01]  /*27770*/  MOV R8, R10 ;  /* 0x0000000a00087202 */ /* 0x000fe20000000f00 */
[----:B------:R-:W-:Y:S05]  /*27780*/  BRA `(.L_x_1076) ;  /* 0xffffc28000007947 */ /* 0x000fea000383ffff */
.L_x_997:
[----:B------:R-:W-:Y:S01]  /*27790*/  IMAD.MOV.U32 R11, RZ, RZ, R7 ;  /* 0x000000ffff0b7224 */ /* 0x000fe200078e0007 */
[----:B------:R-:W-:Y:S01]  /*277a0*/  MOV R10, 0x6 ;  /* 0x00000006000a7802 */ /* 0x000fe20000000f00 */
[----:B-1----:R-:W-:Y:S01]  /*277b0*/  IMAD.MOV.U32 R3, RZ, RZ, 0x181f ;  /* 0x0000181fff037424 */ /* 0x002fe200078e00ff */
[----:B------:R-:W-:Y:S02]  /*277c0*/  MOV R2, 0x277e0 ;  /* 0x000277e000027802 */ /* 0x000fe40000000f00 */
[----:B--234-:R-:W-:Y:S05]  /*277d0*/  CALL.REL.NOINC `($__internal_13_$__cuda_sm70_shflsync_idx_p) ;  /* 0x000011c000007944 */ /* 0x01cfea0003c00000 */
[----:B------:R-:W-:Y:S01]  /*277e0*/  MOV R2, R10 ;  /* 0x0000000a00027202 */ /* 0x000fe20000000f00 */
[----:B------:R-:W-:Y:S05]  /*277f0*/  BRA `(.L_x_1077) ;  /* 0xffffc23000007947 */ /* 0x000fea000383ffff */
.L_x_998:
[----:B------:R-:W-:Y:S01]  /*27800*/  IMAD.MOV.U32 R11, RZ, RZ, R6 ;  /* 0x000000ffff0b7224 */ /* 0x000fe200078e0006 */
[----:B------:R-:W-:Y:S01]  /*27810*/  MOV R10, 0x7 ;  /* 0x00000007000a7802 */ /* 0x000fe20000000f00 */
[----:B--2---:R-:W-:Y:S01]  /*27820*/  IMAD.MOV.U32 R3, RZ, RZ, 0x181f ;  /* 0x0000181fff037424 */ /* 0x004fe200078e00ff */
[----:B------:R-:W-:-:S02]  /*27830*/  MOV R2, 0x27850 ;  /* 0x0002785000027802 */ /* 0x000fc40000000f00 */
[----:B-1-34-:R-:W-:Y:S05]  /*27840*/  CALL.REL.NOINC `($__internal_13_$__cuda_sm70_shflsync_idx_p) ;  /* 0x0000115000007944 */ /* 0x01afea0003c00000 */
        /* <DEDUP_REMOVED lines=8> */
.L_x_1000:
[----:B------:R-:W-:Y:S01]  /*278d0*/  IMAD.MOV.U32 R11, RZ, RZ, R13 ;  /* 0x000000ffff0b7224 */ /* 0x000fe200078e000d */
[----:B------:R-:W-:Y:S01]  /*278e0*/  MOV R10, RZ ;  /* 0x000000ff000a7202 */ /* 0x000fe20000000f00 */
[----:B------:R-:W-:Y:S01]  /*278f0*/  IMAD.MOV.U32 R3, RZ, RZ, 0x1c1f ;  /* 0x00001c1fff037424 */ /* 0x000fe200078e00ff */
[----:B------:R-:W-:Y:S02]  /*27900*/  MOV R2, 0x27920 ;  /* 0x0002792000027802 */ /* 0x000fe40000000f00 */
[----:B------:R-:W-:Y:S05]  /*27910*/  CALL.REL.NOINC `($__internal_13_$__cuda_sm70_shflsync_idx_p) ;  /* 0x0000108000007944 */ /* 0x000fea0003c00000 */
[----:B------:R-:W-:Y:S01]  /*27920*/  MOV R12, R10 ;  /* 0x0000000a000c7202 */ /* 0x000fe20000000f00 */
[----:B------:R-:W-:Y:S05]  /*27930*/  BRA `(.L_x_1079) ;  /* 0xffffc40000007947 */ /* 0x000fea000383ffff */
.L_x_1001:
[----:B------:R-:W-:Y:S01]  /*27940*/  IMAD.MOV.U32 R11, RZ, RZ, R19 ;  /* 0x000000ffff0b7224 */ /* 0x000fe200078e0013 */
[----:B------:R-:W-:Y:S01]  /*27950*/  MOV R10, RZ ;  /* 0x000000ff000a7202 */ /* 0x000fe20000000f00 */
[----:B------:R-:W-:Y:S01]  /*27960*/  IMAD.MOV.U32 R3, RZ, RZ, 0x1c1f ;  /* 0x00001c1fff037424 */ /* 0x000fe200078e00ff */
[----:B------:R-:W-:Y:S02]  /*27970*/  MOV R2, 0x27990 ;  /* 0x0002799000027802 */ /* 0x000fe40000000f00 */
[----:B-12---:R-:W-:Y:S05]  /*27980*/  CALL.REL.NOINC `($__internal_13_$__cuda_sm70_shflsync_idx_p) ;  /* 0x0000101000007944 */ /* 0x006fea0003c00000 */
[----:B------:R-:W-:Y:S01]  /*27990*/  MOV R2, R10 ;  /* 0x0000000a00027202 */ /* 0x000fe20000000f00 */
[----:B------:R-:W-:Y:S05]  /*279a0*/  BRA `(.L_x_1080) ;  /* 0xffffc3b000007947 */ /* 0x000fea000383ffff */
.L_x_1004:
[----:B----4-:R-:W-:Y:S01]  /*279b0*/  IMAD.MOV.U32 R11, RZ, RZ, R13 ;  /* 0x000000ffff0b7224 */ /* 0x010fe200078e000d */
[----:B------:R-:W-:Y:S01]  /*279c0*/  MOV R10, 0x1 ;  /* 0x00000001000a7802 */ /* 0x000fe20000000f00 */
[----:B------:R-:W-:Y:S01]  /*279d0*/  IMAD.MOV.U32 R3, RZ, RZ, 0x1c1f ;  /* 0x00001c1fff037424 */ /* 0x000fe200078e00ff */
[----:B------:R-:W-:-:S02]  /*279e0*/  MOV R2, 0x27a00 ;  /* 0x00027a0000027802 */ /* 0x000fc40000000f00 */
[----:B-123--:R-:W-:Y:S05]  /*279f0*/  CALL.REL.NOINC `($__internal_13_$__cuda_sm70_shflsync_idx_p) ;  /* 0x00000fa000007944 */ /* 0x00efea0003c00000 */
        /* <DEDUP_REMOVED lines=8> */
.L_x_1007:
[----:B----4-:R-:W-:Y:S01]  /*27a80*/  IMAD.MOV.U32 R11, RZ, RZ, R13 ;  /* 0x000000ffff0b7224 */ /* 0x010fe200078e000d */
[----:B------:R-:W-:Y:S01]  /*27a90*/  MOV R10, 0x2 ;  /* 0x00000002000a7802 */ /* 0x000fe20000000f00 */
[----:B------:R-:W-:Y:S01]  /*27aa0*/  IMAD.MOV.U32 R3, RZ, RZ, 0x1c1f ;  /* 0x00001c1fff037424 */ /* 0x000fe200078e00ff */
[----:B------:R-:W-:Y:S02]  /*27ab0*/  MOV R2, 0x27ad0 ;  /* 0x00027ad000027802 */ /* 0x000fe40000000f00 */
[----:B-123--:R-:W-:Y:S05]  /*27ac0*/  CALL.REL.NOINC `($__internal_13_$__cuda_sm70_shflsync_idx_p) ;  /* 0x00000ed000007944 */ /* 0x00efea0003c00000 */
[----:B------:R-:W-:Y:S01]  /*27ad0*/  MOV R12, R10 ;  /* 0x0000000a000c7202 */ /* 0x000fe20000000f00 */
[----:B------:R-:W-:Y:S05]  /*27ae0*/  BRA `(.L_x_1082) ;  /* 0xffffc83000007947 */ /* 0x000fea000383ffff */
.L_x_1008:
[----:B----4-:R-:W-:Y:S01]  /*27af0*/  IMAD.MOV.U32 R11, RZ, RZ, R19 ;  /* 0x000000ffff0b7224 */ /* 0x010fe200078e0013 */
[----:B------:R-:W-:Y:S01]  /*27b00*/  MOV R10, 0x2 ;  /* 0x00000002000a7802 */ /* 0x000fe20000000f00 */
[----:B------:R-:W-:Y:S01]  /*27b10*/  IMAD.MOV.U32 R3, RZ, RZ, 0x1c1f ;  /* 0x00001c1fff037424 */ /* 0x000fe200078e00ff */
[----:B------:R-:W-:Y:S02]  /*27b20*/  MOV R2, 0x27b40 ;  /* 0x00027b4000027802 */ /* 0x000fe40000000f00 */
[----:B-123--:R-:W-:Y:S05]  /*27b30*/  CALL.REL.NOINC `($__internal_13_$__cuda_sm70_shflsync_idx_p) ;  /* 0x00000e6000007944 */ /* 0x00efea0003c00000 */
[----:B------:R-:W-:Y:S01]  /*27b40*/  MOV R2, R10 ;  /* 0x0000000a00027202 */ /* 0x000fe20000000f00 */
[----:B------:R-:W-:Y:S05]  /*27b50*/  BRA `(.L_x_1083) ;  /* 0xffffc7e000007947 */ /* 0x000fea000383ffff */
.L_x_1011:
[----:B--2---:R-:W-:Y:S01]  /*27b60*/  IMAD.MOV.U32 R11, RZ, RZ, R13 ;  /* 0x000000ffff0b7224 */ /* 0x004fe200078e000d */
[----:B------:R-:W-:Y:S01]  /*27b70*/  MOV R10, 0x3 ;  /* 0x00000003000a7802 */ /* 0x000fe20000000f00 */
[----:B------:R-:W-:Y:S01]  /*27b80*/  IMAD.MOV.U32 R3, RZ, RZ, 0x1c1f ;  /* 0x00001c1fff037424 */ /* 0x000fe200078e00ff */
[----:B-1----:R-:W-:-:S02]  /*27b90*/  MOV R2, 0x27bb0 ;  /* 0x00027bb000027802 */ /* 0x002fc40000000f00 */
[----:B---34-:R-:W-:Y:S05]  /*27ba0*/  CALL.REL.NOINC `($__internal_13_$__cuda_sm70_shflsync_idx_p) ;  /* 0x00000df000007944 */ /* 0x018fea0003c00000 */
        /* <DEDUP_REMOVED lines=8> */
.L_x_1015:
[----:B------:R-:W-:Y:S01]  /*27c30*/  IMAD.MOV.U32 R11, RZ, RZ, R6 ;  /* 0x000000ffff0b7224 */ /* 0x000fe200078e0006 */
[----:B------:R-:W-:Y:S01]  /*27c40*/  MOV R10, RZ ;  /* 0x000000ff000a7202 */ /* 0x000fe20000000f00 */
[----:B------:R-:W-:Y:S01]  /*27c50*/  IMAD.MOV.U32 R3, RZ, RZ, 0x181f ;  /* 0x0000181fff037424 */ /* 0x000fe200078e00ff */
[----:B------:R-:W-:Y:S02]  /*27c60*/  MOV R2, 0x27c80 ;  /* 0x00027c8000027802 */ /* 0x000fe40000000f00 */
[----:B------:R-:W-:Y:S05]  /*27c70*/  CALL.REL.NOINC `($__internal_13_$__cuda_sm70_shflsync_idx_p) ;  /* 0x00000d2000007944 */ /* 0x000fea0003c00000 */
[----:B------:R-:W-:Y:S01]  /*27c80*/  MOV R8, R10 ;  /* 0x0000000a00087202 */ /* 0x000fe20000000f00 */
[----:B------:R-:W-:Y:S05]  /*27c90*/  BRA `(.L_x_1085) ;  /* 0xffffd2f000007947 */ /* 0x000fea000383ffff */
.L_x_1016:
[----:B------:R-:W-:Y:S01]  /*27ca0*/  IMAD.MOV.U32 R11, RZ, RZ, R7 ;  /* 0x000000ffff0b7224 */ /* 0x000fe200078e0007 */
[----:B------:R-:W-:Y:S01]  /*27cb0*/  MOV R10, RZ ;  /* 0x000000ff000a7202 */ /* 0x000fe20000000f00 */
[----:B------:R-:W-:Y:S01]  /*27cc0*/  IMAD.MOV.U32 R3, RZ, RZ, 0x181f ;  /* 0x0000181fff037424 */ /* 0x000fe200078e00ff */
[----:B------:R-:W-:Y:S02]  /*27cd0*/  MOV R2, 0x27cf0 ;  /* 0x00027cf000027802 */ /* 0x000fe40000000f00 */
[----:B-12---:R-:W-:Y:S05]  /*27ce0*/  CALL.REL.NOINC `($__internal_13_$__cuda_sm70_shflsync_idx_p) ;  /* 0x00000cb000007944 */ /* 0x006fea0003c00000 */
[----:B------:R-:W-:Y:S01]  /*27cf0*/  MOV R2, R10 ;  /* 0x0000000a00027202 */ /* 0x000fe20000000f00 */
[----:B------:R-:W-:Y:S05]  /*27d00*/  BRA `(.L_x_1086) ;  /* 0xffffd2a000007947 */ /* 0x000fea000383ffff */
.L_x_1017:
[----:B------:R-:W-:Y:S01]  /*27d10*/  IMAD.MOV.U32 R11, RZ, RZ, R6 ;  /* 0x000000ffff0b7224 */ /* 0x000fe200078e0006 */
[----:B------:R-:W-:Y:S01]  /*27d20*/  MOV R10, 0x1 ;  /* 0x00000001000a7802 */ /* 0x000fe20000000f00 */
[----:B--2---:R-:W-:Y:S01]  /*27d30*/  IMAD.MOV.U32 R3, RZ, RZ, 0x181f ;  /* 0x0000181fff037424 */ /* 0x004fe200078e00ff */
[----:B------:R-:W-:-:S02]  /*27d40*/  MOV R2, 0x27d60 ;  /* 0x00027d6000027802 */ /* 0x000fc40000000f00 */
[----:B-1-3--:R-:W-:Y:S05]  /*27d50*/  CALL.REL.NOINC `($__internal_13_$__cuda_sm70_shflsync_idx_p) ;  /* 0x00000c4000007944 */ /* 0x00afea0003c00000 */
        /* <DEDUP_REMOVED lines=8> */
.L_x_1018:
[----:B------:R-:W-:Y:S01]  /*27de0*/  IMAD.MOV.U32 R11, RZ, RZ, R6 ;  /* 0x000000ffff0b7224 */ /* 0x000fe200078e0006 */
[----:B------:R-:W-:Y:S01]  /*27df0*/  MOV R10, 0x2 ;  /* 0x00000002000a7802 */ /* 0x000fe20000000f00 */
[----:B-1----:R-:W-:Y:S01]  /*27e00*/  IMAD.MOV.U32 R3, RZ, RZ, 0x181f ;  /* 0x0000181fff037424 */ /* 0x002fe200078e00ff */
[----:B------:R-:W-:Y:S02]  /*27e10*/  MOV R2, 0x27e30 ;  /* 0x00027e3000027802 */ /* 0x000fe40000000f00 */
[----:B---34-:R-:W-:Y:S05]  /*27e20*/  CALL.REL.NOINC `($__internal_13_$__cuda_sm70_shflsync_idx_p) ;  /* 0x00000b7000007944 */ /* 0x018fea0003c00000 */
[----:B------:R-:W-:Y:S01]  /*27e30*/  MOV R8, R10 ;  /* 0x0000000a00087202 */ /* 0x000fe20000000f00 */
[----:B------:R-:W-:Y:S05]  /*27e40*/  BRA `(.L_x_1088) ;  /* 0xffffd25000007947 */ /* 0x000fea000383ffff */
.L_x_1019:
[----:B------:R-:W-:Y:S01]  /*27e50*/  IMAD.MOV.U32 R11, RZ, RZ, R7 ;  /* 0x000000ffff0b7224 */ /* 0x000fe200078e0007 */
[----:B------:R-:W-:Y:S01]  /*27e60*/  MOV R10, 0x2 ;  /* 0x00000002000a7802 */ /* 0x000fe20000000f00 */
[----:B-1----:R-:W-:Y:S01]  /*27e70*/  IMAD.MOV.U32 R3, RZ, RZ, 0x181f ;  /* 0x0000181fff037424 */ /* 0x002fe200078e00ff */
[----:B------:R-:W-:Y:S02]  /*27e80*/  MOV R2, 0x27ea0 ;  /* 0x00027ea000027802 */ /* 0x000fe40000000f00 */
[----:B--234-:R-:W-:Y:S05]  /*27e90*/  CALL.REL.NOINC `($__internal_13_$__cuda_sm70_shflsync_idx_p) ;  /* 0x00000b0000007944 */ /* 0x01cfea0003c00000 */
[----:B------:R-:W-:Y:S01]  /*27ea0*/  MOV R2, R10 ;  /* 0x0000000a00027202 */ /* 0x000fe20000000f00 */
[----:B------:R-:W-:Y:S05]  /*27eb0*/  BRA `(.L_x_1089) ;  /* 0xffffd20000007947 */ /* 0x000fea000383ffff */
.L_x_1020:
        /* <DEDUP_REMOVED lines=13> */
.L_x_1021:
[----:B------:R-:W-:Y:S01]  /*27f90*/  IMAD.MOV.U32 R11, RZ, RZ, R6 ;  /* 0x000000ffff0b7224 */ /* 0x000fe200078e0006 */
[----:B------:R-:W-:Y:S01]  /*27fa0*/  MOV R10, 0x4 ;  /* 0x00000004000a7802 */ /* 0x000fe20000000f00 */
[----:B--2---:R-:W-:Y:S01]  /*27fb0*/  IMAD.MOV.U32 R3, RZ, RZ, 0x181f ;  /* 0x0000181fff037424 */ /* 0x004fe200078e00ff */
[----:B------:R-:W-:Y:S02]  /*27fc0*/  MOV R2, 0x27fe0 ;  /* 0x00027fe000027802 */ /* 0x000fe40000000f00 */
[----:B-1-34-:R-:W-:Y:S05]  /*27fd0*/  CALL.REL.NOINC `($__internal_13_$__cuda_sm70_shflsync_idx_p) ;  /* 0x000009c000007944 */ /* 0x01afea0003c00000 */
[----:B------:R-:W-:Y:S01]  /*27fe0*/  MOV R8, R10 ;  /* 0x0000000a00087202 */ /* 0x000fe20000000f00 */
[----:B------:R-:W-:Y:S05]  /*27ff0*/  BRA `(.L_x_1091) ;  /* 0xffffd1b000007947 */ /* 0x000fea000383ffff */
.L_x_1022:
[----:B------:R-:W-:Y:S01]  /*28000*/  IMAD.MOV.U32 R11, RZ, RZ, R7 ;  /* 0x000000ffff0b7224 */ /* 0x000fe200078e0007 */
[----:B------:R-:W-:Y:S01]  /*28010*/  MOV R10, 0x4 ;  /* 0x00000004000a7802 */ /* 0x000fe20000000f00 */
[----:B--2---:R-:W-:Y:S01]  /*28020*/  IMAD.MOV.U32 R3, RZ, RZ, 0x181f ;  /* 0x0000181fff037424 */ /* 0x004fe200078e00ff */
[----:B------:R-:W-:Y:S02]  /*28030*/  MOV R2, 0x28050 ;  /* 0x0002805000027802 */ /* 0x000fe40000000f00 */
[----:B-1-34-:R-:W-:Y:S05]  /*28040*/  CALL.REL.NOINC `($__internal_13_$__cuda_sm70_shflsync_idx_p) ;  /* 0x0000095000007944 */ /* 0x01afea0003c00000 */
[----:B------:R-:W-:Y:S01]  /*28050*/  MOV R2, R10 ;  /* 0x0000000a00027202 */ /* 0x000fe20000000f00 */
[----:B------:R-:W-:Y:S05]  /*28060*/  BRA `(.L_x_1092) ;  /* 0xffffd16000007947 */ /* 0x000fea000383ffff */
.L_x_1023:
[----:B------:R-:W-:Y:S01]  /*28070*/  IMAD.MOV.U32 R11, RZ, RZ, R6 ;  /* 0x000000ffff0b7224 */ /* 0x000fe200078e0006 */
[----:B------:R-:W-:Y:S01]  /*28080*/  MOV R10, 0x5 ;  /* 0x00000005000a7802 */ /* 0x000fe20000000f00 */
[----:B-1----:R-:W-:Y:S01]  /*28090*/  IMAD.MOV.U32 R3, RZ, RZ, 0x181f ;  /* 0x0000181fff037424 */ /* 0x002fe200078e00ff */
[----:B------:R-:W-:-:S02]  /*280a0*/  MOV R2, 0x280c0 ;  /* 0x000280c000027802 */ /* 0x000fc40000000f00 */
[----:B--234-:R-:W-:Y:S05]  /*280b0*/  CALL.REL.NOINC `($__internal_13_$__cuda_sm70_shflsync_idx_p) ;  /* 0x000008e000007944 */ /* 0x01cfea0003c00000 */
        /* <DEDUP_REMOVED lines=8> */
.L_x_1024:
[----:B------:R-:W-:Y:S01]  /*28140*/  IMAD.MOV.U32 R11, RZ, RZ, R6 ;  /* 0x000000ffff0b7224 */ /* 0x000fe200078e0006 */
[----:B------:R-:W-:Y:S01]  /*28150*/  MOV R10, 0x6 ;  /* 0x00000006000a7802 */ /* 0x000fe20000000f00 */
[----:B--2---:R-:W-:Y:S01]  /*28160*/  IMAD.MOV.U32 R3, RZ, RZ, 0x181f ;  /* 0x0000181fff037424 */ /* 0x004fe200078e00ff */
[----:B------:R-:W-:Y:S02]  /*28170*/  MOV R2, 0x28190 ;  /* 0x0002819000027802 */ /* 0x000fe40000000f00 */
[----:B-1--4-:R-:W-:Y:S05]  /*28180*/  CALL.REL.NOINC `($__internal_13_$__cuda_sm70_shflsync_idx_p) ;  /* 0x0000081000007944 */ /* 0x012fea0003c00000 */
[----:B------:R-:W-:Y:S01]  /*28190*/  MOV R8, R10 ;  /* 0x0000000a00087202 */ /* 0x000fe20000000f00 */
[----:B------:R-:W-:Y:S05]  /*281a0*/  BRA `(.L_x_1094) ;  /* 0xffffd11000007947 */ /* 0x000fea000383ffff */
.L_x_1025:
[----:B------:R-:W-:Y:S01]  /*281b0*/  IMAD.MOV.U32 R11, RZ, RZ, R7 ;  /* 0x000000ffff0b7224 */ /* 0x000fe200078e0007 */
[----:B------:R-:W-:Y:S01]  /*281c0*/  MOV R10, 0x6 ;  /* 0x00000006000a7802 */ /* 0x000fe20000000f00 */
[----:B--2---:R-:W-:Y:S01]  /*281d0*/  IMAD.MOV.U32 R3, RZ, RZ, 0x181f ;  /* 0x0000181fff037424 */ /* 0x004fe200078e00ff */
[----:B------:R-:W-:Y:S02]  /*281e0*/  MOV R2, 0x28200 ;  /* 0x0002820000027802 */ /* 0x000fe40000000f00 */
[----:B-1-34-:R-:W-:Y:S05]  /*281f0*/  CALL.REL.NOINC `($__internal_13_$__cuda_sm70_shflsync_idx_p) ;  /* 0x000007a000007944 */ /* 0x01afea0003c00000 */
[----:B------:R-:W-:Y:S01]  /*28200*/  MOV R2, R10 ;  /* 0x0000000a00027202 */ /* 0x000fe20000000f00 */
[----:B------:R-:W-:Y:S05]  /*28210*/  BRA `(.L_x_1095) ;  /* 0xffffd0c000007947 */ /* 0x000fea000383ffff */
.L_x_1026:
[----:B------:R-:W-:Y:S01]  /*28220*/  IMAD.MOV.U32 R11, RZ, RZ, R6 ;  /* 0x000000ffff0b7224 */ /* 0x000fe200078e0006 */
[----:B------:R-:W-:Y:S01]  /*28230*/  MOV R10, 0x7 ;  /* 0x00000007000a7802 */ /* 0x000fe20000000f00 */
[----:B-1----:R-:W-:Y:S01]  /*28240*/  IMAD.MOV.U32 R3, RZ, RZ, 0x181f ;  /* 0x0000181fff037424 */ /* 0x002fe200078e00ff */
[----:B------:R-:W-:-:S02]  /*28250*/  MOV R2, 0x28270 ;  /* 0x0002827000027802 */ /* 0x000fc40000000f00 */
[----:B--2-4-:R-:W-:Y:S05]  /*28260*/  CALL.REL.NOINC `($__internal_13_$__cuda_sm70_shflsync_idx_p) ;  /* 0x0000073000007944 */ /* 0x014fea0003c00000 */
        /* <DEDUP_REMOVED lines=8> */
.L_x_1028:
[----:B------:R-:W-:Y:S01]  /*282f0*/  IMAD.MOV.U32 R11, RZ, RZ, R45 ;  /* 0x000000ffff0b7224 */ /* 0x000fe200078e002d */
[----:B------:R-:W-:Y:S01]  /*28300*/  MOV R10, RZ ;  /* 0x000000ff000a7202 */ /* 0x000fe20000000f00 */
[----:B----4-:R-:W-:Y:S01]  /*28310*/  IMAD.MOV.U32 R3, RZ, RZ, 0x1f ;  /* 0x0000001fff037424 */ /* 0x010fe200078e00ff */
[----:B------:R-:W-:Y:S02]  /*28320*/  MOV R2, 0x28340 ;  /* 0x0002834000027802 */ /* 0x000fe40000000f00 */
[----:B------:R-:W-:Y:S05]  /*28330*/  CALL.REL.NOINC `($__internal_13_$__cuda_sm70_shflsync_idx_p) ;  /* 0x0000066000007944 */ /* 0x000fea0003c00000 */
[----:B------:R-:W-:Y:S01]  /*28340*/  MOV R9, R10 ;  /* 0x0000000a00097202 */ /* 0x000fe20000000f00 */
[----:B------:R-:W-:Y:S05]  /*28350*/  BRA `(.L_x_1097) ;  /* 0xffffd14000007947 */ /* 0x000fea000383ffff */
.L_x_1029:
[----:B------:R-:W-:Y:S01]  /*28360*/  IMAD.MOV.U32 R11, RZ, RZ, R45 ;  /* 0x000000ffff0b7224 */ /* 0x000fe200078e002d */
[----:B------:R-:W-:Y:S01]  /*28370*/  MOV R10, 0x1 ;  /* 0x00000001000a7802 */ /* 0x000fe20000000f00 */
[----:B----4-:R-:W-:Y:S01]  /*28380*/  IMAD.MOV.U32 R3, RZ, RZ, 0x1f ;  /* 0x0000001fff037424 */ /* 0x010fe200078e00ff */
[----:B------:R-:W-:Y:S02]  /*28390*/  MOV R2, 0x283b0 ;  /* 0x000283b000027802 */ /* 0x000fe40000000f00 */
[----:B-12---:R-:W-:Y:S05]  /*283a0*/  CALL.REL.NOINC `($__internal_13_$__cuda_sm70_shflsync_idx_p) ;  /* 0x000005f000007944 */ /* 0x006fea0003c00000 */
[----:B------:R-:W-:Y:S01]  /*283b0*/  MOV R8, R10 ;  /* 0x0000000a00087202 */ /* 0x000fe20000000f00 */
[----:B------:R-:W-:Y:S05]  /*283c0*/  BRA `(.L_x_1098) ;  /* 0xffffd0f000007947 */ /* 0x000fea000383ffff */
.L_x_1030:
[----:B------:R-:W-:Y:S02]  /*283d0*/  MOV R2, 0x1 ;  /* 0x0000000100027802 */ /* 0x000fe40000000f00 */
[----:B------:R-:W-:-:S02]  /*283e0*/  MOV R3, 0x28400 ;  /* 0x0002840000037802 */ /* 0x000fc40000000f00 */
[----:B-123--:R-:W-:Y:S05]  /*283f0*/  CALL.REL.NOINC `($__internal_14_$__cuda_sm70_shflsync_up_p) ;  /* 0x000005f000007944 */ /* 0x00efea0003c00000 */
[----:B------:R-:W-:Y:S05]  /*28400*/  BRA `(.L_x_1099) ;  /* 0xffffd1e000007947 */ /* 0x000fea000383ffff */
.L_x_1031:
[----:B------:R-:W-:Y:S02]  /*28410*/  MOV R2, 0x2 ;  /* 0x0000000200027802 */ /* 0x000fe40000000f00 */
[----:B------:R-:W-:-:S02]  /*28420*/  MOV R3, 0x28440 ;  /* 0x0002844000037802 */ /* 0x000fc40000000f00 */
[----:B-12---:R-:W-:Y:S05]  /*28430*/  CALL.REL.NOINC `($__internal_14_$__cuda_sm70_shflsync_up_p) ;  /* 0x000005b000007944 */ /* 0x006fea0003c00000 */
        /* <DEDUP_REMOVED lines=24> */
.L_x_1035:
[----:B------:R-:W-:Y:S02]  /*285c0*/  MOV R2, 0x1 ;  /* 0x0000000100027802 */ /* 0x000fe40000000f00 */
[----:B------:R-:W-:Y:S02]  /*285d0*/  MOV R3, 0x285f0 ;  /* 0x000285f000037802 */ /* 0x000fe40000000f00 */
[----:B------:R-:W-:Y:S05]  /*285e0*/  CALL.REL.NOINC `($__internal_14_$__cuda_sm70_shflsync_up_p) ;  /* 0x0000040000007944 */ /* 0x000fea0003c00000 */
[----:B------:R-:W-:Y:S01]  /*285f0*/  MOV R2, R4 ;  /* 0x0000000400027202 */ /* 0x000fe20000000f00 */
[----:B------:R-:W-:Y:S05]  /*28600*/  BRA `(.L_x_1101) ;  /* 0xffffd24000007947 */ /* 0x000fea000383ffff */
.L_x_1036:
        /* <DEDUP_REMOVED lines=27> */
.L_x_1038:
[----:B------:R-:W-:Y:S02]  /*287c0*/  SEL R0, RZ, 0x1, P0 ;  /* 0x00000001ff007807 */ /* 0x000fe40000000000 */
[----:B------:R-:W-:Y:S02]  /*287d0*/  MOV R2, 0x287f0 ;  /* 0x000287f000027802 */ /* 0x000fe40000000f00 */
[----:B---3--:R-:W-:Y:S05]  /*287e0*/  CALL.REL.NOINC `($__internal_15_$__cuda_sm70_votesync_ballot) ;  /* 0x0000027000007944 */ /* 0x008fea0003c00000 */
[----:B------:R-:W-:Y:S01]  /*287f0*/  MOV R5, R0 ;  /* 0x0000000000057202 */ /* 0x000fe20000000f00 */
[----:B------:R-:W-:Y:S05]  /*28800*/  BRA `(.L_x_1103) ;  /* 0xffffd1d000007947 */ /* 0x000fea000383ffff */
.L_x_1039:
[----:B------:R-:W-:Y:S01]  /*28810*/  IMAD.MOV.U32 R11, RZ, RZ, R6 ;  /* 0x000000ffff0b7224 */ /* 0x000fe200078e0006 */
[----:B------:R-:W-:Y:S01]  /*28820*/  MOV R10, R0 ;  /* 0x00000000000a7202 */ /* 0x000fe20000000f00 */
[----:B------:R-:W-:Y:S01]  /*28830*/  IMAD.MOV.U32 R3, RZ, RZ, 0x1f ;  /* 0x0000001fff037424 */ /* 0x000fe200078e00ff */
[----:B-1----:R-:W-:Y:S02]  /*28840*/  MOV R2, 0x28860 ;  /* 0x0002886000027802 */ /* 0x002fe40000000f00 */
[----:B---3--:R-:W-:Y:S05]  /*28850*/  CALL.REL.NOINC `($__internal_13_$__cuda_sm70_shflsync_idx_p) ;  /* 0x0000014000007944 */ /* 0x008fea0003c00000 */
[----:B------:R-:W-:Y:S01]  /*28860*/  IMAD.MOV.U32 R12, RZ, RZ, R10 ;  /* 0x000000ffff0c7224 */ /* 0x000fe200078e000a */
[----:B------:R-:W-:Y:S01]  /*28870*/  MOV R10, R0 ;  /* 0x00000000000a7202 */ /* 0x000fe20000000f00 */
[----:B------:R-:W-:Y:S01]  /*28880*/  IMAD.MOV.U32 R11, RZ, RZ, R7 ;  /* 0x000000ffff0b7224 */ /* 0x000fe200078e0007 */
[----:B------:R-:W-:-:S02]  /*28890*/  MOV R3, 0x1f ;  /* 0x0000001f00037802 */ /* 0x000fc40000000f00 */
[----:B------:R-:W-:Y:S02]  /*288a0*/  MOV R2, 0x288c0 ;  /* 0x000288c000027802 */ /* 0x000fe40000000f00 */
[----:B------:R-:W-:Y:S05]  /*288b0*/  CALL.REL.NOINC `($__internal_13_$__cuda_sm70_shflsync_idx_p) ;  /* 0x000000e000007944 */ /* 0x000fea0003c00000 */
[----:B------:R-:W-:Y:S01]  /*288c0*/  MOV R7, R10 ;  /* 0x0000000a00077202 */ /* 0x000fe20000000f00 */
[----:B------:R-:W-:Y:S05]  /*288d0*/  BRA `(.L_x_1104) ;  /* 0xffffd17000007947 */ /* 0x000fea000383ffff */
.L_x_1042:
[----:B------:R-:W-:Y:S01]  /*288e0*/  IMAD.MOV.U32 R11, RZ, RZ, R4 ;  /* 0x000000ffff0b7224 */ /* 0x000fe200078e0004 */
[----:B------:R-:W-:Y:S01]  /*288f0*/  MOV R10, R0 ;  /* 0x00000000000a7202 */ /* 0x000fe20000000f00 */
[----:B------:R-:W-:Y:S01]  /*28900*/  IMAD.MOV.U32 R3, RZ, RZ, 0x1f ;  /* 0x0000001fff037424 */ /* 0x000fe200078e00ff */
[----:B-1----:R-:W-:Y:S02]  /*28910*/  MOV R2, 0x28930 ;  /* 0x0002893000027802 */ /* 0x002fe40000000f00 */
[----:B---34-:R-:W-:Y:S05]  /*28920*/  CALL.REL.NOINC `($__internal_13_$__cuda_sm70_shflsync_idx_p) ;  /* 0x0000007000007944 */ /* 0x018fea0003c00000 */
[----:B------:R-:W-:Y:S01]  /*28930*/  MOV R13, R10 ;  /* 0x0000000a000d7202 */ /* 0x000fe20000000f00 */
[----:B------:R-:W-:Y:S05]  /*28940*/  BRA `(.L_x_1041) ;  /* 0xffffd16000007947 */ /* 0x000fea000383ffff */
        .weak           $__internal_12_$__cuda_sm70_shflsync_bfly_p
        .type           $__internal_12_$__cuda_sm70_shflsync_bfly_p,@function
        .size           $__internal_12_$__cuda_sm70_shflsync_bfly_p,($__internal_13_$__cuda_sm70_shflsync_idx_p - $__internal_12_$__cuda_sm70_shflsync_bfly_p)
$__internal_12_$__cuda_sm70_shflsync_bfly_p:
[----:B------:R-:W-:Y:S04]  /*28950*/  WARPSYNC R10 ;  /* 0x0000000a00007348 */ /* 0x000fe80003800000 */
[----:B------:R1:W2:Y:S01]  /*28960*/  SHFL.BFLY PT, R0, R0, R8, R11 ;  /* 0x0c00000800007389 */ /* 0x0002a200000e000b */
[----:B------:R-:W-:-:S02]  /*28970*/  MOV R9, 0x0 ;  /* 0x0000000000097802 */ /* 0x000fc40000000f00 */
[----:B-1----:R-:W-:-:S04]  /*28980*/  MOV R8, R4 ;  /* 0x0000000400087202 */ /* 0x002fc80000000f00 */
[----:B--2---:R-:W-:Y:S05]  /*28990*/  RET.REL.NODEC R8 `(_ZN7cutlass13device_kernelIN5flash19enable_sm80_to_sm89INS1_16FlashAttnFwdSm80INS1_25CollectiveMainloopFwdSm80ILi4ELi1ELb0EN4cute5tupleIJNS5_1CILi128EEENS7_ILi80EEENS7_ILi64EEEEEELi64ENS_6half_tEfNS_4arch4Sm80ELb0ELb1ELb1ELb1ELb0ELb1ELb1ELb1EEENS1_21CollectiveEpilogueFwdINS6_IJS8_SA_S9_EEENS6_IJNS7_ILi1EEESI_SI_EEESC_SE_Li128ELb1ELb1ELb1ELb0EEENS1_36VarlenDynamicPersistentTileSchedulerILi128ELi80ELi128ELi128ELb1ELb1ELb0ELb1ELb0ELb1EEEEEEEEEvNT_6ParamsE) ;  /* 0xfffd766008007950 */ /* 0x004fea0003c3ffff */
        .weak           $__internal_13_$__cuda_sm70_shflsync_idx_p
        .type           $__internal_13_$__cuda_sm70_shflsync_idx_p,@function
        .size           $__internal_13_$__cuda_sm70_shflsync_idx_p,($__internal_14_$__cuda_sm70_shflsync_up_p - $__internal_13_$__cuda_sm70_shflsync_idx_p)
$__internal_13_$__cuda_sm70_shflsync_idx_p:
[----:B------:R-:W-:-:S04]  /*289a0*/  MOV R44, 0xffffffff ;  /* 0xffffffff002c7802 */ /* 0x000fc80000000f00 */
[----:B------:R-:W-:Y:S04]  /*289b0*/  WARPSYNC R44 ;  /* 0x0000002c00007348 */ /* 0x000fe80003800000 */
[----:B------:R1:W2:Y:S02]  /*289c0*/  SHFL.IDX PT, R10, R11, R10, R3 ;  /* 0x0000000a0b0a7389 */ /* 0x0002a400000e0003 */
[----:B-1----:R-:W-:-:S04]  /*289d0*/  MOV R3, 0x0 ;  /* 0x0000000000037802 */ /* 0x002fc80000000f00 */
[----:B--2---:R-:W-:Y:S05]  /*289e0*/  RET.REL.NODEC R2 `(_ZN7cutlass13device_kernelIN5flash19enable_sm80_to_sm89INS1_16FlashAttnFwdSm80INS1_25CollectiveMainloopFwdSm80ILi4ELi1ELb0EN4cute5tupleIJNS5_1CILi128EEENS7_ILi80EEENS7_ILi64EEEEEELi64ENS_6half_tEfNS_4arch4Sm80ELb0ELb1ELb1ELb1ELb0ELb1ELb1ELb1EEENS1_21CollectiveEpilogueFwdINS6_IJS8_SA_S9_EEENS6_IJNS7_ILi1EEESI_SI_EEESC_SE_Li128ELb1ELb1ELb1ELb0EEENS1_36VarlenDynamicPersistentTileSchedulerILi128ELi80ELi128ELi128ELb1ELb1ELb0ELb1ELb0ELb1EEEEEEEEEvNT_6ParamsE) ;  /* 0xfffd761002007950 */ /* 0x004fea0003c3ffff */
        .weak           $__internal_14_$__cuda_sm70_shflsync_up_p
        .type           $__internal_14_$__cuda_sm70_shflsync_up_p,@function
        .size           $__internal_14_$__cuda_sm70_shflsync_up_p,($__internal_15_$__cuda_sm70_votesync_ballot - $__internal_14_$__cuda_sm70_shflsync_up_p)
$__internal_14_$__cuda_sm70_shflsync_up_p:
[----:B------:R-:W-:Y:S02]  /*289f0*/  IMAD.MOV.U32 R4, RZ, RZ, RZ ;  /* 0x000000ffff047224 */ /* 0x000fe400078e00ff */
[----:B------:R-:W-:-:S04]  /*28a00*/  IMAD.MOV.U32 R10, RZ, RZ, -0x1 ;  /* 0xffffffffff0a7424 */ /* 0x000fc800078e00ff */
[----:B------:R-:W-:Y:S04]  /*28a10*/  WARPSYNC R10 ;  /* 0x0000000a00007348 */ /* 0x000fe80003800000 */
[----:B------:R1:W2:Y:S02]  /*28a20*/  SHFL.UP PT, R4, R0, R2, R4 ;  /* 0x0400000200047389 */ /* 0x0002a400000e0004 */
[----:B-1----:R-:W-:Y:S02]  /*28a30*/  MOV R2, R3 ;  /* 0x0000000300027202 */ /* 0x002fe40000000f00 */
[----:B------:R-:W-:-:S04]  /*28a40*/  MOV R3, 0x0 ;  /* 0x0000000000037802 */ /* 0x000fc80000000f00 */
[----:B--2---:R-:W-:Y:S05]  /*28a50*/  RET.REL.NODEC R2 `(_ZN7cutlass13device_kernelIN5flash19enable_sm80_to_sm89INS1_16FlashAttnFwdSm80INS1_25CollectiveMainloopFwdSm80ILi4ELi1ELb0EN4cute5tupleIJNS5_1CILi128EEENS7_ILi80EEENS7_ILi64EEEEEELi64ENS_6half_tEfNS_4arch4Sm80ELb0ELb1ELb1ELb1ELb0ELb1ELb1ELb1EEENS1_21CollectiveEpilogueFwdINS6_IJS8_SA_S9_EEENS6_IJNS7_ILi1EEESI_SI_EEESC_SE_Li128ELb1ELb1ELb1ELb0EEENS1_36VarlenDynamicPersistentTileSchedulerILi128ELi80ELi128ELi128ELb1ELb1ELb0ELb1ELb0ELb1EEEEEEEEEvNT_6ParamsE) ;  /* 0xfffd75a002007950 */ /* 0x004fea0003c3ffff */
        .weak           $__internal_15_$__cuda_sm70_votesync_ballot
        .type           $__internal_15_$__cuda_sm70_votesync_ballot,@function
        .size           $__internal_15_$__cuda_sm70_votesync_ballot,(.L_x_1631 - $__internal_15_$__cuda_sm70_votesync_ballot)
$__internal_15_$__cuda_sm70_votesync_ballot:
[----:B------:R-:W-:Y:S01]  /*28a60*/  ISETP.NE.U32.AND P0, PT, R0, 0x1, PT ;  /* 0x000000010000780c */ /* 0x000fe20003f05070 */
[----:B------:R-:W-:-:S04]  /*28a70*/  IMAD.MOV.U32 R3, RZ, RZ, -0x1 ;  /* 0xffffffffff037424 */ /* 0x000fc800078e00ff */
[----:B------:R-:W-:Y:S08]  /*28a80*/  WARPSYNC R3 ;  /* 0x0000000300007348 */ /* 0x000ff00003800000 */
[----:B------:R-:W-:-:S04]  /*28a90*/  VOTE.ANY R0, PT, !P0 ;  /* 0x0000000000007806 */ /* 0x000fc800040e0100 */
[----:B------:R-:W-:Y:S01]  /*28aa0*/  LOP3.LUT R0, R0, R3, RZ, 0xc0, !PT ;  /* 0x0000000300007212 */ /* 0x000fe200078ec0ff */
[----:B------:R-:W-:-:S04]  /*28ab0*/  IMAD.MOV.U32 R3, RZ, RZ, 0x0 ;  /* 0x00000000ff037424 */ /* 0x000fc800078e00ff */
[----:B------:R-:W-:Y:S05]  /*28ac0*/  RET.REL.NODEC R2 `(_ZN7cutlass13device_kernelIN5flash19enable_sm80_to_sm89INS1_16FlashAttnFwdSm80INS1_25CollectiveMainloopFwdSm80ILi4ELi1ELb0EN4cute5tupleIJNS5_1CILi128EEENS7_ILi80EEENS7_ILi64EEEEEELi64ENS_6half_tEfNS_4arch4Sm80ELb0ELb1ELb1ELb1ELb0ELb1ELb1ELb1EEENS1_21CollectiveEpilogueFwdINS6_IJS8_SA_S9_EEENS6_IJNS7_ILi1EEESI_SI_EEESC_SE_Li128ELb1ELb1ELb1ELb0EEENS1_36VarlenDynamicPersistentTileSchedulerILi128ELi80ELi128ELi128ELb1ELb1ELb0ELb1ELb0ELb1EEEEEEEEEvNT_6ParamsE) ;  /* 0xfffd753002007950 */ /* 0x000fea0003c3ffff */
.L_x_1105:
        /* <DEDUP_REMOVED lines=11> */
.L_x_1631:


//--------------------- .text._ZN7cutlass13device_kernelIN5flash19enable_sm80_to_sm89INS1_16FlashAttnFwdSm80INS1_25CollectiveMainloopFwdSm80ILi4ELi1ELb0EN4cute5tupleIJNS5_1CILi128EEENS7_ILi112EEENS7_ILi64EEEEEELi64ENS_6half_tEfNS_4arch4Sm80ELb1ELb0ELb1ELb0ELb0ELb0ELb1ELb1EEENS1_21CollectiveEpilogueFwdINS6_IJS8_SA_S9_EEENS6_IJNS7_ILi1EEESI_SI_EEESC_SE_Li128ELb0ELb1ELb1ELb0EEENS1_30DynamicPersistentTileSchedulerILi128ELi128ELb1ELb1ELb0EEEEEEEEEvNT_6ParamsE --------------------------
	.section	.text._ZN7cutlass13device_kernelIN5flash19enable_sm80_to_sm89INS1_16FlashAttnFwdSm80INS1_25CollectiveMainloopFwdSm80ILi4ELi1ELb0EN4cute5tupleIJNS5_1CILi128EEENS7_ILi112EEENS7_ILi64EEEEEELi64ENS_6half_tEfNS_4arch4Sm80ELb1ELb0ELb1ELb0ELb0ELb0ELb1ELb1EEENS1_21CollectiveEpilogueFwdINS6_IJS8_SA_S9_EEENS6_IJNS7_ILi1EEESI_SI_EEESC_SE_Li128ELb0ELb1ELb1ELb0EEENS1_30DynamicPersistentTileSchedulerILi128ELi128ELb1ELb1ELb0EEEEEEEEEvNT_6ParamsE,"ax",@progbits
	.sectioninfo	@"SHI_REGISTERS=255"
	.align	128
.text._ZN7cutlass13device_kernelIN5flash19enable_sm80_to_sm89INS1_16FlashAttnFwdSm80INS1_25CollectiveMainloopFwdSm80ILi4ELi1ELb0EN4cute5tupleIJNS5_1CILi128EEENS7_ILi112EEENS7_ILi64EEEEEELi64ENS_6half_tEfNS_4arch4Sm80ELb1ELb0ELb1ELb0ELb0ELb0ELb1ELb1EEENS1_21CollectiveEpilogueFwdINS6_IJS8_SA_S9_EEENS6_IJNS7_ILi1EEESI_SI_EEESC_SE_Li128ELb0ELb1ELb1ELb0EEENS1_30DynamicPersistentTileSchedulerILi128ELi128ELb1ELb1ELb0EEEEEEEEEvNT_6ParamsE:
        .type           _ZN7cutlass13device_kernelIN5flash19enable_sm80_to_sm89INS1_16FlashAttnFwdSm80INS1_25CollectiveMainloopFwdSm80ILi4ELi1ELb0EN4cute5tupleIJNS5_1CILi128EEENS7_ILi112EEENS7_ILi64EEEEEELi64ENS_6half_tEfNS_4arch4Sm80ELb1ELb0ELb1ELb0ELb0ELb0ELb1ELb1EEENS1_21CollectiveEpilogueFwdINS6_IJS8_SA_S9_EEENS6_IJNS7_ILi1EEESI_SI_EEESC_SE_Li128ELb0ELb1ELb1ELb0EEENS1_30DynamicPersistentTileSchedulerILi128ELi128ELb1ELb1ELb0EEEEEEEEEvNT_6ParamsE,@function
        .size           _ZN7cutlass13device_kernelIN5flash19enable_sm80_to_sm89INS1_16FlashAttnFwdSm80INS1_25CollectiveMainloopFwdSm80ILi4ELi1ELb0EN4cute5tupleIJNS5_1CILi128EEENS7_ILi112EEENS7_ILi64EEEEEELi64ENS_6half_tEfNS_4arch4Sm80ELb1ELb0ELb1ELb0ELb0ELb0ELb1ELb1EEENS1_21CollectiveEpilogueFwdINS6_IJS8_SA_S9_EEENS6_IJNS7_ILi1EEESI_SI_EEESC_SE_Li128ELb0ELb1ELb1ELb0EEENS1_30DynamicPersistentTileSchedulerILi128ELi128ELb1ELb1ELb0EEEEEEEEEvNT_6ParamsE,(.L_x_1636 - _ZN7cutlass13device_kernelIN5flash19enable_sm80_to_sm89INS1_16FlashAttnFwdSm80INS1_25CollectiveMainloopFwdSm80ILi4ELi1ELb0EN4cute5tupleIJNS5_1CILi128EEENS7_ILi112EEENS7_ILi64EEEEEELi64ENS_6half_tEfNS_4arch4Sm80ELb1ELb0ELb1ELb0ELb0ELb0ELb1ELb1EEENS1_21CollectiveEpilogueFwdINS6_IJS8_SA_S9_EEENS6_IJNS7_ILi1EEESI_SI_EEESC_SE_Li128ELb0ELb1ELb1ELb0EEENS1_30DynamicPersistentTileSchedulerILi128ELi128ELb1ELb1ELb0EEEEEEEEEvNT_6ParamsE)
        .other          _ZN7cutlass13device_kernelIN5flash19enable_sm80_to_sm89INS1_16FlashAttnFwdSm80INS1_25CollectiveMainloopFwdSm80ILi4ELi1ELb0EN4cute5tupleIJNS5_1CILi128EEENS7_ILi112EEENS7_ILi64EEEEEELi64ENS_6half_tEfNS_4arch4Sm80ELb1ELb0ELb1ELb0ELb0ELb0ELb1ELb1EEENS1_21CollectiveEpilogueFwdINS6_IJS8_SA_S9_EEENS6_IJNS7_ILi1EEESI_SI_EEESC_SE_Li128ELb0ELb1ELb1ELb0EEENS1_30DynamicPersistentTileSchedulerILi128ELi128ELb1ELb1ELb0EEEEEEEEEvNT_6ParamsE,@"STO_CUDA_ENTRY STV_DEFAULT"
_ZN7cutlass13device_kernelIN5flash19enable_sm80_to_sm89INS1_16FlashAttnFwdSm80INS1_25CollectiveMainloopFwdSm80ILi4ELi1ELb0EN4cute5tupleIJNS5_1CILi128EEENS7_ILi112EEENS7_ILi64EEEEEELi64ENS_6half_tEfNS_4arch4Sm80ELb1ELb0ELb1ELb0ELb0ELb0ELb1ELb1EEENS1_21CollectiveEpilogueFwdINS6_IJS8_SA_S9_EEENS6_IJNS7_ILi1EEESI_SI_EEESC_SE_Li128ELb0ELb1ELb1ELb0EEENS1_30DynamicPersistentTileSchedulerILi128ELi128ELb1ELb1ELb0EEEEEEEEEvNT_6ParamsE:
[----:B------:R-:W-:-:S03]  /*0000*/  MOV R1, c[0x0][0x28] ;  /* 0x00000a0000017a02 */ /* 0x000fc60000000f00 */
[----:B------:R-:W1:Y:S01]  /*0010*/  S2R R17, SR_TID.X ;  /* 0x0000000000117919 */ /* 0x000e620000002100 */
[----:B------:R-:W-:-:S03]  /*0020*/  IADD3 R1, R1, -0x98, RZ ;  /* 0xffffff6801017810 */ /* 0x000fc60007ffe0ff */
[----:B------:R-:W2:Y:S01]  /*0030*/  S2R R16, SR_CTAID.X ;  /* 0x0000000000107919 */ /* 0x000ea20000002500 */
[----:B-1----:R-:W-:-:S05]  /*0040*/  SHF.R.U32.HI R2, RZ, 0x5, R17 ;  /* 0x00000005ff027819 */ /* 0x002fca0000011611 */
[----:B------:R-:W1:Y:S02]  /*0050*/  SHFL.IDX PT, R0, R2, RZ, 0x1f ;  /* 0x00001fff02007589 */ /* 0x000e6400000e0000 */
[----:B-1----:R-:W-:Y:S02]  /*0060*/  ISETP.GE.AND P0, PT, R0, 0x1, PT ;  /* 0x000000010000780c */ /* 0x002fe40003f06270 */
[----:B------:R1:W-:Y:S11]  /*0070*/  STL [R1+0x64], R0 ;  /* 0x0000640001007387 */ /* 0x0003f60000100800 */
[----:B------:R-:W-:Y:S06]  /*0080*/  @P0 BAR.ARV 0x4, 0x80 ;  /* 0x0102000000000b1d */ /* 0x000fec0000002000 */
[----:B--2---:R-:W-:-:S13]  /*0090*/  ISETP.GE.AND P0, PT, R16, c[0x0][0x538], PT ;  /* 0x00014e0010007a0c */ /* 0x004fda0003f06270 */
[----:B------:R-:W-:Y:S05]  /*00a0*/  @P0 EXIT ;  /* 0x000000000000094d */ /* 0x000fea0003800000 */
[----:B-1----:R-:W-:Y:S01]  /*00b0*/  SHF.R.S32.HI R15, RZ, 0x1f, R17 ;  /* 0x0000001fff0f7819 */ /* 0x002fe20000011411 */
[----:B------:R-:W-:Y:S01]  /*00c0*/  IMAD.MOV.U32 R225, RZ, RZ, 0x40 ;  /* 0x00000040ffe17424 */ /* 0x000fe200078e00ff */
[----:B------:R-:W-:Y:S01]  /*00d0*/  ULDC.64 UR8, c[0x0][0x118] ;  /* 0x0000460000087ab9 */ /* 0x000fe20000000a00 */
[----:B------:R-:W-:Y:S01]  /*00e0*/  IMAD.MOV.U32 R227, RZ, RZ, 0x20 ;  /* 0x00000020ffe37424 */ /* 0x000fe200078e00ff */
[CC--:B------:R-:W-:Y:S02]  /*00f0*/  LEA.HI R4, R15.reuse, R17.reuse, RZ, 0x4 ;  /* 0x000000110f047211 */ /* 0x0c0fe400078f20ff */
[CC--:B------:R-:W-:Y:S02]  /*0100*/  LEA.HI R12, R15.reuse, R17.reuse, RZ, 0x3 ;  /* 0x000000110f0c7211 */ /* 0x0c0fe400078f18ff */
[----:B------:R-:W-:Y:S02]  /*0110*/  LEA.HI R0, R15, R17, RZ, 0x2 ;  /* 0x000000110f007211 */ /* 0x000fe400078f10ff */
[----:B------:R-:W-:-:S02]  /*0120*/  LOP3.LUT R2, R4, 0xfffffff0, RZ, 0xc0, !PT ;  /* 0xfffffff004027812 */ /* 0x000fc400078ec0ff */
[----:B------:R-:W-:Y:S02]  /*0130*/  SHF.R.S32.HI R18, RZ, 0x3, R12 ;  /* 0x00000003ff127819 */ /* 0x000fe4000001140c */
[----:B------:R-:W-:Y:S01]  /*0140*/  LOP3.LUT R3, R12, 0xfffffff8, RZ, 0xc0, !PT ;  /* 0xfffffff80c037812 */ /* 0x000fe200078ec0ff */
[C---:B------:R-:W-:Y:S01]  /*0150*/  IMAD.IADD R2, R17.reuse, 0x1, -R2 ;  /* 0x0000000111027824 */ /* 0x040fe200078e0a02 */
[----:B------:R-:W-:Y:S01]  /*0160*/  LOP3.LUT R0, R0, 0xfffffffc, RZ, 0xc0, !PT ;  /* 0xfffffffc00007812 */ /* 0x000fe200078ec0ff */
[----:B------:R-:W-:Y:S01]  /*0170*/  IMAD.SHL.U32 R7, R18, 0x40, RZ ;  /* 0x0000004012077824 */ /* 0x000fe200078e00ff */
[----:B------:R-:W-:Y:S01]  /*0180*/  SHF.R.S32.HI R5, RZ, 0x4, R4 ;  /* 0x00000004ff057819 */ /* 0x000fe20000011404 */
[C---:B------:R-:W-:Y:S02]  /*0190*/  IMAD.IADD R9, R17.reuse, 0x1, -R3 ;  /* 0x0000000111097824 */ /* 0x040fe400078e0a03 */
[----:B------:R-:W-:Y:S01]  /*01a0*/  IMAD.IADD R3, R17, 0x1, -R0 ;  /* 0x0000000111037824 */ /* 0x000fe200078e0a00 */
[----:B------:R-:W-:Y:S01]  /*01b0*/  LEA.HI R4, R4, R5, RZ, 0x1 ;  /* 0x0000000504047211 */ /* 0x000fe200078f08ff */
[----:B------:R-:W-:Y:S01]  /*01c0*/  IMAD.SHL.U32 R10, R9, 0x8, RZ ;  /* 0x00000008090a7824 */ /* 0x000fe200078e00ff */
[----:B------:R-:W-:-:S02]  /*01d0*/  LOP3.LUT R0, R7, 0x1c0, RZ, 0xc0, !PT ;  /* 0x000001c007007812 */ /* 0x000fc400078ec0ff */
[----:B------:R-:W-:Y:S02]  /*01e0*/  LOP3.LUT R6, R4, 0xfffffffe, RZ, 0xc0, !PT ;  /* 0xfffffffe04067812 */ /* 0x000fe400078ec0ff */
[----:B------:R-:W-:Y:S01]  /*01f0*/  SHF.R.S32.HI R4, RZ, 0x1f, R2 ;  /* 0x0000001fff047819 */ /* 0x000fe20000011402 */
[----:B------:R1:W-:Y:S01]  /*0200*/  STL [R1+0x48], R10 ;  /* 0x0000480a01007387 */ /* 0x0003e20000100800 */
[----:B------:R-:W-:Y:S01]  /*0210*/  LEA.HI R8, R3, R3, RZ, 0x1 ;  /* 0x0000000303087211 */ /* 0x000fe200078f08ff */
[----:B------:R-:W-:Y:S01]  /*0220*/  IMAD.IADD R13, R5, 0x1, -R6 ;  /* 0x00000001050d7824 */ /* 0x000fe200078e0a06 */
[----:B------:R-:W-:Y:S02]  /*0230*/  SHF.R.U32.HI R7, RZ, 0x3, R0 ;  /* 0x00000003ff077819 */ /* 0x000fe40000011600 */
[----:B------:R-:W-:Y:S02]  /*0240*/  LEA.HI R11, R4, R2, RZ, 0x3 ;  /* 0x00000002040b7211 */ /* 0x000fe400078f18ff */
[----:B------:R-:W-:-:S02]  /*0250*/  LOP3.LUT R0, R0, 0x38, R10, 0xf8, !PT ;  /* 0x0000003800007812 */ /* 0x000fc400078ef80a */
[----:B------:R-:W-:Y:S02]  /*0260*/  LOP3.LUT R4, R8, 0x1ffffffe, RZ, 0xc0, !PT ;  /* 0x1ffffffe08047812 */ /* 0x000fe400078ec0ff */
[----:B------:R-:W-:-:S03]  /*0270*/  LEA.HI R5, R15, R17, RZ, 0x5 ;  /* 0x000000110f057211 */ /* 0x000fc600078f28ff */
[----:B------:R-:W-:Y:S01]  /*0280*/  IMAD.IADD R14, R3, 0x1, -R4 ;  /* 0x00000001030e7824 */ /* 0x000fe200078e0a04 */
[----:B------:R-:W-:Y:S01]  /*0290*/  SHF.R.S32.HI R230, RZ, 0x5, R5 ;  /* 0x00000005ffe67819 */ /* 0x000fe20000011405 */
[----:B------:R-:W-:Y:S01]  /*02a0*/  IMAD.SHL.U32 R3, R9, 0x40, RZ ;  /* 0x0000004009037824 */ /* 0x000fe200078e00ff */
[----:B------:R-:W-:-:S05]  /*02b0*/  LEA.HI R4, R15, R17, RZ, 0x6 ;  /* 0x000000110f047211 */ /* 0x000fca00078f30ff */
[----:B------:R-:W-:Y:S01]  /*02c0*/  IMAD.SHL.U32 R4, R4, 0x8, RZ ;  /* 0x0000000804047824 */ /* 0x000fe200078e00ff */
[----:B-1----:R-:W-:Y:S02]  /*02d0*/  LOP3.LUT R10, R0, R7, RZ, 0x3c, !PT ;  /* 0x00000007000a7212 */ /* 0x002fe400078e3cff */
[----:B------:R-:W-:Y:S02]  /*02e0*/  LOP3.LUT R0, R11, 0xfffffff8, RZ, 0xc0, !PT ;  /* 0xfffffff80b007812 */ /* 0x000fe400078ec0ff */
[----:B------:R-:W-:Y:S01]  /*02f0*/  LOP3.LUT R10, R10, 0x7ffffe00, R4, 0xf8, !PT ;  /* 0x7ffffe000a0a7812 */ /* 0x000fe200078ef804 */
[----:B------:R-:W-:Y:S02]  /*0300*/  IMAD.SHL.U32 R4, R8, 0x20, RZ ;  /* 0x0000002008047824 */ /* 0x000fe400078e00ff */
[----:B------:R-:W-:Y:S01]  /*0310*/  IMAD.IADD R7, R2, 0x1, -R0 ;  /* 0x0000000102077824 */ /* 0x000fe200078e0a00 */
[----:B------:R-:W-:Y:S01]  /*0320*/  LOP3.LUT R0, R3, 0x1c0, RZ, 0xc0, !PT ;  /* 0x000001c003007812 */ /* 0x000fe200078ec0ff */
[----:B------:R-:W-:Y:S01]  /*0330*/  IMAD.SHL.U32 R241, R10, 0x2, RZ ;  /* 0x000000020af17824 */ /* 0x000fe200078e00ff */
[----:B------:R-:W-:-:S02]  /*0340*/  SHF.R.S32.HI R2, RZ, 0x1f, R5 ;  /* 0x0000001fff027819 */ /* 0x000fc40000011405 */
[----:B------:R-:W-:Y:S02]  /*0350*/  LOP3.LUT R6, R0, 0x8, R12, 0xf8, !PT ;  /* 0x0000000800067812 */ /* 0x000fe400078ef80c */
[----:B------:R-:W-:Y:S02]  /*0360*/  SHF.R.U32.HI R3, RZ, 0x3, R0 ;  /* 0x00000003ff037819 */ /* 0x000fe40000011600 */
[----:B------:R-:W-:Y:S01]  /*0370*/  LEA.HI R0, R2, R230, RZ, 0x2 ;  /* 0x000000e602007211 */ /* 0x000fe200078f10ff */
[----:B------:R-:W-:Y:S01]  /*0380*/  IMAD.SHL.U32 R2, R13, 0x8, RZ ;  /* 0x000000080d027824 */ /* 0x000fe200078e00ff */
[----:B------:R-:W-:Y:S02]  /*0390*/  LOP3.LUT R5, R5, 0xffffffe0, RZ, 0xc0, !PT ;  /* 0xffffffe005057812 */ /* 0x000fe400078ec0ff */
[----:B------:R-:W-:Y:S01]  /*03a0*/  LOP3.LUT R12, R6, R3, RZ, 0x3c, !PT ;  /* 0x00000003060c7212 */ /* 0x000fe200078e3cff */
[----:B------:R-:W-:Y:S01]  /*03b0*/  IMAD.SHL.U32 R3, R7, 0x40, RZ ;  /* 0x0000004007037824 */ /* 0x000fe200078e00ff */
[----:B------:R-:W-:Y:S01]  /*03c0*/  LOP3.LUT R0, R0, 0xffffffc, RZ, 0xc0, !PT ;  /* 0x0ffffffc00007812 */ /* 0x000fe200078ec0ff */
[----:B------:R-:W-:Y:S01]  /*03d0*/  IMAD.IADD R17, R17, 0x1, -R5 ;  /* 0x0000000111117824 */ /* 0x000fe200078e0a05 */
[----:B------:R-:W-:-:S02]  /*03e0*/  LOP3.LUT R4, R4, 0xffffffc0, RZ, 0xc0, !PT ;  /* 0xffffffc004047812 */ /* 0x000fc400078ec0ff */
[----:B------:R-:W-:Y:S01]  /*03f0*/  LOP3.LUT P3, RZ, R7, 0x2, RZ, 0xc0, !PT ;  /* 0x0000000207ff7812 */ /* 0x000fe2000786c0ff */
[----:B------:R-:W-:Y:S01]  /*0400*/  IMAD.IADD R8, R230, 0x1, -R0 ;  /* 0x00000001e6087824 */ /* 0x000fe200078e0a00 */
[----:B------:R-:W-:Y:S01]  /*0410*/  LOP3.LUT R0, R3, 0x1c0, RZ, 0xc0, !PT ;  /* 0x000001c003007812 */ /* 0x000fe200078ec0ff */
[----:B------:R-:W-:Y:S01]  /*0420*/  IMAD.SHL.U32 R3, R11, 0x40, RZ ;  /* 0x000000400b037824 */ /* 0x000fe200078e00ff */
[----:B------:R-:W-:Y:S01]  /*0430*/  SHF.R.S32.HI R6, RZ, 0x1f, R17 ;  /* 0x0000001fff067819 */ /* 0x000fe20000011411 */
[----:B------:R-:W-:Y:S01]  /*0440*/  IMAD R4, R14, 0x8, R4 ;  /* 0x000000080e047824 */ /* 0x000fe200078e0204 */
[----:B------:R-:W-:Y:S02]  /*0450*/  LOP3.LUT R2, R0, 0x8, R2, 0xf8, !PT ;  /* 0x0000000800027812 */ /* 0x000fe400078ef802 */
[----:B------:R-:W-:Y:S02]  /*0460*/  LEA.HI R6, R6, R17, RZ, 0x2 ;  /* 0x0000001106067211 */ /* 0x000fe400078f10ff */
[----:B------:R-:W-:-:S02]  /*0470*/  SHF.R.U32.HI R0, RZ, 0x3, R0 ;  /* 0x00000003ff007819 */ /* 0x000fc40000011600 */
[----:B------:R-:W-:Y:S02]  /*0480*/  SHF.R.S32.HI R5, RZ, 0x2, R6 ;  /* 0x00000002ff057819 */ /* 0x000fe40000011406 */
[----:B------:R-:W-:Y:S01]  /*0490*/  LOP3.LUT R224, R2, R0, RZ, 0x3c, !PT ;  /* 0x0000000002e07212 */ /* 0x000fe200078e3cff */
[----:B------:R-:W-:Y:S01]  /*04a0*/  IMAD R0, R13, 0x200, R12 ;  /* 0x000002000d007824 */ /* 0x000fe200078e020c */
[----:B------:R-:W-:Y:S01]  /*04b0*/  LOP3.LUT R3, R3, 0xfffffe00, RZ, 0xc0, !PT ;  /* 0xfffffe0003037812 */ /* 0x000fe200078ec0ff */
[----:B------:R-:W-:Y:S01]  /*04c0*/  IMAD R15, R8, 0x10, R5 ;  /* 0x00000010080f7824 */ /* 0x000fe200078e0205 */
[----:B------:R-:W-:Y:S02]  /*04d0*/  LOP3.LUT R2, R6, 0x7ffffffc, RZ, 0xc0, !PT ;  /* 0x7ffffffc06027812 */ /* 0x000fe400078ec0ff */
[----:B------:R-:W-:Y:S01]  /*04e0*/  LEA R119, R0, 0x3900, 0x1 ;  /* 0x0000390000777811 */ /* 0x000fe200078e08ff */
[----:B------:R-:W-:Y:S01]  /*04f0*/  IMAD R230, R230, 0x400, R3 ;  /* 0x00000400e6e67824 */ /* 0x000fe200078e0203 */
[----:B------:R-:W-:Y:S01]  /*0500*/  STL [R1+0x68], R15 ;  /* 0x0000680f01007387 */ /* 0x000fe20000100800 */
[----:B------:R-:W-:Y:S01]  /*0510*/  IMAD R0, R9, 0x10, R18 ;  /* 0x0000001009007824 */ /* 0x000fe200078e0212 */
[----:B------:R-:W-:Y:S01]  /*0520*/  LOP3.LUT P0, RZ, R7, 0x4, RZ, 0xc0, !PT ;  /* 0x0000000407ff7812 */ /* 0x000fe2000780c0ff */
[----:B------:R-:W-:Y:S01]  /*0530*/  IMAD.IADD R2, R17, 0x1, -R2 ;  /* 0x0000000111027824 */ /* 0x000fe200078e0a02 */
[----:B------:R-:W-:Y:S01]  /*0540*/  STL [R1+0x5c], R16 ;  /* 0x00005c1001007387 */ /* 0x000fe20000100800 */
[----:B------:R-:W-:Y:S01]  /*0550*/  IMAD.IADD R230, R230, 0x1, R224 ;  /* 0x00000001e6e67824 */ /* 0x000fe200078e02e0 */
[----:B------:R-:W-:Y:S01]  /*0560*/  LOP3.LUT R224, R224, R3, RZ, 0xfc, !PT ;  /* 0x00000003e0e07212 */ /* 0x000fe200078efcff */
[----:B------:R-:W-:Y:S01]  /*0570*/  IMAD.IADD R3, R15, 0x1, R4 ;  /* 0x000000010f037824 */ /* 0x000fe200078e0204 */
[----:B------:R1:W-:Y:S01]  /*0580*/  STL [R1+0x6c], R0 ;  /* 0x00006c0001007387 */ /* 0x0003e20000100800 */
[----:B------:R-:W-:-:S02]  /*0590*/  R2P PR, R9, 0x6 ;  /* 0x0000000609007804 */ /* 0x000fc40000000000 */
[----:B------:R-:W-:Y:S01]  /*05a0*/  LEA R230, R230, 0x7100, 0x1 ;  /* 0x00007100e6e67811 */ /* 0x000fe200078e08ff */
[----:B------:R2:W-:Y:S01]  /*05b0*/  STL [R1+0x60], R3 ;  /* 0x0000600301007387 */ /* 0x0005e20000100800 */
[----:B------:R-:W-:Y:S02]  /*05c0*/  LEA R224, R224, 0x100, 0x1 ;  /* 0x00000100e0e07811 */ /* 0x000fe400078e08ff */
[C---:B------:R-:W-:Y:S02]  /*05d0*/  SEL R226, R225.reuse, 0xffffffc0, !P2 ;  /* 0xffffffc0e1e27807 */ /* 0x040fe40005000000 */
[----:B------:R-:W-:Y:S02]  /*05e0*/  SEL R225, R225, 0xffffffc0, !P0 ;  /* 0xffffffc0e1e17807 */ /* 0x000fe40004000000 */
[C---:B------:R-:W-:Y:S01]  /*05f0*/  IADD3 R234, R119.reuse, 0x20, RZ ;  /* 0x0000002077ea7810 */ /* 0x040fe20007ffe0ff */
[----:B------:R-:W-:Y:S01]  /*0600*/  IMAD.IADD R229, R119, 0x1, R226 ;  /* 0x0000000177e57824 */ /* 0x000fe200078e02e2 */
[----:B------:R-:W-:Y:S01]  /*0610*/  SEL R227, R227, 0xffffffe0, !P3 ;  /* 0xffffffe0e3e37807 */ /* 0x000fe20005800000 */
[----:B------:R-:W-:Y:S01]  /*0620*/  IMAD.IADD R231, R230, 0x1, R225 ;  /* 0x00000001e6e77824 */ /* 0x000fe200078e02e1 */
[----:B------:R-:W-:Y:S01]  /*0630*/  @P1 IADD3 R234, R119, -0x20, RZ ;  /* 0xffffffe077ea1810 */ /* 0x000fe20007ffe0ff */
[----:B------:R-:W-:-:S02]  /*0640*/  IMAD.IADD R225, R225, 0x1, R224 ;  /* 0x00000001e1e17824 */ /* 0x000fc400078e02e0 */
[----:B------:R-:W-:Y:S01]  /*0650*/  IMAD.IADD R233, R230, 0x1, R227 ;  /* 0x00000001e6e97824 */ /* 0x000fe200078e02e3 */
[C---:B------:R-:W-:Y:S01]  /*0660*/  IADD3 R240, R234.reuse, 0x800, RZ ;  /* 0x00000800eaf07810 */ /* 0x040fe20007ffe0ff */
[C---:B------:R-:W-:Y:S01]  /*0670*/  IMAD.IADD R228, R227.reuse, 0x1, R224 ;  /* 0x00000001e3e47824 */ /* 0x040fe200078e02e0 */
[C---:B------:R-:W-:Y:S01]  /*0680*/  IADD3 R239, R234.reuse, 0x1000, RZ ;  /* 0x00001000eaef7810 */ /* 0x040fe20007ffe0ff */
[C---:B------:R-:W-:Y:S01]  /*0690*/  IMAD.IADD R232, R227.reuse, 0x1, R231 ;  /* 0x00000001e3e87824 */ /* 0x040fe200078e02e7 */
[----:B------:R-:W-:Y:S01]  /*06a0*/  IADD3 R238, R234, 0x1800, RZ ;  /* 0x00001800eaee7810 */ /* 0x000fe20007ffe0ff */
[----:B------:R-:W-:Y:S01]  /*06b0*/  IMAD.IADD R226, R226, 0x1, R234 ;  /* 0x00000001e2e27824 */ /* 0x000fe200078e02ea */
[----:B------:R-:W-:Y:S01]  /*06c0*/  IADD3 R237, R234, 0x2000, RZ ;  /* 0x00002000eaed7810 */ /* 0x000fe20007ffe0ff */
[----:B-1----:R-:W-:Y:S01]  /*06d0*/  IMAD.SHL.U32 R0, R2, 0x2, RZ ;  /* 0x0000000202007824 */ /* 0x002fe200078e00ff */
[C---:B------:R-:W-:Y:S01]  /*06e0*/  IADD3 R236, R234.reuse, 0x2800, RZ ;  /* 0x00002800eaec7810 */ /* 0x040fe20007ffe0ff */
[----:B------:R-:W-:Y:S01]  /*06f0*/  IMAD.IADD R227, R227, 0x1, R225 ;  /* 0x00000001e3e37824 */ /* 0x000fe200078e02e1 */
[----:B------:R-:W-:-:S02]  /*0700*/  IADD3 R235, R234, 0x3000, RZ ;  /* 0x00003000eaeb7810 */ /* 0x000fc40007ffe0ff */
[----:B------:R2:W-:Y:S04]  /*0710*/  STL [R1+0x40], R0 ;  /* 0x0000400001007387 */ /* 0x0005e80000100800 */
.L_x_1161:
[----:B------:R-:W3:Y:S01]  /*0720*/  LDL R4, [R1+0x5c] ;  /* 0x00005c0001047983 */ /* 0x000ee20000100800 */
[----:B--2---:R-:W-:Y:S01]  /*0730*/  IMAD.MOV.U32 R0, RZ, RZ, c[0x0][0x560] ;  /* 0x00015800ff007624 */ /* 0x004fe200078e00ff */
[----:B------:R-:W-:Y:S01]  /*0740*/  YIELD ;  /* 0x0000000000007946 */ /* 0x000fe20003800000 */
[----:B------:R-:W-:Y:S03]  /*0750*/  BSSY B0, `(.L_x_1106) ;  /* 0x0000016000007945 */ /* 0x000fe60003800000 */
[----:B------:R-:W-:-:S13]  /*0760*/  ISETP.NE.AND P0, PT, R0, 0x1, PT ;  /* 0x000000010000780c */ /* 0x000fda0003f05270 */
[----:B---3--:R-:W-:Y:S01]  /*0770*/  @P0 IMAD.HI.U32 R0, R4, c[0x0][0x564], RZ ;  /* 0x0001590004000a27 */ /* 0x008fe200078e00ff */
[----:B------:R-:W-:-:S04]  /*0780*/  MOV R3, R4 ;  /* 0x0000000400037202 */ /* 0x000fc80000000f00 */
[----:B------:R-:W-:-:S04]  /*0790*/  @P0 SHF.R.U32.HI R3, RZ, c[0x0][0x568], R0 ;  /* 0x00015a00ff030a19 */ /* 0x000fc80000011600 */
[----:B------:R-:W-:Y:S01]  /*07a0*/  ISETP.GE.AND P0, PT, R3, c[0x0][0x578], PT ;  /* 0x00015e0003007a0c */ /* 0x000fe20003f06270 */
[----:B------:R-:W-:-:S04]  /*07b0*/  IMAD.MOV R2, RZ, RZ, -R3 ;  /* 0x000000ffff027224 */ /* 0x000fc800078e0a03 */
[----:B------:R-:W-:-:S08]  /*07c0*/  IMAD R2, R2, c[0x0][0x560], R4 ;  /* 0x0001580002027a24 */ /* 0x000fd000078e0204 */
[----:B------:R-:W-:Y:S05]  /*07d0*/  @!P0 BRA `(.L_x_1107) ;  /* 0x0000007000008947 */ /* 0x000fea0003800000 */
[----:B------:R-:W-:-:S04]  /*07e0*/  MOV R0, c[0x0][0x56c] ;  /* 0x00015b0000007a02 */ /* 0x000fc80000000f00 */
[----:B------:R-:W-:Y:S02]  /*07f0*/  ISETP.NE.AND P0, PT, R0, 0x1, PT ;  /* 0x000000010000780c */ /* 0x000fe40003f05270 */
[----:B------:R-:W-:-:S11]  /*0800*/  MOV R0, R2 ;  /* 0x0000000200007202 */ /* 0x000fd60000000f00 */
[----:B------:R-:W-:-:S05]  /*0810*/  @P0 IMAD.HI.U32 R4, R2, c[0x0][0x570], RZ ;  /* 0x00015c0002040a27 */ /* 0x000fca00078e00ff */
[----:B------:R-:W-:-:S05]  /*0820*/  @P0 SHF.R.U32.HI R0, RZ, c[0x0][0x574], R4 ;  /* 0x00015d00ff000a19 */ /* 0x000fca0000011604 */
[----:B------:R-:W-:Y:S01]  /*0830*/  IMAD R6, R0, c[0x0][0x56c], RZ ;  /* 0x00015b0000067a24 */ /* 0x000fe200078e02ff */
[----:B------:R-:W-:Y:S05]  /*0840*/  BRA `(.L_x_1108) ;  /* 0x0000006000007947 */ /* 0x000fea0003800000 */
.L_x_1107:
[----:B------:R-:W-:-:S04]  /*0850*/  MOV R0, c[0x0][0x554] ;  /* 0x0001550000007a02 */ /* 0x000fc80000000f00 */
[----:B------:R-:W-:Y:S02]  /*0860*/  ISETP.NE.AND P0, PT, R0, 0x1, PT ;  /* 0x000000010000780c */ /* 0x000fe40003f05270 */
[----:B------:R-:W-:-:S11]  /*0870*/  MOV R0, R2 ;  /* 0x0000000200007202 */ /* 0x000fd60000000f00 */
[----:B------:R-:W-:-:S05]  /*0880*/  @P0 IMAD.HI.U32 R4, R2, c[0x0][0x558], RZ ;  /* 0x0001560002040a27 */ /* 0x000fca00078e00ff */
[----:B------:R-:W-:-:S05]  /*0890*/  @P0 SHF.R.U32.HI R0, RZ, c[0x0][0x55c], R4 ;  /* 0x00015700ff000a19 */ /* 0x000fca0000011604 */
[----:B------:R-:W-:Y:S02]  /*08a0*/  IMAD R6, R0, c[0x0][0x554], RZ ;  /* 0x0001550000067a24 */ /* 0x000fe400078e02ff */
.L_x_1108:
[----:B------:R-:W-:Y:S05]  /*08b0*/  BSYNC B0 ;  /* 0x0000000000007941 */ /* 0x000fea0003800000 */
.L_x_1106:
[----:B------:R-:W-:Y:S01]  /*08c0*/  IMAD.MOV.U32 R4, RZ, RZ, c[0x0][0x53c] ;  /* 0x00014f00ff047624 */ /* 0x000fe200078e00ff */
[----:B------:R-:W-:Y:S01]  /*08d0*/  ULDC UR4, c[0x0][0x1d0] ;  /* 0x0000740000047ab9 */ /* 0x000fe20000000800 */
[----:B------:R-:W-:Y:S01]  /*08e0*/  IMAD.MOV.U32 R11, RZ, RZ, R0 ;  /* 0x000000ffff0b7224 */ /* 0x000fe200078e0000 */
[----:B------:R-:W-:Y:S01]  /*08f0*/  UIADD3 UR5, UR4, 0x6f, URZ ;  /* 0x0000006f04057890 */ /* 0x000fe2000fffe03f */
[----:B------:R-:W-:Y:S01]  /*0900*/  BSSY B0, `(.L_x_1109) ;  /* 0x0000048000007945 */ /* 0x000fe20003800000 */
[----:B------:R-:W-:Y:S01]  /*0910*/  ISETP.NE.AND P0, PT, R4, 0x1, PT ;  /* 0x000000010400780c */ /* 0x000fe20003f05270 */
[----:B------:R-:W-:Y:S01]  /*0920*/  UMOV UR4, URZ ;  /* 0x0000003f00047c82 */ /* 0x000fe20008000000 */
[----:B------:R-:W-:Y:S01]  /*0930*/  LOP3.LUT R4, RZ, R0, RZ, 0x33, !PT ;  /* 0x00000000ff047212 */ /* 0x000fe200078e33ff */
[----:B------:R-:W-:-:S04]  /*0940*/  UIMAD.WIDE UR4, UR5, -0x6db6db6d, UR4 ;  /* 0x92492493050478a5 */ /* 0x000fc8000f8e0204 */
[----:B------:R-:W-:-:S04]  /*0950*/  USHF.R.U32.HI UR4, URZ, 0x1f, UR5 ;  /* 0x0000001f3f047899 */ /* 0x000fc80008011605 */
[----:B------:R-:W-:Y:S02]  /*0960*/  ULEA.HI.SX32 UR4, UR5, UR4, 0x1a ;  /* 0x0000000405047291 */ /* 0x000fe4000f8fd23f */
[----:B------:R-:W-:Y:S01]  /*0970*/  @P0 IMAD.HI.U32 R5, R0, c[0x0][0x540], RZ ;  /* 0x0001500000050a27 */ /* 0x000fe200078e00ff */
[----:B------:R-:W-:-:S03]  /*0980*/  IADD3 R0, R4, c[0x0][0x53c], RZ ;  /* 0x00014f0004007a10 */ /* 0x000fc60007ffe0ff */
[----:B------:R-:W-:Y:S01]  /*0990*/  IMAD.MOV.U32 R4, RZ, RZ, c[0x0][0x2c4] ;  /* 0x0000b100ff047624 */ /* 0x000fe200078e00ff */
[----:B------:R-:W-:Y:S01]  /*09a0*/  @P0 SHF.R.U32.HI R11, RZ, c[0x0][0x544], R5 ;  /* 0x00015100ff0b0a19 */ /* 0x000fe20000011605 */
[----:B------:R-:W-:-:S03]  /*09b0*/  IMAD.MOV.U32 R5, RZ, RZ, c[0x0][0x168] ;  /* 0x00005a00ff057624 */ /* 0x000fc600078e00ff */
[----:B------:R-:W-:Y:S01]  /*09c0*/  ISETP.NE.AND P4, PT, R4, 0x1, PT ;  /* 0x000000010400780c */ /* 0x000fe20003f85270 */
[----:B------:R-:W-:Y:S01]  /*09d0*/  IMAD R0, R11, c[0x0][0x53c], R0 ;  /* 0x00014f000b007a24 */ /* 0x000fe200078e0200 */
[----:B------:R-:W-:Y:S01]  /*09e0*/  IADD3 R5, -R5, 0x70, RZ ;  /* 0x0000007005057810 */ /* 0x000fe20007ffe1ff */
[----:B------:R1:W-:Y:S03]  /*09f0*/  STL [R1+0x54], R11 ;  /* 0x0000540b01007387 */ /* 0x0003e60000100800 */
[----:B------:R-:W-:-:S04]  /*0a00*/  SHF.L.U32 R16, R0, 0x7, RZ ;  /* 0x0000000700107819 */ /* 0x000fc800000006ff */
[----:B------:R-:W-:Y:S01]  /*0a10*/  IADD3 R4, R16, 0x7f, RZ ;  /* 0x0000007f10047810 */ /* 0x000fe20007ffe0ff */
[----:B------:R1:W-:Y:S04]  /*0a20*/  STL [R1+0x58], R16 ;  /* 0x0000581001007387 */ /* 0x0003e80000100800 */
[----:B------:R-:W-:-:S05]  /*0a30*/  @P4 IMAD.HI.U32 R0, R4, c[0x0][0x2c8], RZ ;  /* 0x0000b20004004a27 */ /* 0x000fca00078e00ff */
[----:B------:R-:W-:Y:S01]  /*0a40*/  @P4 SHF.R.U32.HI R4, RZ, c[0x0][0x2cc], R0 ;  /* 0x0000b300ff044a19 */ /* 0x000fe20000011600 */
[----:B------:R-:W-:-:S03]  /*0a50*/  IMAD.MOV.U32 R0, RZ, RZ, c[0x0][0x548] ;  /* 0x00015200ff007624 */ /* 0x000fc600078e00ff */
[----:B------:R-:W-:Y:S01]  /*0a60*/  IADD3 R5, R4, c[0x0][0x1d0], R5 ;  /* 0x0000740004057a10 */ /* 0x000fe20007ffe005 */
[----:B------:R-:W-:Y:S01]  /*0a70*/  IMAD.MOV.U32 R4, RZ, RZ, RZ ;  /* 0x000000ffff047224 */ /* 0x000fe200078e00ff */
[----:B------:R-:W-:Y:S02]  /*0a80*/  ISETP.NE.AND P0, PT, R0, 0x1, PT ;  /* 0x000000010000780c */ /* 0x000fe40003f05270 */
[----:B------:R-:W-:Y:S01]  /*0a90*/  IADD3 R0, R2, -R6, RZ ;  /* 0x8000000602007210 */ /* 0x000fe20007ffe0ff */
[----:B------:R-:W-:-:S04]  /*0aa0*/  IMAD.HI R4, R5, -0x6db6db6d, R4 ;  /* 0x9249249305047827 */ /* 0x000fc800078e0204 */
[----:B------:R-:W-:Y:S01]  /*0ab0*/  IMAD R0, R3, c[0x0][0x554], R0 ;  /* 0x0001550003007a24 */ /* 0x000fe200078e0200 */
[----:B------:R-:W-:-:S03]  /*0ac0*/  SHF.R.U32.HI R6, RZ, 0x1f, R4 ;  /* 0x0000001fff067819 */ /* 0x000fc60000011604 */
[----:B------:R-:W-:Y:S01]  /*0ad0*/  IMAD.MOV.U32 R18, RZ, RZ, R0 ;  /* 0x000000ffff127224 */ /* 0x000fe200078e0000 */
[----:B------:R-:W-:Y:S01]  /*0ae0*/  LEA.HI.SX32 R6, R4, R6, 0x1a ;  /* 0x0000000604067211 */ /* 0x000fe200078fd2ff */
[----:B------:R-:W-:-:S03]  /*0af0*/  @P0 IMAD.HI.U32 R2, R0, c[0x0][0x54c], RZ ;  /* 0x0001530000020a27 */ /* 0x000fc600078e00ff */
[----:B------:R-:W-:Y:S02]  /*0b00*/  IMNMX R6, R6, UR4, PT ;  /* 0x0000000406067c17 */ /* 0x000fe4000b800200 */
[----:B------:R-:W-:Y:S01]  /*0b10*/  @P0 SHF.R.U32.HI R18, RZ, c[0x0][0x550], R2 ;  /* 0x00015400ff120a19 */ /* 0x000fe20000011602 */
[----:B------:R-:W-:Y:S01]  /*0b20*/  IMAD.MOV.U32 R2, RZ, RZ, RZ ;  /* 0x000000ffff027224 */ /* 0x000fe200078e00ff */
[----:B------:R-:W-:Y:S02]  /*0b30*/  ISETP.GE.AND P0, PT, R6, 0x1, PT ;  /* 0x000000010600780c */ /* 0x000fe40003f06270 */
[----:B------:R-:W-:Y:S01]  /*0b40*/  IADD3 R3, -R18, RZ, RZ ;  /* 0x000000ff12037210 */ /* 0x000fe20007ffe1ff */
[----:B------:R1:W-:Y:S04]  /*0b50*/  STL [R1+0x50], R18 ;  /* 0x0000501201007387 */ /* 0x0003e80000100800 */
[----:B------:R-:W-:-:S05]  /*0b60*/  IMAD R23, R3, c[0x0][0x548], R0 ;  /* 0x0001520003177a24 */ /* 0x000fca00078e0200 */
[----:B------:R1:W-:Y:S01]  /*0b70*/  STL [R1+0x44], R23 ;  /* 0x0000441701007387 */ /* 0x0003e20000100800 */
[----:B------:R-:W-:Y:S05]  /*0b80*/  @!P0 BRA `(.L_x_1110) ;  /* 0x000001f000008947 */ /* 0x000fea0003800000 */
[----:B------:R-:W-:-:S04]  /*0b90*/  SHF.R.U32.HI R0, RZ, 0x10, R11 ;  /* 0x00000010ff007819 */ /* 0x000fc8000001160b */
[----:B------:R-:W-:-:S04]  /*0ba0*/  ISETP.NE.AND P0, PT, R0, RZ, PT ;  /* 0x000000ff0000720c */ /* 0x000fc80003f05270 */
[----:B------:R-:W-:-:S04]  /*0bb0*/  SEL R0, R0, c[0x0][0x338], P0 ;  /* 0x0000ce0000007a07 */ /* 0x000fc80000000000 */
[-C--:B------:R-:W-:Y:S02]  /*0bc0*/  IABS R3, R0.reuse ;  /* 0x0000000000037213 */ /* 0x080fe40000000000 */
[----:B------:R-:W-:Y:S02]  /*0bd0*/  IADD3 R7, R0, -0x1, R6 ;  /* 0xffffffff00077810 */ /* 0x000fe40007ffe006 */
[----:B------:R-:W2:Y:S02]  /*0be0*/  I2F.RP R4, R3 ;  /* 0x0000000300047306 */ /* 0x000ea40000209400 */
[----:B------:R-:W-:Y:S02]  /*0bf0*/  IABS R10, R7 ;  /* 0x00000007000a7213 */ /* 0x000fe40000000000 */
[----:B------:R-:W-:-:S04]  /*0c00*/  LOP3.LUT R7, R7, R0, RZ, 0x3c, !PT ;  /* 0x0000000007077212 */ /* 0x000fc800078e3cff */
[----:B------:R-:W-:Y:S01]  /*0c10*/  ISETP.GE.AND P0, PT, R7, RZ, PT ;  /* 0x000000ff0700720c */ /* 0x000fe20003f06270 */
[----:B--2---:R-:W2:Y:S02]  /*0c20*/  MUFU.RCP R4, R4 ;  /* 0x0000000400047308 */ /* 0x004ea40000001000 */
[----:B--2---:R-:W-:-:S06]  /*0c30*/  IADD3 R4, R4, 0xffffffe, RZ ;  /* 0x0ffffffe04047810 */ /* 0x004fcc0007ffe0ff */
[----:B------:R-:W2:Y:S02]  /*0c40*/  F2I.FTZ.U32.TRUNC.NTZ R5, R4 ;  /* 0x0000000400057305 */ /* 0x000ea4000021f000 */
[----:B--2---:R-:W-:Y:S02]  /*0c50*/  IMAD.MOV R2, RZ, RZ, -R5 ;  /* 0x000000ffff027224 */ /* 0x004fe400078e0a05 */
        /* <DEDUP_REMOVED lines=14> */
[----:B------:R-:W-:-:S13]  /*0d40*/  ISETP.GE.U32.AND P2, PT, R4, R3, PT ;  /* 0x000000030400720c */ /* 0x000fda0003f46070 */
[----:B------:R-:W-:-:S05]  /*0d50*/  @P2 IADD3 R2, R2, 0x1, RZ ;  /* 0x0000000102022810 */ /* 0x000fca0007ffe0ff */
[----:B------:R-:W-:Y:S01]  /*0d60*/  @!P0 IMAD.MOV R2, RZ, RZ, -R2 ;  /* 0x000000ffff028224 */ /* 0x000fe200078e0a02 */
[----:B------:R-:W-:Y:S02]  /*0d70*/  @!P1 LOP3.LUT R2, RZ, R0, RZ, 0x33, !PT ;  /* 0x00000000ff029212 */ /* 0x000fe400078e33ff */
.L_x_1110:
[----:B------:R-:W-:Y:S05]  /*0d80*/  BSYNC B0 ;  /* 0x0000000000007941 */ /* 0x000fea0003800000 */
.L_x_1109:
[----:B------:R-:W-:Y:S01]  /*0d90*/  LOP3.LUT R0, R11, 0xffff, RZ, 0xc0, !PT ;  /* 0x0000ffff0b007812 */ /* 0x000fe200078ec0ff */
[----:B------:R-:W-:Y:S01]  /*0da0*/  IMAD.MOV.U32 R19, RZ, RZ, RZ ;  /* 0x000000ffff137224 */ /* 0x000fe200078e00ff */
[----:B------:R-:W-:Y:S01]  /*0db0*/  CS2R R20, SRZ ;  /* 0x0000000000147805 */ /* 0x000fe2000001ff00 */
[----:B------:R-:W-:Y:S01]  /*0dc0*/  IMAD.MOV.U32 R22, RZ, RZ, RZ ;  /* 0x000000ffff167224 */ /* 0x000fe200078e00ff */
[----:B------:R-:W-:Y:S01]  /*0dd0*/  CS2R R178, SRZ ;  /* 0x0000000000b27805 */ /* 0x000fe2000001ff00 */
[----:B------:R-:W-:Y:S01]  /*0de0*/  IMAD R3, R0, R2, RZ ;  /* 0x0000000200037224 */ /* 0x000fe200078e02ff */
[----:B------:R-:W-:Y:S01]  /*0df0*/  PRMT R0, RZ, 0x7610, R0 ;  /* 0x00007610ff007816 */ /* 0x000fe20000000000 */
        /* <DEDUP_REMOVED lines=12> */
[----:B------:R2:W-:Y:S01]  /*0ec0*/  STL [R1+0xc], R17 ;  /* 0x00000c1101007387 */ /* 0x0005e20000100800 */
        /* <DEDUP_REMOVED lines=24> */
[----:B------:R-:W3:Y:S04]  /*1050*/  LDL R5, [R1+0x6c] ;  /* 0x00006c0001057983 */ /* 0x000ee80000100800 */
[----:B------:R-:W4:Y:S04]  /*1060*/  LDL.64 R6, [R1+0x48] ;  /* 0x0000480001067983 */ /* 0x000f280000100a00 */
[----:B------:R1:W4:Y:S01]  /*1070*/  LDL.64 R24, [R1+0x48] ;  /* 0x0000480001187983 */ /* 0x0003220000100a00 */
[----:B------:R-:W-:-:S03]  /*1080*/  ISETP.NE.U32.AND P0, PT, RZ, c[0x0][0x340], PT ;  /* 0x0000d000ff007a0c */ /* 0x000fc60003f05070 */
[----:B------:R-:W5:Y:S01]  /*1090*/  S2R R4, SR_TID.X ;  /* 0x0000000000047919 */ /* 0x000f620000002100 */
[----:B------:R-:W-:-:S13]  /*10a0*/  ISETP.NE.AND.EX P0, PT, RZ, c[0x0][0x344], PT, P0 ;  /* 0x0000d100ff007a0c */ /* 0x000fda0003f05300 */
[----:B------:R-:W-:-:S05]  /*10b0*/  @P0 MOV R2, 0x4 ;  /* 0x0000000400020802 */ /* 0x000fca0000000f00 */
[----:B--2---:R-:W-:-:S05]  /*10c0*/  @P0 IMAD.WIDE R2, R18, R2, c[0x0][0x340] ;  /* 0x0000d00012020625 */ /* 0x004fca00078e0202 */
[----:B------:R2:W4:Y:S01]  /*10d0*/  @P0 LDG.E R14, [R2.64] ;  /* 0x00000008020e0981 */ /* 0x000522000c1e1900 */
[----:B-----5:R-:W-:Y:S02]  /*10e0*/  SHF.R.S32.HI R15, RZ, 0x1f, R4 ;  /* 0x0000001fff0f7819 */ /* 0x020fe40000011404 */
[----:B------:R-:W-:Y:S02]  /*10f0*/  SHF.R.S32.HI R12, RZ, 0x1f, R23 ;  /* 0x0000001fff0c7819 */ /* 0x000fe40000011417 */
[----:B------:R-:W-:Y:S02]  /*1100*/  LEA.HI R15, R15, R4, RZ, 0x3 ;  /* 0x000000040f0f7211 */ /* 0x000fe400078f18ff */
[----:B------:R-:W-:Y:S02]  /*1110*/  SHF.R.S32.HI R13, RZ, 0x1f, R18 ;  /* 0x0000001fff0d7819 */ /* 0x000fe40000011412 */
[----:B------:R-:W-:Y:S02]  /*1120*/  SHF.R.S32.HI R15, RZ, 0x3, R15 ;  /* 0x00000003ff0f7819 */ /* 0x000fe4000001140f */
[----:B------:R-:W-:Y:S01]  /*1130*/  IADD3 R92, R17, -0x1, RZ ;  /* 0xffffffff115c7810 */ /* 0x000fe20007ffe0ff */
[----:B-1----:R-:W-:Y:S01]  /*1140*/  IMAD R11, R13, c[0x0][0x1c0], RZ ;  /* 0x000070000d0b7a24 */ /* 0x002fe200078e02ff */
[----:B------:R-:W-:-:S03]  /*1150*/  SHF.R.S32.HI R9, RZ, 0x1f, R15 ;  /* 0x0000001fff097819 */ /* 0x000fc6000001140f */
[----:B------:R-:W-:Y:S02]  /*1160*/  IMAD R11, R18, c[0x0][0x1c4], R11 ;  /* 0x00007100120b7a24 */ /* 0x000fe400078e020b */
[C---:B------:R-:W-:Y:S02]  /*1170*/  IMAD R4, R9.reuse, c[0x0][0x1e0], RZ ;  /* 0x0000780009047a24 */ /* 0x040fe400078e02ff */
[----:B------:R-:W-:Y:S02]  /*1180*/  IMAD R9, R9, c[0x0][0x208], RZ ;  /* 0x0000820009097a24 */ /* 0x000fe400078e02ff */
[C---:B------:R-:W-:Y:S02]  /*1190*/  IMAD R10, R15.reuse, c[0x0][0x1e4], R4 ;  /* 0x000079000f0a7a24 */ /* 0x040fe400078e0204 */
[----:B------:R-:W-:Y:S01]  /*11a0*/  IMAD R9, R15, c[0x0][0x20c], R9 ;  /* 0x000083000f097a24 */ /* 0x000fe200078e0209 */
[----:B---3--:R-:W-:Y:S01]  /*11b0*/  IADD3 R8, R5, R16, RZ ;  /* 0x0000001005087210 */ /* 0x008fe20007ffe0ff */
[----:B------:R-:W-:-:S03]  /*11c0*/  IMAD R5, R12, c[0x0][0x1b8], RZ ;  /* 0x00006e000c057a24 */ /* 0x000fc600078e02ff */
[----:B------:R-:W-:Y:S01]  /*11d0*/  MOV R0, R8 ;  /* 0x0000000800007202 */ /* 0x000fe20000000f00 */
[----:B--2---:R-:W-:Y:S01]  /*11e0*/  @P4 IMAD.HI.U32 R2, R8, c[0x0][0x2c8], RZ ;  /* 0x0000b20008024a27 */ /* 0x004fe200078e00ff */
[----:B----4-:R-:W-:-:S03]  /*11f0*/  MOV R24, R6 ;  /* 0x0000000600187202 */ /* 0x010fc60000000f00 */
[C---:B------:R-:W-:Y:S01]  /*1200*/  IMAD R5, R23.reuse, c[0x0][0x1bc], R5 ;  /* 0x00006f0017057a24 */ /* 0x040fe200078e0205 */
[----:B------:R-:W-:Y:S01]  /*1210*/  @P4 SHF.R.U32.HI R0, RZ, c[0x0][0x2cc], R2 ;  /* 0x0000b300ff004a19 */ /* 0x000fe20000011602 */
[----:B------:R-:W-:Y:S01]  /*1220*/  IMAD.WIDE.U32 R2, R23, c[0x0][0x1b8], RZ ;  /* 0x00006e0017027a25 */ /* 0x000fe200078e00ff */
[--C-:B------:R-:W-:Y:S02]  /*1230*/  SHF.R.S32.HI R25, RZ, 0x1f, R24.reuse ;  /* 0x0000001fff197819 */ /* 0x100fe40000011418 */
[----:B------:R-:W-:Y:S02]  /*1240*/  ISETP.GE.AND P2, PT, R24, c[0x0][0x198], PT ;  /* 0x0000660018007a0c */ /* 0x000fe40003f46270 */
[----:B------:R-:W-:Y:S01]  /*1250*/  IADD3 R3, R3, R5, RZ ;  /* 0x0000000503037210 */ /* 0x000fe20007ffe0ff */
[C-C-:B------:R-:W-:Y:S01]  /*1260*/  IMAD.WIDE.U32 R4, R15.reuse, c[0x0][0x208], R24.reuse ;  /* 0x000082000f047a25 */ /* 0x140fe200078e0018 */
[----:B------:R1:W-:Y:S03]  /*1270*/  STL [R1+0x4c], R25 ;  /* 0x00004c1901007387 */ /* 0x0003e60000100800 */
[----:B------:R-:W-:Y:S01]  /*1280*/  IMAD.WIDE.U32 R6, R15, c[0x0][0x1e0], R24 ;  /* 0x000078000f067a25 */ /* 0x000fe200078e0018 */
[----:B------:R-:W-:-:S02]  /*1290*/  IADD3 R5, R5, R9, RZ ;  /* 0x0000000905057210 */ /* 0x000fc40007ffe0ff */
[----:B------:R-:W-:Y:S01]  /*12a0*/  SHF.R.S32.HI R9, RZ, 0x1f, R0 ;  /* 0x0000001fff097819 */ /* 0x000fe20000011400 */
[----:B------:R-:W-:Y:S01]  /*12b0*/  IMAD.WIDE.U32 R2, R18, c[0x0][0x1c0], R2 ;  /* 0x0000700012027a25 */ /* 0x000fe200078e0002 */
[----:B------:R-:W-:Y:S02]  /*12c0*/  IADD3 R7, R7, R10, RZ ;  /* 0x0000000a07077210 */ /* 0x000fe40007ffe0ff */
[----:B------:R-:W-:Y:S01]  /*12d0*/  IADD3 R10, -R0, RZ, RZ ;  /* 0x000000ff000a7210 */ /* 0x000fe20007ffe1ff */
[----:B------:R-:W-:Y:S01]  /*12e0*/  IMAD R9, R9, c[0x0][0x1b0], RZ ;  /* 0x00006c0009097a24 */ /* 0x000fe200078e02ff */
[----:B------:R-:W-:Y:S01]  /*12f0*/  IADD3 R3, R3, R11, RZ ;  /* 0x0000000b03037210 */ /* 0x000fe20007ffe0ff */
[C---:B------:R-:W-:Y:S02]  /*1300*/  IMAD R11, R12.reuse, c[0x0][0x1e8], RZ ;  /* 0x00007a000c0b7a24 */ /* 0x040fe400078e02ff */
[----:B------:R-:W-:Y:S02]  /*1310*/  IMAD R12, R12, c[0x0][0x210], RZ ;  /* 0x000084000c0c7a24 */ /* 0x000fe400078e02ff */
[----:B------:R-:W-:-:S02]  /*1320*/  IMAD R10, R10, c[0x0][0x2c4], R8 ;  /* 0x0000b1000a0a7a24 */ /* 0x000fc400078e0208 */
[C---:B------:R-:W-:Y:S02]  /*1330*/  IMAD R11, R23.reuse, c[0x0][0x1ec], R11 ;  /* 0x00007b00170b7a24 */ /* 0x040fe400078e020b */
[----:B------:R-:W-:-:S04]  /*1340*/  IMAD.WIDE.U32 R6, R23, c[0x0][0x1e8], R6 ;  /* 0x00007a0017067a25 */ /* 0x000fc800078e0006 */
[C---:B------:R-:W-:Y:S02]  /*1350*/  IMAD R12, R23.reuse, c[0x0][0x214], R12 ;  /* 0x00008500170c7a24 */ /* 0x040fe400078e020c */
[----:B------:R-:W-:-:S04]  /*1360*/  IMAD.WIDE.U32 R4, R23, c[0x0][0x210], R4 ;  /* 0x0000840017047a25 */ /* 0x000fc800078e0004 */
[C---:B------:R-:W-:Y:S01]  /*1370*/  IMAD R8, R0.reuse, c[0x0][0x1b4], R9 ;  /* 0x00006d0000087a24 */ /* 0x040fe200078e0209 */
[----:B------:R-:W-:Y:S01]  /*1380*/  IADD3 R9, R5, R12, RZ ;  /* 0x0000000c05097210 */ /* 0x000fe20007ffe0ff */
[----:B------:R-:W-:-:S04]  /*1390*/  IMAD.WIDE.U32 R2, R0, c[0x0][0x1b0], R2 ;  /* 0x00006c0000027a25 */ /* 0x000fc800078e0002 */
[----:B------:R-:W-:Y:S01]  /*13a0*/  IMAD.IADD R7, R7, 0x1, R11 ;  /* 0x0000000107077824 */ /* 0x000fe200078e020b */
[----:B------:R-:W-:Y:S02]  /*13b0*/  SHF.R.S32.HI R11, RZ, 0x1f, R10 ;  /* 0x0000001fff0b7819 */ /* 0x000fe4000001140a */
[----:B------:R-:W-:Y:S02]  /*13c0*/  IADD3 R5, R3, R8, RZ ;  /* 0x0000000803057210 */ /* 0x000fe40007ffe0ff */
[----:B------:R-:W-:Y:S01]  /*13d0*/  MOV R8, R4 ;  /* 0x0000000400087202 */ /* 0x000fe20000000f00 */
[----:B------:R-:W-:Y:S01]  /*13e0*/  IMAD R11, R11, c[0x0][0x1a8], RZ ;  /* 0x00006a000b0b7a24 */ /* 0x000fe200078e02ff */
[----:B------:R-:W-:Y:S02]  /*13f0*/  MOV R4, R2 ;  /* 0x0000000200047202 */ /* 0x000fe40000000f00 */
[----:B------:R-:W-:Y:S01]  /*1400*/  @P0 SHF.R.S32.HI R3, RZ, 0x1f, R14 ;  /* 0x0000001fff030819 */ /* 0x000fe2000001140e */
[C---:B------:R-:W-:Y:S01]  /*1410*/  IMAD R11, R10.reuse, c[0x0][0x1ac], R11 ;  /* 0x00006b000a0b7a24 */ /* 0x040fe200078e020b */
[----:B------:R-:W-:Y:S01]  /*1420*/  @P0 MOV R2, R14 ;  /* 0x0000000e00020202 */ /* 0x000fe20000000f00 */
[----:B------:R-:W-:Y:S01]  /*1430*/  @!P0 IMAD.MOV.U32 R2, RZ, RZ, R18 ;  /* 0x000000ffff028224 */ /* 0x000fe200078e0012 */
[----:B------:R-:W-:Y:S01]  /*1440*/  @!P0 MOV R3, R13 ;  /* 0x0000000d00038202 */ /* 0x000fe20000000f00 */
[----:B------:R-:W-:-:S04]  /*1450*/  IMAD.WIDE.U32 R4, R10, c[0x0][0x1a8], R4 ;  /* 0x00006a000a047a25 */ /* 0x000fc800078e0004 */
[----:B------:R-:W-:Y:S01]  /*1460*/  IMAD.WIDE.U32 R12, R2, c[0x0][0x1f0], R6 ;  /* 0x00007c00020c7a25 */ /* 0x000fe200078e0006 */
[----:B------:R-:W-:-:S03]  /*1470*/  IADD3 R7, R5, R11, RZ ;  /* 0x0000000b05077210 */ /* 0x000fc60007ffe0ff */
[C---:B------:R-:W-:Y:S01]  /*1480*/  IMAD R0, R3.reuse, c[0x0][0x218], RZ ;  /* 0x0000860003007a24 */ /* 0x040fe200078e02ff */
[----:B------:R1:W-:Y:S01]  /*1490*/  STL.64 [R1+0x28], R12 ;  /* 0x0000280c01007387 */ /* 0x0003e20000100a00 */
[----:B------:R-:W-:Y:S01]  /*14a0*/  IMAD R6, R3, c[0x0][0x1f0], RZ ;  /* 0x00007c0003067a24 */ /* 0x000fe200078e02ff */
[----:B------:R-:W-:Y:S01]  /*14b0*/  LEA R3, P0, R4, c[0x0][0x160], 0x1 ;  /* 0x0000580004037a11 */ /* 0x000fe200078008ff */
[----:B------:R-:W-:-:S04]  /*14c0*/  IMAD.WIDE.U32 R8, R2, c[0x0][0x218], R8 ;  /* 0x0000860002087a25 */ /* 0x000fc800078e0008 */
[C---:B------:R-:W-:Y:S01]  /*14d0*/  IMAD R5, R2.reuse, c[0x0][0x21c], R0 ;  /* 0x0000870002057a24 */ /* 0x040fe200078e0200 */
[----:B------:R1:W-:Y:S01]  /*14e0*/  STL.64 [R1+0x30], R8 ;  /* 0x0000300801007387 */ /* 0x0003e20000100a00 */
[----:B------:R-:W-:Y:S01]  /*14f0*/  IMAD R6, R2, c[0x0][0x1f4], R6 ;  /* 0x00007d0002067a24 */ /* 0x000fe200078e0206 */
[----:B------:R-:W-:Y:S02]  /*1500*/  LEA.HI.X R2, R4, c[0x0][0x164], R7, 0x1, P0 ;  /* 0x0000590004027a11 */ /* 0x000fe400000f0c07 */
[----:B------:R-:W-:Y:S02]  /*1510*/  IADD3 R4, R9, R5, RZ ;  /* 0x0000000509047210 */ /* 0x000fe40007ffe0ff */
[----:B------:R-:W-:Y:S02]  /*1520*/  IADD3 R6, R13, R6, RZ ;  /* 0x000000060d067210 */ /* 0x000fe40007ffe0ff */
[----:B------:R-:W-:Y:S01]  /*1530*/  IADD3 R0, R15, R16, RZ ;  /* 0x000000100f007210 */ /* 0x000fe20007ffe0ff */
[----:B------:R1:W-:Y:S04]  /*1540*/  STL [R1+0x3c], R4 ;  /* 0x00003c0401007387 */ /* 0x0003e80000100800 */
[----:B------:R1:W-:Y:S01]  /*1550*/  STL [R1+0x38], R6 ;  /* 0x0000380601007387 */ /* 0x0003e20000100800 */
[----:B------:R-:W-:Y:S05]  /*1560*/  BRA.DIV ~URZ, `(.L_x_1112) ;  /* 0x00014a627f007947 */ /* 0x000fea000b800000 */
[----:B------:R2:W3:Y:S02]  /*1570*/  SHFL.IDX PT, R5, R2, RZ, 0x181f ;  /* 0x00181fff02057589 */ /* 0x0004e400000e0000 */
.L_x_1162:
[----:B------:R-:W-:Y:S05]  /*1580*/  BRA.DIV ~URZ, `(.L_x_1113) ;  /* 0x00014ab27f007947 */ /* 0x000fea000b800000 */
[----:B-1----:R1:W4:Y:S02]  /*1590*/  SHFL.IDX PT, R4, R3, RZ, 0x181f ;  /* 0x00181fff03047589 */ /* 0x00232400000e0000 */
.L_x_1163:
[----:B------:R-:W-:Y:S01]  /*15a0*/  MOV R11, c[0x0][0x168] ;  /* 0x00005a00000b7a02 */ /* 0x000fe20000000f00 */
[----:B------:R-:W-:Y:S04]  /*15b0*/  BSSY B0, `(.L_x_1114) ;  /* 0x000000b000007945 */ /* 0x000fe80003800000 */
[----:B------:R-:W-:-:S05]  /*15c0*/  IMAD R11, R11, c[0x0][0x2c4], RZ ;  /* 0x0000b1000b0b7a24 */ /* 0x000fca00078e02ff */
[----:B------:R-:W-:-:S13]  /*15d0*/  ISETP.GE.AND P0, PT, R0, R11, PT ;  /* 0x0000000b0000720c */ /* 0x000fda0003f06270 */
[----:B------:R-:W-:Y:S05]  /*15e0*/  @P0 BRA `(.L_x_1115) ;  /* 0x0000007000000947 */ /* 0x000fea0003800000 */
[----:B------:R-:W5:Y:S02]  /*15f0*/  LDL.64 R6, [R1+0x48] ;  /* 0x0000480001067983 */ /* 0x000f640000100a00 */
[----:B----45:R-:W-:-:S04]  /*1600*/  LEA R4, P0, R6, R4, 0x1 ;  /* 0x0000000406047211 */ /* 0x030fc800078008ff */
[----:B---3--:R-:W-:-:S05]  /*1610*/  LEA.HI.X R5, R6, R5, R7, 0x1, P0 ;  /* 0x0000000506057211 */ /* 0x008fca00000f0c07 */
[----:B------:R-:W-:Y:S01]  /*1620*/  @!PT LDS RZ, [RZ] ;  /* 0x00000000fffff984 */ /* 0x000fe20000000800 */
[----:B------:R-:W-:Y:S01]  /*1630*/  @!PT LDS RZ, [RZ] ;  /* 0x00000000fffff984 */ /* 0x000fe20000000800 */
[----:B------:R-:W-:Y:S01]  /*1640*/  @!PT LDS RZ, [RZ] ;  /* 0x00000000fffff984 */ /* 0x000fe20000000800 */
[----:B------:R3:W-:Y:S04]  /*1650*/  LDGSTS.E.BYPASS.LTC128B.128 [R241+0x7100], [R4.64], !P2 ;  /* 0x0710000004f17fae */ /* 0x0007e8000d101d48 */
.L_x_1115:
[----:B------:R-:W-:Y:S05]  /*1660*/  BSYNC B0 ;  /* 0x0000000000007941 */ /* 0x000fea0003800000 */
.L_x_1114:
[----:B------:R-:W-:Y:S05]  /*1670*/  BRA.DIV ~URZ, `(.L_x_1116) ;  /* 0x00014a327f007947 */ /* 0x000fea000b800000 */
[----:B------:R1:W2:Y:S04]  /*1680*/  SHFL.IDX PT, R6, R2, 0x1, 0x181f ;  /* 0x00381f0002067f89 */ /* 0x0002a800000e0000 */
[----:B---34-:R1:W3:Y:S02]  /*1690*/  SHFL.IDX PT, R4, R3, 0x1, 0x181f ;  /* 0x00381f0003047f89 */ /* 0x0182e400000e0000 */
.L_x_1164:
[----:B------:R-:W-:Y:S01]  /*16a0*/  IADD3 R5, R0, 0x10, RZ ;  /* 0x0000001000057810 */ /* 0x000fe20007ffe0ff */
[----:B------:R-:W-:Y:S03]  /*16b0*/  BSSY B0, `(.L_x_1117) ;  /* 0x000000a000007945 */ /* 0x000fe60003800000 */
[----:B------:R-:W-:-:S13]  /*16c0*/  ISETP.GE.AND P0, PT, R5, R11, PT ;  /* 0x0000000b0500720c */ /* 0x000fda0003f06270 */
[----:B------:R-:W-:Y:S05]  /*16d0*/  @P0 BRA `(.L_x_1118) ;  /* 0x0000007000000947 */ /* 0x000fea0003800000 */
[----:B------:R-:W4:Y:S02]  /*16e0*/  LDL.64 R8, [R1+0x48] ;  /* 0x0000480001087983 */ /* 0x000f240000100a00 */
[----:B---34-:R-:W-:-:S04]  /*16f0*/  LEA R4, P0, R8, R4, 0x1 ;  /* 0x0000000408047211 */ /* 0x018fc800078008ff */
[----:B--2---:R-:W-:-:S05]  /*1700*/  LEA.HI.X R5, R8, R6, R9, 0x1, P0 ;  /* 0x0000000608057211 */ /* 0x004fca00000f0c09 */
[----:B------:R-:W-:Y:S01]  /*1710*/  @!PT LDS RZ, [RZ] ;  /* 0x00000000fffff984 */ /* 0x000fe20000000800 */
[----:B------:R-:W-:Y:S01]  /*1720*/  @!PT LDS RZ, [RZ] ;  /* 0x00000000fffff984 */ /* 0x000fe20000000800 */
[----:B------:R-:W-:Y:S01]  /*1730*/  @!PT LDS RZ, [RZ] ;  /* 0x00000000fffff984 */ /* 0x000fe20000000800 */
[----:B------:R2:W-:Y:S04]  /*1740*/  LDGSTS.E.BYPASS.LTC128B.128 [R241+0x7900], [R4.64], !P2 ;  /* 0x0790000004f17fae */ /* 0x0005e8000d101d48 */
.L_x_1118:
[----:B------:R-:W-:Y:S05]  /*1750*/  BSYNC B0 ;  /* 0x0000000000007941 */ /* 0x000fea0003800000 */
.L_x_1117:
[----:B------:R-:W-:Y:S05]  /*1760*/  BRA.DIV ~URZ, `(.L_x_1119) ;  /* 0x00014a127f007947 */ /* 0x000fea000b800000 */
[----:B--2---:R2:W4:Y:S02]  /*1770*/  SHFL.IDX PT, R6, R2, 0x2, 0x181f ;  /* 0x00581f0002067f89 */ /* 0x00452400000e0000 */
.L_x_1165:
[----:B------:R-:W-:Y:S05]  /*1780*/  BRA.DIV ~URZ, `(.L_x_1120) ;  /* 0x00014a627f007947 */ /* 0x000fea000b800000 */
[----:B---3--:R3:W1:Y:S02]  /*1790*/  SHFL.IDX PT, R4, R3, 0x2, 0x181f ;  /* 0x00581f0003047f89 */ /* 0x00866400000e0000 */
.L_x_1166:
[----:B------:R-:W-:Y:S01]  /*17a0*/  IADD3 R5, R0, 0x20, RZ ;  /* 0x0000002000057810 */ /* 0x000fe20007ffe0ff */
[----:B------:R-:W-:Y:S03]  /*17b0*/  BSSY B0, `(.L_x_1121) ;  /* 0x000000a000007945 */ /* 0x000fe60003800000 */
[----:B------:R-:W-:-:S13]  /*17c0*/  ISETP.GE.AND P0, PT, R5, R11, PT ;  /* 0x0000000b0500720c */ /* 0x000fda0003f06270 */
[----:B------:R-:W-:Y:S05]  /*17d0*/  @P0 BRA `(.L_x_1122) ;  /* 0x0000007000000947 */ /* 0x000fea0003800000 */
[----:B------:R-:W5:Y:S02]  /*17e0*/  LDL.64 R8, [R1+0x48] ;  /* 0x0000480001087983 */ /* 0x000f640000100a00 */
[----:B-1---5:R-:W-:-:S04]  /*17f0*/  LEA R4, P0, R8, R4, 0x1 ;  /* 0x0000000408047211 */ /* 0x022fc800078008ff */
[----:B----4-:R-:W-:-:S05]  /*1800*/  LEA.HI.X R5, R8, R6, R9, 0x1, P0 ;  /* 0x0000000608057211 */ /* 0x010fca00000f0c09 */
[----:B------:R-:W-:Y:S01]  /*1810*/  @!PT LDS RZ, [RZ] ;  /* 0x00000000fffff984 */ /* 0x000fe20000000800 */
[----:B------:R-:W-:Y:S01]  /*1820*/  @!PT LDS RZ, [RZ] ;  /* 0x00000000fffff984 */ /* 0x000fe20000000800 */
[----:B------:R-:W-:Y:S01]  /*1830*/  @!PT LDS RZ, [RZ] ;  /* 0x00000000fffff984 */ /* 0x000fe20000000800 */
[----:B------:R1:W-:Y:S04]  /*1840*/  LDGSTS.E.BYPASS.LTC128B.128 [R241+0x8100], [R4.64], !P2 ;  /* 0x0810000004f17fae */ /* 0x0003e8000d101d48 */
.L_x_1122:
[----:B------:R-:W-:Y:S05]  /*1850*/  BSYNC B0 ;  /* 0x0000000000007941 */ /* 0x000fea0003800000 */
.L_x_1121:
[----:B------:R-:W-:Y:S05]  /*1860*/  BRA.DIV ~URZ, `(.L_x_1123) ;  /* 0x000149f27f007947 */ /* 0x000fea000b800000 */
[----:B----4-:R4:W2:Y:S04]  /*1870*/  SHFL.IDX PT, R6, R2, 0x3, 0x181f ;  /* 0x00781f0002067f89 */ /* 0x0108a800000e0000 */
[----:B-1----:R4:W1:Y:S02]  /*1880*/  SHFL.IDX PT, R4, R3, 0x3, 0x181f ;  /* 0x00781f0003047f89 */ /* 0x00286400000e0000 */
.L_x_1167:
        /* <DEDUP_REMOVED lines=11> */
.L_x_1125:
[----:B------:R-:W-:Y:S05]  /*1940*/  BSYNC B0 ;  /* 0x0000000000007941 */ /* 0x000fea0003800000 */
.L_x_1124:
[----:B------:R-:W-:Y:S05]  /*1950*/  BRA.DIV ~URZ, `(.L_x_1126) ;  /* 0x000149d27f007947 */ /* 0x000fea000b800000 */
[----:B--2---:R2:W3:Y:S02]  /*1960*/  SHFL.IDX PT, R6, R2, 0x4, 0x181f ;  /* 0x00981f0002067f89 */ /* 0x0044e400000e0000 */
.L_x_1168:
[----:B------:R-:W-:Y:S05]  /*1970*/  BRA.DIV ~URZ, `(.L_x_1127) ;  /* 0x00014a227f007947 */ /* 0x000fea000b800000 */
[----:B-1----:R1:W2:Y:S02]  /*1980*/  SHFL.IDX PT, R4, R3, 0x4, 0x181f ;  /* 0x00981f0003047f89 */ /* 0x0022a400000e0000 */
.L_x_1169:
[----:B------:R-:W-:Y:S01]  /*1990*/  IADD3 R5, R0, 0x40, RZ ;  /* 0x0000004000057810 */ /* 0x000fe20007ffe0ff */
[----:B------:R-:W-:Y:S03]  /*19a0*/  BSSY B0, `(.L_x_1128) ;  /* 0x000000a000007945 */ /* 0x000fe60003800000 */
[----:B------:R-:W-:-:S13]  /*19b0*/  ISETP.GE.AND P0, PT, R5, R11, PT ;  /* 0x0000000b0500720c */ /* 0x000fda0003f06270 */
[----:B------:R-:W-:Y:S05]  /*19c0*/  @P0 BRA `(.L_x_1129) ;  /* 0x0000007000000947 */ /* 0x000fea0003800000 */
[----:B------:R-:W5:Y:S02]  /*19d0*/  LDL.64 R8, [R1+0x48] ;  /* 0x0000480001087983 */ /* 0x000f640000100a00 */
[----:B--2--5:R-:W-:-:S04]  /*19e0*/  LEA R4, P0, R8, R4, 0x1 ;  /* 0x0000000408047211 */ /* 0x024fc800078008ff */
[----:B---3--:R-:W-:-:S05]  /*19f0*/  LEA.HI.X R5, R8, R6, R9, 0x1, P0 ;  /* 0x0000000608057211 */ /* 0x008fca00000f0c09 */
[----:B------:R-:W-:Y:S01]  /*1a00*/  @!PT LDS RZ, [RZ] ;  /* 0x00000000fffff984 */ /* 0x000fe20000000800 */
[----:B------:R-:W-:Y:S01]  /*1a10*/  @!PT LDS RZ, [RZ] ;  /* 0x00000000fffff984 */ /* 0x000fe20000000800 */
[----:B------:R-:W-:Y:S01]  /*1a20*/  @!PT LDS RZ, [RZ] ;  /* 0x00000000fffff984 */ /* 0x000fe20000000800 */
[----:B------:R2:W-:Y:S04]  /*1a30*/  LDGSTS.E.BYPASS.LTC128B.128 [R241+0x9100], [R4.64], !P2 ;  /* 0x0910000004f17fae */ /* 0x0005e8000d101d48 */
.L_x_1129:
[----:B------:R-:W-:Y:S05]  /*1a40*/  BSYNC B0 ;  /* 0x0000000000007941 */ /* 0x000fea0003800000 */
.L_x_1128:
[----:B------:R-:W-:Y:S05]  /*1a50*/  BRA.DIV ~URZ, `(.L_x_1130) ;  /* 0x000149b27f007947 */ /* 0x000fea000b800000 */
[----:B---3--:R3:W1:Y:S04]  /*1a60*/  SHFL.IDX PT, R6, R2, 0x5, 0x181f ;  /* 0x00b81f0002067f89 */ /* 0x00866800000e0000 */
[----:B--2---:R3:W2:Y:S02]  /*1a70*/  SHFL.IDX PT, R4, R3, 0x5, 0x181f ;  /* 0x00b81f0003047f89 */ /* 0x0046a400000e0000 */
.L_x_1170:
[----:B------:R-:W-:Y:S01]  /*1a80*/  IADD3 R5, R0, 0x50, RZ ;  /* 0x0000005000057810 */ /* 0x000fe20007ffe0ff */
[----:B------:R-:W-:Y:S03]  /*1a90*/  BSSY B0, `(.L_x_1131) ;  /* 0x000000a000007945 */ /* 0x000fe60003800000 */
[----:B------:R-:W-:-:S13]  /*1aa0*/  ISETP.GE.AND P0, PT, R5, R11, PT ;  /* 0x0000000b0500720c */ /* 0x000fda0003f06270 */
[----:B------:R-:W-:Y:S05]  /*1ab0*/  @P0 BRA `(.L_x_1132) ;  /* 0x0000007000000947 */ /* 0x000fea0003800000 */
[----:B------:R-:W5:Y:S02]  /*1ac0*/  LDL.64 R8, [R1+0x48] ;  /* 0x0000480001087983 */ /* 0x000f640000100a00 */
[----:B--2--5:R-:W-:-:S04]  /*1ad0*/  LEA R4, P0, R8, R4, 0x1 ;  /* 0x0000000408047211 */ /* 0x024fc800078008ff */
[----:B-1----:R-:W-:-:S05]  /*1ae0*/  LEA.HI.X R5, R8, R6, R9, 0x1, P0 ;  /* 0x0000000608057211 */ /* 0x002fca00000f0c09 */
[----:B------:R-:W-:Y:S01]  /*1af0*/  @!PT LDS RZ, [RZ] ;  /* 0x00000000fffff984 */ /* 0x000fe20000000800 */
[----:B------:R-:W-:Y:S01]  /*1b00*/  @!PT LDS RZ, [RZ] ;  /* 0x00000000fffff984 */ /* 0x000fe20000000800 */
[----:B------:R-:W-:Y:S01]  /*1b10*/  @!PT LDS RZ, [RZ] ;  /* 0x00000000fffff984 */ /* 0x000fe20000000800 */
[----:B------:R1:W-:Y:S04]  /*1b20*/  LDGSTS.E.BYPASS.LTC128B.128 [R241+0x9900], [R4.64], !P2 ;  /* 0x0990000004f17fae */ /* 0x0003e8000d101d48 */
.L_x_1132:
[----:B------:R-:W-:Y:S05]  /*1b30*/  BSYNC B0 ;  /* 0x0000000000007941 */ /* 0x000fea0003800000 */
.L_x_1131:
[----:B------:R-:W-:Y:S05]  /*1b40*/  BRA.DIV ~URZ, `(.L_x_1133) ;  /* 0x000149927f007947 */ /* 0x000fea000b800000 */
[----:B-1----:R1:W3:Y:S02]  /*1b50*/  SHFL.IDX PT, R6, R2, 0x6, 0x181f ;  /* 0x00d81f0002067f89 */ /* 0x0022e400000e0000 */
.L_x_1171:
[----:B------:R-:W-:Y:S05]  /*1b60*/  BRA.DIV ~URZ, `(.L_x_1134) ;  /* 0x000149e27f007947 */ /* 0x000fea000b800000 */
[----:B--2---:R2:W1:Y:S02]  /*1b70*/  SHFL.IDX PT, R4, R3, 0x6, 0x181f ;  /* 0x00d81f0003047f89 */ /* 0x00446400000e0000 */
.L_x_1172:
        /* <DEDUP_REMOVED lines=11> */
.L_x_1136:
[----:B------:R-:W-:Y:S05]  /*1c30*/  BSYNC B0 ;  /* 0x0000000000007941 */ /* 0x000fea0003800000 */
.L_x_1135:
[----:B------:R-:W-:Y:S05]  /*1c40*/  BRA.DIV ~URZ, `(.L_x_1137) ;  /* 0x000149727f007947 */ /* 0x000fea000b800000 */
[----:B-1----:R1:W2:Y:S04]  /*1c50*/  SHFL.IDX PT, R4, R2, 0x7, 0x181f ;  /* 0x00f81f0002047f89 */ /* 0x0022a800000e0000 */
[----:B--234-:R-:W2:Y:S02]  /*1c60*/  SHFL.IDX PT, R3, R3, 0x7, 0x181f ;  /* 0x00f81f0003037f89 */ /* 0x01cea400000e0000 */
.L_x_1173:
[----:B------:R-:W3:Y:S01]  /*1c70*/  LDL.64 R18, [R1+0x48] ;  /* 0x0000480001127983 */ /* 0x000ee20000100a00 */
[----:B------:R-:W-:-:S04]  /*1c80*/  IADD3 R0, R0, 0x70, RZ ;  /* 0x0000007000007810 */ /* 0x000fc80007ffe0ff */
[----:B------:R-:W-:-:S13]  /*1c90*/  ISETP.GE.AND P1, PT, R0, R11, PT ;  /* 0x0000000b0000720c */ /* 0x000fda0003f26270 */
[C---:B-123--:R-:W-:Y:S02]  /*1ca0*/  @!P1 LEA R2, P0, R18.reuse, R3, 0x1 ;  /* 0x0000000312029211 */ /* 0x04efe400078008ff */
[C---:B------:R-:W-:Y:S02]  /*1cb0*/  ISETP.GE.AND P6, PT, R18.reuse, c[0x0][0x1d4], PT ;  /* 0x0000750012007a0c */ /* 0x040fe40003fc6270 */
[----:B------:R-:W-:-:S05]  /*1cc0*/  @!P1 LEA.HI.X R3, R18, R4, R19, 0x1, P0 ;  /* 0x0000000412039211 */ /* 0x000fca00000f0c13 */
[----:B------:R-:W-:Y:S01]  /*1cd0*/  @!PT LDS RZ, [RZ] ;  /* 0x00000000fffff984 */ /* 0x000fe20000000800 */
[----:B------:R-:W-:Y:S01]  /*1ce0*/  @!PT LDS RZ, [RZ] ;  /* 0x00000000fffff984 */ /* 0x000fe20000000800 */
[----:B------:R-:W-:Y:S01]  /*1cf0*/  @!PT LDS RZ, [RZ] ;  /* 0x00000000fffff984 */ /* 0x000fe20000000800 */
[----:B------:R1:W-:Y:S04]  /*1d00*/  @!P1 LDGSTS.E.BYPASS.LTC128B.128 [R241+0xa900], [R2.64], !P2 ;  /* 0x0a90000002f19fae */ /* 0x0003e8000d101d48 */
[----:B------:R-:W0:Y:S01]  /*1d10*/  LDGDEPBAR ;  /* 0x00000000000079af */ /* 0x000e220000000000 */
[----:B------:R-:W-:Y:S02]  /*1d20*/  WARPSYNC 0xffffffff ;  /* 0xffffffff00007948 */ /* 0x000fe40003800000 */
[----:B------:R-:W2:Y:S04]  /*1d30*/  LDL R204, [R1+0xc] ;  /* 0x00000c0001cc7983 */ /* 0x000ea80000100800 */
[----:B------:R-:W3:Y:S04]  /*1d40*/  LDL R5, [R1+0x38] ;  /* 0x0000380001057983 */ /* 0x000ee80000100800 */
[----:B------:R-:W4:Y:S04]  /*1d50*/  LDL.64 R6, [R1+0x28] ;  /* 0x0000280001067983 */ /* 0x000f280000100a00 */
[----:B------:R-:W5:Y:S04]  /*1d60*/  LDL R22, [R1+0x3c] ;  /* 0x00003c0001167983 */ /* 0x000f680000100800 */
[----:B------:R-:W5:Y:S04]  /*1d70*/  LDL.64 R20, [R1+0x30] ;  /* 0x0000300001147983 */ /* 0x000f680000100a00 */
[----:B------:R-:W1:Y:S01]  /*1d80*/  S2R R9, SR_TID.X ;  /* 0x0000000000097919 */ /* 0x000e620000002100 */
[----:B------:R-:W-:-:S02]  /*1d90*/  MOV R93, 0xffffff90 ;  /* 0xffffff90005d7802 */ /* 0x000fc40000000f00 */
[----:B------:R-:W-:Y:S01]  /*1da0*/  SHF.R.S32.HI R10, RZ, 0x1f, R92 ;  /* 0x0000001fff0a7819 */ /* 0x000fe2000001145c */
[----:B-1----:R-:W-:Y:S01]  /*1db0*/  IMAD.WIDE.U32 R2, R92, c[0x0][0x1e0], RZ ;  /* 0x000078005c027a25 */ /* 0x002fe200078e00ff */
[----:B------:R-:W-:Y:S01]  /*1dc0*/  MOV R179, c[0x0][0x1e0] ;  /* 0x0000780000b37a02 */ /* 0x000fe20000000f00 */
[----:B------:R-:W-:Y:S01]  /*1dd0*/  ULDC.64 UR4, c[0x0][0x208] ;  /* 0x0000820000047ab9 */ /* 0x000fe20000000a00 */
[----:B------:R-:W-:Y:S01]  /*1de0*/  MOV R180, c[0x0][0x1e4] ;  /* 0x0000790000b47a02 */ /* 0x000fe20000000f00 */
[----:B------:R-:W-:Y:S01]  /*1df0*/  IMAD R0, R10, c[0x0][0x1e0], RZ ;  /* 0x000078000a007a24 */ /* 0x000fe200078e02ff */
[----:B------:R-:W-:Y:S01]  /*1e00*/  UMOV UR6, 0x5 ;  /* 0x0000000500067882 */ /* 0x000fe20000000000 */
[----:B------:R-:W5:Y:S01]  /*1e10*/  LDL R181, [R1+0x20] ;  /* 0x0000200001b57983 */ /* 0x000f620000100800 */
[----:B------:R-:W-:-:S04]  /*1e20*/  SHF.R.S32.HI R8, RZ, 0x1f, R9 ;  /* 0x0000001fff087819 */ /* 0x000fc80000011409 */
[----:B------:R-:W-:-:S04]  /*1e30*/  LEA.HI R8, R8, R9, RZ, 0x3 ;  /* 0x0000000908087211 */ /* 0x000fc800078f18ff */
[----:B------:R-:W-:Y:S01]  /*1e40*/  SHF.R.S32.HI R8, RZ, 0x3, R8 ;  /* 0x00000003ff087819 */ /* 0x000fe20000011408 */
[----:B------:R-:W-:-:S05]  /*1e50*/  IMAD R0, R92, c[0x0][0x1e4], R0 ;  /* 0x000079005c007a24 */ /* 0x000fca00078e0200 */
[----:B------:R-:W-:-:S05]  /*1e60*/  IADD3 R0, R3, R0, RZ ;  /* 0x0000000003007210 */ /* 0x000fca0007ffe0ff */
[----:B------:R-:W-:Y:S02]  /*1e70*/  IMAD R0, R0, 0x70, RZ ;  /* 0x0000007000007824 */ /* 0x000fe400078e02ff */
[----:B------:R-:W-:Y:S01]  /*1e80*/  IMAD.WIDE.U32 R12, R179, 0x20, RZ ;  /* 0x00000020b30c7825 */ /* 0x000fe200078e00ff */
[----:B------:R-:W-:Y:S02]  /*1e90*/  USHF.L.U32 UR7, UR4, 0x5, URZ ;  /* 0x0000000504077899 */ /* 0x000fe4000800063f */
[----:B------:R-:W-:Y:S01]  /*1ea0*/  USHF.L.U64.HI UR5, UR4, UR6, UR5 ;  /* 0x0000000604057299 */ /* 0x000fe20008010205 */
[----:B------:R-:W-:Y:S01]  /*1eb0*/  BAR.SYNC.DEFER_BLOCKING 0x0 ;  /* 0x0000000000007b1d */ /* 0x000fe20000010000 */
[----:B--2---:R-:W-:-:S05]  /*1ec0*/  IMAD R93, R204, R93, 0x70 ;  /* 0x00000070cc5d7424 */ /* 0x004fca00078e025d */
[----:B------:R-:W-:-:S04]  /*1ed0*/  IADD3 R16, R93, c[0x0][0x1d0], -R8 ;  /* 0x000074005d107a10 */ /* 0x000fc80007ffe808 */
[C---:B------:R-:W-:Y:S02]  /*1ee0*/  ISETP.GE.AND P3, PT, R16.reuse, 0x1, PT ;  /* 0x000000011000780c */ /* 0x040fe40003f66270 */
[----:B------:R-:W-:Y:S02]  /*1ef0*/  ISETP.GE.AND P2, PT, R16, 0x11, PT ;  /* 0x000000111000780c */ /* 0x000fe40003f46270 */
[----:B----4-:R-:W-:Y:S02]  /*1f00*/  MOV R94, R6 ;  /* 0x00000006005e7202 */ /* 0x010fe40000000f00 */
[----:B---3--:R-:W-:-:S05]  /*1f10*/  MOV R95, R5 ;  /* 0x00000005005f7202 */ /* 0x008fca0000000f00 */
[----:B------:R-:W-:Y:S01]  /*1f20*/  IMAD.WIDE.U32 R2, R2, 0x70, R94 ;  /* 0x0000007002027825 */ /* 0x000fe200078e005e */
[----:B------:R-:W-:-:S04]  /*1f30*/  ISETP.GE.AND P0, PT, R16, 0x21, PT ;  /* 0x000000211000780c */ /* 0x000fc80003f06270 */
[C---:B------:R-:W-:Y:S02]  /*1f40*/  @P3 LEA R6, P5, R2.reuse, c[0x0][0x1c8], 0x1 ;  /* 0x0000720002063a11 */ /* 0x040fe400078a08ff */
[----:B------:R-:W-:Y:S02]  /*1f50*/  IADD3 R3, R3, R0, RZ ;  /* 0x0000000003037210 */ /* 0x000fe40007ffe0ff */
[C---:B------:R-:W-:Y:S02]  /*1f60*/  @P2 LEA R0, P1, R179.reuse, R2, 0x4 ;  /* 0x00000002b3002211 */ /* 0x040fe400078220ff */
[----:B------:R-:W-:Y:S02]  /*1f70*/  @P3 LEA.HI.X R7, R2, c[0x0][0x1cc], R3, 0x1, P5 ;  /* 0x0000730002073a11 */ /* 0x000fe400028f0c03 */
[C---:B------:R-:W-:Y:S02]  /*1f80*/  @P2 LEA R4, P5, R0.reuse, c[0x0][0x1c8], 0x1 ;  /* 0x0000720000042a11 */ /* 0x040fe400078a08ff */
[----:B------:R-:W-:Y:S01]  /*1f90*/  @P2 LEA.HI.X R5, R179, R3, R180, 0x4, P1 ;  /* 0x00000003b3052211 */ /* 0x000fe200008f24b4 */
[----:B------:R-:W-:Y:S01]  /*1fa0*/  @!PT LDS RZ, [RZ] ;  /* 0x00000000fffff984 */ /* 0x000fe20000000800 */
[----:B------:R-:W-:Y:S01]  /*1fb0*/  @!PT LDS RZ, [RZ] ;  /* 0x00000000fffff984 */ /* 0x000fe20000000800 */
[----:B------:R-:W-:Y:S01]  /*1fc0*/  @!PT LDS RZ, [RZ] ;  /* 0x00000000fffff984 */ /* 0x000fe20000000800 */
[----:B------:R1:W-:Y:S03]  /*1fd0*/  @P3 LDGSTS.E.BYPASS.LTC128B.128 [R241+0x3900], [R6.64], !P6 ;  /* 0x0390000006f13fae */ /* 0x0003e6000f101d48 */
[----:B------:R-:W-:-:S02]  /*1fe0*/  @P2 LEA.HI.X R5, R0, c[0x0][0x1cc], R5, 0x1, P5 ;  /* 0x0000730000052a11 */ /* 0x000fc400028f0c05 */
[----:B------:R-:W-:Y:S02]  /*1ff0*/  ISETP.GE.AND P5, PT, R16, 0x31, PT ;  /* 0x000000311000780c */ /* 0x000fe40003fa6270 */
[----:B------:R-:W-:Y:S01]  /*2000*/  SHF.L.U32 R8, R180, 0x5, RZ ;  /* 0x00000005b4087819 */ /* 0x000fe200000006ff */
[----:B------:R2:W-:Y:S01]  /*2010*/  @P2 LDGSTS.E.BYPASS.LTC128B.128 [R241+0x4100], [R4.64], !P6 ;  /* 0x0410000004f12fae */ /* 0x0005e2000f101d48 */
[----:B------:R-:W-:-:S04]  /*2020*/  @P0 IADD3 R9, P1, R2, R12, RZ ;  /* 0x0000000c02090210 */ /* 0x000fc80007f3e0ff */
[----:B------:R-:W-:Y:S02]  /*2030*/  @P0 IADD3.X R0, R3, R13, R8, P1, !PT ;  /* 0x0000000d03000210 */ /* 0x000fe40000ffe408 */
[C---:B------:R-:W-:Y:S02]  /*2040*/  @P0 LEA R8, P1, R9.reuse, c[0x0][0x1c8], 0x1 ;  /* 0x0000720009080a11 */ /* 0x040fe400078208ff */
[C---:B------:R-:W-:Y:S02]  /*2050*/  ISETP.GE.AND P3, PT, R16.reuse, 0x41, PT ;  /* 0x000000411000780c */ /* 0x040fe40003f66270 */
[----:B------:R-:W-:Y:S02]  /*2060*/  ISETP.GE.AND P2, PT, R16, 0x51, PT ;  /* 0x000000511000780c */ /* 0x000fe40003f46270 */
[----:B------:R-:W-:Y:S01]  /*2070*/  @P0 LEA.HI.X R9, R9, c[0x0][0x1cc], R0, 0x1, P1 ;  /* 0x0000730009090a11 */ /* 0x000fe200008f0c00 */
[----:B------:R-:W-:-:S04]  /*2080*/  @P5 IMAD R0, R180, 0x30, RZ ;  /* 0x00000030b4005824 */ /* 0x000fc800078e02ff */
[----:B------:R3:W-:Y:S01]  /*2090*/  @P0 LDGSTS.E.BYPASS.LTC128B.128 [R241+0x4900], [R8.64], !P6 ;  /* 0x0490000008f10fae */ /* 0x0007e2000f101d48 */
[----:B------:R-:W-:Y:S01]  /*20a0*/  ISETP.GE.AND P1, PT, R16, 0x61, PT ;  /* 0x000000611000780c */ /* 0x000fe20003f26270 */
[----:B--2---:R-:W-:-:S05]  /*20b0*/  @P5 IMAD.WIDE.U32 R4, R179, 0x30, R2 ;  /* 0x00000030b3045825 */ /* 0x004fca00078e0002 */
[----:B------:R-:W-:Y:S02]  /*20c0*/  @P5 IADD3 R0, R5, R0, RZ ;  /* 0x0000000005005210 */ /* 0x000fe40007ffe0ff */
[C---:B------:R-:W-:Y:S02]  /*20d0*/  @P5 LEA R14, P0, R4.reuse, c[0x0][0x1c8], 0x1 ;  /* 0x00007200040e5a11 */ /* 0x040fe400078008ff */
[-C--:B-1----:R-:W-:Y:S02]  /*20e0*/  @P2 MOV R6, R2.reuse ;  /* 0x0000000200062202 */ /* 0x082fe40000000f00 */
[----:B------:R-:W-:Y:S02]  /*20f0*/  @P5 LEA.HI.X R15, R4, c[0x0][0x1cc], R0, 0x1, P0 ;  /* 0x00007300040f5a11 */ /* 0x000fe400000f0c00 */
[C---:B------:R-:W-:Y:S02]  /*2100*/  @P3 LEA R0, P0, R179.reuse, R2, 0x6 ;  /* 0x00000002b3003211 */ /* 0x040fe400078030ff */
[-C--:B------:R-:W-:Y:S01]  /*2110*/  @P2 MOV R7, R3.reuse ;  /* 0x0000000300072202 */ /* 0x080fe20000000f00 */
[C---:B------:R-:W-:Y:S01]  /*2120*/  @P2 IMAD R5, R180.reuse, 0x50, RZ ;  /* 0x00000050b4052824 */ /* 0x040fe200078e02ff */
[C---:B------:R-:W-:Y:S01]  /*2130*/  @P3 LEA.HI.X R4, R179.reuse, R3, R180, 0x6, P0 ;  /* 0x00000003b3043211 */ /* 0x040fe200000f34b4 */
[----:B------:R-:W-:Y:S01]  /*2140*/  @P1 IMAD R17, R180, 0x60, RZ ;  /* 0x00000060b4111824 */ /* 0x000fe200078e02ff */
[C---:B------:R-:W-:Y:S01]  /*2150*/  @P3 LEA R12, P0, R0.reuse, c[0x0][0x1c8], 0x1 ;  /* 0x00007200000c3a11 */ /* 0x040fe200078008ff */
[----:B------:R-:W-:Y:S01]  /*2160*/  @P2 IMAD.WIDE.U32 R6, R179, 0x50, R6 ;  /* 0x00000050b3062825 */ /* 0x000fe200078e0006 */
[----:B------:R1:W-:Y:S02]  /*2170*/  @P5 LDGSTS.E.BYPASS.LTC128B.128 [R241+0x5100], [R14.64], !P6 ;  /* 0x051000000ef15fae */ /* 0x0003e4000f101d48 */
[----:B------:R-:W-:Y:S01]  /*2180*/  @P3 LEA.HI.X R13, R0, c[0x0][0x1cc], R4, 0x1, P0 ;  /* 0x00007300000d3a11 */ /* 0x000fe200000f0c04 */
[----:B------:R-:W-:Y:S01]  /*2190*/  IMAD R0, R10, c[0x0][0x208], RZ ;  /* 0x000082000a007a24 */ /* 0x000fe200078e02ff */
[----:B------:R-:W-:Y:S01]  /*21a0*/  @P2 IADD3 R7, R7, R5, RZ ;  /* 0x0000000507072210 */ /* 0x000fe20007ffe0ff */
[----:B------:R-:W-:Y:S01]  /*21b0*/  @P1 IMAD.WIDE.U32 R4, R179, 0x60, R2 ;  /* 0x00000060b3041825 */ /* 0x000fe200078e0002 */
[C---:B------:R-:W-:Y:S01]  /*21c0*/  @P2 LEA R10, P0, R6.reuse, c[0x0][0x1c8], 0x1 ;  /* 0x00007200060a2a11 */ /* 0x040fe200078008ff */
[----:B------:R2:W-:Y:S03]  /*21d0*/  @P3 LDGSTS.E.BYPASS.LTC128B.128 [R241+0x5900], [R12.64], !P6 ;  /* 0x059000000cf13fae */ /* 0x0005e6000f101d48 */
[----:B------:R-:W-:-:S02]  /*21e0*/  @P2 LEA.HI.X R11, R6, c[0x0][0x1cc], R7, 0x1, P0 ;  /* 0x00007300060b2a11 */ /* 0x000fc400000f0c07 */
[----:B------:R-:W-:Y:S02]  /*21f0*/  @P1 IADD3 R5, R5, R17, RZ ;  /* 0x0000001105051210 */ /* 0x000fe40007ffe0ff */
[C---:B------:R-:W-:Y:S01]  /*2200*/  @P1 LEA R6, P0, R4.reuse, c[0x0][0x1c8], 0x1 ;  /* 0x0000720004061a11 */ /* 0x040fe200078008ff */
[----:B------:R4:W-:Y:S03]  /*2210*/  @P2 LDGSTS.E.BYPASS.LTC128B.128 [R241+0x6100], [R10.64], !P6 ;  /* 0x061000000af12fae */ /* 0x0009e6000f101d48 */
[----:B------:R-:W-:-:S05]  /*2220*/  @P1 LEA.HI.X R7, R4, c[0x0][0x1cc], R5, 0x1, P0 ;  /* 0x0000730004071a11 */ /* 0x000fca00000f0c05 */
[----:B------:R1:W-:Y:S04]  /*2230*/  @P1 LDGSTS.E.BYPASS.LTC128B.128 [R241+0x6900], [R6.64], !P6 ;  /* 0x0690000006f11fae */ /* 0x0003e8000f101d48 */
[----:B------:R-:W0:Y:S01]  /*2240*/  LDGDEPBAR ;  /* 0x00000000000079af */ /* 0x000e220000000000 */
[----:B---3--:R-:W-:-:S04]  /*2250*/  IMAD.WIDE.U32 R8, R92, c[0x0][0x208], RZ ;  /* 0x000082005c087a25 */ /* 0x008fc800078e00ff */
[----:B------:R-:W-:Y:S01]  /*2260*/  IMAD R0, R92, c[0x0][0x20c], R0 ;  /* 0x000083005c007a24 */ /* 0x000fe200078e0200 */
[----:B-----5:R-:W-:Y:S02]  /*2270*/  MOV R2, R20 ;  /* 0x0000001400027202 */ /* 0x020fe40000000f00 */
[----:B------:R-:W-:Y:S01]  /*2280*/  MOV R3, R22 ;  /* 0x0000001600037202 */ /* 0x000fe20000000f00 */
[----:B------:R-:W-:-:S04]  /*2290*/  DEPBAR.LE SB0, 0x1 ;  /* 0x000080400000791a */ /* 0x000fc80000000000 */
[----:B------:R-:W-:-:S04]  /*22a0*/  DEPBAR.LE SB0, 0x0 ;  /* 0x000080000000791a */ /* 0x000fc80000000000 */
[----:B------:R-:W-:Y:S01]  /*22b0*/  BAR.SYNC.DEFER_BLOCKING 0x0 ;  /* 0x0000000000007b1d */ /* 0x000fe20000010000 */
[----:B------:R-:W-:Y:S01]  /*22c0*/  IADD3 R0, R9, R0, RZ ;  /* 0x0000000009007210 */ /* 0x000fe20007ffe0ff */
[----:B------:R-:W-:-:S04]  /*22d0*/  IMAD.WIDE.U32 R2, R8, 0x70, R2 ;  /* 0x0000007008027825 */ /* 0x000fc800078e0002 */
[----:B------:R-:W-:Y:S01]  /*22e0*/  IMAD R0, R0, 0x70, RZ ;  /* 0x0000007000007824 */ /* 0x000fe200078e02ff */
[----:B--2---:R-:W-:-:S04]  /*22f0*/  LEA R12, P1, R2, c[0x0][0x1f8], 0x1 ;  /* 0x00007e00020c7a11 */ /* 0x004fc800078208ff */
[----:B------:R-:W-:Y:S02]  /*2300*/  IADD3 R0, R3, R0, RZ ;  /* 0x0000000003007210 */ /* 0x000fe40007ffe0ff */
[----:B----4-:R-:W-:Y:S02]  /*2310*/  IADD3 R10, P0, R12, UR7, RZ ;  /* 0x000000070c0a7c10 */ /* 0x010fe4000ff1e0ff */
[----:B------:R-:W-:Y:S02]  /*2320*/  LEA.HI.X R13, R2, c[0x0][0x1fc], R0, 0x1, P1 ;  /* 0x00007f00020d7a11 */ /* 0x000fe400008f0c00 */
[----:B------:R-:W-:Y:S01]  /*2330*/  IADD3 R8, P2, R10, UR7, RZ ;  /* 0x000000070a087c10 */ /* 0x000fe2000ff5e0ff */
[----:B------:R-:W-:Y:S04]  /*2340*/  LDSM.16.M88.4 R32, [R230] ;  /* 0x00000000e620783b */ /* 0x000fe80000000200 */
[----:B------:R-:W2:Y:S01]  /*2350*/  LDSM.16.M88.4 R44, [R119] ;  /* 0x00000000772c783b */ /* 0x000ea20000000200 */
[----:B------:R-:W-:-:S02]  /*2360*/  IADD3.X R11, R13, UR5, RZ, P0, !PT ;  /* 0x000000050d0b7c10 */ /* 0x000fc400087fe4ff */
[----:B-1----:R-:W-:Y:S01]  /*2370*/  IADD3 R6, P1, R8, UR7, RZ ;  /* 0x0000000708067c10 */ /* 0x002fe2000ff3e0ff */
[----:B------:R-:W1:Y:S01]  /*2380*/  LDSM.16.M88.4 R28, [R230+0x2000] ;  /* 0x00200000e61c783b */ /* 0x000e620000000200 */
[----:B------:R-:W-:-:S03]  /*2390*/  IADD3.X R9, R11, UR5, RZ, P2, !PT ;  /* 0x000000050b097c10 */ /* 0x000fc600097fe4ff */
[----:B------:R-:W-:Y:S01]  /*23a0*/  LDSM.16.M88.4 R24, [R233] ;  /* 0x00000000e918783b */ /* 0x000fe20000000200 */
[----:B------:R-:W-:Y:S02]  /*23b0*/  IADD3.X R7, R9, UR5, RZ, P1, !PT ;  /* 0x0000000509077c10 */ /* 0x000fe40008ffe4ff */
[----:B------:R-:W-:Y:S01]  /*23c0*/  ISETP.GE.AND P1, PT, R18, c[0x0][0x1d4], PT ;  /* 0x0000750012007a0c */ /* 0x000fe20003f26270 */
[----:B------:R-:W3:Y:S01]  /*23d0*/  LDSM.16.M88.4 R48, [R234] ;  /* 0x00000000ea30783b */ /* 0x000ee20000000200 */
[----:B------:R-:W-:Y:S02]  /*23e0*/  IADD3 R4, P0, R6, UR7, RZ ;  /* 0x0000000706047c10 */ /* 0x000fe4000ff1e0ff */
[C---:B------:R-:W-:Y:S01]  /*23f0*/  ISETP.LT.OR P3, PT, R16.reuse, 0x1, P1 ;  /* 0x000000011000780c */ /* 0x040fe20000f61670 */
[----:B------:R-:W-:Y:S01]  /*2400*/  LDSM.16.M88.4 R72, [R119+0x800] ;  /* 0x000800007748783b */ /* 0x000fe20000000200 */
[C---:B------:R-:W-:Y:S02]  /*2410*/  ISETP.LT.OR P2, PT, R16.reuse, 0x11, P1 ;  /* 0x000000111000780c */ /* 0x040fe40000f41670 */
[----:B------:R-:W-:Y:S01]  /*2420*/  IADD3.X R5, R7, UR5, RZ, P0, !PT ;  /* 0x0000000507057c10 */ /* 0x000fe200087fe4ff */
[----:B------:R-:W-:Y:S01]  /*2430*/  LDSM.16.M88.4 R84, [R119+0x1000] ;  /* 0x001000007754783b */ /* 0x000fe20000000200 */
[----:B------:R-:W-:-:S02]  /*2440*/  ISETP.LT.OR P0, PT, R16, 0x21, P1 ;  /* 0x000000211000780c */ /* 0x000fc40000f01670 */
[----:B------:R-:W-:Y:S01]  /*2450*/  IADD3 R2, P5, R4, UR7, RZ ;  /* 0x0000000704027c10 */ /* 0x000fe2000ffbe0ff */
[----:B------:R-:W-:Y:S03]  /*2460*/  LDSM.16.M88.4 R96, [R119+0x1800] ;  /* 0x001800007760783b */ /* 0x000fe60000000200 */
[----:B------:R-:W-:Y:S01]  /*2470*/  IADD3.X R3, R5, UR5, RZ, P5, !PT ;  /* 0x0000000505037c10 */ /* 0x000fe2000affe4ff */
[----:B------:R-:W-:Y:S01]  /*2480*/  LDSM.16.M88.4 R104, [R119+0x2000] ;  /* 0x002000007768783b */ /* 0x000fe20000000200 */
[----:B------:R-:W-:-:S03]  /*2490*/  ISETP.LT.OR P5, PT, R16, 0x31, P1 ;  /* 0x000000311000780c */ /* 0x000fc60000fa1670 */
[----:B------:R-:W-:Y:S04]  /*24a0*/  LDSM.16.M88.4 R112, [R119+0x2800] ;  /* 0x002800007770783b */ /* 0x000fe80000000200 */
[----:B------:R-:W-:Y:S04]  /*24b0*/  LDSM.16.M88.4 R124, [R119+0x3000] ;  /* 0x00300000777c783b */ /* 0x000fe80000000200 */
[----:B------:R-:W4:Y:S04]  /*24c0*/  LDSM.16.M88.4 R20, [R233+0x2000] ;  /* 0x00200000e914783b */ /* 0x000f280000000200 */
[----:B------:R-:W-:Y:S04]  /*24d0*/  LDSM.16.M88.4 R80, [R240] ;  /* 0x00000000f050783b */ /* 0x000fe80000000200 */
[----:B------:R-:W-:Y:S04]  /*24e0*/  LDSM.16.M88.4 R88, [R239] ;  /* 0x00000000ef58783b */ /* 0x000fe80000000200 */
[----:B------:R-:W-:Y:S04]  /*24f0*/  LDSM.16.M88.4 R100, [R238] ;  /* 0x00000000ee64783b */ /* 0x000fe80000000200 */
[----:B------:R-:W-:Y:S04]  /*2500*/  LDSM.16.M88.4 R108, [R237] ;  /* 0x00000000ed6c783b */ /* 0x000fe80000000200 */
[----:B------:R-:W-:Y:S04]  /*2510*/  LDSM.16.M88.4 R120, [R236] ;  /* 0x00000000ec78783b */ /* 0x000fe80000000200 */
[----:B------:R-:W-:Y:S04]  /*2520*/  LDSM.16.M88.4 R128, [R235] ;  /* 0x00000000eb80783b */ /* 0x000fe80000000200 */
        /* <DEDUP_REMOVED lines=8> */
[----:B------:R1:W-:Y:S04]  /*25b0*/  LDGSTS.E.BYPASS.LTC128B.128 [R241+0x1100], [R8.64], !P0 ;  /* 0x0110000008f17fae */ /* 0x0003e8000c101d48 */
[----:B------:R3:W-:Y:S04]  /*25c0*/  LDGSTS.E.BYPASS.LTC128B.128 [R241+0x1900], [R6.64], !P5 ;  /* 0x0190000006f17fae */ /* 0x0007e8000e901d48 */
[----:B------:R3:W-:Y:S04]  /*25d0*/  LDGSTS.E.BYPASS.LTC128B.128 [R241+0x2100], [R4.64], !P3 ;  /* 0x0210000004f17fae */ /* 0x0007e8000d901d48 */
[----:B------:R3:W-:Y:S01]  /*25e0*/  LDGSTS.E.BYPASS.LTC128B.128 [R241+0x2900], [R2.64], !P2 ;  /* 0x0290000002f17fae */ /* 0x0007e2000d101d48 */
[----:B--2---:R-:W-:Y:S01]  /*25f0*/  HMMA.16816.F32 R12, R32, R44, RZ ;  /* 0x0000002c200c723c */ /* 0x004fe200000018ff */
[----:B-1----:R-:W-:-:S04]  /*2600*/  IADD3 R8, P0, R2, UR7, RZ ;  /* 0x0000000702087c10 */ /* 0x002fc8000ff1e0ff */
[----:B------:R-:W-:-:S05]  /*2610*/  IADD3.X R9, R3, UR5, RZ, P0, !PT ;  /* 0x0000000503097c10 */ /* 0x000fca00087fe4ff */
[----:B------:R5:W-:Y:S04]  /*2620*/  LDGSTS.E.BYPASS.LTC128B.128 [R241+0x3100], [R8.64], !P1 ;  /* 0x0310000008f17fae */ /* 0x000be8000c901d48 */
[----:B------:R-:W-:Y:S04]  /*2630*/  LDSM.16.M88.4 R36, [R229] ;  /* 0x00000000e524783b */ /* 0x000fe80000000200 */
[----:B------:R-:W1:Y:S01]  /*2640*/  LDSM.16.M88.4 R16, [R231] ;  /* 0x00000000e710783b */ /* 0x000e620000000200 */
[----:B------:R-:W-:Y:S03]  /*2650*/  HMMA.16816.F32 R52, R28, R44, RZ ;  /* 0x0000002c1c34723c */ /* 0x000fe600000018ff */
[----:B------:R-:W-:Y:S04]  /*2660*/  LDSM.16.M88.4 R40, [R226] ;  /* 0x00000000e228783b */ /* 0x000fe80000000200 */
[----:B---3--:R-:W-:Y:S01]  /*2670*/  LDSM.16.M88.4 R4, [R232+0x2000] ;  /* 0x00200000e804783b */ /* 0x008fe20000000200 */
[----:B------:R-:W-:Y:S03]  /*2680*/  HMMA.16816.F32 R56, R24, R48, R12 ;  /* 0x000000301838723c */ /* 0x000fe6000000180c */
[----:B------:R-:W2:Y:S04]  /*2690*/  LDSM.16.M88.4 R12, [R231+0x2000] ;  /* 0x00200000e70c783b */ /* 0x000ea80000000200 */
[----:B------:R-:W0:Y:S04]  /*26a0*/  LDGDEPBAR ;  /* 0x00000000000079af */ /* 0x000e280000000000 */
[----:B-----5:R-:W3:Y:S01]  /*26b0*/  LDSM.16.M88.4 R8, [R232] ;  /* 0x00000000e808783b */ /* 0x020ee20000000200 */
[----:B------:R-:W-:Y:S08]  /*26c0*/  HMMA.16816.F32 R64, R32, R46, RZ ;  /* 0x0000002e2040723c */ /* 0x000ff000000018ff */
[----:B----4-:R-:W-:Y:S08]  /*26d0*/  HMMA.16816.F32 R52, R20, R48, R52 ;  /* 0x000000301434723c */ /* 0x010ff00000001834 */
[----:B-1----:R-:W-:Y:S08]  /*26e0*/  HMMA.16816.F32 R60, R16, R36, R56 ;  /* 0x00000024103c723c */ /* 0x002ff00000001838 */
[----:B------:R-:W-:Y:S08]  /*26f0*/  HMMA.16816.F32 R56, R28, R46, RZ ;  /* 0x0000002e1c38723c */ /* 0x000ff000000018ff */
[----:B--2---:R-:W-:Y:S08]  /*2700*/  HMMA.16816.F32 R44, R12, R36, R52 ;  /* 0x000000240c2c723c */ /* 0x004ff00000001834 */
[----:B------:R-:W-:Y:S08]  /*2710*/  HMMA.16816.F32 R52, R24, R50, R64 ;  /* 0x000000321834723c */ /* 0x000ff00000001840 */
[----:B---3--:R-:W-:Y:S08]  /*2720*/  HMMA.16816.F32 R64, R8, R40, R60 ;  /* 0x000000280840723c */ /* 0x008ff0000000183c */
        /* <DEDUP_REMOVED lines=149> */
[----:B-1----:R-:W-:-:S07]  /*3080*/  FMUL.FTZ R0, R69, c[0x0][0x320] ;  /* 0x0000c80045007a20 */ /* 0x002fce0000410000 */
[----:B------:R-:W-:Y:S01]  /*3090*/  HMMA.16816.F32 R52, R28, R104, RZ ;  /* 0x000000681c34723c */ /* 0x000fe200000018ff */
        /* <DEDUP_REMOVED lines=12> */
[----:B------:R-:W-:Y:S01]  /*3160*/  HMMA.16816.F32 R52, R32, R106, RZ ;  /* 0x0000006a2034723c */ /* 0x000fe200000018ff */
[----:B-1----:R-:W-:-:S06]  /*3170*/  FMUL.FTZ R0, R66, c[0x0][0x320] ;  /* 0x0000c80042007a20 */ /* 0x002fcc0000410000 */
[----:B------:R1:W1:Y:S02]  /*3180*/  MUFU.TANH R103, R0 ;  /* 0x0000000000677308 */ /* 0x0002640000002400 */
[----:B-1----:R-:W-:Y:S02]  /*3190*/  FMUL.FTZ R0, R67, c[0x0][0x320] ;  /* 0x0000c80043007a20 */ /* 0x002fe40000410000 */
[----:B------:R-:W-:Y:S01]  /*31a0*/  HMMA.16816.F32 R64, R8, R38, R44 ;  /* 0x000000260840723c */ /* 0x000fe2000000182c */
[----:B------:R-:W1:Y:S03]  /*31b0*/  LDSM.16.M88.4 R44, [R226+0x2000] ;  /* 0x00200000e22c783b */ /* 0x000e660000000200 */
[----:B------:R2:W1:Y:S02]  /*31c0*/  MUFU.TANH R102, R0 ;  /* 0x0000000000667308 */ /* 0x0004640000002400 */
[----:B--2---:R-:W-:-:S06]  /*31d0*/  FMUL.FTZ R0, R72, c[0x0][0x320] ;  /* 0x0000c80048007a20 */ /* 0x004fcc0000410000 */
[----:B------:R2:W1:Y:S01]  /*31e0*/  MUFU.TANH R150, R0 ;  /* 0x0000000000967308 */ /* 0x0004620000002400 */
[----:B------:R-:W-:Y:S08]  /*31f0*/  HMMA.16816.F32 R68, R4, R38, R60 ;  /* 0x000000260444723c */ /* 0x000ff0000000183c */
[----:B-----5:R-:W-:Y:S01]  /*3200*/  HMMA.16816.F32 R56, R16, R40, R56 ;  /* 0x000000281038723c */ /* 0x020fe20000001838 */
[----:B--2---:R-:W-:-:S07]  /*3210*/  FMUL.FTZ R0, R73, c[0x0][0x320] ;  /* 0x0000c80049007a20 */ /* 0x004fce0000410000 */
[----:B------:R-:W-:Y:S01]  /*3220*/  HMMA.16816.F32 R60, R28, R106, RZ ;  /* 0x0000006a1c3c723c */ /* 0x000fe200000018ff */
[----:B------:R2:W1:Y:S07]  /*3230*/  MUFU.TANH R151, R0 ;  /* 0x0000000000977308 */ /* 0x00046e0000002400 */
        /* <DEDUP_REMOVED lines=10> */
[----:B------:R2:W2:Y:S01]  /*32e0*/  MUFU.TANH R91, R0 ;  /* 0x00000000005b7308 */ /* 0x0004a20000002400 */
[----:B-1----:R-:W-:Y:S01]  /*32f0*/  HMMA.16816.F32 R72, R4, R44, R36 ;  /* 0x0000002c0448723c */ /* 0x002fe20000001824 */
[----:B--2---:R-:W-:-:S06]  /*3300*/  FMUL.FTZ R0, R66, c[0x0][0x320] ;  /* 0x0000c80042007a20 */ /* 0x004fcc0000410000 */
[----:B------:R1:W2:Y:S01]  /*3310*/  MUFU.TANH R101, R0 ;  /* 0x0000000000657308 */ /* 0x0002a20000002400 */
[----:B------:R-:W-:Y:S01]  /*3320*/  HMMA.16816.F32 R36, R16, R42, R48 ;  /* 0x0000002a1024723c */ /* 0x000fe20000001830 */
[----:B------:R-:W5:Y:S01]  /*3330*/  LDSM.16.M88.4 R48, [R229+0x2800] ;  /* 0x00280000e530783b */ /* 0x000f620000000200 */
[----:B-1----:R-:W-:-:S06]  /*3340*/  FMUL.FTZ R0, R67, c[0x0][0x320] ;  /* 0x0000c80043007a20 */ /* 0x002fcc0000410000 */
[----:B------:R-:W-:Y:S08]  /*3350*/  HMMA.16816.F32 R64, R8, R44, R56 ;  /* 0x0000002c0840723c */ /* 0x000ff00000001838 */
[----:B------:R-:W-:Y:S01]  /*3360*/  HMMA.16816.F32 R56, R32, R112, RZ ;  /* 0x000000702038723c */ /* 0x000fe200000018ff */
[----:B------:R1:W1:Y:S02]  /*3370*/  MUFU.TANH R100, R0 ;  /* 0x0000000000647308 */ /* 0x0002640000002400 */
[----:B-1----:R-:W-:-:S06]  /*3380*/  FMUL.FTZ R0, R68, c[0x0][0x320] ;  /* 0x0000c80044007a20 */ /* 0x002fcc0000410000 */
[----:B------:R1:W1:Y:S01]  /*3390*/  MUFU.TANH R90, R0 ;  /* 0x00000000005a7308 */ /* 0x0002620000002400 */
[----:B------:R-:W-:Y:S08]  /*33a0*/  HMMA.16816.F32 R52, R28, R112, RZ ;  /* 0x000000701c34723c */ /* 0x000ff000000018ff */
        /* <DEDUP_REMOVED lines=13> */
[----:B------:R-:W-:Y:S08]  /*3480*/  HMMA.16816.F32 R68, R4, R46, R60 ;  /* 0x0000002e0444723c */ /* 0x000ff0000000183c */
[----:B-----5:R-:W-:Y:S01]  /*3490*/  HMMA.16816.F32 R52, R16, R48, R56 ;  /* 0x000000301034723c */ /* 0x020fe20000001838 */
[----:B-1----:R-:W-:-:S04]  /*34a0*/  FMUL.FTZ R0, R66, c[0x0][0x320] ;  /* 0x0000c80042007a20 */ /* 0x002fc80000410000 */
[----:B------:R1:W1:Y:S03]  /*34b0*/  MUFU.TANH R145, R0 ;  /* 0x0000000000917308 */ /* 0x0002660000002400 */
[----:B------:R-:W-:Y:S01]  /*34c0*/  HMMA.16816.F32 R56, R28, R114, RZ ;  /* 0x000000721c38723c */ /* 0x000fe200000018ff */
[----:B-1----:R-:W-:-:S07]  /*34d0*/  FMUL.FTZ R0, R67, c[0x0][0x320] ;  /* 0x0000c80043007a20 */ /* 0x002fce0000410000 */
[----:B------:R-:W-:Y:S01]  /*34e0*/  HMMA.16816.F32 R64, R8, R46, R36 ;  /* 0x0000002e0840723c */ /* 0x000fe20000001824 */
[----:B------:R-:W1:Y:S07]  /*34f0*/  LDSM.16.M88.4 R36, [R226+0x2800] ;  /* 0x00280000e224783b */ /* 0x000e6e0000000200 */
[----:B------:R-:W-:Y:S01]  /*3500*/  HMMA.16816.F32 R44, R32, R114, RZ ;  /* 0x00000072202c723c */ /* 0x000fe200000018ff */
[----:B------:R5:W1:Y:S07]  /*3510*/  MUFU.TANH R153, R0 ;  /* 0x0000000000997308 */ /* 0x000a6e0000002400 */
[-C--:B------:R-:W-:Y:S01]  /*3520*/  HMMA.16816.F32 R60, R20, R122.reuse, R56 ;  /* 0x0000007a143c723c */ /* 0x080fe20000001838 */
[----:B-----5:R-:W-:Y:S11]  /*3530*/  FMUL.FTZ R0, R72, c[0x0][0x320] ;  /* 0x0000c80048007a20 */ /* 0x020ff60000410000 */
[----:B------:R-:W-:Y:S04]  /*3540*/  @!UPT UIADD3 URZ, URZ, URZ, URZ ;  /* 0x0000003f3f3ff290 */ /* 0x000fe8000fffe03f */
[----:B------:R-:W-:Y:S01]  /*3550*/  HMMA.16816.F32 R44, R24, R122, R44 ;  /* 0x0000007a182c723c */ /* 0x000fe2000000182c */
[----:B------:R5:W1:Y:S02]  /*3560*/  MUFU.TANH R82, R0 ;  /* 0x0000000000527308 */ /* 0x000a640000002400 */
[----:B-----5:R-:W-:-:S06]  /*3570*/  FMUL.FTZ R0, R73, c[0x0][0x320] ;  /* 0x0000c80049007a20 */ /* 0x020fcc0000410000 */
[----:B------:R5:W1:Y:S01]  /*3580*/  MUFU.TANH R81, R0 ;  /* 0x0000000000517308 */ /* 0x000a620000002400 */
[----:B------:R-:W-:Y:S01]  /*3590*/  HMMA.16816.F32 R40, R12, R48, R40 ;  /* 0x000000300c28723c */ /* 0x000fe20000001828 */
[----:B-----5:R-:W-:-:S06]  /*35a0*/  FMUL.FTZ R0, R74, c[0x0][0x320] ;  /* 0x0000c8004a007a20 */ /* 0x020fcc0000410000 */
[----:B------:R5:W1:Y:S07]  /*35b0*/  MUFU.TANH R85, R0 ;  /* 0x0000000000557308 */ /* 0x000a6e0000002400 */
[-C--:B------:R-:W-:Y:S08]  /*35c0*/  HMMA.16816.F32 R44, R16, R50.reuse, R44 ;  /* 0x00000032102c723c */ /* 0x080ff0000000182c */
[----:B------:R-:W-:Y:S01]  /*35d0*/  HMMA.16816.F32 R48, R12, R50, R60 ;  /* 0x000000320c30723c */ /* 0x000fe2000000183c */
[----:B-----5:R-:W-:-:S04]  /*35e0*/  FMUL.FTZ R0, R75, c[0x0][0x320] ;  /* 0x0000c8004b007a20 */ /* 0x020fc80000410000 */
[----:B------:R5:W1:Y:S02]  /*35f0*/  MUFU.TANH R86, R0 ;  /* 0x0000000000567308 */ /* 0x000a640000002400 */
[----:B-----5:R-:W-:-:S06]  /*3600*/  FMUL.FTZ R0, R64, c[0x0][0x320] ;  /* 0x0000c80040007a20 */ /* 0x020fcc0000410000 */
[----:B------:R5:W1:Y:S02]  /*3610*/  MUFU.TANH R79, R0 ;  /* 0x00000000004f7308 */ /* 0x000a640000002400 */
[----:B-----5:R-:W-:-:S06]  /*3620*/  FMUL.FTZ R0, R65, c[0x0][0x320] ;  /* 0x0000c80041007a20 */ /* 0x020fcc0000410000 */
[----:B------:R5:W1:Y:S01]  /*3630*/  MUFU.TANH R78, R0 ;  /* 0x00000000004e7308 */ /* 0x000a620000002400 */
[----:B------:R-:W-:Y:S01]  /*3640*/  HMMA.16816.F32 R56, R32, R124, RZ ;  /* 0x0000007c2038723c */ /* 0x000fe200000018ff */
[----:B-----5:R-:W-:-:S06]  /*3650*/  FMUL.FTZ R0, R66, c[0x0][0x320] ;  /* 0x0000c80042007a20 */ /* 0x020fcc0000410000 */
[----:B------:R5:W1:Y:S01]  /*3660*/  MUFU.TANH R155, R0 ;  /* 0x00000000009b7308 */ /* 0x000a620000002400 */
[----:B------:R-:W-:Y:S01]  /*3670*/  HMMA.16816.F32 R32, R32, R126, RZ ;  /* 0x0000007e2020723c */ /* 0x000fe200000018ff */
[----:B-----5:R-:W-:-:S07]  /*3680*/  FMUL.FTZ R0, R67, c[0x0][0x320] ;  /* 0x0000c80043007a20 */ /* 0x020fce0000410000 */
[----:B-1----:R-:W-:Y:S01]  /*3690*/  HMMA.16816.F32 R64, R8, R36, R52 ;  /* 0x000000240840723c */ /* 0x002fe20000001834 */
[----:B------:R1:W1:Y:S07]  /*36a0*/  MUFU.TANH R156, R0 ;  /* 0x00000000009c7308 */ /* 0x00026e0000002400 */
[----:B------:R-:W-:Y:S01]  /*36b0*/  HMMA.16816.F32 R52, R28, R124, RZ ;  /* 0x0000007c1c34723c */ /* 0x000fe200000018ff */
[----:B-1----:R-:W-:-:S07]  /*36c0*/  FMUL.FTZ R0, R68, c[0x0][0x320] ;  /* 0x0000c80044007a20 */ /* 0x002fce0000410000 */
[----:B------:R-:W-:Y:S01]  /*36d0*/  HMMA.16816.F32 R60, R4, R38, R48 ;  /* 0x00000026043c723c */ /* 0x000fe20000001830 */
[----:B------:R1:W1:Y:S07]  /*36e0*/  MUFU.TANH R77, R0 ;  /* 0x00000000004d7308 */ /* 0x00026e0000002400 */
[----:B------:R-:W-:Y:S01]  /*36f0*/  HMMA.16816.F32 R48, R28, R126, RZ ;  /* 0x0000007e1c30723c */ /* 0x000fe200000018ff */
[----:B-1----:R-:W-:-:S07]  /*3700*/  FMUL.FTZ R0, R69, c[0x0][0x320] ;  /* 0x0000c80045007a20 */ /* 0x002fce0000410000 */
[----:B------:R-:W-:Y:S01]  /*3710*/  HMMA.16816.F32 R72, R4, R36, R40 ;  /* 0x000000240448723c */ /* 0x000fe20000001828 */
[----:B------:R-:W1:Y:S01]  /*3720*/  LDSM.16.M88.4 R40, [R229+0x3000] ;  /* 0x00300000e528783b */ /* 0x000e620000000200 */
[----:B------:R5:W1:Y:S02]  /*3730*/  MUFU.TANH R76, R0 ;  /* 0x00000000004c7308 */ /* 0x000a640000002400 */
[----:B-----5:R-:W-:-:S06]  /*3740*/  FMUL.FTZ R0, R70, c[0x0][0x320] ;  /* 0x0000c80046007a20 */ /* 0x020fcc0000410000 */
[----:B------:R5:W1:Y:S01]  /*3750*/  MUFU.TANH R80, R0 ;  /* 0x0000000000507308 */ /* 0x000a620000002400 */
[----:B------:R-:W-:Y:S01]  /*3760*/  HMMA.16816.F32 R56, R24, R128, R56 ;  /* 0x000000801838723c */ /* 0x000fe20000001838 */
[----:B-----5:R-:W-:-:S06]  /*3770*/  FMUL.FTZ R0, R71, c[0x0][0x320] ;  /* 0x0000c80047007a20 */ /* 0x020fcc0000410000 */
[----:B------:R5:W1:Y:S01]  /*3780*/  MUFU.TANH R71, R0 ;  /* 0x0000000000477308 */ /* 0x000a620000002400 */
[----:B------:R-:W-:Y:S01]  /*3790*/  HMMA.16816.F32 R52, R20, R128, R52 ;  /* 0x000000801434723c */ /* 0x000fe20000001834 */
[----:B-----5:R-:W-:-:S06]  /*37a0*/  FMUL.FTZ R0, R64, c[0x0][0x320] ;  /* 0x0000c80040007a20 */ /* 0x020fcc0000410000 */
[----:B------:R5:W1:Y:S01]  /*37b0*/  MUFU.TANH R70, R0 ;  /* 0x0000000000467308 */ /* 0x000a620000002400 */
[-C--:B------:R-:W-:Y:S08]  /*37c0*/  HMMA.16816.F32 R24, R24, R130.reuse, R32 ;  /* 0x000000821818723c */ /* 0x080ff00000001820 */
[----:B------:R-:W-:Y:S01]  /*37d0*/  HMMA.16816.F32 R32, R20, R130, R48 ;  /* 0x000000821420723c */ /* 0x000fe20000001830 */
[----:B-----5:R-:W-:-:S04]  /*37e0*/  FMUL.FTZ R0, R65, c[0x0][0x320] ;  /* 0x0000c80041007a20 */ /* 0x020fc80000410000 */
[----:B------:R5:W1:Y:S02]  /*37f0*/  MUFU.TANH R69, R0 ;  /* 0x0000000000457308 */ /* 0x000a640000002400 */
[----:B-----5:R-:W-:-:S06]  /*3800*/  FMUL.FTZ R0, R66, c[0x0][0x320] ;  /* 0x0000c80042007a20 */ /* 0x020fcc0000410000 */
[----:B------:R5:W1:Y:S02]  /*3810*/  MUFU.TANH R174, R0 ;  /* 0x0000000000ae7308 */ /* 0x000a640000002400 */
[----:B-----5:R-:W-:Y:S02]  /*3820*/  FMUL.FTZ R0, R67, c[0x0][0x320] ;  /* 0x0000c80043007a20 */ /* 0x020fe40000410000 */
[----:B------:R-:W-:Y:S01]  /*3830*/  HMMA.16816.F32 R64, R8, R38, R44 ;  /* 0x000000260840723c */ /* 0x000fe2000000182c */
[----:B------:R-:W5:Y:S07]  /*3840*/  LDSM.16.M88.4 R44, [R226+0x3000] ;  /* 0x00300000e22c783b */ /* 0x000f6e0000000200 */
[----:B-1----:R-:W-:Y:S01]  /*3850*/  HMMA.16816.F32 R28, R12, R40, R52 ;  /* 0x000000280c1c723c */ /* 0x002fe20000001834 */
[----:B------:R-:W-:Y:S01]  /*3860*/  FMUL.FTZ R73, R73, c[0x0][0x320] ;  /* 0x0000c80049497a20 */ /* 0x000fe20000410000 */
[----:B------:R1:W1:Y:S01]  /*3870*/  MUFU.TANH R173, R0 ;  /* 0x0000000000ad7308 */ /* 0x0002620000002400 */
[----:B------:R-:W-:Y:S01]  /*3880*/  FMUL.FTZ R74, R74, c[0x0][0x320] ;  /* 0x0000c8004a4a7a20 */ /* 0x000fe20000410000 */
[----:B------:R-:W-:Y:S01]  /*3890*/  ISETP.GT.AND P0, PT, R92, R181, PT ;  /* 0x000000b55c00720c */ /* 0x000fe20003f04270 */
[----:B------:R-:W-:Y:S01]  /*38a0*/  FMUL.FTZ R75, R75, c[0x0][0x320] ;  /* 0x0000c8004b4b7a20 */ /* 0x000fe20000410000 */
[----:B------:R-:W-:-:S04]  /*38b0*/  DEPBAR.LE SB0, 0x0 ;  /* 0x000080000000791a */ /* 0x000fc80000000000 */
[C---:B------:R-:W-:Y:S08]  /*38c0*/  HMMA.16816.F32 R36, R16.reuse, R40, R56 ;  /* 0x000000281024723c */ /* 0x040ff00000001838 */
[-C--:B------:R-:W-:Y:S08]  /*38d0*/  HMMA.16816.F32 R16, R16, R42.reuse, R24 ;  /* 0x0000002a1010723c */ /* 0x080ff00000001818 */
[----:B------:R-:W-:Y:S08]  /*38e0*/  HMMA.16816.F32 R12, R12, R42, R32 ;  /* 0x0000002a0c0c723c */ /* 0x000ff00000001820 */
[-C--:B-----5:R-:W-:Y:S08]  /*38f0*/  HMMA.16816.F32 R36, R8, R44.reuse, R36 ;  /* 0x0000002c0824723c */ /* 0x0a0ff00000001824 */
[----:B------:R-:W-:Y:S08]  /*3900*/  HMMA.16816.F32 R20, R4, R44, R28 ;  /* 0x0000002c0414723c */ /* 0x000ff0000000181c */
[-C--:B------:R-:W-:Y:S08]  /*3910*/  HMMA.16816.F32 R8, R8, R46.reuse, R16 ;  /* 0x0000002e0808723c */ /* 0x080ff00000001810 */
[----:B------:R-:W-:Y:S01]  /*3920*/  HMMA.16816.F32 R4, R4, R46, R12 ;  /* 0x0000002e0404723c */ /* 0x000fe2000000180c */
[----:B------:R-:W-:-:S02]  /*3930*/  FMUL.FTZ R64, R64, c[0x0][0x320] ;  /* 0x0000c80040407a20 */ /* 0x000fc40000410000 */
[----:B------:R-:W-:Y:S02]  /*3940*/  FMUL.FTZ R65, R65, c[0x0][0x320] ;  /* 0x0000c80041417a20 */ /* 0x000fe40000410000 */
[----:B------:R-:W-:Y:S02]  /*3950*/  FMUL.FTZ R66, R66, c[0x0][0x320] ;  /* 0x0000c80042427a20 */ /* 0x000fe40000410000 */
[----:B------:R-:W-:Y:S02]  /*3960*/  FMUL.FTZ R67, R67, c[0x0][0x320] ;  /* 0x0000c80043437a20 */ /* 0x000fe40000410000 */
[----:B------:R-:W-:Y:S02]  /*3970*/  FMUL.FTZ R60, R60, c[0x0][0x320] ;  /* 0x0000c8003c3c7a20 */ /* 0x000fe40000410000 */
[----:B------:R-:W-:Y:S02]  /*3980*/  FMUL.FTZ R61, R61, c[0x0][0x320] ;  /* 0x0000c8003d3d7a20 */ /* 0x000fe40000410000 */
        /* <DEDUP_REMOVED lines=8> */
[----:B-1----:R-:W-:Y:S02]  /*3a10*/  FMUL.FTZ R0, R72, c[0x0][0x320] ;  /* 0x0000c80048007a20 */ /* 0x002fe40000410000 */
        /* <DEDUP_REMOVED lines=9> */
[----:B------:R-:W-:Y:S01]  /*3ab0*/  FMUL.FTZ R7, R7, c[0x0][0x320] ;  /* 0x0000c80007077a20 */ /* 0x000fe20000410000 */
[----:B------:R1:W1:Y:S08]  /*3ac0*/  MUFU.TANH R68, R0 ;  /* 0x0000000000447308 */ /* 0x0002700000002400 */
        /* <DEDUP_REMOVED lines=17> */
[----:B------:R1:W1:Y:S08]  /*3be0*/  MUFU.TANH R28, R22 ;  /* 0x00000016001c7308 */ /* 0x0002700000002400 */
        /* <DEDUP_REMOVED lines=8> */
[----:B------:R1:W1:Y:S01]  /*3c70*/  MUFU.TANH R27, R7 ;  /* 0x00000007001b7308 */ /* 0x0002620000002400 */
[----:B------:R-:W-:Y:S01]  /*3c80*/  BSSY B0, `(.L_x_1138) ;  /* 0x0000026000007945 */ /* 0x000fe20003800000 */
[----:B------:R-:W-:Y:S06]  /*3c90*/  BAR.SYNC.DEFER_BLOCKING 0x0 ;  /* 0x0000000000007b1d */ /* 0x000fec0000010000 */
[----:B------:R-:W-:Y:S05]  /*3ca0*/  @!P0 BRA `(.L_x_1139) ;  /* 0x0000023000008947 */ /* 0x000fea0003800000 */
[----:B-1234-:R-:W-:Y:S01]  /*3cb0*/  IADD3 R0, R204, -0x2, RZ ;  /* 0xfffffffecc007810 */ /* 0x01efe20007ffe0ff */
[C---:B------:R-:W-:Y:S01]  /*3cc0*/  IMAD.SHL.U32 R19, R179.reuse, 0x20, RZ ;  /* 0x00000020b3137824 */ /* 0x040fe200078e00ff */
[----:B------:R-:W-:-:S02]  /*3cd0*/  SHF.L.U64.HI R14, R179, 0x5, R180 ;  /* 0x00000005b30e7819 */ /* 0x000fc400000102b4 */
[----:B------:R-:W-:-:S05]  /*3ce0*/  SHF.R.S32.HI R2, RZ, 0x1f, R0 ;  /* 0x0000001fff027819 */ /* 0x000fca0000011400 */
[----:B------:R-:W-:Y:S02]  /*3cf0*/  IMAD R4, R2, c[0x0][0x1e0], RZ ;  /* 0x0000780002047a24 */ /* 0x000fe400078e02ff */
[----:B------:R-:W-:-:S04]  /*3d00*/  IMAD.WIDE.U32 R2, R0, c[0x0][0x1e0], RZ ;  /* 0x0000780000027a25 */ /* 0x000fc800078e00ff */
[----:B------:R-:W-:-:S04]  /*3d10*/  IMAD R0, R0, c[0x0][0x1e4], R4 ;  /* 0x0000790000007a24 */ /* 0x000fc800078e0204 */
[----:B------:R-:W-:Y:S02]  /*3d20*/  IMAD.IADD R0, R3, 0x1, R0 ;  /* 0x0000000103007824 */ /* 0x000fe400078e0200 */
[----:B------:R-:W-:-:S04]  /*3d30*/  IMAD.WIDE.U32 R2, R2, 0x70, R94 ;  /* 0x0000007002027825 */ /* 0x000fc800078e005e */
[----:B------:R-:W-:Y:S01]  /*3d40*/  IMAD R0, R0, 0x70, RZ ;  /* 0x0000007000007824 */ /* 0x000fe200078e02ff */
[----:B------:R-:W-:-:S03]  /*3d50*/  LEA R12, P0, R2, c[0x0][0x1c8], 0x1 ;  /* 0x00007200020c7a11 */ /* 0x000fc600078008ff */
[----:B------:R-:W-:Y:S01]  /*3d60*/  IMAD.IADD R0, R3, 0x1, R0 ;  /* 0x0000000103007824 */ /* 0x000fe200078e0200 */
[----:B------:R-:W-:-:S04]  /*3d70*/  IADD3 R10, P1, R19, R12, RZ ;  /* 0x0000000c130a7210 */ /* 0x000fc80007f3e0ff */
[----:B------:R-:W-:Y:S02]  /*3d80*/  LEA.HI.X R13, R2, c[0x0][0x1cc], R0, 0x1, P0 ;  /* 0x00007300020d7a11 */ /* 0x000fe400000f0c00 */
[----:B------:R-:W-:Y:S02]  /*3d90*/  IADD3 R8, P0, R10, R19, RZ ;  /* 0x000000130a087210 */ /* 0x000fe40007f1e0ff */
[----:B------:R-:W-:Y:S01]  /*3da0*/  IADD3.X R11, R14, R13, RZ, P1, !PT ;  /* 0x0000000d0e0b7210 */ /* 0x000fe20000ffe4ff */
[----:B------:R-:W-:Y:S01]  /*3db0*/  @!PT LDS RZ, [RZ] ;  /* 0x00000000fffff984 */ /* 0x000fe20000000800 */
[----:B------:R-:W-:Y:S01]  /*3dc0*/  @!PT LDS RZ, [RZ] ;  /* 0x00000000fffff984 */ /* 0x000fe20000000800 */
[----:B------:R-:W-:Y:S01]  /*3dd0*/  @!PT LDS RZ, [RZ] ;  /* 0x00000000fffff984 */ /* 0x000fe20000000800 */
[----:B------:R1:W-:Y:S01]  /*3de0*/  LDGSTS.E.BYPASS.LTC128B.128 [R241+0x3900], [R12.64], !P6 ;  /* 0x039000000cf17fae */ /* 0x0003e2000f101d48 */
[----:B------:R-:W-:-:S03]  /*3df0*/  IADD3 R6, P1, R8, R19, RZ ;  /* 0x0000001308067210 */ /* 0x000fc60007f3e0ff */
[--C-:B------:R-:W-:Y:S01]  /*3e00*/  IMAD.X R9, R11, 0x1, R14.reuse, P0 ;  /* 0x000000010b097824 */ /* 0x100fe200000e060e */
[-C--:B------:R-:W-:Y:S01]  /*3e10*/  IADD3 R4, P0, R6, R19.reuse, RZ ;  /* 0x0000001306047210 */ /* 0x080fe20007f1e0ff */
[----:B------:R2:W-:Y:S02]  /*3e20*/  LDGSTS.E.BYPASS.LTC128B.128 [R241+0x4100], [R10.64], !P6 ;  /* 0x041000000af17fae */ /* 0x0005e4000f101d48 */
[--C-:B------:R-:W-:Y:S01]  /*3e30*/  IMAD.X R7, R9, 0x1, R14.reuse, P1 ;  /* 0x0000000109077824 */ /* 0x100fe200008e060e */
[-C--:B------:R-:W-:Y:S01]  /*3e40*/  IADD3 R2, P1, R4, R19.reuse, RZ ;  /* 0x0000001304027210 */ /* 0x080fe20007f3e0ff */
[----:B------:R2:W-:Y:S03]  /*3e50*/  LDGSTS.E.BYPASS.LTC128B.128 [R241+0x4900], [R8.64], !P6 ;  /* 0x0490000008f17fae */ /* 0x0005e6000f101d48 */
[----:B------:R-:W-:Y:S01]  /*3e60*/  IADD3.X R5, R7, R14, RZ, P0, !PT ;  /* 0x0000000e07057210 */ /* 0x000fe200007fe4ff */
[----:B------:R2:W-:Y:S04]  /*3e70*/  LDGSTS.E.BYPASS.LTC128B.128 [R241+0x5100], [R6.64], !P6 ;  /* 0x0510000006f17fae */ /* 0x0005e8000f101d48 */
[----:B------:R-:W-:Y:S01]  /*3e80*/  IMAD.X R3, R5, 0x1, R14, P1 ;  /* 0x0000000105037824 */ /* 0x000fe200008e060e */
[----:B------:R2:W-:Y:S04]  /*3e90*/  LDGSTS.E.BYPASS.LTC128B.128 [R241+0x5900], [R4.64], !P6 ;  /* 0x0590000004f17fae */ /* 0x0005e8000f101d48 */
[----:B------:R2:W-:Y:S01]  /*3ea0*/  LDGSTS.E.BYPASS.LTC128B.128 [R241+0x6100], [R2.64], !P6 ;  /* 0x0610000002f17fae */ /* 0x0005e2000f101d48 */
[----:B-1----:R-:W-:-:S04]  /*3eb0*/  IADD3 R12, P0, R2, R19, RZ ;  /* 0x00000013020c7210 */ /* 0x002fc80007f1e0ff */
[----:B------:R-:W-:-:S05]  /*3ec0*/  IADD3.X R13, R3, R14, RZ, P0, !PT ;  /* 0x0000000e030d7210 */ /* 0x000fca00007fe4ff */
[----:B------:R2:W-:Y:S04]  /*3ed0*/  LDGSTS.E.BYPASS.LTC128B.128 [R241+0x6900], [R12.64], !P6 ;  /* 0x069000000cf17fae */ /* 0x0005e8000f101d48 */
.L_x_1139:
[----:B--234-:R-:W-:Y:S05]  /*3ee0*/  BSYNC B0 ;  /* 0x0000000000007941 */ /* 0x01cfea0003800000 */
.L_x_1138:
[----:B------:R-:W2:Y:S04]  /*3ef0*/  LDL R2, [R1+0x58] ;  /* 0x0000580001027983 */ /* 0x000ea80000100800 */
[----:B-1----:R-:W2:Y:S04]  /*3f00*/  LDL R0, [R1+0x60] ;  /* 0x0000600001007983 */ /* 0x002ea80000100800 */
[----:B------:R-:W3:Y:S04]  /*3f10*/  LDL R8, [R1+0x40] ;  /* 0x0000400001087983 */ /* 0x000ee80000100800 */
        /* <DEDUP_REMOVED lines=10> */
[----:B------:R-:W-:Y:S04]  /*3fc0*/  LDSM.16.MT88.4 R48, [R225] ;  /* 0x00000000e130783b */ /* 0x000fe80000004200 */
[----:B------:R-:W-:Y:S04]  /*3fd0*/  LDSM.16.MT88.4 R56, [R227] ;  /* 0x00000000e338783b */ /* 0x000fe80000004200 */
[----:B------:R-:W-:Y:S04]  /*3fe0*/  LDSM.16.MT88.4 R52, [R224+0x800] ;  /* 0x00080000e034783b */ /* 0x000fe80000004200 */
[----:B------:R-:W-:Y:S04]  /*3ff0*/  LDSM.16.MT88.4 R40, [R225+0x800] ;  /* 0x00080000e128783b */ /* 0x000fe80000004200 */
[----:B------:R-:W-:Y:S04]  /*4000*/  LDSM.16.MT88.4 R44, [R228+0x800] ;  /* 0x00080000e42c783b */ /* 0x000fe80000004200 */
[----:B------:R-:W0:Y:S01]  /*4010*/  LDGDEPBAR ;  /* 0x00000000000079af */ /* 0x000e220000000000 */
[----:B--2---:R-:W-:-:S04]  /*4020*/  IMAD.IADD R2, R0, 0x1, R2 ;  /* 0x0000000100027824 */ /* 0x004fc800078e0202 */
[----:B------:R-:W-:Y:S01]  /*4030*/  @P4 IMAD.HI.U32 R0, R2, c[0x0][0x2c8], RZ ;  /* 0x0000b20002004a27 */ /* 0x000fe200078e00ff */
[----:B------:R-:W-:Y:S03]  /*4040*/  STL [R1+0x8], R2 ;  /* 0x0000080201007387 */ /* 0x000fe60000100800 */
[----:B------:R-:W-:Y:S01]  /*4050*/  IMAD.MOV.U32 R6, RZ, RZ, R2 ;  /* 0x000000ffff067224 */ /* 0x000fe200078e0002 */
[----:B------:R-:W-:Y:S02]  /*4060*/  @P4 SHF.R.U32.HI R6, RZ, c[0x0][0x2cc], R0 ;  /* 0x0000b300ff064a19 */ /* 0x000fe40000011600 */
[----:B------:R-:W-:-:S03]  /*4070*/  IADD3 R0, R93, c[0x0][0x1d0], RZ ;  /* 0x000074005d007a10 */ /* 0x000fc60007ffe0ff */
[----:B------:R-:W1:Y:S01]  /*4080*/  SHFL.IDX PT, R2, R6, RZ, 0x1c1f ;  /* 0x001c1fff06027589 */ /* 0x000e6200000e0000 */
[----:B---3--:R-:W-:Y:S01]  /*4090*/  IADD3 R3, -R8, 0x1, R0 ;  /* 0x0000000108037810 */ /* 0x008fe20007ffe100 */
[----:B------:R-:W-:Y:S02]  /*40a0*/  IMAD.IADD R8, R0, 0x1, -R8 ;  /* 0x0000000100087824 */ /* 0x000fe400078e0a08 */
[----:B------:R-:W2:Y:S01]  /*40b0*/  SHFL.IDX PT, R4, R6, 0x2, 0x1c1f ;  /* 0x005c1f0006047f89 */ /* 0x000ea200000e0000 */
[----:B------:R-:W-:-:S03]  /*40c0*/  IADD3 R7, R3, -c[0x0][0x168], RZ ;  /* 0x80005a0003077a10 */ /* 0x000fc60007ffe0ff */
[----:B------:R-:W3:Y:S04]  /*40d0*/  SHFL.IDX PT, R5, R6, 0x3, 0x1c1f ;  /* 0x007c1f0006057f89 */ /* 0x000ee800000e0000 */
[----:B------:R-:W-:Y:S01]  /*40e0*/  SHFL.IDX PT, R6, R6, 0x1, 0x1c1f ;  /* 0x003c1f0006067f89 */ /* 0x000fe200000e0000 */
[C---:B-1----:R-:W-:Y:S02]  /*40f0*/  IMAD.IADD R0, R7.reuse, 0x1, R2 ;  /* 0x0000000107007824 */ /* 0x042fe400078e0202 */
[----:B--2---:R-:W-:-:S03]  /*4100*/  IMAD.IADD R2, R7, 0x1, R4 ;  /* 0x0000000107027824 */ /* 0x004fc600078e0204 */
[----:B------:R-:W-:Y:S01]  /*4110*/  IMNMX R0, R8, R0, PT ;  /* 0x0000000008007217 */ /* 0x000fe20003800200 */
[----:B---3--:R-:W-:-:S03]  /*4120*/  IMAD.IADD R3, R7, 0x1, R5 ;  /* 0x0000000107037824 */ /* 0x008fc600078e0205 */
[C---:B------:R-:W-:Y:S02]  /*4130*/  ISETP.GT.AND P3, PT, R0.reuse, RZ, PT ;  /* 0x000000ff0000720c */ /* 0x040fe40003f64270 */
[C---:B------:R-:W-:Y:S02]  /*4140*/  ISETP.GT.AND P2, PT, R0.reuse, 0x1, PT ;  /* 0x000000010000780c */ /* 0x040fe40003f44270 */
[C---:B------:R-:W-:Y:S02]  /*4150*/  ISETP.GT.AND P1, PT, R0.reuse, 0x8, PT ;  /* 0x000000080000780c */ /* 0x040fe40003f24270 */
[----:B------:R-:W-:Y:S02]  /*4160*/  FSEL R9, R177, -INF , P3 ;  /* 0xff800000b1097808 */ /* 0x000fe40001800000 */
[C---:B------:R-:W-:Y:S02]  /*4170*/  ISETP.GT.AND P0, PT, R0.reuse, 0x9, PT ;  /* 0x000000090000780c */ /* 0x040fe40003f04270 */
[----:B------:R-:W-:-:S02]  /*4180*/  ISETP.GT.AND P5, PT, R0, 0x10, PT ;  /* 0x000000100000780c */ /* 0x000fc40003fa4270 */
[----:B------:R-:W-:Y:S02]  /*4190*/  ISETP.GT.AND P3, PT, R0, 0x11, PT ;  /* 0x000000110000780c */ /* 0x000fe40003f64270 */
[----:B------:R-:W-:Y:S02]  /*41a0*/  FSEL R11, R170, -INF , P2 ;  /* 0xff800000aa0b7808 */ /* 0x000fe40001000000 */
[----:B------:R-:W-:Y:S02]  /*41b0*/  FSEL R88, R165, -INF , P1 ;  /* 0xff800000a5587808 */ /* 0x000fe40000800000 */
[C---:B------:R-:W-:Y:S02]  /*41c0*/  ISETP.GT.AND P2, PT, R0.reuse, 0x18, PT ;  /* 0x000000180000780c */ /* 0x040fe40003f44270 */
[----:B------:R-:W-:Y:S02]  /*41d0*/  ISETP.GT.AND P1, PT, R0, 0x19, PT ;  /* 0x000000190000780c */ /* 0x000fe40003f24270 */
[----:B------:R-:W-:-:S02]  /*41e0*/  FSEL R89, R160, -INF , P0 ;  /* 0xff800000a0597808 */ /* 0x000fc40000000000 */
[----:B------:R-:W-:Y:S02]  /*41f0*/  FSEL R93, R159, -INF , P5 ;  /* 0xff8000009f5d7808 */ /* 0x000fe40002800000 */
[----:B------:R-:W-:Y:S02]  /*4200*/  FSEL R94, R152, -INF , P3 ;  /* 0xff800000985e7808 */ /* 0x000fe40001800000 */
[C---:B------:R-:W-:Y:S02]  /*4210*/  ISETP.GT.AND P0, PT, R0.reuse, 0x20, PT ;  /* 0x000000200000780c */ /* 0x040fe40003f04270 */
[C---:B------:R-:W-:Y:S02]  /*4220*/  ISETP.GT.AND P5, PT, R0.reuse, 0x21, PT ;  /* 0x000000210000780c */ /* 0x040fe40003fa4270 */
[----:B------:R-:W-:Y:S02]  /*4230*/  ISETP.GT.AND P3, PT, R0, 0x28, PT ;  /* 0x000000280000780c */ /* 0x000fe40003f64270 */
[----:B------:R-:W-:-:S02]  /*4240*/  FSEL R95, R138, -INF , P2 ;  /* 0xff8000008a5f7808 */ /* 0x000fc40001000000 */
[----:B------:R-:W-:Y:S02]  /*4250*/  FSEL R96, R116, -INF , P1 ;  /* 0xff80000074607808 */ /* 0x000fe40000800000 */
[C---:B------:R-:W-:Y:S02]  /*4260*/  ISETP.GT.AND P2, PT, R0.reuse, 0x29, PT ;  /* 0x000000290000780c */ /* 0x040fe40003f44270 */
[----:B------:R-:W-:Y:S02]  /*4270*/  ISETP.GT.AND P1, PT, R0, 0x30, PT ;  /* 0x000000300000780c */ /* 0x000fe40003f24270 */
[----:B------:R-:W-:Y:S02]  /*4280*/  FSEL R139, R139, -INF , P0 ;  /* 0xff8000008b8b7808 */ /* 0x000fe40000000000 */
[----:B------:R-:W-:Y:S02]  /*4290*/  FSEL R140, R140, -INF , P5 ;  /* 0xff8000008c8c7808 */ /* 0x000fe40002800000 */
[----:B------:R-:W-:-:S02]  /*42a0*/  FSEL R141, R141, -INF , P3 ;  /* 0xff8000008d8d7808 */ /* 0x000fc40001800000 */
[C---:B------:R-:W-:Y:S02]  /*42b0*/  ISETP.GT.AND P0, PT, R0.reuse, 0x31, PT ;  /* 0x000000310000780c */ /* 0x040fe40003f04270 */
[C---:B------:R-:W-:Y:S02]  /*42c0*/  ISETP.GT.AND P5, PT, R0.reuse, 0x38, PT ;  /* 0x000000380000780c */ /* 0x040fe40003fa4270 */
[C---:B------:R-:W-:Y:S02]  /*42d0*/  ISETP.GT.AND P3, PT, R0.reuse, 0x39, PT ;  /* 0x000000390000780c */ /* 0x040fe40003f64270 */
[----:B------:R-:W-:Y:S02]  /*42e0*/  FSEL R143, R143, -INF , P2 ;  /* 0xff8000008f8f7808 */ /* 0x000fe40001000000 */
[----:B------:R-:W-:Y:S02]  /*42f0*/  FSEL R157, R157, -INF , P1 ;  /* 0xff8000009d9d7808 */ /* 0x000fe40000800000 */
[----:B------:R-:W-:-:S02]  /*4300*/  ISETP.GT.AND P2, PT, R0, 0x40, PT ;  /* 0x000000400000780c */ /* 0x000fc40003f44270 */
[----:B------:R-:W-:Y:S02]  /*4310*/  ISETP.GT.AND P1, PT, R0, 0x41, PT ;  /* 0x000000410000780c */ /* 0x000fe40003f24270 */
[----:B------:R-:W-:Y:S02]  /*4320*/  FSEL R158, R158, -INF , P0 ;  /* 0xff8000009e9e7808 */ /* 0x000fe40000000000 */
[----:B------:R-:W-:Y:S02]  /*4330*/  FSEL R159, R97, -INF , P5 ;  /* 0xff800000619f7808 */ /* 0x000fe40002800000 */
        /* <DEDUP_REMOVED lines=14> */
[----:B------:R-:W-:-:S02]  /*4420*/  IMNMX R2, R8, R2, PT ;  /* 0x0000000208027217 */ /* 0x000fc40003800200 */
[----:B------:R-:W-:Y:S02]  /*4430*/  FSEL R234, R69, -INF , P2 ;  /* 0xff80000045ea7808 */ /* 0x000fe40001000000 */
[----:B------:R-:W-:Y:S02]  /*4440*/  FSEL R197, R64, -INF , P1 ;  /* 0xff80000040c57808 */ /* 0x000fe40000800000 */
[C---:B------:R-:W-:Y:S02]  /*4450*/  ISETP.GT.AND P2, PT, R0.reuse, 0x68, PT ;  /* 0x000000680000780c */ /* 0x040fe40003f44270 */
[----:B------:R-:W-:Y:S02]  /*4460*/  ISETP.GT.AND P1, PT, R0, 0x69, PT ;  /* 0x000000690000780c */ /* 0x000fe40003f24270 */
[----:B------:R-:W-:Y:S02]  /*4470*/  FSEL R233, R65, -INF , P0 ;  /* 0xff80000041e97808 */ /* 0x000fe40000000000 */
[----:B------:R-:W-:-:S02]  /*4480*/  FSEL R232, R36, -INF , P5 ;  /* 0xff80000024e87808 */ /* 0x000fc40002800000 */
[----:B------:R-:W-:Y:S02]  /*4490*/  FSEL R230, R37, -INF , P3 ;  /* 0xff80000025e67808 */ /* 0x000fe40001800000 */
[C---:B------:R-:W-:Y:S02]  /*44a0*/  ISETP.GT.AND P0, PT, R2.reuse, RZ, PT ;  /* 0x000000ff0200720c */ /* 0x040fe40003f04270 */
[C---:B------:R-:W-:Y:S02]  /*44b0*/  ISETP.GT.AND P5, PT, R2.reuse, 0x1, PT ;  /* 0x000000010200780c */ /* 0x040fe40003fa4270 */
[----:B------:R-:W-:Y:S02]  /*44c0*/  ISETP.GT.AND P3, PT, R2, 0x8, PT ;  /* 0x000000080200780c */ /* 0x000fe40003f64270 */
[----:B------:R-:W-:Y:S02]  /*44d0*/  FSEL R229, R18, -INF , P2 ;  /* 0xff80000012e57808 */ /* 0x000fe40001000000 */
[----:B------:R-:W-:-:S02]  /*44e0*/  FSEL R226, R17, -INF , P1 ;  /* 0xff80000011e27808 */ /* 0x000fc40000800000 */
[C---:B------:R-:W-:Y:S02]  /*44f0*/  ISETP.GT.AND P2, PT, R2.reuse, 0x9, PT ;  /* 0x000000090200780c */ /* 0x040fe40003f44270 */
[----:B------:R-:W-:Y:S02]  /*4500*/  ISETP.GT.AND P1, PT, R2, 0x10, PT ;  /* 0x000000100200780c */ /* 0x000fe40003f24270 */
[----:B------:R-:W-:Y:S02]  /*4510*/  FSEL R10, R178, -INF , P0 ;  /* 0xff800000b20a7808 */ /* 0x000fe40000000000 */
[----:B------:R-:W-:Y:S02]  /*4520*/  FSEL R12, R171, -INF , P5 ;  /* 0xff800000ab0c7808 */ /* 0x000fe40002800000 */
[----:B------:R-:W-:Y:S02]  /*4530*/  FSEL R13, R166, -INF , P3 ;  /* 0xff800000a60d7808 */ /* 0x000fe40001800000 */
[----:B------:R-:W-:-:S02]  /*4540*/  ISETP.GT.AND P0, PT, R2, 0x11, PT ;  /* 0x000000110200780c */ /* 0x000fc40003f04270 */
[C---:B------:R-:W-:Y:S02]  /*4550*/  ISETP.GT.AND P5, PT, R2.reuse, 0x18, PT ;  /* 0x000000180200780c */ /* 0x040fe40003fa4270 */
[----:B------:R-:W-:Y:S02]  /*4560*/  ISETP.GT.AND P3, PT, R2, 0x19, PT ;  /* 0x000000190200780c */ /* 0x000fe40003f64270 */
[----:B------:R-:W-:Y:S02]  /*4570*/  FSEL R17, R164, -INF , P2 ;  /* 0xff800000a4117808 */ /* 0x000fe40001000000 */
[----:B------:R-:W-:Y:S02]  /*4580*/  FSEL R19, R161, -INF , P1 ;  /* 0xff800000a1137808 */ /* 0x000fe40000800000 */
[C---:B------:R-:W-:Y:S02]  /*4590*/  ISETP.GT.AND P2, PT, R2.reuse, 0x20, PT ;  /* 0x000000200200780c */ /* 0x040fe40003f44270 */
[----:B------:R-:W-:-:S02]  /*45a0*/  ISETP.GT.AND P1, PT, R2, 0x21, PT ;  /* 0x000000210200780c */ /* 0x000fc40003f24270 */
[----:B------:R-:W-:Y:S02]  /*45b0*/  FSEL R22, R154, -INF , P0 ;  /* 0xff8000009a167808 */ /* 0x000fe40000000000 */
[----:B------:R-:W-:Y:S02]  /*45c0*/  FSEL R23, R142, -INF , P5 ;  /* 0xff8000008e177808 */ /* 0x000fe40002800000 */
[----:B------:R-:W-:Y:S02]  /*45d0*/  FSEL R24, R135, -INF , P3 ;  /* 0xff80000087187808 */ /* 0x000fe40001800000 */
[C---:B------:R-:W-:Y:S02]  /*45e0*/  ISETP.GT.AND P0, PT, R2.reuse, 0x28, PT ;  /* 0x000000280200780c */ /* 0x040fe40003f04270 */
[C---:B------:R-:W-:Y:S02]  /*45f0*/  ISETP.GT.AND P5, PT, R2.reuse, 0x29, PT ;  /* 0x000000290200780c */ /* 0x040fe40003fa4270 */
[----:B------:R-:W-:-:S02]  /*4600*/  ISETP.GT.AND P3, PT, R2, 0x30, PT ;  /* 0x000000300200780c */ /* 0x000fc40003f64270 */
[----:B------:R-:W-:Y:S02]  /*4610*/  FSEL R132, R132, -INF , P2 ;  /* 0xff80000084847808 */ /* 0x000fe40001000000 */
[----:B------:R-:W-:Y:S02]  /*4620*/  FSEL R133, R133, -INF , P1 ;  /* 0xff80000085857808 */ /* 0x000fe40000800000 */
[C---:B------:R-:W-:Y:S02]  /*4630*/  ISETP.GT.AND P2, PT, R2.reuse, 0x31, PT ;  /* 0x000000310200780c */ /* 0x040fe40003f44270 */
[----:B------:R-:W-:Y:S02]  /*4640*/  ISETP.GT.AND P1, PT, R2, 0x38, PT ;  /* 0x000000380200780c */ /* 0x000fe40003f24270 */
[----:B------:R-:W-:Y:S02]  /*4650*/  FSEL R134, R134, -INF , P0 ;  /* 0xff80000086867808 */ /* 0x000fe40000000000 */
[----:B------:R-:W-:-:S02]  /*4660*/  FSEL R136, R136, -INF , P5 ;  /* 0xff80000088887808 */ /* 0x000fc40002800000 */
[----:B------:R-:W-:Y:S02]  /*4670*/  FSEL R150, R150, -INF , P3 ;  /* 0xff80000096967808 */ /* 0x000fe40001800000 */
[C---:B------:R-:W-:Y:S02]  /*4680*/  ISETP.GT.AND P0, PT, R2.reuse, 0x39, PT ;  /* 0x000000390200780c */ /* 0x040fe40003f04270 */
        /* <DEDUP_REMOVED lines=14> */
[C---:B------:R-:W-:Y:S01]  /*4770*/  ISETP.GT.AND P2, PT, R2.reuse, 0x59, PT ;  /* 0x000000590200780c */ /* 0x040fe20003f44270 */
[----:B------:R-:W-:Y:S01]  /*4780*/  LDSM.16.MT88.4 R76, [R227+0x800] ;  /* 0x00080000e34c783b */ /* 0x000fe20000004200 */
[----:B------:R-:W-:-:S02]  /*4790*/  ISETP.GT.AND P1, PT, R2, 0x60, PT ;  /* 0x000000600200780c */ /* 0x000fc40003f24270 */
[----:B------:R-:W-:Y:S02]  /*47a0*/  IMNMX R0, R8, R3, PT ;  /* 0x0000000308007217 */ /* 0x000fe40003800200 */
[----:B------:R-:W-:Y:S02]  /*47b0*/  FSEL R25, R68, -INF , P0 ;  /* 0xff80000044197808 */ /* 0x000fe40000000000 */
[----:B------:R-:W-:Y:S02]  /*47c0*/  FSEL R203, R73, -INF , P5 ;  /* 0xff80000049cb7808 */ /* 0x000fe40002800000 */
[----:B------:R-:W-:Y:S02]  /*47d0*/  FSEL R196, R60, -INF , P3 ;  /* 0xff8000003cc47808 */ /* 0x000fe40001800000 */
[C---:B------:R-:W-:Y:S02]  /*47e0*/  ISETP.GT.AND P0, PT, R2.reuse, 0x61, PT ;  /* 0x000000610200780c */ /* 0x040fe40003f04270 */
[----:B------:R-:W-:-:S02]  /*47f0*/  ISETP.GT.AND P5, PT, R2, 0x68, PT ;  /* 0x000000680200780c */ /* 0x000fc40003fa4270 */
[----:B------:R-:W-:Y:S02]  /*4800*/  ISETP.GT.AND P3, PT, R2, 0x69, PT ;  /* 0x000000690200780c */ /* 0x000fe40003f64270 */
[----:B------:R-:W-:Y:S02]  /*4810*/  FMNMX.FTZ R2, R9, R11, !PT ;  /* 0x0000000b09027209 */ /* 0x000fe40007810000 */
[----:B------:R-:W-:Y:S02]  /*4820*/  FSEL R231, R61, -INF , P2 ;  /* 0xff8000003de77808 */ /* 0x000fe40001000000 */
[----:B------:R-:W-:Y:S02]  /*4830*/  FSEL R199, R20, -INF , P1 ;  /* 0xff80000014c77808 */ /* 0x000fe40000800000 */
[----:B------:R-:W-:Y:S02]  /*4840*/  FMNMX.FTZ R4, R10, R12, !PT ;  /* 0x0000000c0a047209 */ /* 0x000fe40007810000 */
[----:B------:R-:W-:-:S02]  /*4850*/  ISETP.GT.AND P2, PT, R0, RZ, PT ;  /* 0x000000ff0000720c */ /* 0x000fc40003f44270 */
[----:B------:R-:W-:Y:S02]  /*4860*/  ISETP.GT.AND P1, PT, R0, 0x1, PT ;  /* 0x000000010000780c */ /* 0x000fe40003f24270 */
[----:B------:R-:W-:Y:S02]  /*4870*/  FMNMX.FTZ R2, R88, R2, !PT ;  /* 0x0000000258027209 */ /* 0x000fe40007810000 */
[----:B------:R-:W-:Y:S02]  /*4880*/  FSEL R207, R21, -INF , P0 ;  /* 0xff80000015cf7808 */ /* 0x000fe40000000000 */
[----:B------:R-:W-:Y:S02]  /*4890*/  FSEL R200, R15, -INF , P3 ;  /* 0xff8000000fc87808 */ /* 0x000fe40001800000 */
[----:B------:R-:W-:Y:S02]  /*48a0*/  FMNMX.FTZ R4, R13, R4, !PT ;  /* 0x000000040d047209 */ /* 0x000fe40007810000 */
[----:B------:R-:W-:-:S02]  /*48b0*/  ISETP.GT.AND P0, PT, R0, 0x8, PT ;  /* 0x000000080000780c */ /* 0x000fc40003f04270 */
[----:B------:R-:W-:Y:S02]  /*48c0*/  FSEL R14, R185, -INF , P2 ;  /* 0xff800000b90e7808 */ /* 0x000fe40001000000 */
[----:B------:R-:W-:Y:S01]  /*48d0*/  FSEL R15, R184, -INF , P1 ;  /* 0xff800000b80f7808 */ /* 0x000fe20000800000 */
[----:B------:R-:W-:Y:S01]  /*48e0*/  IMAD.MOV.U32 R184, RZ, RZ, R25 ;  /* 0x000000ffffb87224 */ /* 0x000fe200078e0019 */
[----:B------:R-:W-:Y:S02]  /*48f0*/  FMNMX.FTZ R2, R89, R2, !PT ;  /* 0x0000000259027209 */ /* 0x000fe40007810000 */
[----:B------:R-:W-:Y:S02]  /*4900*/  FSEL R212, R16, -INF , P5 ;  /* 0xff80000010d47808 */ /* 0x000fe40002800000 */
[----:B------:R-:W-:Y:S02]  /*4910*/  FMNMX.FTZ R4, R17, R4, !PT ;  /* 0x0000000411047209 */ /* 0x000fe40007810000 */
[----:B------:R-:W-:-:S02]  /*4920*/  ISETP.GT.AND P5, PT, R0, 0x9, PT ;  /* 0x000000090000780c */ /* 0x000fc40003fa4270 */
[----:B------:R-:W-:Y:S02]  /*4930*/  FSEL R16, R169, -INF , P0 ;  /* 0xff800000a9107808 */ /* 0x000fe40000000000 */
[----:B------:R-:W-:Y:S02]  /*4940*/  FMNMX.FTZ R5, R14, R15, !PT ;  /* 0x0000000f0e057209 */ /* 0x000fe40007810000 */
[----:B------:R-:W-:Y:S02]  /*4950*/  FMNMX.FTZ R2, R93, R2, !PT ;  /* 0x000000025d027209 */ /* 0x000fe40007810000 */
[----:B------:R-:W-:Y:S02]  /*4960*/  FMNMX.FTZ R4, R19, R4, !PT ;  /* 0x0000000413047209 */ /* 0x000fe40007810000 */
[----:B------:R-:W-:Y:S02]  /*4970*/  ISETP.GT.AND P3, PT, R0, 0x10, PT ;  /* 0x000000100000780c */ /* 0x000fe40003f64270 */
[----:B------:R-:W-:-:S02]  /*4980*/  FSEL R18, R168, -INF , P5 ;  /* 0xff800000a8127808 */ /* 0x000fc40002800000 */
[----:B------:R-:W-:Y:S02]  /*4990*/  FMNMX.FTZ R5, R16, R5, !PT ;  /* 0x0000000510057209 */ /* 0x000fe40007810000 */
[----:B------:R-:W-:Y:S02]  /*49a0*/  FMNMX.FTZ R2, R94, R2, !PT ;  /* 0x000000025e027209 */ /* 0x000fe40007810000 */
[----:B------:R-:W-:Y:S02]  /*49b0*/  FMNMX.FTZ R4, R22, R4, !PT ;  /* 0x0000000416047209 */ /* 0x000fe40007810000 */
[----:B------:R-:W-:Y:S02]  /*49c0*/  ISETP.GT.AND P2, PT, R0, 0x11, PT ;  /* 0x000000110000780c */ /* 0x000fe40003f44270 */
[----:B------:R-:W-:Y:S02]  /*49d0*/  FSEL R20, R163, -INF , P3 ;  /* 0xff800000a3147808 */ /* 0x000fe40001800000 */
[----:B------:R-:W-:-:S02]  /*49e0*/  FMNMX.FTZ R5, R18, R5, !PT ;  /* 0x0000000512057209 */ /* 0x000fc40007810000 */
[----:B------:R-:W-:Y:S02]  /*49f0*/  FMNMX.FTZ R2, R95, R2, !PT ;  /* 0x000000025f027209 */ /* 0x000fe40007810000 */
[----:B------:R-:W-:Y:S02]  /*4a00*/  FMNMX.FTZ R4, R23, R4, !PT ;  /* 0x0000000417047209 */ /* 0x000fe40007810000 */
[----:B------:R-:W-:Y:S02]  /*4a10*/  ISETP.GT.AND P1, PT, R0, 0x18, PT ;  /* 0x000000180000780c */ /* 0x000fe40003f24270 */
[----:B------:R-:W-:Y:S02]  /*4a20*/  FSEL R21, R162, -INF , P2 ;  /* 0xff800000a2157808 */ /* 0x000fe40001000000 */
[----:B------:R-:W-:Y:S02]  /*4a30*/  FMNMX.FTZ R5, R20, R5, !PT ;  /* 0x0000000514057209 */ /* 0x000fe40007810000 */
[----:B------:R-:W-:-:S02]  /*4a40*/  FMNMX.FTZ R2, R96, R2, !PT ;  /* 0x0000000260027209 */ /* 0x000fc40007810000 */
[----:B------:R-:W-:Y:S02]  /*4a50*/  FMNMX.FTZ R4, R24, R4, !PT ;  /* 0x0000000418047209 */ /* 0x000fe40007810000 */
[----:B------:R-:W-:Y:S02]  /*4a60*/  ISETP.GT.AND P0, PT, R0, 0x19, PT ;  /* 0x000000190000780c */ /* 0x000fe40003f04270 */
[----:B------:R-:W-:Y:S02]  /*4a70*/  FSEL R25, R149, -INF , P1 ;  /* 0xff80000095197808 */ /* 0x000fe40000800000 */
[----:B------:R-:W-:Y:S02]  /*4a80*/  FMNMX.FTZ R5, R21, R5, !PT ;  /* 0x0000000515057209 */ /* 0x000fe40007810000 */
[----:B------:R-:W-:Y:S02]  /*4a90*/  FMNMX.FTZ R2, R139, R2, !PT ;  /* 0x000000028b027209 */ /* 0x000fe40007810000 */
[----:B------:R-:W-:-:S02]  /*4aa0*/  FMNMX.FTZ R4, R132, R4, !PT ;  /* 0x0000000484047209 */ /* 0x000fc40007810000 */
[----:B------:R-:W-:Y:S02]  /*4ab0*/  ISETP.GT.AND P5, PT, R0, 0x20, PT ;  /* 0x000000200000780c */ /* 0x000fe40003fa4270 */
[----:B------:R-:W-:Y:S02]  /*4ac0*/  FSEL R72, R146, -INF , P0 ;  /* 0xff80000092487808 */ /* 0x000fe40000000000 */
[----:B------:R-:W-:Y:S02]  /*4ad0*/  FMNMX.FTZ R5, R25, R5, !PT ;  /* 0x0000000519057209 */ /* 0x000fe40007810000 */
[----:B------:R-:W-:Y:S02]  /*4ae0*/  FMNMX.FTZ R2, R140, R2, !PT ;  /* 0x000000028c027209 */ /* 0x000fe40007810000 */
        /* <DEDUP_REMOVED lines=48> */
[----:B------:R-:W-:Y:S01]  /*4df0*/  FMNMX.FTZ R5, R170, R5, !PT ;  /* 0x00000005aa057209 */ /* 0x000fe20007810000 */
[----:B------:R-:W-:Y:S01]  /*4e00*/  LDSM.16.MT88.4 R84, [R228] ;  /* 0x00000000e454783b */ /* 0x000fe20000004200 */
[----:B------:R-:W-:-:S02]  /*4e10*/  FMNMX.FTZ R2, R183, R2, !PT ;  /* 0x00000002b7027209 */ /* 0x000fc40007810000 */
[----:B------:R-:W-:Y:S02]  /*4e20*/  FMNMX.FTZ R4, R179, R4, !PT ;  /* 0x00000004b3047209 */ /* 0x000fe40007810000 */
[----:B------:R-:W-:Y:S02]  /*4e30*/  ISETP.GT.AND P3, PT, R0, 0x49, PT ;  /* 0x000000490000780c */ /* 0x000fe40003f64270 */
[----:B------:R-:W-:Y:S02]  /*4e40*/  FSEL R169, R80, -INF , P5 ;  /* 0xff80000050a97808 */ /* 0x000fe40002800000 */
[----:B------:R-:W-:Y:S01]  /*4e50*/  FMNMX.FTZ R5, R168, R5, !PT ;  /* 0x00000005a8057209 */ /* 0x000fe20007810000 */
[----:B------:R-:W-:Y:S01]  /*4e60*/  LDSM.16.MT88.4 R80, [R224] ;  /* 0x00000000e050783b */ /* 0x000fe20000004200 */
[C---:B------:R-:W-:Y:S02]  /*4e70*/  ISETP.GT.AND P2, PT, R0.reuse, 0x50, PT ;  /* 0x000000500000780c */ /* 0x040fe40003f44270 */
[----:B------:R-:W-:-:S02]  /*4e80*/  ISETP.GT.AND P1, PT, R0, 0x51, PT ;  /* 0x000000510000780c */ /* 0x000fc40003f24270 */
[----:B------:R-:W-:Y:S02]  /*4e90*/  ISETP.GT.AND P0, PT, R0, 0x58, PT ;  /* 0x000000580000780c */ /* 0x000fe40003f04270 */
[----:B------:R-:W-:Y:S02]  /*4ea0*/  FMNMX.FTZ R3, R194, R2, !PT ;  /* 0x00000002c2037209 */ /* 0x000fe40007810000 */
[----:B------:R-:W-:Y:S02]  /*4eb0*/  FMNMX.FTZ R2, R184, R4, !PT ;  /* 0x00000004b8027209 */ /* 0x000fe40007810000 */
[----:B------:R-:W-:Y:S02]  /*4ec0*/  FSEL R166, R71, -INF , P3 ;  /* 0xff80000047a67808 */ /* 0x000fe40001800000 */
[----:B------:R-:W-:Y:S02]  /*4ed0*/  FMNMX.FTZ R5, R169, R5, !PT ;  /* 0x00000005a9057209 */ /* 0x000fe40007810000 */
[----:B------:R-:W-:-:S02]  /*4ee0*/  FSEL R218, R74, -INF , P2 ;  /* 0xff8000004ada7808 */ /* 0x000fc40001000000 */
[----:B------:R-:W-:Y:S02]  /*4ef0*/  FSEL R209, R75, -INF , P1 ;  /* 0xff8000004bd17808 */ /* 0x000fe40000800000 */
[----:B------:R-:W-:Y:S02]  /*4f00*/  FSEL R202, R62, -INF , P0 ;  /* 0xff8000003eca7808 */ /* 0x000fe40000000000 */
[C---:B------:R-:W-:Y:S02]  /*4f10*/  ISETP.GT.AND P5, PT, R0.reuse, 0x59, PT ;  /* 0x000000590000780c */ /* 0x040fe40003fa4270 */
[C---:B------:R-:W-:Y:S02]  /*4f20*/  ISETP.GT.AND P3, PT, R0.reuse, 0x60, PT ;  /* 0x000000600000780c */ /* 0x040fe40003f64270 */
[C---:B------:R-:W-:Y:S02]  /*4f30*/  ISETP.GT.AND P2, PT, R0.reuse, 0x61, PT ;  /* 0x000000610000780c */ /* 0x040fe40003f44270 */
[----:B------:R-:W-:-:S02]  /*4f40*/  ISETP.GT.AND P1, PT, R0, 0x68, PT ;  /* 0x000000680000780c */ /* 0x000fc40003f24270 */
[----:B------:R-:W-:Y:S02]  /*4f50*/  ISETP.GT.AND P0, PT, R0, 0x69, PT ;  /* 0x000000690000780c */ /* 0x000fe40003f04270 */
        /* <DEDUP_REMOVED lines=9> */
[----:B------:R-:W-:Y:S02]  /*4ff0*/  FSEL R201, R63, -INF , P5 ;  /* 0xff8000003fc97808 */ /* 0x000fe40002800000 */
[----:B------:R-:W-:-:S02]  /*5000*/  FMNMX.FTZ R3, R202, R3, !PT ;  /* 0x00000003ca037209 */ /* 0x000fc40007810000 */
[----:B------:R-:W-:Y:S02]  /*5010*/  FMNMX.FTZ R4, R233, R4, !PT ;  /* 0x00000004e9047209 */ /* 0x000fe40007810000 */
[----:B------:R-:W-:Y:S02]  /*5020*/  FMNMX.FTZ R2, R207, R0, !PT ;  /* 0x00000000cf027209 */ /* 0x000fe40007810000 */
[----:B------:R-:W-:Y:S02]  /*5030*/  FSEL R205, R28, -INF , P3 ;  /* 0xff8000001ccd7808 */ /* 0x000fe40001800000 */
[----:B------:R-:W-:Y:S02]  /*5040*/  FMNMX.FTZ R3, R201, R3, !PT ;  /* 0x00000003c9037209 */ /* 0x000fe40007810000 */
[----:B------:R-:W-:Y:S02]  /*5050*/  FMNMX.FTZ R4, R232, R4, !PT ;  /* 0x00000004e8047209 */ /* 0x000fe40007810000 */
[----:B------:R-:W-:-:S02]  /*5060*/  FMNMX.FTZ R2, R212, R2, !PT ;  /* 0x00000002d4027209 */ /* 0x000fc40007810000 */
[----:B------:R-:W-:Y:S02]  /*5070*/  FSEL R208, R29, -INF , P2 ;  /* 0xff8000001dd07808 */ /* 0x000fe40001000000 */
[----:B------:R-:W-:Y:S02]  /*5080*/  FMNMX.FTZ R3, R205, R3, !PT ;  /* 0x00000003cd037209 */ /* 0x000fe40007810000 */
[----:B------:R-:W-:Y:S02]  /*5090*/  FMNMX.FTZ R4, R230, R4, !PT ;  /* 0x00000004e6047209 */ /* 0x000fe40007810000 */
[----:B------:R-:W-:Y:S02]  /*50a0*/  FMNMX.FTZ R2, R200, R2, !PT ;  /* 0x00000002c8027209 */ /* 0x000fe40007810000 */
[----:B------:R-:W-:Y:S02]  /*50b0*/  FMNMX.FTZ R0, R208, R3, !PT ;  /* 0x00000003d0007209 */ /* 0x000fe40007810000 */
[----:B------:R-:W-:Y:S01]  /*50c0*/  FMNMX.FTZ R3, R229, R4, !PT ;  /* 0x00000004e5037209 */ /* 0x000fe20007810000 */
[----:B------:R-:W1:Y:S01]  /*50d0*/  SHFL.BFLY PT, R5, R2, 0x2, 0x1f ;  /* 0x0c401f0002057f89 */ /* 0x000e6200000e0000 */
[----:B------:R-:W-:-:S02]  /*50e0*/  FSEL R206, R26, -INF , P1 ;  /* 0xff8000001ace7808 */ /* 0x000fc40000800000 */
[----:B------:R-:W-:Y:S02]  /*50f0*/  FMNMX.FTZ R3, R226, R3, !PT ;  /* 0x00000003e2037209 */ /* 0x000fe40007810000 */
[----:B------:R-:W-:Y:S02]  /*5100*/  FSEL R219, R27, -INF , P0 ;  /* 0xff8000001bdb7808 */ /* 0x000fe40000000000 */
[----:B------:R-:W-:Y:S01]  /*5110*/  FMNMX.FTZ R0, R206, R0, !PT ;  /* 0x00000000ce007209 */ /* 0x000fe20007810000 */
[----:B------:R-:W2:Y:S03]  /*5120*/  SHFL.BFLY PT, R4, R3, 0x2, 0x1f ;  /* 0x0c401f0003047f89 */ /* 0x000ea600000e0000 */
[----:B------:R-:W-:-:S05]  /*5130*/  FMNMX.FTZ R0, R219, R0, !PT ;  /* 0x00000000db007209 */ /* 0x000fca0007810000 */
[----:B------:R-:W3:Y:S01]  /*5140*/  SHFL.BFLY PT, R70, R0, 0x2, 0x1f ;  /* 0x0c401f0000467f89 */ /* 0x000ee200000e0000 */
[----:B-1----:R-:W-:-:S05]  /*5150*/  FMNMX.FTZ R2, R2, R5, !PT ;  /* 0x0000000502027209 */ /* 0x002fca0007810000 */
[----:B------:R-:W1:Y:S01]  /*5160*/  SHFL.BFLY PT, R71, R2, 0x1, 0x1f ;  /* 0x0c201f0002477f89 */ /* 0x000e6200000e0000 */
[----:B--2---:R-:W-:-:S05]  /*5170*/  FMNMX.FTZ R3, R3, R4, !PT ;  /* 0x0000000403037209 */ /* 0x004fca0007810000 */
[----:B------:R-:W2:Y:S01]  /*5180*/  SHFL.BFLY PT, R73, R3, 0x1, 0x1f ;  /* 0x0c201f0003497f89 */ /* 0x000ea200000e0000 */
[----:B---3--:R-:W-:Y:S01]  /*5190*/  FMNMX.FTZ R70, R0, R70, !PT ;  /* 0x0000004600467209 */ /* 0x008fe20007810000 */
[----:B------:R-:W-:-:S04]  /*51a0*/  IMAD.IADD R0, R7, 0x1, R6 ;  /* 0x0000000107007824 */ /* 0x000fc800078e0206 */
[----:B------:R-:W3:Y:S01]  /*51b0*/  SHFL.BFLY PT, R4, R70, 0x1, 0x1f ;  /* 0x0c201f0046047f89 */ /* 0x000ee200000e0000 */
[----:B------:R-:W-:-:S04]  /*51c0*/  IMNMX R0, R8, R0, PT ;  /* 0x0000000008007217 */ /* 0x000fc80003800200 */
[C---:B------:R-:W-:Y:S02]  /*51d0*/  ISETP.GT.AND P0, PT, R0.reuse, RZ, PT ;  /* 0x000000ff0000720c */ /* 0x040fe40003f04270 */
[C---:B------:R-:W-:Y:S02]  /*51e0*/  ISETP.GT.AND P5, PT, R0.reuse, 0x1, PT ;  /* 0x000000010000780c */ /* 0x040fe40003fa4270 */
[----:B------:R-:W-:Y:S02]  /*51f0*/  ISETP.GT.AND P2, PT, R0, 0x8, PT ;  /* 0x000000080000780c */ /* 0x000fe40003f44270 */
[----:B------:R-:W-:Y:S02]  /*5200*/  FSEL R7, R193, -INF , P0 ;  /* 0xff800000c1077808 */ /* 0x000fe40000000000 */
[----:B------:R-:W-:Y:S02]  /*5210*/  FSEL R60, R192, -INF , P5 ;  /* 0xff800000c03c7808 */ /* 0x000fe40002800000 */
[----:B-1----:R-:W-:-:S02]  /*5220*/  FMNMX.FTZ R71, R2, R71, !PT ;  /* 0x0000004702477209 */ /* 0x002fc40007810000 */
[C---:B------:R-:W-:Y:S02]  /*5230*/  ISETP.GT.AND P3, PT, R0.reuse, 0x9, PT ;  /* 0x000000090000780c */ /* 0x040fe40003f64270 */
[----:B------:R-:W-:Y:S01]  /*5240*/  FSEL R61, R191, -INF , P2 ;  /* 0xff800000bf3d7808 */ /* 0x000fe20001000000 */
[----:B------:R-:W-:Y:S01]  /*5250*/  IMAD.MOV.U32 R191, RZ, RZ, R212 ;  /* 0x000000ffffbf7224 */ /* 0x000fe200078e00d4 */
[----:B------:R-:W-:Y:S02]  /*5260*/  FMNMX.FTZ R2, R7, R60, !PT ;  /* 0x0000003c07027209 */ /* 0x000fe40007810000 */
[----:B------:R-:W-:Y:S02]  /*5270*/  ISETP.GT.AND P1, PT, R0, 0x10, PT ;  /* 0x000000100000780c */ /* 0x000fe40003f24270 */
[----:B------:R-:W-:Y:S01]  /*5280*/  FSEL R62, R190, -INF , P3 ;  /* 0xff800000be3e7808 */ /* 0x000fe20001800000 */
[----:B------:R-:W-:Y:S01]  /*5290*/  IMAD.MOV.U32 R190, RZ, RZ, R218 ;  /* 0x000000ffffbe7224 */ /* 0x000fe200078e00da */
[----:B------:R-:W-:-:S02]  /*52a0*/  FMNMX.FTZ R2, R61, R2, !PT ;  /* 0x000000023d027209 */ /* 0x000fc40007810000 */
[----:B--2---:R-:W-:Y:S02]  /*52b0*/  FMNMX.FTZ R73, R3, R73, !PT ;  /* 0x0000004903497209 */ /* 0x004fe40007810000 */
[C---:B------:R-:W-:Y:S02]  /*52c0*/  ISETP.GT.AND P2, PT, R0.reuse, 0x19, PT ;  /* 0x000000190000780c */ /* 0x040fe40003f44270 */
[----:B------:R-:W-:Y:S02]  /*52d0*/  ISETP.GT.AND P0, PT, R0, 0x11, PT ;  /* 0x000000110000780c */ /* 0x000fe40003f04270 */
[----:B------:R-:W-:Y:S02]  /*52e0*/  FSEL R63, R189, -INF , P1 ;  /* 0xff800000bd3f7808 */ /* 0x000fe40000800000 */
[----:B------:R-:W-:Y:S01]  /*52f0*/  FMNMX.FTZ R3, R62, R2, !PT ;  /* 0x000000023e037209 */ /* 0x000fe20007810000 */
[----:B------:R-:W-:Y:S01]  /*5300*/  FMUL.FTZ R2, R73, c[0x0][0x2d0] ;  /* 0x0000b40049027a20 */ /* 0x000fe20000410000 */
[----:B------:R-:W-:-:S02]  /*5310*/  FSEL R74, R186, -INF , P2 ;  /* 0xff800000ba4a7808 */ /* 0x000fc40001000000 */
[----:B------:R-:W-:Y:S02]  /*5320*/  FSETP.NEU.FTZ.AND P2, PT, R73, -INF , PT ;  /* 0xff8000004900780b */ /* 0x000fe40003f5d000 */
[----:B------:R-:W-:Y:S02]  /*5330*/  ISETP.GT.AND P5, PT, R0, 0x18, PT ;  /* 0x000000180000780c */ /* 0x000fe40003fa4270 */
[----:B------:R-:W-:Y:S02]  /*5340*/  FSEL R68, R188, -INF , P0 ;  /* 0xff800000bc447808 */ /* 0x000fe40000000000 */
[----:B------:R-:W-:Y:S02]  /*5350*/  FMNMX.FTZ R3, R63, R3, !PT ;  /* 0x000000033f037209 */ /* 0x000fe40007810000 */
[----:B---3--:R-:W-:Y:S02]  /*5360*/  FMNMX.FTZ R70, R70, R4, !PT ;  /* 0x0000000446467209 */ /* 0x008fe40007810000 */
[----:B------:R-:W-:-:S02]  /*5370*/  FSEL R4, R2, RZ, P2 ;  /* 0x000000ff02047208 */ /* 0x000fc40001000000 */
[----:B------:R-:W-:Y:S02]  /*5380*/  FSEL R69, R187, -INF , P5 ;  /* 0xff800000bb457808 */ /* 0x000fe40002800000 */
[----:B------:R-:W-:Y:S01]  /*5390*/  FMNMX.FTZ R2, R68, R3, !PT ;  /* 0x0000000344027209 */ /* 0x000fe20007810000 */
[--C-:B------:R-:W-:Y:S01]  /*53a0*/  FFMA.FTZ R3, R9, c[0x0][0x2d0], -R4.reuse ;  /* 0x0000b40009037a23 */ /* 0x100fe20000010804 */
[C---:B------:R-:W-:Y:S01]  /*53b0*/  ISETP.GT.AND P3, PT, R0.reuse, 0x20, PT ;  /* 0x000000200000780c */ /* 0x040fe20003f64270 */
[----:B------:R-:W-:Y:S01]  /*53c0*/  FFMA.FTZ R5, R11, c[0x0][0x2d0], -R4 ;  /* 0x0000b4000b057a23 */ /* 0x000fe20000010804 */
[----:B------:R-:W-:Y:S01]  /*53d0*/  FMNMX.FTZ R2, R69, R2, !PT ;  /* 0x0000000245027209 */ /* 0x000fe20007810000 */
[----:B------:R1:W-:Y:S01]  /*53e0*/  MUFU.EX2 R242, R3 ;  /* 0x0000000300f27308 */ /* 0x0003e20000000800 */
[----:B------:R-:W-:Y:S02]  /*53f0*/  ISETP.GT.AND P1, PT, R0, 0x21, PT ;  /* 0x000000210000780c */ /* 0x000fe40003f24270 */
[----:B------:R-:W-:-:S02]  /*5400*/  FSEL R75, R176, -INF , P3 ;  /* 0xff800000b04b7808 */ /* 0x000fc40001800000 */
[----:B------:R-:W-:Y:S02]  /*5410*/  FMNMX.FTZ R2, R74, R2, !PT ;  /* 0x000000024a027209 */ /* 0x000fe40007810000 */
[----:B------:R-:W-:Y:S01]  /*5420*/  ISETP.GT.AND P0, PT, R0, 0x28, PT ;  /* 0x000000280000780c */ /* 0x000fe20003f04270 */
[----:B------:R2:W-:Y:S01]  /*5430*/  MUFU.EX2 R221, R5 ;  /* 0x0000000500dd7308 */ /* 0x0005e20000000800 */
[----:B------:R-:W-:Y:S02]  /*5440*/  FSEL R90, R175, -INF , P1 ;  /* 0xff800000af5a7808 */ /* 0x000fe40000800000 */
[----:B------:R-:W-:Y:S02]  /*5450*/  FMNMX.FTZ R2, R75, R2, !PT ;  /* 0x000000024b027209 */ /* 0x000fe40007810000 */
[----:B------:R-:W-:Y:S02]  /*5460*/  FSEL R91, R172, -INF , P0 ;  /* 0xff800000ac5b7808 */ /* 0x000fe40000000000 */
[----:B------:R-:W-:Y:S01]  /*5470*/  ISETP.GT.AND P5, PT, R0, 0x29, PT ;  /* 0x000000290000780c */ /* 0x000fe20003fa4270 */
[C---:B-1----:R-:W-:Y:S01]  /*5480*/  FMUL.FTZ R3, R71.reuse, c[0x0][0x2d0] ;  /* 0x0000b40047037a20 */ /* 0x042fe20000410000 */
[----:B------:R-:W-:-:S02]  /*5490*/  FSETP.NEU.FTZ.AND P0, PT, R71, -INF , PT ;  /* 0xff8000004700780b */ /* 0x000fc40003f1d000 */
[----:B------:R-:W-:Y:S02]  /*54a0*/  FMNMX.FTZ R2, R90, R2, !PT ;  /* 0x000000025a027209 */ /* 0x000fe40007810000 */
[C---:B------:R-:W-:Y:S02]  /*54b0*/  ISETP.GT.AND P3, PT, R0.reuse, 0x30, PT ;  /* 0x000000300000780c */ /* 0x040fe40003f64270 */
[----:B------:R-:W-:Y:S02]  /*54c0*/  FSEL R92, R167, -INF , P5 ;  /* 0xff800000a75c7808 */ /* 0x000fe40002800000 */
[----:B------:R-:W-:Y:S02]  /*54d0*/  FSEL R3, R3, RZ, P0 ;  /* 0x000000ff03037208 */ /* 0x000fe40000000000 */
[----:B------:R-:W-:Y:S02]  /*54e0*/  FMNMX.FTZ R2, R91, R2, !PT ;  /* 0x000000025b027209 */ /* 0x000fe40007810000 */
[----:B------:R-:W-:Y:S01]  /*54f0*/  ISETP.GT.AND P2, PT, R0, 0x31, PT ;  /* 0x000000310000780c */ /* 0x000fe20003f44270 */
[--C-:B--2---:R-:W-:Y:S01]  /*5500*/  FFMA.FTZ R5, R10, c[0x0][0x2d0], -R3.reuse ;  /* 0x0000b4000a057a23 */ /* 0x104fe20000010803 */
[----:B------:R-:W-:Y:S01]  /*5510*/  FSEL R116, R103, -INF , P3 ;  /* 0xff80000067747808 */ /* 0x000fe20001800000 */
[----:B------:R-:W-:Y:S01]  /*5520*/  FFMA.FTZ R6, R17, c[0x0][0x2d0], -R3 ;  /* 0x0000b40011067a23 */ /* 0x000fe20000010803 */
[----:B------:R-:W-:Y:S01]  /*5530*/  FMNMX.FTZ R2, R92, R2, !PT ;  /* 0x000000025c027209 */ /* 0x000fe20007810000 */
[----:B------:R1:W-:Y:S01]  /*5540*/  MUFU.EX2 R188, R5 ;  /* 0x0000000500bc7308 */ /* 0x0003e20000000800 */
[----:B------:R-:W-:-:S02]  /*5550*/  ISETP.GT.AND P1, PT, R0, 0x38, PT ;  /* 0x000000380000780c */ /* 0x000fc40003f24270 */
[----:B------:R-:W-:Y:S02]  /*5560*/  FSEL R135, R102, -INF , P2 ;  /* 0xff80000066877808 */ /* 0x000fe40001000000 */
[----:B------:R-:W-:Y:S02]  /*5570*/  FMNMX.FTZ R2, R116, R2, !PT ;  /* 0x0000000274027209 */ /* 0x000fe40007810000 */
[C---:B------:R-:W-:Y:S01]  /*5580*/  ISETP.GT.AND P0, PT, R0.reuse, 0x39, PT ;  /* 0x000000390000780c */ /* 0x040fe20003f04270 */
[----:B------:R-:W-:Y:S01]  /*5590*/  MUFU.EX2 R192, R6 ;  /* 0x0000000600c07308 */ /* 0x000fe20000000800 */
[----:B------:R-:W-:Y:S02]  /*55a0*/  FSEL R138, R101, -INF , P1 ;  /* 0xff800000658a7808 */ /* 0x000fe40000800000 */
[----:B------:R-:W-:Y:S02]  /*55b0*/  FMNMX.FTZ R2, R135, R2, !PT ;  /* 0x0000000287027209 */ /* 0x000fe40007810000 */
[----:B------:R-:W-:-:S02]  /*55c0*/  ISETP.GT.AND P5, PT, R0, 0x40, PT ;  /* 0x000000400000780c */ /* 0x000fc40003fa4270 */
[----:B------:R-:W-:Y:S01]  /*55d0*/  FSEL R142, R100, -INF , P0 ;  /* 0xff800000648e7808 */ /* 0x000fe20000000000 */
[----:B-1----:R-:W-:Y:S01]  /*55e0*/  FFMA.FTZ R5, R12, c[0x0][0x2d0], -R3 ;  /* 0x0000b4000c057a23 */ /* 0x002fe20000010803 */
[----:B------:R-:W-:Y:S02]  /*55f0*/  FMNMX.FTZ R2, R138, R2, !PT ;  /* 0x000000028a027209 */ /* 0x000fe40007810000 */
[C---:B------:R-:W-:Y:S01]  /*5600*/  ISETP.GT.AND P3, PT, R0.reuse, 0x41, PT ;  /* 0x000000410000780c */ /* 0x040fe20003f64270 */
[----:B------:R1:W2:Y:S01]  /*5610*/  MUFU.EX2 R193, R5 ;  /* 0x0000000500c17308 */ /* 0x0002a20000000800 */
[----:B------:R-:W-:Y:S02]  /*5620*/  FSEL R145, R145, -INF , P5 ;  /* 0xff80000091917808 */ /* 0x000fe40002800000 */
[----:B------:R-:W-:Y:S02]  /*5630*/  ISETP.GT.AND P2, PT, R0, 0x48, PT ;  /* 0x000000480000780c */ /* 0x000fe40003f44270 */
[----:B------:R-:W-:-:S02]  /*5640*/  FSEL R153, R153, -INF , P3 ;  /* 0xff80000099997808 */ /* 0x000fc40001800000 */
[C---:B------:R-:W-:Y:S02]  /*5650*/  ISETP.GT.AND P1, PT, R0.reuse, 0x49, PT ;  /* 0x000000490000780c */ /* 0x040fe40003f24270 */
[----:B------:R-:W-:Y:S02]  /*5660*/  FSEL R155, R155, -INF , P2 ;  /* 0xff8000009b9b7808 */ /* 0x000fe40001000000 */
[----:B------:R-:W-:Y:S02]  /*5670*/  ISETP.GT.AND P0, PT, R0, 0x50, PT ;  /* 0x000000500000780c */ /* 0x000fe40003f04270 */
[----:B------:R-:W-:Y:S02]  /*5680*/  FSEL R156, R156, -INF , P1 ;  /* 0xff8000009c9c7808 */ /* 0x000fe40000800000 */
[----:B------:R-:W-:Y:S01]  /*5690*/  ISETP.GT.AND P2, PT, R0, 0x51, PT ;  /* 0x000000510000780c */ /* 0x000fe20003f44270 */
[----:B-1----:R-:W-:Y:S01]  /*56a0*/  FFMA.FTZ R5, R13, c[0x0][0x2d0], -R3 ;  /* 0x0000b4000d057a23 */ /* 0x002fe20000010803 */
[----:B------:R-:W-:-:S02]  /*56b0*/  FSEL R174, R174, -INF , P0 ;  /* 0xff800000aeae7808 */ /* 0x000fc40000000000 */
[C---:B------:R-:W-:Y:S01]  /*56c0*/  ISETP.GT.AND P1, PT, R0.reuse, 0x58, PT ;  /* 0x000000580000780c */ /* 0x040fe20003f24270 */
[----:B------:R1:W3:Y:S01]  /*56d0*/  MUFU.EX2 R198, R5 ;  /* 0x0000000500c67308 */ /* 0x0002e20000000800 */
[----:B------:R-:W-:Y:S02]  /*56e0*/  FSEL R173, R173, -INF , P2 ;  /* 0xff800000adad7808 */ /* 0x000fe40001000000 */
[----:B------:R-:W-:Y:S02]  /*56f0*/  ISETP.GT.AND P0, PT, R0, 0x59, PT ;  /* 0x000000590000780c */ /* 0x000fe40003f04270 */
[----:B------:R-:W-:Y:S02]  /*5700*/  FSEL R172, R66, -INF , P1 ;  /* 0xff80000042ac7808 */ /* 0x000fe40000800000 */
[----:B------:R-:W-:Y:S02]  /*5710*/  FSETP.NEU.FTZ.AND P3, PT, R70, -INF , PT ;  /* 0xff8000004600780b */ /* 0x000fe40003f7d000 */
[----:B------:R-:W-:-:S02]  /*5720*/  ISETP.GT.AND P2, PT, R0, 0x60, PT ;  /* 0x000000600000780c */ /* 0x000fc40003f44270 */
[----:B------:R-:W-:Y:S02]  /*5730*/  FSEL R167, R67, -INF , P0 ;  /* 0xff80000043a77808 */ /* 0x000fe40000000000 */
[----:B------:R-:W-:Y:S02]  /*5740*/  ISETP.GT.AND P1, PT, R0, 0x61, PT ;  /* 0x000000610000780c */ /* 0x000fe40003f24270 */
[----:B------:R-:W-:Y:S02]  /*5750*/  FSEL R165, R38, -INF , P2 ;  /* 0xff80000026a57808 */ /* 0x000fe40001000000 */
[----:B-1----:R-:W-:Y:S01]  /*5760*/  FMNMX.FTZ R5, R142, R2, !PT ;  /* 0x000000028e057209 */ /* 0x002fe20007810000 */
[----:B------:R-:W-:Y:S01]  /*5770*/  FMUL.FTZ R2, R70, c[0x0][0x2d0] ;  /* 0x0000b40046027a20 */ /* 0x000fe20000410000 */
[----:B------:R-:W-:Y:S02]  /*5780*/  ISETP.GT.AND P0, PT, R0, 0x68, PT ;  /* 0x000000680000780c */ /* 0x000fe40003f04270 */
[----:B------:R-:W-:-:S02]  /*5790*/  FMNMX.FTZ R5, R145, R5, !PT ;  /* 0x0000000591057209 */ /* 0x000fc40007810000 */
[----:B------:R-:W-:Y:S02]  /*57a0*/  FSEL R2, R2, RZ, P3 ;  /* 0x000000ff02027208 */ /* 0x000fe40001800000 */
[----:B------:R-:W-:Y:S02]  /*57b0*/  FMNMX.FTZ R5, R153, R5, !PT ;  /* 0x0000000599057209 */ /* 0x000fe40007810000 */
[----:B------:R-:W-:Y:S01]  /*57c0*/  ISETP.GT.AND P2, PT, R0, 0x69, PT ;  /* 0x000000690000780c */ /* 0x000fe20003f44270 */
[--C-:B------:R-:W-:Y:S01]  /*57d0*/  FFMA.FTZ R0, R18, c[0x0][0x2d0], -R2.reuse ;  /* 0x0000b40012007a23 */ /* 0x100fe20000010802 */
[----:B------:R-:W-:Y:S01]  /*57e0*/  FMNMX.FTZ R5, R155, R5, !PT ;  /* 0x000000059b057209 */ /* 0x000fe20007810000 */
[----:B------:R-:W-:Y:S01]  /*57f0*/  FFMA.FTZ R6, R14, c[0x0][0x2d0], -R2 ;  /* 0x0000b4000e067a23 */ /* 0x000fe20000010802 */
[----:B------:R-:W-:Y:S01]  /*5800*/  FSEL R164, R39, -INF , P1 ;  /* 0xff80000027a47808 */ /* 0x000fe20000800000 */
[----:B------:R-:W-:Y:S01]  /*5810*/  MUFU.EX2 R235, R0 ;  /* 0x0000000000eb7308 */ /* 0x000fe20000000800 */
[----:B------:R-:W-:-:S02]  /*5820*/  FMNMX.FTZ R5, R156, R5, !PT ;  /* 0x000000059c057209 */ /* 0x000fc40007810000 */
[----:B------:R-:W-:Y:S02]  /*5830*/  FSEL R163, R30, -INF , P0 ;  /* 0xff8000001ea37808 */ /* 0x000fe40000000000 */
[----:B------:R-:W-:Y:S02]  /*5840*/  FMNMX.FTZ R5, R174, R5, !PT ;  /* 0x00000005ae057209 */ /* 0x000fe40007810000 */
[----:B------:R-:W-:Y:S01]  /*5850*/  FSEL R162, R31, -INF , P2 ;  /* 0xff8000001fa27808 */ /* 0x000fe20001000000 */
[----:B------:R1:W-:Y:S01]  /*5860*/  MUFU.EX2 R249, R6 ;  /* 0x0000000600f97308 */ /* 0x0003e20000000800 */
[----:B------:R-:W-:Y:S02]  /*5870*/  FMNMX.FTZ R5, R173, R5, !PT ;  /* 0x00000005ad057209 */ /* 0x000fe40007810000 */
[----:B--2---:R-:W-:Y:S02]  /*5880*/  F2FP.PACK_AB R8, R193, R188 ;  /* 0x000000bcc108723e */ /* 0x004fe400000000ff */
[----:B------:R-:W-:-:S02]  /*5890*/  FMNMX.FTZ R5, R172, R5, !PT ;  /* 0x00000005ac057209 */ /* 0x000fc40007810000 */
[----:B---3--:R-:W-:Y:S02]  /*58a0*/  F2FP.PACK_AB R10, R192, R198 ;  /* 0x000000c6c00a723e */ /* 0x008fe400000000ff */
[----:B------:R-:W-:-:S04]  /*58b0*/  FMNMX.FTZ R5, R167, R5, !PT ;  /* 0x00000005a7057209 */ /* 0x000fc80007810000 */
[----:B------:R-:W-:Y:S01]  /*58c0*/  FMNMX.FTZ R5, R165, R5, !PT ;  /* 0x00000005a5057209 */ /* 0x000fe20007810000 */
[----:B-1----:R-:W-:-:S03]  /*58d0*/  FFMA.FTZ R6, R15, c[0x0][0x2d0], -R2 ;  /* 0x0000b4000f067a23 */ /* 0x002fc60000010802 */
[----:B------:R-:W-:Y:S01]  /*58e0*/  FMNMX.FTZ R0, R164, R5, !PT ;  /* 0x00000005a4007209 */ /* 0x000fe20007810000 */
[----:B------:R-:W-:Y:S01]  /*58f0*/  FFMA.FTZ R5, R19, c[0x0][0x2d0], -R3 ;  /* 0x0000b40013057a23 */ /* 0x000fe20000010803 */
[----:B------:R1:W2:Y:S02]  /*5900*/  MUFU.EX2 R244, R6 ;  /* 0x0000000600f47308 */ /* 0x0002a40000000800 */
[----:B------:R-:W-:-:S04]  /*5910*/  FMNMX.FTZ R0, R163, R0, !PT ;  /* 0x00000000a3007209 */ /* 0x000fc80007810000 */
[----:B------:R-:W-:Y:S02]  /*5920*/  FMNMX.FTZ R0, R162, R0, !PT ;  /* 0x00000000a2007209 */ /* 0x000fe40007810000 */
[----:B------:R3:W-:Y:S01]  /*5930*/  MUFU.EX2 R220, R5 ;  /* 0x0000000500dc7308 */ /* 0x0007e20000000800 */
[----:B-1----:R-:W-:Y:S01]  /*5940*/  FFMA.FTZ R6, R16, c[0x0][0x2d0], -R2 ;  /* 0x0000b40010067a23 */ /* 0x002fe20000010802 */
[----:B--2---:R-:W-:-:S06]  /*5950*/  F2FP.PACK_AB R9, R244, R249 ;  /* 0x000000f9f409723e */ /* 0x004fcc00000000ff */
[----:B------:R1:W2:Y:S01]  /*5960*/  MUFU.EX2 R246, R6 ;  /* 0x0000000600f67308 */ /* 0x0002a20000000800 */
[----:B---3--:R-:W-:-:S07]  /*5970*/  FFMA.FTZ R5, R22, c[0x0][0x2d0], -R3 ;  /* 0x0000b40016057a23 */ /* 0x008fce0000010803 */
[----:B------:R3:W4:Y:S01]  /*5980*/  MUFU.EX2 R195, R5 ;  /* 0x0000000500c37308 */ /* 0x0007220000000800 */
[----:B-1----:R-:W1:Y:S01]  /*5990*/  SHFL.BFLY PT, R6, R0, 0x2, 0x1f ;  /* 0x0c401f0000067f89 */ /* 0x002e6200000e0000 */
[----:B--2---:R-:W-:Y:S01]  /*59a0*/  F2FP.PACK_AB R11, R235, R246 ;  /* 0x000000f6eb0b723e */ /* 0x004fe200000000ff */
[----:B---3--:R-:W-:-:S06]  /*59b0*/  FFMA.FTZ R5, R23, c[0x0][0x2d0], -R3 ;  /* 0x0000b40017057a23 */ /* 0x008fcc0000010803 */
[C---:B------:R-:W-:Y:S01]  /*59c0*/  HMMA.16816.F32 R32, R8.reuse, R80, RZ ;  /* 0x000000500820723c */ /* 0x040fe200000018ff */
[----:B----4-:R-:W-:Y:S01]  /*59d0*/  F2FP.PACK_AB R12, R195, R220 ;  /* 0x000000dcc30c723e */ /* 0x010fe200000000ff */
[----:B------:R2:W-:Y:S06]  /*59e0*/  MUFU.EX2 R210, R5 ;  /* 0x0000000500d27308 */ /* 0x0005ec0000000800 */
[----:B------:R-:W-:Y:S01]  /*59f0*/  HMMA.16816.F32 R64, R8, R84, RZ ;  /* 0x000000540840723c */ /* 0x000fe200000018ff */
[----:B-1----:R-:W-:-:S07]  /*5a00*/  FMNMX.FTZ R0, R0, R6, !PT ;  /* 0x0000000600007209 */ /* 0x002fce0007810000 */
[C---:B------:R-:W-:Y:S01]  /*5a10*/  HMMA.16816.F32 R36, R8.reuse, R48, RZ ;  /* 0x000000300824723c */ /* 0x040fe200000018ff */
[----:B--2---:R-:W-:Y:S01]  /*5a20*/  FFMA.FTZ R5, R24, c[0x0][0x2d0], -R3 ;  /* 0x0000b40018057a23 */ /* 0x004fe20000010803 */
[----:B------:R-:W1:Y:S03]  /*5a30*/  SHFL.BFLY PT, R6, R0, 0x1, 0x1f ;  /* 0x0c201f0000067f89 */ /* 0x000e6600000e0000 */
[----:B------:R2:W3:Y:S03]  /*5a40*/  MUFU.EX2 R211, R5 ;  /* 0x0000000500d37308 */ /* 0x0004e60000000800 */
[C---:B------:R-:W-:Y:S08]  /*5a50*/  HMMA.16816.F32 R16, R8.reuse, R56, RZ ;  /* 0x000000380810723c */ /* 0x040ff000000018ff */
[----:B------:R-:W-:Y:S01]  /*5a60*/  HMMA.16816.F32 R28, R8, R82, RZ ;  /* 0x00000052081c723c */ /* 0x000fe200000018ff */
[----:B--2---:R-:W-:Y:S01]  /*5a70*/  FFMA.FTZ R5, R20, c[0x0][0x2d0], -R2 ;  /* 0x0000b40014057a23 */ /* 0x004fe20000010802 */
[----:B---3--:R-:W-:-:S03]  /*5a80*/  F2FP.PACK_AB R14, R211, R210 ;  /* 0x000000d2d30e723e */ /* 0x008fc600000000ff */
[----:B------:R2:W-:Y:S02]  /*5a90*/  MUFU.EX2 R185, R5 ;  /* 0x0000000500b97308 */ /* 0x0005e40000000800 */
[--C-:B--2---:R-:W-:Y:S02]  /*5aa0*/  FFMA.FTZ R5, R21, c[0x0][0x2d0], -R2.reuse ;  /* 0x0000b40015057a23 */ /* 0x104fe40000010802 */
[C---:B------:R-:W-:Y:S04]  /*5ab0*/  HMMA.16816.F32 R20, R8.reuse, R50, RZ ;  /* 0x000000320814723c */ /* 0x040fe800000018ff */
[----:B------:R2:W3:Y:S02]  /*5ac0*/  MUFU.EX2 R186, R5 ;  /* 0x0000000500ba7308 */ /* 0x0004e40000000800 */
[--C-:B--2---:R-:W-:Y:S01]  /*5ad0*/  FFMA.FTZ R5, R25, c[0x0][0x2d0], -R2.reuse ;  /* 0x0000b40019057a23 */ /* 0x104fe20000010802 */
[----:B---3--:R-:W-:Y:S01]  /*5ae0*/  F2FP.PACK_AB R13, R186, R185 ;  /* 0x000000b9ba0d723e */ /* 0x008fe200000000ff */
[C---:B------:R-:W-:Y:S04]  /*5af0*/  HMMA.16816.F32 R24, R8.reuse, R86, RZ ;  /* 0x000000560818723c */ /* 0x040fe800000018ff */
[----:B------:R2:W-:Y:S04]  /*5b00*/  MUFU.EX2 R189, R5 ;  /* 0x0000000500bd7308 */ /* 0x0005e80000000800 */
[----:B------:R-:W-:Y:S01]  /*5b10*/  HMMA.16816.F32 R8, R8, R58, RZ ;  /* 0x0000003a0808723c */ /* 0x000fe200000018ff */
[----:B--2---:R-:W-:Y:S01]  /*5b20*/  FFMA.FTZ R5, R72, c[0x0][0x2d0], -R2 ;  /* 0x0000b40048057a23 */ /* 0x004fe20000010802 */
[----:B-1----:R-:W-:-:S03]  /*5b30*/  FMNMX.FTZ R72, R0, R6, !PT ;  /* 0x0000000600487209 */ /* 0x002fc60007810000 */
[----:B------:R1:W2:Y:S01]  /*5b40*/  MUFU.EX2 R215, R5 ;  /* 0x0000000500d77308 */ /* 0x0002a20000000800 */
[C---:B------:R-:W-:Y:S01]  /*5b50*/  FSETP.NEU.FTZ.AND P0, PT, R72.reuse, -INF , PT ;  /* 0xff8000004800780b */ /* 0x040fe20003f1d000 */
[----:B------:R-:W-:-:S05]  /*5b60*/  FMUL.FTZ R0, R72, c[0x0][0x2d0] ;  /* 0x0000b40048007a20 */ /* 0x000fca0000410000 */
[----:B------:R-:W-:Y:S01]  /*5b70*/  FSEL R0, R0, RZ, P0 ;  /* 0x000000ff00007208 */ /* 0x000fe20000000000 */
[----:B-1----:R-:W-:Y:S01]  /*5b80*/  FFMA.FTZ R5, R88, c[0x0][0x2d0], -R4 ;  /* 0x0000b40058057a23 */ /* 0x002fe20000010804 */
[----:B--2---:R-:W-:-:S03]  /*5b90*/  F2FP.PACK_AB R15, R215, R189 ;  /* 0x000000bdd70f723e */ /* 0x004fc600000000ff */
[----:B------:R1:W-:Y:S04]  /*5ba0*/  MUFU.EX2 R213, R5 ;  /* 0x0000000500d57308 */ /* 0x0003e80000000800 */
        /* <DEDUP_REMOVED lines=12> */
[----:B------:R1:W-:Y:S02]  /*5c70*/  MUFU.EX2 R6, R5 ;  /* 0x0000000500067308 */ /* 0x0003e40000000800 */
[----:B-1----:R-:W-:-:S06]  /*5c80*/  FFMA.FTZ R5, R7, c[0x0][0x2d0], -R0 ;  /* 0x0000b40007057a23 */ /* 0x002fcc0000010800 */
[----:B------:R1:W-:Y:S02]  /*5c90*/  MUFU.EX2 R161, R5 ;  /* 0x0000000500a17308 */ /* 0x0003e40000000800 */
[----:B-1----:R-:W-:-:S06]  /*5ca0*/  FFMA.FTZ R5, R60, c[0x0][0x2d0], -R0 ;  /* 0x0000b4003c057a23 */ /* 0x002fcc0000010800 */
[----:B------:R1:W3:Y:S02]  /*5cb0*/  MUFU.EX2 R7, R5 ;  /* 0x0000000500077308 */ /* 0x0002e40000000800 */
[----:B-1----:R-:W-:-:S06]  /*5cc0*/  FFMA.FTZ R5, R61, c[0x0][0x2d0], -R0 ;  /* 0x0000b4003d057a23 */ /* 0x002fcc0000010800 */
[----:B------:R1:W-:Y:S02]  /*5cd0*/  MUFU.EX2 R175, R5 ;  /* 0x0000000500af7308 */ /* 0x0003e40000000800 */
[----:B-1----:R-:W-:-:S06]  /*5ce0*/  FFMA.FTZ R5, R62, c[0x0][0x2d0], -R0 ;  /* 0x0000b4003e057a23 */ /* 0x002fcc0000010800 */
[----:B------:R1:W4:Y:S02]  /*5cf0*/  MUFU.EX2 R176, R5 ;  /* 0x0000000500b07308 */ /* 0x0003240000000800 */
[----:B-1----:R-:W-:-:S06]  /*5d00*/  FFMA.FTZ R5, R95, c[0x0][0x2d0], -R4 ;  /* 0x0000b4005f057a23 */ /* 0x002fcc0000010804 */
[----:B------:R1:W-:Y:S02]  /*5d10*/  MUFU.EX2 R187, R5 ;  /* 0x0000000500bb7308 */ /* 0x0003e40000000800 */
[----:B-1----:R-:W-:Y:S02]  /*5d20*/  FFMA.FTZ R5, R96, c[0x0][0x2d0], -R4 ;  /* 0x0000b40060057a23 */ /* 0x002fe40000010804 */
[----:B------:R-:W-:Y:S04]  /*5d30*/  HMMA.16816.F32 R96, R12, R78, R8 ;  /* 0x0000004e0c60723c */ /* 0x000fe80000001808 */
[----:B------:R1:W1:Y:S03]  /*5d40*/  MUFU.EX2 R119, R5 ;  /* 0x0000000500777308 */ /* 0x0002660000000800 */
[----:B------:R-:W-:-:S02]  /*5d50*/  F2FP.PACK_AB R8, R221, R242 ;  /* 0x000000f2dd08723e */ /* 0x000fc400000000ff */
[----:B--2---:R-:W-:Y:S02]  /*5d60*/  F2FP.PACK_AB R10, R214, R213 ;  /* 0x000000d5d60a723e */ /* 0x004fe400000000ff */
[----:B---3--:R-:W-:Y:S02]  /*5d70*/  F2FP.PACK_AB R9, R7, R161 ;  /* 0x000000a10709723e */ /* 0x008fe400000000ff */
[----:B----4-:R-:W-:Y:S01]  /*5d80*/  F2FP.PACK_AB R11, R176, R175 ;  /* 0x000000afb00b723e */ /* 0x010fe200000000ff */
[----:B-1----:R-:W-:-:S06]  /*5d90*/  FFMA.FTZ R5, R63, c[0x0][0x2d0], -R0 ;  /* 0x0000b4003f057a23 */ /* 0x002fcc0000010800 */
[C---:B------:R-:W-:Y:S01]  /*5da0*/  HMMA.16816.F32 R28, R8.reuse, R84, RZ ;  /* 0x00000054081c723c */ /* 0x040fe200000018ff */
[----:B------:R1:W-:Y:S07]  /*5db0*/  MUFU.EX2 R217, R5 ;  /* 0x0000000500d97308 */ /* 0x0003ee0000000800 */
[C---:B------:R-:W-:Y:S08]  /*5dc0*/  HMMA.16816.F32 R20, R8.reuse, R48, RZ ;  /* 0x000000300814723c */ /* 0x040ff000000018ff */
[----:B------:R-:W-:Y:S01]  /*5dd0*/  HMMA.16816.F32 R24, R8, R86, RZ ;  /* 0x000000560818723c */ /* 0x000fe200000018ff */
[----:B-1----:R-:W-:-:S02]  /*5de0*/  FFMA.FTZ R5, R68, c[0x0][0x2d0], -R0 ;  /* 0x0000b40044057a23 */ /* 0x002fc40000010800 */
[----:B------:R-:W-:Y:S02]  /*5df0*/  IMAD.MOV.U32 R68, RZ, RZ, R215 ;  /* 0x000000ffff447224 */ /* 0x000fe400078e00d7 */
[----:B------:R1:W2:Y:S03]  /*5e00*/  MUFU.EX2 R216, R5 ;  /* 0x0000000500d87308 */ /* 0x0002a60000000800 */
[C---:B------:R-:W-:Y:S08]  /*5e10*/  HMMA.16816.F32 R12, R8.reuse, R56, RZ ;  /* 0x00000038080c723c */ /* 0x040ff000000018ff */
[----:B------:R-:W-:Y:S01]  /*5e20*/  HMMA.16816.F32 R16, R8, R50, RZ ;  /* 0x000000320810723c */ /* 0x000fe200000018ff */
[----:B-1----:R-:W-:-:S02]  /*5e30*/  FFMA.FTZ R5, R69, c[0x0][0x2d0], -R0 ;  /* 0x0000b40045057a23 */ /* 0x002fc40000010800 */
[----:B------:R-:W-:-:S05]  /*5e40*/  IMAD.MOV.U32 R69, RZ, RZ, R119 ;  /* 0x000000ffff457224 */ /* 0x000fca00078e0077 */
[C---:B------:R-:W-:Y:S01]  /*5e50*/  HMMA.16816.F32 R36, R8.reuse, R80, RZ ;  /* 0x000000500824723c */ /* 0x040fe200000018ff */
[----:B------:R1:W-:Y:S07]  /*5e60*/  MUFU.EX2 R119, R5 ;  /* 0x0000000500777308 */ /* 0x0003ee0000000800 */
[C---:B------:R-:W-:Y:S08]  /*5e70*/  HMMA.16816.F32 R32, R8.reuse, R82, RZ ;  /* 0x000000520820723c */ /* 0x040ff000000018ff */
[----:B------:R-:W-:Y:S01]  /*5e80*/  HMMA.16816.F32 R56, R8, R58, RZ ;  /* 0x0000003a0838723c */ /* 0x000fe200000018ff */
[----:B-1----:R-:W-:-:S04]  /*5e90*/  FFMA.FTZ R5, R74, c[0x0][0x2d0], -R0 ;  /* 0x0000b4004a057a23 */ /* 0x002fc80000010800 */
[----:B------:R1:W3:Y:S02]  /*5ea0*/  MUFU.EX2 R74, R5 ;  /* 0x00000005004a7308 */ /* 0x0002e40000000800 */
[----:B------:R-:W-:Y:S02]  /*5eb0*/  F2FP.PACK_AB R8, R6, R236 ;  /* 0x000000ec0608723e */ /* 0x000fe400000000ff */
[----:B--2---:R-:W-:Y:S02]  /*5ec0*/  F2FP.PACK_AB R9, R216, R217 ;  /* 0x000000d9d809723e */ /* 0x004fe400000000ff */
[----:B------:R-:W-:Y:S01]  /*5ed0*/  F2FP.PACK_AB R10, R69, R187 ;  /* 0x000000bb450a723e */ /* 0x000fe200000000ff */
[----:B-1----:R-:W-:Y:S01]  /*5ee0*/  FFMA.FTZ R5, R139, c[0x0][0x2d0], -R4 ;  /* 0x0000b4008b057a23 */ /* 0x002fe20000010804 */
[----:B---3--:R-:W-:-:S03]  /*5ef0*/  F2FP.PACK_AB R11, R74, R119 ;  /* 0x000000774a0b723e */ /* 0x008fc600000000ff */
[----:B------:R1:W-:Y:S04]  /*5f00*/  MUFU.EX2 R252, R5 ;  /* 0x0000000500fc7308 */ /* 0x0003e80000000800 */
[C---:B------:R-:W-:Y:S08]  /*5f10*/  HMMA.16816.F32 R80, R8.reuse, R44, R28 ;  /* 0x0000002c0850723c */ /* 0x040ff0000000181c */
[----:B------:R-:W-:Y:S01]  /*5f20*/  HMMA.16816.F32 R64, R8, R40, R20 ;  /* 0x000000280840723c */ /* 0x000fe20000001814 */
[----:B------:R-:W2:Y:S01]  /*5f30*/  LDSM.16.MT88.4 R20, [R224+0x1000] ;  /* 0x00100000e014783b */ /* 0x000ea20000004200 */
[----:B-1----:R-:W-:-:S02]  /*5f40*/  FFMA.FTZ R5, R140, c[0x0][0x2d0], -R4 ;  /* 0x0000b4008c057a23 */ /* 0x002fc40000010804 */
[----:B------:R-:W-:Y:S02]  /*5f50*/  IMAD.MOV.U32 R140, RZ, RZ, R204 ;  /* 0x000000ffff8c7224 */ /* 0x000fe400078e00cc */
[----:B------:R1:W-:Y:S02]  /*5f60*/  MUFU.EX2 R60, R5 ;  /* 0x00000005003c7308 */ /* 0x0003e40000000800 */
[C---:B------:R-:W-:Y:S01]  /*5f70*/  HMMA.16816.F32 R48, R8.reuse, R76, R12 ;  /* 0x0000004c0830723c */ /* 0x040fe2000000180c */
[----:B------:R-:W-:Y:S07]  /*5f80*/  LDSM.16.MT88.4 R12, [R225+0x1000] ;  /* 0x00100000e10c783b */ /* 0x000fee0000004200 */
[----:B------:R-:W-:Y:S01]  /*5f90*/  HMMA.16816.F32 R44, R8, R46, R24 ;  /* 0x0000002e082c723c */ /* 0x000fe20000001818 */
[----:B------:R-:W-:Y:S01]  /*5fa0*/  LDSM.16.MT88.4 R24, [R227+0x1000] ;  /* 0x00100000e318783b */ /* 0x000fe20000004200 */
[----:B-1----:R-:W-:-:S06]  /*5fb0*/  FFMA.FTZ R5, R141, c[0x0][0x2d0], -R4 ;  /* 0x0000b4008d057a23 */ /* 0x002fcc0000010804 */
[C---:B------:R-:W-:Y:S01]  /*5fc0*/  HMMA.16816.F32 R40, R8.reuse, R42, R16 ;  /* 0x0000002a0828723c */ /* 0x040fe20000001810 */
[----:B------:R-:W-:Y:S01]  /*5fd0*/  IMAD.MOV.U32 R141, RZ, RZ, R211 ;  /* 0x000000ffff8d7224 */ /* 0x000fe200078e00d3 */
[----:B------:R-:W1:Y:S01]  /*5fe0*/  LDSM.16.MT88.4 R16, [R228+0x1000] ;  /* 0x00100000e410783b */ /* 0x000e620000004200 */
[----:B------:R3:W-:Y:S05]  /*5ff0*/  MUFU.EX2 R139, R5 ;  /* 0x00000005008b7308 */ /* 0x0007ea0000000800 */
[C---:B------:R-:W-:Y:S08]  /*6000*/  HMMA.16816.F32 R84, R8.reuse, R52, R36 ;  /* 0x000000340854723c */ /* 0x040ff00000001824 */
[----:B------:R-:W-:Y:S01]  /*6010*/  HMMA.16816.F32 R32, R8, R54, R32 ;  /* 0x000000360820723c */ /* 0x000fe20000001820 */
[----:B---3--:R-:W-:-:S02]  /*6020*/  FFMA.FTZ R5, R143, c[0x0][0x2d0], -R4 ;  /* 0x0000b4008f057a23 */ /* 0x008fc40000010804 */
[----:B------:R-:W-:Y:S02]  /*6030*/  IMAD.MOV.U32 R143, RZ, RZ, R210 ;  /* 0x000000ffff8f7224 */ /* 0x000fe400078e00d2 */
[----:B------:R3:W-:Y:S03]  /*6040*/  MUFU.EX2 R61, R5 ;  /* 0x00000005003d7308 */ /* 0x0007e60000000800 */
[----:B------:R-:W-:Y:S01]  /*6050*/  HMMA.16816.F32 R28, R8, R78, R56 ;  /* 0x0000004e081c723c */ /* 0x000fe20000001838 */
[----:B---3--:R-:W-:Y:S02]  /*6060*/  FFMA.FTZ R5, R75, c[0x0][0x2d0], -R0 ;  /* 0x0000b4004b057a23 */ /* 0x008fe40000010800 */
[----:B------:R-:W-:Y:S02]  /*6070*/  IMAD.MOV.U32 R75, RZ, RZ, R209 ;  /* 0x000000ffff4b7224 */ /* 0x000fe400078e00d1 */
[----:B------:R3:W-:Y:S02]  /*6080*/  MUFU.EX2 R247, R5 ;  /* 0x0000000500f77308 */ /* 0x0007e40000000800 */
[----:B---3--:R-:W-:-:S02]  /*6090*/  FFMA.FTZ R5, R132, c[0x0][0x2d0], -R3 ;  /* 0x0000b40084057a23 */ /* 0x008fc40000010803 */
[----:B------:R-:W-:-:S04]  /*60a0*/  IMAD.MOV.U32 R132, RZ, RZ, R220 ;  /* 0x000000ffff847224 */ /* 0x000fc800078e00dc */
[----:B------:R3:W-:Y:S02]  /*60b0*/  MUFU.EX2 R245, R5 ;  /* 0x0000000500f57308 */ /* 0x0007e40000000800 */
[----:B---3--:R-:W-:Y:S02]  /*60c0*/  FFMA.FTZ R5, R133, c[0x0][0x2d0], -R3 ;  /* 0x0000b40085057a23 */ /* 0x008fe40000010803 */
[----:B------:R-:W-:-:S04]  /*60d0*/  IMAD.MOV.U32 R133, RZ, RZ, R219 ;  /* 0x000000ffff857224 */ /* 0x000fc800078e00db */
[----:B------:R3:W4:Y:S02]  /*60e0*/  MUFU.EX2 R248, R5 ;  /* 0x0000000500f87308 */ /* 0x0007240000000800 */
[----:B---3--:R-:W-:Y:S01]  /*60f0*/  FFMA.FTZ R5, R134, c[0x0][0x2d0], -R3 ;  /* 0x0000b40086057a23 */ /* 0x008fe20000010803 */
[----:B----4-:R-:W-:Y:S01]  /*6100*/  F2FP.PACK_AB R8, R248, R245 ;  /* 0x000000f5f808723e */ /* 0x010fe200000000ff */
        /* <DEDUP_REMOVED lines=8> */
[----:B------:R3:W-:Y:S01]  /*6190*/  MUFU.EX2 R223, R5 ;  /* 0x0000000500df7308 */ /* 0x0007e20000000800 */
[----:B------:R-:W-:Y:S02]  /*61a0*/  IMAD.MOV.U32 R75, RZ, RZ, R141 ;  /* 0x000000ffff4b7224 */ /* 0x000fe400078e008d */
[----:B------:R-:W-:Y:S02]  /*61b0*/  IMAD.MOV.U32 R141, RZ, RZ, R189 ;  /* 0x000000ffff8d7224 */ /* 0x000fe400078e00bd */
[----:B------:R-:W-:Y:S02]  /*61c0*/  IMAD.MOV.U32 R189, RZ, RZ, R200 ;  /* 0x000000ffffbd7224 */ /* 0x000fe400078e00c8 */
[----:B---3--:R-:W-:-:S04]  /*61d0*/  FFMA.FTZ R5, R118, c[0x0][0x2d0], -R2 ;  /* 0x0000b40076057a23 */ /* 0x008fc80000010802 */
        /* <DEDUP_REMOVED lines=9> */
[----:B----4-:R-:W-:-:S05]  /*6270*/  F2FP.PACK_AB R11, R222, R220 ;  /* 0x000000dcde0b723e */ /* 0x010fca00000000ff */
[----:B------:R3:W4:Y:S02]  /*6280*/  MUFU.EX2 R219, R5 ;  /* 0x0000000500db7308 */ /* 0x0007240000000800 */
[C---:B--2---:R-:W-:Y:S08]  /*6290*/  HMMA.16816.F32 R52, R8.reuse, R20, R128 ;  /* 0x000000140834723c */ /* 0x044ff00000001880 */
[----:B-1----:R-:W-:Y:S01]  /*62a0*/  HMMA.16816.F32 R60, R8, R16, R124 ;  /* 0x00000010083c723c */ /* 0x002fe2000000187c */
[----:B---3--:R-:W-:-:S04]  /*62b0*/  FFMA.FTZ R5, R91, c[0x0][0x2d0], -R0 ;  /* 0x0000b4005b057a23 */ /* 0x008fc80000010800 */
[----:B------:R1:W-:Y:S03]  /*62c0*/  MUFU.EX2 R218, R5 ;  /* 0x0000000500da7308 */ /* 0x0003e60000000800 */
[C---:B------:R-:W-:Y:S08]  /*62d0*/  HMMA.16816.F32 R88, R8.reuse, R12, R120 ;  /* 0x0000000c0858723c */ /* 0x040ff00000001878 */
[----:B------:R-:W-:Y:S01]  /*62e0*/  HMMA.16816.F32 R100, R8, R24, R100 ;  /* 0x000000180864723c */ /* 0x000fe20000001864 */
[----:B-1----:R-:W-:-:S07]  /*62f0*/  FFMA.FTZ R5, R92, c[0x0][0x2d0], -R0 ;  /* 0x0000b4005c057a23 */ /* 0x002fce0000010800 */
[C---:B------:R-:W-:Y:S01]  /*6300*/  HMMA.16816.F32 R36, R8.reuse, R22, R112 ;  /* 0x000000160824723c */ /* 0x040fe20000001870 */
[----:B------:R1:W2:Y:S07]  /*6310*/  MUFU.EX2 R215, R5 ;  /* 0x0000000500d77308 */ /* 0x0002ae0000000800 */
[C---:B------:R-:W-:Y:S08]  /*6320*/  HMMA.16816.F32 R56, R8.reuse, R18, R108 ;  /* 0x000000120838723c */ /* 0x040ff0000000186c */
[----:B------:R-:W-:Y:S01]  /*6330*/  HMMA.16816.F32 R92, R8, R14, R104 ;  /* 0x0000000e085c723c */ /* 0x000fe20000001868 */
[----:B-1----:R-:W-:-:S04]  /*6340*/  FFMA.FTZ R5, R157, c[0x0][0x2d0], -R4 ;  /* 0x0000b4009d057a23 */ /* 0x002fc80000010804 */
[----:B------:R1:W-:Y:S03]  /*6350*/  MUFU.EX2 R209, R5 ;  /* 0x0000000500d17308 */ /* 0x0003e60000000800 */
[----:B------:R-:W-:Y:S07]  /*6360*/  HMMA.16816.F32 R96, R8, R26, R96 ;  /* 0x0000001a0860723c */ /* 0x000fee0000001860 */
[----:B------:R-:W-:-:S02]  /*6370*/  F2FP.PACK_AB R8, R137, R252 ;  /* 0x000000fc8908723e */ /* 0x000fc400000000ff */
[----:B----4-:R-:W-:Y:S02]  /*6380*/  F2FP.PACK_AB R9, R219, R247 ;  /* 0x000000f7db09723e */ /* 0x010fe400000000ff */
[----:B------:R-:W-:Y:S02]  /*6390*/  F2FP.PACK_AB R10, R136, R139 ;  /* 0x0000008b880a723e */ /* 0x000fe400000000ff */
[----:B--2---:R-:W-:Y:S01]  /*63a0*/  F2FP.PACK_AB R11, R215, R218 ;  /* 0x000000dad70b723e */ /* 0x004fe200000000ff */
[--C-:B-1----:R-:W-:Y:S02]  /*63b0*/  FFMA.FTZ R5, R158, c[0x0][0x2d0], -R4.reuse ;  /* 0x0000b4009e057a23 */ /* 0x102fe40000010804 */
[----:B------:R-:W-:Y:S02]  /*63c0*/  IMAD.MOV.U32 R158, RZ, RZ, R193 ;  /* 0x000000ffff9e7224 */ /* 0x000fe400078e00c1 */
[----:B------:R1:W-:Y:S02]  /*63d0*/  MUFU.EX2 R210, R5 ;  /* 0x0000000500d27308 */ /* 0x0003e40000000800 */
[C---:B------:R-:W-:Y:S08]  /*63e0*/  HMMA.16816.F32 R104, R8.reuse, R20, R84 ;  /* 0x000000140868723c */ /* 0x040ff00000001854 */
[----:B------:R-:W-:Y:S01]  /*63f0*/  HMMA.16816.F32 R108, R8, R22, R32 ;  /* 0x00000016086c723c */ /* 0x000fe20000001820 */
[----:B------:R-:W2:Y:S01]  /*6400*/  LDSM.16.MT88.4 R20, [R224+0x1800] ;  /* 0x00180000e014783b */ /* 0x000ea20000004200 */
[----:B-1----:R-:W-:-:S06]  /*6410*/  FFMA.FTZ R5, R159, c[0x0][0x2d0], -R4 ;  /* 0x0000b4009f057a23 */ /* 0x002fcc0000010804 */
[C---:B------:R-:W-:Y:S01]  /*6420*/  HMMA.16816.F32 R80, R8.reuse, R16, R80 ;  /* 0x000000100850723c */ /* 0x040fe20000001850 */
[----:B------:R-:W-:Y:S01]  /*6430*/  IMAD.MOV.U32 R159, RZ, RZ, R188 ;  /* 0x000000ffff9f7224 */ /* 0x000fe200078e00bc */
[----:B------:R1:W-:Y:S06]  /*6440*/  MUFU.EX2 R211, R5 ;  /* 0x0000000500d37308 */ /* 0x0003ec0000000800 */
[C---:B------:R-:W-:Y:S01]  /*6450*/  HMMA.16816.F32 R76, R8.reuse, R18, R44 ;  /* 0x00000012084c723c */ /* 0x040fe2000000182c */
[----:B------:R-:W3:Y:S07]  /*6460*/  LDSM.16.MT88.4 R16, [R228+0x1800] ;  /* 0x00180000e410783b */ /* 0x000eee0000004200 */
[----:B------:R-:W-:Y:S01]  /*6470*/  HMMA.16816.F32 R64, R8, R12, R64 ;  /* 0x0000000c0840723c */ /* 0x000fe20000001840 */
[----:B-1----:R-:W-:-:S02]  /*6480*/  FFMA.FTZ R5, R160, c[0x0][0x2d0], -R4 ;  /* 0x0000b400a0057a23 */ /* 0x002fc40000010804 */
[----:B------:R-:W-:Y:S02]  /*6490*/  IMAD.MOV.U32 R160, RZ, RZ, R187 ;  /* 0x000000ffffa07224 */ /* 0x000fe400078e00bb */
[----:B------:R1:W-:Y:S03]  /*64a0*/  MUFU.EX2 R212, R5 ;  /* 0x0000000500d47308 */ /* 0x0003e60000000800 */
[C---:B------:R-:W-:Y:S01]  /*64b0*/  HMMA.16816.F32 R40, R8.reuse, R14, R40 ;  /* 0x0000000e0828723c */ /* 0x040fe20000001828 */
[----:B------:R-:W4:Y:S07]  /*64c0*/  LDSM.16.MT88.4 R12, [R225+0x1800] ;  /* 0x00180000e10c783b */ /* 0x000f2e0000004200 */
[----:B------:R-:W-:Y:S01]  /*64d0*/  HMMA.16816.F32 R32, R8, R24, R48 ;  /* 0x000000180820723c */ /* 0x000fe20000001830 */
[----:B-1----:R-:W-:-:S07]  /*64e0*/  FFMA.FTZ R5, R116, c[0x0][0x2d0], -R0 ;  /* 0x0000b40074057a23 */ /* 0x002fce0000010800 */
[----:B------:R-:W-:Y:S01]  /*64f0*/  HMMA.16816.F32 R28, R8, R26, R28 ;  /* 0x0000001a081c723c */ /* 0x000fe2000000181c */
[----:B------:R-:W1:Y:S01]  /*6500*/  LDSM.16.MT88.4 R24, [R227+0x1800] ;  /* 0x00180000e318783b */ /* 0x000e620000004200 */
[----:B------:R2:W-:Y:S02]  /*6510*/  MUFU.EX2 R205, R5 ;  /* 0x0000000500cd7308 */ /* 0x0005e40000000800 */
[----:B--2---:R-:W-:Y:S02]  /*6520*/  FFMA.FTZ R5, R150, c[0x0][0x2d0], -R3 ;  /* 0x0000b40096057a23 */ /* 0x004fe40000010803 */
[----:B------:R-:W-:-:S04]  /*6530*/  IMAD.MOV.U32 R150, RZ, RZ, R206 ;  /* 0x000000ffff967224 */ /* 0x000fc800078e00ce */
[----:B------:R2:W-:Y:S02]  /*6540*/  MUFU.EX2 R204, R5 ;  /* 0x0000000500cc7308 */ /* 0x0005e40000000800 */
[----:B--2---:R-:W-:Y:S02]  /*6550*/  FFMA.FTZ R5, R151, c[0x0][0x2d0], -R3 ;  /* 0x0000b40097057a23 */ /* 0x004fe40000010803 */
[----:B------:R-:W-:-:S04]  /*6560*/  IMAD.MOV.U32 R151, RZ, RZ, R192 ;  /* 0x000000ffff977224 */ /* 0x000fc800078e00c0 */
[----:B------:R2:W1:Y:S02]  /*6570*/  MUFU.EX2 R206, R5 ;  /* 0x0000000500ce7308 */ /* 0x0004640000000800 */
[----:B--2---:R-:W-:Y:S01]  /*6580*/  FFMA.FTZ R5, R152, c[0x0][0x2d0], -R3 ;  /* 0x0000b40098057a23 */ /* 0x004fe20000010803 */
[----:B-1----:R-:W-:Y:S01]  /*6590*/  F2FP.PACK_AB R8, R206, R204 ;  /* 0x000000ccce08723e */ /* 0x002fe200000000ff */
[----:B------:R-:W-:-:S04]  /*65a0*/  IMAD.MOV.U32 R152, RZ, RZ, R207 ;  /* 0x000000ffff987224 */ /* 0x000fc800078e00cf */
[----:B------:R1:W-:Y:S02]  /*65b0*/  MUFU.EX2 R207, R5 ;  /* 0x0000000500cf7308 */ /* 0x0003e40000000800 */
[----:B-1----:R-:W-:Y:S02]  /*65c0*/  FFMA.FTZ R5, R154, c[0x0][0x2d0], -R3 ;  /* 0x0000b4009a057a23 */ /* 0x002fe40000010803 */
[----:B------:R-:W-:-:S04]  /*65d0*/  IMAD.MOV.U32 R154, RZ, RZ, R208 ;  /* 0x000000ffff9a7224 */ /* 0x000fc800078e00d0 */
[----:B------:R1:W2:Y:S02]  /*65e0*/  MUFU.EX2 R208, R5 ;  /* 0x0000000500d07308 */ /* 0x0002a40000000800 */
[----:B-1----:R-:W-:Y:S01]  /*65f0*/  FFMA.FTZ R5, R148, c[0x0][0x2d0], -R2 ;  /* 0x0000b40094057a23 */ /* 0x002fe20000010802 */
[----:B--2---:R-:W-:Y:S01]  /*6600*/  F2FP.PACK_AB R10, R208, R207 ;  /* 0x000000cfd00a723e */ /* 0x004fe200000000ff */
[----:B------:R-:W-:Y:S02]  /*6610*/  IMAD.MOV.U32 R148, RZ, RZ, R134 ;  /* 0x000000ffff947224 */ /* 0x000fe400078e0086 */
[----:B------:R-:W-:Y:S02]  /*6620*/  IMAD.MOV.U32 R134, RZ, RZ, R143 ;  /* 0x000000ffff867224 */ /* 0x000fe400078e008f */
[----:B------:R-:W-:Y:S02]  /*6630*/  IMAD.MOV.U32 R143, RZ, RZ, R68 ;  /* 0x000000ffff8f7224 */ /* 0x000fe400078e0044 */
[----:B------:R-:W-:-:S02]  /*6640*/  IMAD.MOV.U32 R68, RZ, RZ, R190 ;  /* 0x000000ffff447224 */ /* 0x000fc400078e00be */
[----:B------:R-:W-:Y:S02]  /*6650*/  IMAD.MOV.U32 R190, RZ, RZ, R203 ;  /* 0x000000ffffbe7224 */ /* 0x000fe400078e00cb */
[----:B------:R1:W-:Y:S01]  /*6660*/  MUFU.EX2 R203, R5 ;  /* 0x0000000500cb7308 */ /* 0x0003e20000000800 */
[----:B------:R-:W-:Y:S02]  /*6670*/  IMAD.MOV.U32 R75, RZ, RZ, R143 ;  /* 0x000000ffff4b7224 */ /* 0x000fe400078e008f */
[----:B------:R-:W-:Y:S02]  /*6680*/  IMAD.MOV.U32 R143, RZ, RZ, R141 ;  /* 0x000000ffff8f7224 */ /* 0x000fe400078e008d */
[----:B------:R-:W-:Y:S02]  /*6690*/  IMAD.MOV.U32 R141, RZ, RZ, R198 ;  /* 0x000000ffff8d7224 */ /* 0x000fe400078e00c6 */
[----:B------:R-:W-:Y:S02]  /*66a0*/  IMAD.MOV.U32 R157, RZ, RZ, R134 ;  /* 0x000000ffff9d7224 */ /* 0x000fe400078e0086 */
[----:B------:R-:W-:-:S02]  /*66b0*/  IMAD.MOV.U32 R134, RZ, RZ, R185 ;  /* 0x000000ffff867224 */ /* 0x000fc400078e00b9 */
[----:B-1----:R-:W-:Y:S02]  /*66c0*/  FFMA.FTZ R5, R147, c[0x0][0x2d0], -R2 ;  /* 0x0000b40093057a23 */ /* 0x002fe40000010802 */
[----:B------:R-:W-:Y:S02]  /*66d0*/  IMAD.MOV.U32 R147, RZ, RZ, R186 ;  /* 0x000000ffff937224 */ /* 0x000fe400078e00ba */
[----:B------:R1:W2:Y:S02]  /*66e0*/  MUFU.EX2 R200, R5 ;  /* 0x0000000500c87308 */ /* 0x0002a40000000800 */
[----:B-1----:R-:W-:Y:S01]  /*66f0*/  FFMA.FTZ R5, R149, c[0x0][0x2d0], -R2 ;  /* 0x0000b40095057a23 */ /* 0x002fe20000010802 */
[----:B--2---:R-:W-:Y:S01]  /*6700*/  F2FP.PACK_AB R9, R200, R203 ;  /* 0x000000cbc809723e */ /* 0x004fe200000000ff */
[----:B------:R-:W-:-:S04]  /*6710*/  IMAD.MOV.U32 R149, RZ, RZ, R201 ;  /* 0x000000ffff957224 */ /* 0x000fc800078e00c9 */
[----:B------:R1:W-:Y:S02]  /*6720*/  MUFU.EX2 R201, R5 ;  /* 0x0000000500c97308 */ /* 0x0003e40000000800 */
[----:B-1----:R-:W-:Y:S02]  /*6730*/  FFMA.FTZ R5, R146, c[0x0][0x2d0], -R2 ;  /* 0x0000b40092057a23 */ /* 0x002fe40000010802 */
[----:B------:R-:W-:-:S04]  /*6740*/  IMAD.MOV.U32 R146, RZ, RZ, R202 ;  /* 0x000000ffff927224 */ /* 0x000fc800078e00ca */
[----:B------:R1:W2:Y:S02]  /*6750*/  MUFU.EX2 R202, R5 ;  /* 0x0000000500ca7308 */ /* 0x0002a40000000800 */
[----:B-1----:R-:W-:Y:S01]  /*6760*/  FFMA.FTZ R5, R135, c[0x0][0x2d0], -R0 ;  /* 0x0000b40087057a23 */ /* 0x002fe20000010800 */
[----:B--2---:R-:W-:Y:S01]  /*6770*/  F2FP.PACK_AB R11, R202, R201 ;  /* 0x000000c9ca0b723e */ /* 0x004fe200000000ff */
[----:B------:R-:W-:-:S04]  /*6780*/  IMAD.MOV.U32 R135, RZ, RZ, R199 ;  /* 0x000000ffff877224 */ /* 0x000fc800078e00c7 */
[----:B------:R1:W2:Y:S02]  /*6790*/  MUFU.EX2 R199, R5 ;  /* 0x0000000500c77308 */ /* 0x0002a40000000800 */
[C---:B------:R-:W-:Y:S08]  /*67a0*/  HMMA.16816.F32 R112, R8.reuse, R20, R52 ;  /* 0x000000140870723c */ /* 0x040ff00000001834 */
[----:B------:R-:W-:Y:S01]  /*67b0*/  HMMA.16816.F32 R84, R8, R22, R36 ;  /* 0x000000160854723c */ /* 0x000fe20000001824 */
[----:B-1----:R-:W-:-:S02]  /*67c0*/  FFMA.FTZ R5, R138, c[0x0][0x2d0], -R0 ;  /* 0x0000b4008a057a23 */ /* 0x002fc40000010800 */
[----:B------:R-:W-:Y:S02]  /*67d0*/  IMAD.MOV.U32 R138, RZ, RZ, R117 ;  /* 0x000000ffff8a7224 */ /* 0x000fe400078e0075 */
[----:B------:R1:W-:Y:S03]  /*67e0*/  MUFU.EX2 R198, R5 ;  /* 0x0000000500c67308 */ /* 0x0003e60000000800 */
[C---:B---3--:R-:W-:Y:S08]  /*67f0*/  HMMA.16816.F32 R60, R8.reuse, R16, R60 ;  /* 0x00000010083c723c */ /* 0x048ff0000000183c */
[----:B------:R-:W-:Y:S01]  /*6800*/  HMMA.16816.F32 R56, R8, R18, R56 ;  /* 0x000000120838723c */ /* 0x000fe20000001838 */
[----:B-1----:R-:W-:-:S07]  /*6810*/  FFMA.FTZ R5, R142, c[0x0][0x2d0], -R0 ;  /* 0x0000b4008e057a23 */ /* 0x002fce0000010800 */
[C---:B----4-:R-:W-:Y:S01]  /*6820*/  HMMA.16816.F32 R52, R8.reuse, R12, R88 ;  /* 0x0000000c0834723c */ /* 0x050fe20000001858 */
[----:B------:R-:W-:Y:S02]  /*6830*/  IMAD.MOV.U32 R142, RZ, RZ, R189 ;  /* 0x000000ffff8e7224 */ /* 0x000fe400078e00bd */
[----:B------:R-:W-:Y:S02]  /*6840*/  IMAD.MOV.U32 R189, RZ, RZ, R197 ;  /* 0x000000ffffbd7224 */ /* 0x000fe400078e00c5 */
[----:B------:R1:W3:Y:S03]  /*6850*/  MUFU.EX2 R197, R5 ;  /* 0x0000000500c57308 */ /* 0x0002e60000000800 */
[C---:B------:R-:W-:Y:S08]  /*6860*/  HMMA.16816.F32 R48, R8.reuse, R14, R92 ;  /* 0x0000000e0830723c */ /* 0x040ff0000000185c */
[----:B------:R-:W-:Y:S01]  /*6870*/  HMMA.16816.F32 R44, R8, R24, R100 ;  /* 0x00000018082c723c */ /* 0x000fe20000001864 */
[----:B-1----:R-:W-:-:S02]  /*6880*/  FFMA.FTZ R5, R180, c[0x0][0x2d0], -R4 ;  /* 0x0000b400b4057a23 */ /* 0x002fc40000010804 */
[----:B------:R-:W-:-:S05]  /*6890*/  IMAD.MOV.U32 R180, RZ, RZ, R191 ;  /* 0x000000ffffb47224 */ /* 0x000fca00078e00bf */
[----:B------:R-:W-:Y:S01]  /*68a0*/  HMMA.16816.F32 R36, R8, R26, R96 ;  /* 0x0000001a0824723c */ /* 0x000fe20000001860 */
[----:B------:R1:W-:Y:S06]  /*68b0*/  MUFU.EX2 R191, R5 ;  /* 0x0000000500bf7308 */ /* 0x0003ec0000000800 */
[----:B------:R-:W-:Y:S02]  /*68c0*/  F2FP.PACK_AB R8, R210, R209 ;  /* 0x000000d1d208723e */ /* 0x000fe400000000ff */
[----:B--2---:R-:W-:Y:S02]  /*68d0*/  F2FP.PACK_AB R9, R199, R205 ;  /* 0x000000cdc709723e */ /* 0x004fe400000000ff */
[----:B------:R-:W-:-:S02]  /*68e0*/  F2FP.PACK_AB R10, R212, R211 ;  /* 0x000000d3d40a723e */ /* 0x000fc400000000ff */
[----:B---3--:R-:W-:Y:S01]  /*68f0*/  F2FP.PACK_AB R11, R197, R198 ;  /* 0x000000c6c50b723e */ /* 0x008fe200000000ff */
[----:B-1----:R-:W-:Y:S02]  /*6900*/  FFMA.FTZ R5, R181, c[0x0][0x2d0], -R4 ;  /* 0x0000b400b5057a23 */ /* 0x002fe40000010804 */
[----:B------:R-:W-:-:S04]  /*6910*/  IMAD.MOV.U32 R181, RZ, RZ, R68 ;  /* 0x000000ffffb57224 */ /* 0x000fc800078e0044 */
[----:B------:R-:W-:Y:S01]  /*6920*/  HMMA.16816.F32 R92, R8, R18, R76 ;  /* 0x00000012085c723c */ /* 0x000fe2000000184c */
[----:B------:R1:W-:Y:S01]  /*6930*/  MUFU.EX2 R193, R5 ;  /* 0x0000000500c17308 */ /* 0x0003e20000000800 */
[----:B------:R-:W-:-:S06]  /*6940*/  IMAD.MOV.U32 R68, RZ, RZ, R195 ;  /* 0x000000ffff447224 */ /* 0x000fcc00078e00c3 */
[C---:B------:R-:W-:Y:S08]  /*6950*/  HMMA.16816.F32 R104, R8.reuse, R20, R104 ;  /* 0x000000140868723c */ /* 0x040ff00000001868 */
[----:B------:R-:W-:Y:S01]  /*6960*/  HMMA.16816.F32 R108, R8, R22, R108 ;  /* 0x00000016086c723c */ /* 0x000fe2000000186c */
[----:B-1----:R-:W-:Y:S01]  /*6970*/  FFMA.FTZ R5, R182, c[0x0][0x2d0], -R4 ;  /* 0x0000b400b6057a23 */ /* 0x002fe20000010804 */
[----:B------:R-:W1:Y:S01]  /*6980*/  LDSM.16.MT88.4 R20, [R224+0x2000] ;  /* 0x00200000e014783b */ /* 0x000e620000004200 */
[----:B------:R-:W-:-:S02]  /*6990*/  IMAD.MOV.U32 R182, RZ, RZ, R189 ;  /* 0x000000ffffb67224 */ /* 0x000fc400078e00bd */
[----:B------:R2:W-:Y:S03]  /*69a0*/  MUFU.EX2 R195, R5 ;  /* 0x0000000500c37308 */ /* 0x0005e60000000800 */
[C---:B------:R-:W-:Y:S08]  /*69b0*/  HMMA.16816.F32 R88, R8.reuse, R12, R64 ;  /* 0x0000000c0858723c */ /* 0x040ff00000001840 */
[----:B------:R-:W-:Y:S01]  /*69c0*/  HMMA.16816.F32 R76, R8, R14, R40 ;  /* 0x0000000e084c723c */ /* 0x000fe20000001828 */
[----:B------:R-:W3:Y:S01]  /*69d0*/  LDSM.16.MT88.4 R12, [R225+0x2000] ;  /* 0x00200000e10c783b */ /* 0x000ee20000004200 */
[----:B--2---:R-:W-:-:S02]  /*69e0*/  FFMA.FTZ R5, R183, c[0x0][0x2d0], -R4 ;  /* 0x0000b400b7057a23 */ /* 0x004fc40000010804 */
[----:B------:R-:W-:-:S04]  /*69f0*/  IMAD.MOV.U32 R183, RZ, RZ, R196 ;  /* 0x000000ffffb77224 */ /* 0x000fc800078e00c4 */
[C---:B------:R-:W-:Y:S01]  /*6a00*/  HMMA.16816.F32 R100, R8.reuse, R16, R80 ;  /* 0x000000100864723c */ /* 0x040fe20000001850 */
[----:B------:R2:W-:Y:S01]  /*6a10*/  MUFU.EX2 R196, R5 ;  /* 0x0000000500c47308 */ /* 0x0005e20000000800 */
[----:B------:R-:W4:Y:S06]  /*6a20*/  LDSM.16.MT88.4 R16, [R228+0x2000] ;  /* 0x00200000e410783b */ /* 0x000f2c0000004200 */
[C---:B------:R-:W-:Y:S08]  /*6a30*/  HMMA.16816.F32 R32, R8.reuse, R24, R32 ;  /* 0x000000180820723c */ /* 0x040ff00000001820 */
[----:B------:R-:W-:Y:S01]  /*6a40*/  HMMA.16816.F32 R28, R8, R26, R28 ;  /* 0x0000001a081c723c */ /* 0x000fe2000000181c */
[----:B--2---:R-:W-:Y:S01]  /*6a50*/  FFMA.FTZ R5, R145, c[0x0][0x2d0], -R0 ;  /* 0x0000b40091057a23 */ /* 0x004fe20000010800 */
[----:B------:R-:W2:Y:S01]  /*6a60*/  LDSM.16.MT88.4 R24, [R227+0x2000] ;  /* 0x00200000e318783b */ /* 0x000ea20000004200 */
[----:B------:R-:W-:-:S02]  /*6a70*/  IMAD.MOV.U32 R145, RZ, RZ, R190 ;  /* 0x000000ffff917224 */ /* 0x000fc400078e00be */
[----:B------:R1:W-:Y:S02]  /*6a80*/  MUFU.EX2 R189, R5 ;  /* 0x0000000500bd7308 */ /* 0x0003e40000000800 */
[----:B-1----:R-:W-:-:S06]  /*6a90*/  FFMA.FTZ R5, R171, c[0x0][0x2d0], -R3 ;  /* 0x0000b400ab057a23 */ /* 0x002fcc0000010803 */
[----:B------:R1:W-:Y:S02]  /*6aa0*/  MUFU.EX2 R188, R5 ;  /* 0x0000000500bc7308 */ /* 0x0003e40000000800 */
[----:B-1----:R-:W-:Y:S02]  /*6ab0*/  FFMA.FTZ R5, R177, c[0x0][0x2d0], -R3 ;  /* 0x0000b400b1057a23 */ /* 0x002fe40000010803 */
[----:B------:R-:W-:-:S04]  /*6ac0*/  IMAD.MOV.U32 R177, RZ, RZ, R184 ;  /* 0x000000ffffb17224 */ /* 0x000fc800078e00b8 */
[----:B------:R1:W1:Y:S02]  /*6ad0*/  MUFU.EX2 R190, R5 ;  /* 0x0000000500be7308 */ /* 0x0002640000000800 */
[----:B-1----:R-:W-:Y:S01]  /*6ae0*/  FFMA.FTZ R5, R178, c[0x0][0x2d0], -R3 ;  /* 0x0000b400b2057a23 */ /* 0x002fe20000010803 */
[----:B------:R-:W-:Y:S01]  /*6af0*/  F2FP.PACK_AB R8, R190, R188 ;  /* 0x000000bcbe08723e */ /* 0x000fe200000000ff */
[----:B------:R-:W-:-:S04]  /*6b00*/  IMAD.MOV.U32 R178, RZ, RZ, R194 ;  /* 0x000000ffffb27224 */ /* 0x000fc800078e00c2 */
[----:B------:R1:W-:Y:S02]  /*6b10*/  MUFU.EX2 R192, R5 ;  /* 0x0000000500c07308 */ /* 0x0003e40000000800 */
[----:B-1----:R-:W-:-:S06]  /*6b20*/  FFMA.FTZ R5, R179, c[0x0][0x2d0], -R3 ;  /* 0x0000b400b3057a23 */ /* 0x002fcc0000010803 */
[----:B------:R1:W1:Y:S02]  /*6b30*/  MUFU.EX2 R194, R5 ;  /* 0x0000000500c27308 */ /* 0x0002640000000800 */
[----:B-1----:R-:W-:Y:S01]  /*6b40*/  FFMA.FTZ R5, R170, c[0x0][0x2d0], -R2 ;  /* 0x0000b400aa057a23 */ /* 0x002fe20000010802 */
[----:B------:R-:W-:-:S05]  /*6b50*/  F2FP.PACK_AB R10, R194, R192 ;  /* 0x000000c0c20a723e */ /* 0x000fca00000000ff */
        /* <DEDUP_REMOVED lines=10> */
[----:B------:R1:W1:Y:S02]  /*6c00*/  MUFU.EX2 R118, R5 ;  /* 0x0000000500767308 */ /* 0x0002640000000800 */
[C---:B------:R-:W-:Y:S08]  /*6c10*/  HMMA.16816.F32 R128, R8.reuse, R20, R112 ;  /* 0x000000140880723c */ /* 0x040ff00000001870 */
[----:B------:R-:W-:Y:S01]  /*6c20*/  HMMA.16816.F32 R124, R8, R22, R84 ;  /* 0x00000016087c723c */ /* 0x000fe20000001854 */
[----:B-1----:R-:W-:-:S04]  /*6c30*/  FFMA.FTZ R5, R155, c[0x0][0x2d0], -R0 ;  /* 0x0000b4009b057a23 */ /* 0x002fc80000010800 */
[----:B------:R1:W-:Y:S03]  /*6c40*/  MUFU.EX2 R117, R5 ;  /* 0x0000000500757308 */ /* 0x0003e60000000800 */
[C---:B---3--:R-:W-:Y:S08]  /*6c50*/  HMMA.16816.F32 R96, R8.reuse, R12, R52 ;  /* 0x0000000c0860723c */ /* 0x048ff00000001834 */
[----:B----4-:R-:W-:Y:S01]  /*6c60*/  HMMA.16816.F32 R120, R8, R16, R60 ;  /* 0x000000100878723c */ /* 0x010fe2000000183c */
[----:B-1----:R-:W-:-:S07]  /*6c70*/  FFMA.FTZ R5, R156, c[0x0][0x2d0], -R0 ;  /* 0x0000b4009c057a23 */ /* 0x002fce0000010800 */
[C---:B------:R-:W-:Y:S01]  /*6c80*/  HMMA.16816.F32 R112, R8.reuse, R18, R56 ;  /* 0x000000120870723c */ /* 0x040fe20000001838 */
[----:B------:R1:W3:Y:S07]  /*6c90*/  MUFU.EX2 R116, R5 ;  /* 0x0000000500747308 */ /* 0x0002ee0000000800 */
[C---:B------:R-:W-:Y:S08]  /*6ca0*/  HMMA.16816.F32 R84, R8.reuse, R14, R48 ;  /* 0x0000000e0854723c */ /* 0x040ff00000001830 */
[----:B--2---:R-:W-:Y:S01]  /*6cb0*/  HMMA.16816.F32 R80, R8, R24, R44 ;  /* 0x000000180850723c */ /* 0x004fe2000000182c */
[----:B-1----:R-:W-:-:S02]  /*6cc0*/  FFMA.FTZ R5, R178, c[0x0][0x2d0], -R4 ;  /* 0x0000b400b2057a23 */ /* 0x002fc40000010804 */
[----:B------:R-:W-:Y:S02]  /*6cd0*/  IMAD.MOV.U32 R178, RZ, RZ, R177 ;  /* 0x000000ffffb27224 */ /* 0x000fe400078e00b1 */
[----:B------:R-:W-:-:S03]  /*6ce0*/  IMAD.MOV.U32 R177, RZ, RZ, R145 ;  /* 0x000000ffffb17224 */ /* 0x000fc600078e0091 */
[----:B------:R-:W-:Y:S01]  /*6cf0*/  HMMA.16816.F32 R52, R8, R26, R36 ;  /* 0x0000001a0834723c */ /* 0x000fe20000001824 */
[----:B------:R-:W-:Y:S02]  /*6d00*/  IMAD.MOV.U32 R145, RZ, RZ, R183 ;  /* 0x000000ffff917224 */ /* 0x000fe400078e00b7 */
[----:B------:R-:W-:Y:S02]  /*6d10*/  IMAD.MOV.U32 R183, RZ, RZ, R182 ;  /* 0x000000ffffb77224 */ /* 0x000fe400078e00b6 */
[----:B------:R-:W-:Y:S02]  /*6d20*/  IMAD.MOV.U32 R182, RZ, RZ, R181 ;  /* 0x000000ffffb67224 */ /* 0x000fe400078e00b5 */
[----:B------:R-:W-:Y:S01]  /*6d30*/  F2FP.PACK_AB R8, R193, R191 ;  /* 0x000000bfc108723e */ /* 0x000fe200000000ff */
[----:B------:R-:W-:Y:S01]  /*6d40*/  IMAD.MOV.U32 R181, RZ, RZ, R180 ;  /* 0x000000ffffb57224 */ /* 0x000fe200078e00b4 */
[----:B------:R-:W-:Y:S01]  /*6d50*/  F2FP.PACK_AB R9, R118, R189 ;  /* 0x000000bd7609723e */ /* 0x000fe200000000ff */
[----:B------:R-:W-:Y:S01]  /*6d60*/  IMAD.MOV.U32 R180, RZ, RZ, R142 ;  /* 0x000000ffffb47224 */ /* 0x000fe200078e008e */
[----:B------:R-:W-:Y:S01]  /*6d70*/  F2FP.PACK_AB R10, R196, R195 ;  /* 0x000000c3c40a723e */ /* 0x000fe200000000ff */
[----:B------:R-:W-:Y:S01]  /*6d80*/  IMAD.MOV.U32 R142, RZ, RZ, R138 ;  /* 0x000000ffff8e7224 */ /* 0x000fe200078e008a */
[----:B---3--:R-:W-:Y:S01]  /*6d90*/  F2FP.PACK_AB R11, R116, R117 ;  /* 0x00000075740b723e */ /* 0x008fe200000000ff */
[----:B------:R-:W-:-:S02]  /*6da0*/  IMAD.MOV.U32 R138, RZ, RZ, R135 ;  /* 0x000000ffff8a7224 */ /* 0x000fc400078e0087 */
[----:B------:R-:W-:Y:S02]  /*6db0*/  IMAD.MOV.U32 R135, RZ, RZ, R146 ;  /* 0x000000ffff877224 */ /* 0x000fe400078e0092 */
[----:B------:R-:W-:Y:S02]  /*6dc0*/  IMAD.MOV.U32 R146, RZ, RZ, R149 ;  /* 0x000000ffff927224 */ /* 0x000fe400078e0095 */
[----:B------:R-:W-:Y:S01]  /*6dd0*/  HMMA.16816.F32 R48, R8, R16, R100 ;  /* 0x000000100830723c */ /* 0x000fe20000001864 */
[----:B------:R1:W-:Y:S01]  /*6de0*/  MUFU.EX2 R101, R5 ;  /* 0x0000000500657308 */ /* 0x0003e20000000800 */
[----:B------:R-:W-:Y:S02]  /*6df0*/  IMAD.MOV.U32 R149, RZ, RZ, R148 ;  /* 0x000000ffff957224 */ /* 0x000fe400078e0094 */
[----:B------:R-:W-:Y:S02]  /*6e00*/  IMAD.MOV.U32 R148, RZ, RZ, R154 ;  /* 0x000000ffff947224 */ /* 0x000fe400078e009a */
[----:B------:R-:W-:-:S02]  /*6e10*/  IMAD.MOV.U32 R154, RZ, RZ, R152 ;  /* 0x000000ffff9a7224 */ /* 0x000fc400078e0098 */
[C---:B------:R-:W-:Y:S01]  /*6e20*/  HMMA.16816.F32 R64, R8.reuse, R20, R104 ;  /* 0x000000140840723c */ /* 0x040fe20000001868 */
[----:B------:R-:W-:Y:S02]  /*6e30*/  IMAD.MOV.U32 R152, RZ, RZ, R150 ;  /* 0x000000ffff987224 */ /* 0x000fe400078e0096 */
[----:B------:R-:W-:Y:S02]  /*6e40*/  IMAD.MOV.U32 R150, RZ, RZ, R133 ;  /* 0x000000ffff967224 */ /* 0x000fe400078e0085 */
[----:B------:R-:W-:Y:S02]  /*6e50*/  IMAD.MOV.U32 R133, RZ, RZ, R236 ;  /* 0x000000ffff857224 */ /* 0x000fe400078e00ec */
[----:B------:R2:W5:Y:S01]  /*6e60*/  LDL.LU R236, [R1+0x94] ;  /* 0x0000940001ec7983 */ /* 0x0005620000300800 */
[----:B------:R-:W-:Y:S01]  /*6e70*/  HMMA.16816.F32 R168, R8, R24, R32 ;  /* 0x0000001808a8723c */ /* 0x000fe20000001820 */
[----:B-1----:R-:W-:Y:S02]  /*6e80*/  FFMA.FTZ R5, R178, c[0x0][0x2d0], -R3 ;  /* 0x0000b400b2057a23 */ /* 0x002fe40000010803 */
[----:B------:R-:W-:-:S02]  /*6e90*/  IMAD.MOV.U32 R178, RZ, RZ, R177 ;  /* 0x000000ffffb27224 */ /* 0x000fc400078e00b1 */
[----:B------:R1:W-:Y:S01]  /*6ea0*/  MUFU.EX2 R102, R5 ;  /* 0x0000000500667308 */ /* 0x0003e20000000800 */
[----:B------:R-:W-:Y:S02]  /*6eb0*/  IMAD.MOV.U32 R177, RZ, RZ, R145 ;  /* 0x000000ffffb17224 */ /* 0x000fe400078e0091 */
[----:B------:R-:W-:Y:S01]  /*6ec0*/  IMAD.MOV.U32 R145, RZ, RZ, R183 ;  /* 0x000000ffff917224 */ /* 0x000fe200078e00b7 */
[----:B------:R-:W-:Y:S01]  /*6ed0*/  HMMA.16816.F32 R44, R8, R18, R92 ;  /* 0x00000012082c723c */ /* 0x000fe2000000185c */
[----:B------:R-:W-:Y:S01]  /*6ee0*/  IMAD.MOV.U32 R183, RZ, RZ, R182 ;  /* 0x000000ffffb77224 */ /* 0x000fe200078e00b6 */
[----:B------:R-:W-:Y:S01]  /*6ef0*/  LDSM.16.MT88.4 R16, [R228+0x2800] ;  /* 0x00280000e410783b */ /* 0x000fe20000004200 */
[----:B------:R-:W-:Y:S02]  /*6f00*/  IMAD.MOV.U32 R182, RZ, RZ, R181 ;  /* 0x000000ffffb67224 */ /* 0x000fe400078e00b5 */
[----:B------:R-:W-:-:S03]  /*6f10*/  IMAD.MOV.U32 R181, RZ, RZ, R180 ;  /* 0x000000ffffb57224 */ /* 0x000fc600078e00b4 */
[C---:B------:R-:W-:Y:S01]  /*6f20*/  HMMA.16816.F32 R60, R8.reuse, R22, R108 ;  /* 0x00000016083c723c */ /* 0x040fe2000000186c */
[----:B-1----:R-:W-:Y:S01]  /*6f30*/  FFMA.FTZ R5, R178, c[0x0][0x2d0], -R3 ;  /* 0x0000b400b2057a23 */ /* 0x002fe20000010803 */
[----:B------:R-:W1:Y:S01]  /*6f40*/  LDSM.16.MT88.4 R20, [R224+0x2800] ;  /* 0x00280000e014783b */ /* 0x000e620000004200 */
[----:B------:R-:W-:Y:S02]  /*6f50*/  IMAD.MOV.U32 R180, RZ, RZ, R142 ;  /* 0x000000ffffb47224 */ /* 0x000fe400078e008e */
[----:B------:R3:W4:Y:S01]  /*6f60*/  MUFU.EX2 R104, R5 ;  /* 0x0000000500687308 */ /* 0x0007220000000800 */
[----:B------:R-:W-:Y:S02]  /*6f70*/  IMAD.MOV.U32 R142, RZ, RZ, R138 ;  /* 0x000000ffff8e7224 */ /* 0x000fe400078e008a */
[----:B------:R-:W-:Y:S01]  /*6f80*/  HMMA.16816.F32 R40, R8, R12, R88 ;  /* 0x0000000c0828723c */ /* 0x000fe20000001858 */
[----:B------:R-:W-:Y:S02]  /*6f90*/  IMAD.MOV.U32 R138, RZ, RZ, R135 ;  /* 0x000000ffff8a7224 */ /* 0x000fe400078e0087 */
[----:B------:R-:W-:-:S02]  /*6fa0*/  IMAD.MOV.U32 R135, RZ, RZ, R146 ;  /* 0x000000ffff877224 */ /* 0x000fc400078e0092 */
[----:B------:R-:W-:Y:S02]  /*6fb0*/  IMAD.MOV.U32 R146, RZ, RZ, R149 ;  /* 0x000000ffff927224 */ /* 0x000fe400078e0095 */
[----:B------:R-:W-:Y:S01]  /*6fc0*/  IMAD.MOV.U32 R149, RZ, RZ, R148 ;  /* 0x000000ffff957224 */ /* 0x000fe200078e0094 */
[----:B------:R-:W-:Y:S01]  /*6fd0*/  HMMA.16816.F32 R56, R8, R14, R76 ;  /* 0x0000000e0838723c */ /* 0x000fe2000000184c */
[----:B---3--:R-:W-:Y:S01]  /*6fe0*/  FFMA.FTZ R5, R177, c[0x0][0x2d0], -R3 ;  /* 0x0000b400b1057a23 */ /* 0x008fe20000010803 */
[----:B------:R-:W3:Y:S01]  /*6ff0*/  LDSM.16.MT88.4 R12, [R225+0x2800] ;  /* 0x00280000e10c783b */ /* 0x000ee20000004200 */
[----:B------:R-:W-:Y:S02]  /*7000*/  IMAD.MOV.U32 R177, RZ, RZ, R145 ;  /* 0x000000ffffb17224 */ /* 0x000fe400078e0091 */
[----:B------:R-:W-:Y:S02]  /*7010*/  IMAD.MOV.U32 R145, RZ, RZ, R183 ;  /* 0x000000ffff917224 */ /* 0x000fe400078e00b7 */
[----:B------:R-:W-:-:S02]  /*7020*/  IMAD.MOV.U32 R183, RZ, RZ, R182 ;  /* 0x000000ffffb77224 */ /* 0x000fc400078e00b6 */
[----:B------:R-:W-:Y:S02]  /*7030*/  IMAD.MOV.U32 R182, RZ, RZ, R181 ;  /* 0x000000ffffb67224 */ /* 0x000fe400078e00b5 */
[----:B------:R-:W-:Y:S02]  /*7040*/  IMAD.MOV.U32 R181, RZ, RZ, R180 ;  /* 0x000000ffffb57224 */ /* 0x000fe400078e00b4 */
[----:B------:R-:W-:Y:S02]  /*7050*/  IMAD.MOV.U32 R180, RZ, RZ, R142 ;  /* 0x000000ffffb47224 */ /* 0x000fe400078e008e */
        /* <DEDUP_REMOVED lines=23> */
[----:B------:R-:W-:Y:S01]  /*71d0*/  IMAD.MOV.U32 R149, RZ, RZ, R148 ;  /* 0x000000ffff957224 */ /* 0x000fe200078e0094 */
[----:B------:R2:W5:Y:S01]  /*71e0*/  LDL.LU R235, [R1+0x90] ;  /* 0x0000900001eb7983 */ /* 0x0005620000300800 */
[----:B------:R-:W-:Y:S02]  /*71f0*/  FFMA.FTZ R6, R234, c[0x0][0x2d0], -R4 ;  /* 0x0000b400ea067a23 */ /* 0x000fe40000010804 */
[----:B------:R-:W-:Y:S01]  /*7200*/  IMAD.MOV.U32 R148, RZ, RZ, R154 ;  /* 0x000000ffff947224 */ /* 0x000fe200078e009a */
[----:B------:R2:W5:Y:S01]  /*7210*/  LDL.LU R234, [R1+0x8c] ;  /* 0x00008c0001ea7983 */ /* 0x0005620000300800 */
[----:B------:R-:W-:-:S03]  /*7220*/  IMAD.MOV.U32 R154, RZ, RZ, R152 ;  /* 0x000000ffff9a7224 */ /* 0x000fc600078e0098 */
[----:B------:R-:W2:Y:S01]  /*7230*/  LDL R152, [R1+0x58] ;  /* 0x0000580001987983 */ /* 0x000ea20000100800 */
[----:B------:R-:W-:Y:S02]  /*7240*/  FFMA.FTZ R35, R178, c[0x0][0x2d0], -R4 ;  /* 0x0000b400b2237a23 */ /* 0x000fe40000010804 */
        /* <DEDUP_REMOVED lines=14> */
[----:B------:R-:W-:Y:S01]  /*7330*/  IMAD.MOV.U32 R182, RZ, RZ, R181 ;  /* 0x000000ffffb67224 */ /* 0x000fe200078e00b5 */
[----:B------:R1:W-:Y:S01]  /*7340*/  MUFU.EX2 R105, R5 ;  /* 0x0000000500697308 */ /* 0x0003e20000000800 */
[----:B------:R-:W-:Y:S02]  /*7350*/  FFMA.FTZ R34, R233, c[0x0][0x2d0], -R4 ;  /* 0x0000b400e9227a23 */ /* 0x000fe40000010804 */
[----:B------:R-:W-:Y:S01]  /*7360*/  IMAD.MOV.U32 R154, RZ, RZ, R68 ;  /* 0x000000ffff9a7224 */ /* 0x000fe200078e0044 */
[----:B------:R2:W5:Y:S01]  /*7370*/  LDL.LU R233, [R1+0x88] ;  /* 0x0000880001e97983 */ /* 0x0005620000300800 */
[----:B------:R-:W-:-:S02]  /*7380*/  IMAD.MOV.U32 R181, RZ, RZ, R180 ;  /* 0x000000ffffb57224 */ /* 0x000fc400078e00b4 */
[----:B------:R-:W-:Y:S02]  /*7390*/  FFMA.FTZ R68, R232, c[0x0][0x2d0], -R4 ;  /* 0x0000b400e8447a23 */ /* 0x000fe40000010804 */
[----:B------:R-:W-:Y:S01]  /*73a0*/  IMAD.MOV.U32 R180, RZ, RZ, R142 ;  /* 0x000000ffffb47224 */ /* 0x000fe200078e008e */
[----:B------:R2:W5:Y:S01]  /*73b0*/  LDL.LU R232, [R1+0x84] ;  /* 0x0000840001e87983 */ /* 0x0005620000300800 */
[----:B------:R-:W-:Y:S02]  /*73c0*/  IMAD.MOV.U32 R142, RZ, RZ, R138 ;  /* 0x000000ffff8e7224 */ /* 0x000fe400078e008a */
[----:B------:R-:W-:Y:S02]  /*73d0*/  FFMA.FTZ R92, R230, c[0x0][0x2d0], -R4 ;  /* 0x0000b400e65c7a23 */ /* 0x000fe40000010804 */
[----:B------:R-:W-:Y:S02]  /*73e0*/  IMAD.MOV.U32 R138, RZ, RZ, R135 ;  /* 0x000000ffff8a7224 */ /* 0x000fe400078e0087 */
[----:B-1----:R-:W-:-:S02]  /*73f0*/  FFMA.FTZ R5, R231, c[0x0][0x2d0], -R3 ;  /* 0x0000b400e7057a23 */ /* 0x002fc40000010803 */
[----:B------:R1:W5:Y:S01]  /*7400*/  LDL.LU R231, [R1+0x80] ;  /* 0x0000800001e77983 */ /* 0x0003620000300800 */
[----:B------:R-:W-:Y:S02]  /*7410*/  FFMA.FTZ R103, R229, c[0x0][0x2d0], -R4 ;  /* 0x0000b400e5677a23 */ /* 0x000fe40000010804 */
[----:B------:R-:W-:Y:S01]  /*7420*/  IMAD.MOV.U32 R135, RZ, RZ, R146 ;  /* 0x000000ffff877224 */ /* 0x000fe200078e0092 */
[----:B------:R1:W5:Y:S01]  /*7430*/  LDL.LU R230, [R1+0x7c] ;  /* 0x00007c0001e67983 */ /* 0x0003620000300800 */
[----:B------:R-:W-:Y:S02]  /*7440*/  FFMA.FTZ R107, R226, c[0x0][0x2d0], -R4 ;  /* 0x0000b400e26b7a23 */ /* 0x000fe40000010804 */
[----:B------:R-:W-:Y:S01]  /*7450*/  IMAD.MOV.U32 R146, RZ, RZ, R149 ;  /* 0x000000ffff927224 */ /* 0x000fe200078e0095 */
[----:B------:R1:W5:Y:S01]  /*7460*/  LDL.LU R229, [R1+0x78] ;  /* 0x0000780001e57983 */ /* 0x0003620000300800 */
[----:B------:R-:W-:-:S03]  /*7470*/  IMAD.MOV.U32 R149, RZ, RZ, R154 ;  /* 0x000000ffff957224 */ /* 0x000fc600078e009a */
[----:B------:R1:W5:Y:S04]  /*7480*/  LDL.LU R226, [R1+0x74] ;  /* 0x0000740001e27983 */ /* 0x0003680000300800 */
[----:B------:R-:W2:Y:S01]  /*7490*/  LDL R154, [R1+0x20] ;  /* 0x00002000019a7983 */ /* 0x000ea20000100800 */
[----:B------:R-:W-:Y:S01]  /*74a0*/  HMMA.16816.F32 R88, R8, R26, R28 ;  /* 0x0000001a0858723c */ /* 0x000fe2000000181c */
[----:B------:R-:W-:Y:S02]  /*74b0*/  FFMA.FTZ R4, R179, c[0x0][0x2d0], -R2 ;  /* 0x0000b400b3047a23 */ /* 0x000fe40000010802 */
[----:B------:R-:W1:Y:S01]  /*74c0*/  LDSM.16.MT88.4 R8, [R227+0x2800] ;  /* 0x00280000e308783b */ /* 0x000e620000004200 */
[----:B------:R-:W-:Y:S02]  /*74d0*/  IMAD.MOV.U32 R179, RZ, RZ, R178 ;  /* 0x000000ffffb37224 */ /* 0x000fe400078e00b2 */
[----:B------:R-:W-:-:S02]  /*74e0*/  FFMA.FTZ R33, R174, c[0x0][0x2d0], -R0 ;  /* 0x0000b400ae217a23 */ /* 0x000fc40000010800 */
[--C-:B------:R-:W-:Y:S02]  /*74f0*/  FFMA.FTZ R32, R173, c[0x0][0x2d0], -R0.reuse ;  /* 0x0000b400ad207a23 */ /* 0x100fe40000010800 */
[--C-:B------:R-:W-:Y:S02]  /*7500*/  FFMA.FTZ R25, R172, c[0x0][0x2d0], -R0.reuse ;  /* 0x0000b400ac197a23 */ /* 0x100fe40000010800 */
[----:B------:R-:W-:Y:S02]  /*7510*/  IMAD.MOV.U32 R178, RZ, RZ, R177 ;  /* 0x000000ffffb27224 */ /* 0x000fe400078e00b1 */
[--C-:B------:R-:W-:Y:S02]  /*7520*/  FFMA.FTZ R24, R167, c[0x0][0x2d0], -R0.reuse ;  /* 0x0000b400a7187a23 */ /* 0x100fe40000010800 */
[--C-:B------:R-:W-:Y:S02]  /*7530*/  FFMA.FTZ R108, R165, c[0x0][0x2d0], -R0.reuse ;  /* 0x0000b400a56c7a23 */ /* 0x100fe40000010800 */
[----:B------:R-:W-:-:S02]  /*7540*/  FFMA.FTZ R109, R164, c[0x0][0x2d0], -R0 ;  /* 0x0000b400a46d7a23 */ /* 0x000fc40000010800 */
[--C-:B------:R-:W-:Y:S02]  /*7550*/  FFMA.FTZ R110, R163, c[0x0][0x2d0], -R0.reuse ;  /* 0x0000b400a36e7a23 */ /* 0x100fe40000010800 */
[----:B------:R-:W-:Y:S02]  /*7560*/  FFMA.FTZ R111, R162, c[0x0][0x2d0], -R0 ;  /* 0x0000b400a26f7a23 */ /* 0x000fe40000010800 */
[--C-:B------:R-:W-:Y:S02]  /*7570*/  FFMA.FTZ R31, R145, c[0x0][0x2d0], -R3.reuse ;  /* 0x0000b400911f7a23 */ /* 0x100fe40000010803 */
[----:B------:R-:W-:Y:S01]  /*7580*/  FFMA.FTZ R30, R183, c[0x0][0x2d0], -R3 ;  /* 0x0000b400b71e7a23 */ /* 0x000fe20000010803 */
[----:B------:R-:W-:Y:S01]  /*7590*/  MUFU.EX2 R106, R5 ;  /* 0x00000005006a7308 */ /* 0x000fe20000000800 */
[----:B------:R-:W-:Y:S01]  /*75a0*/  IMAD.MOV.U32 R177, RZ, RZ, R138 ;  /* 0x000000ffffb17224 */ /* 0x000fe200078e008a */
[----:B------:R-:W-:Y:S01]  /*75b0*/  LDSM.16.MT88.4 R164, [R225+0x3000] ;  /* 0x00300000e1a4783b */ /* 0x000fe20000004200 */
[----:B------:R-:W-:-:S02]  /*75c0*/  FFMA.FTZ R0, R179, c[0x0][0x2d0], -R2 ;  /* 0x0000b400b3007a23 */ /* 0x000fc40000010802 */
[----:B------:R-:W-:Y:S02]  /*75d0*/  IMAD.MOV.U32 R138, RZ, RZ, R135 ;  /* 0x000000ffff8a7224 */ /* 0x000fe400078e0087 */
[----:B------:R-:W-:Y:S01]  /*75e0*/  IMAD.MOV.U32 R135, RZ, RZ, R146 ;  /* 0x000000ffff877224 */ /* 0x000fe200078e0092 */
[----:B------:R1:W-:Y:S01]  /*75f0*/  MUFU.EX2 R93, R0 ;  /* 0x00000000005d7308 */ /* 0x0003e20000000800 */
[--C-:B------:R-:W-:Y:S02]  /*7600*/  FFMA.FTZ R26, R178, c[0x0][0x2d0], -R3.reuse ;  /* 0x0000b400b21a7a23 */ /* 0x100fe40000010803 */
[----:B------:R-:W-:Y:S02]  /*7610*/  FFMA.FTZ R27, R177, c[0x0][0x2d0], -R3 ;  /* 0x0000b400b11b7a23 */ /* 0x000fe40000010803 */
[----:B------:R-:W-:Y:S02]  /*7620*/  IMAD.MOV.U32 R146, RZ, RZ, R147 ;  /* 0x000000ffff927224 */ /* 0x000fe400078e0093 */
[----:B------:R-:W-:-:S02]  /*7630*/  FFMA.FTZ R3, R181, c[0x0][0x2d0], -R2 ;  /* 0x0000b400b5037a23 */ /* 0x000fc40000010802 */
[----:B------:R-:W-:Y:S02]  /*7640*/  IMAD.MOV.U32 R147, RZ, RZ, R160 ;  /* 0x000000ffff937224 */ /* 0x000fe400078e00a0 */
[----:B------:R-:W-:Y:S01]  /*7650*/  IMAD.MOV.U32 R160, RZ, RZ, R159 ;  /* 0x000000ffffa07224 */ /* 0x000fe200078e009f */
[----:B------:R-:W3:Y:S01]  /*7660*/  MUFU.EX2 R100, R4 ;  /* 0x0000000400647308 */ /* 0x000ee20000000800 */
[----:B------:R-:W-:Y:S02]  /*7670*/  IMAD.MOV.U32 R159, RZ, RZ, R158 ;  /* 0x000000ffff9f7224 */ /* 0x000fe400078e009e */
[----:B-1----:R-:W-:Y:S02]  /*7680*/  FFMA.FTZ R0, R182, c[0x0][0x2d0], -R2 ;  /* 0x0000b400b6007a23 */ /* 0x002fe40000010802 */
[----:B------:R-:W-:-:S03]  /*7690*/  IMAD.MOV.U32 R158, RZ, RZ, R119 ;  /* 0x000000ffff9e7224 */ /* 0x000fc600078e0077 */
[----:B------:R-:W-:Y:S01]  /*76a0*/  MUFU.EX2 R94, R0 ;  /* 0x00000000005e7308 */ /* 0x000fe20000000800 */
[----:B------:R-:W-:Y:S01]  /*76b0*/  FFMA.FTZ R36, R138, c[0x0][0x2d0], -R2 ;  /* 0x0000b4008a247a23 */ /* 0x000fe20000010802 */
[----:B------:R1:W5:Y:S01]  /*76c0*/  LDL.LU R119, [R1+0x70] ;  /* 0x0000700001777983 */ /* 0x0003620000300800 */
[----:B------:R-:W-:-:S05]  /*76d0*/  IMAD.MOV.U32 R138, RZ, RZ, R160 ;  /* 0x000000ffff8a7224 */ /* 0x000fca00078e00a0 */
[----:B------:R1:W1:Y:S01]  /*76e0*/  MUFU.EX2 R95, R3 ;  /* 0x00000003005f7308 */ /* 0x0002620000000800 */
[----:B------:R-:W-:Y:S02]  /*76f0*/  IMAD.MOV.U32 R160, RZ, RZ, R158 ;  /* 0x000000ffffa07224 */ /* 0x000fe400078e009e */
[--C-:B------:R-:W-:Y:S02]  /*7700*/  FFMA.FTZ R28, R142, c[0x0][0x2d0], -R2.reuse ;  /* 0x0000b4008e1c7a23 */ /* 0x100fe40000010802 */
[----:B------:R-:W-:Y:S02]  /*7710*/  FFMA.FTZ R37, R135, c[0x0][0x2d0], -R2 ;  /* 0x0000b40087257a23 */ /* 0x000fe40000010802 */
[----:B------:R-:W-:Y:S02]  /*7720*/  IMAD.MOV.U32 R158, RZ, RZ, R144 ;  /* 0x000000ffff9e7224 */ /* 0x000fe400078e0090 */
[----:B------:R-:W-:Y:S02]  /*7730*/  IMAD.MOV.U32 R142, RZ, RZ, R159 ;  /* 0x000000ffff8e7224 */ /* 0x000fe400078e009f */
[----:B------:R-:W-:-:S02]  /*7740*/  IMAD.MOV.U32 R144, RZ, RZ, R143 ;  /* 0x000000ffff907224 */ /* 0x000fc400078e008f */
[----:B------:R-:W-:Y:S02]  /*7750*/  IMAD.MOV.U32 R135, RZ, RZ, R141 ;  /* 0x000000ffff877224 */ /* 0x000fe400078e008d */
[----:B------:R-:W-:Y:S02]  /*7760*/  IMAD.MOV.U32 R159, RZ, RZ, R157 ;  /* 0x000000ffff9f7224 */ /* 0x000fe400078e009d */
[----:B------:R-:W-:Y:S02]  /*7770*/  IMAD.MOV.U32 R141, RZ, RZ, R74 ;  /* 0x000000ffff8d7224 */ /* 0x000fe400078e004a */
[----:B------:R-:W-:Y:S01]  /*7780*/  IMAD.MOV.U32 R143, RZ, RZ, R69 ;  /* 0x000000ffff8f7224 */ /* 0x000fe200078e0045 */
[----:B------:R-:W-:Y:S01]  /*7790*/  MUFU.EX2 R74, R35 ;  /* 0x00000023004a7308 */ /* 0x000fe20000000800 */
[----:B------:R-:W-:-:S07]  /*77a0*/  IMAD.MOV.U32 R157, RZ, RZ, R75 ;  /* 0x000000ffff9d7224 */ /* 0x000fce00078e004b */
[----:B------:R-:W-:Y:S01]  /*77b0*/  MUFU.EX2 R69, R34 ;  /* 0x0000002200457308 */ /* 0x000fe20000000800 */
[----:B-1----:R-:W-:-:S07]  /*77c0*/  FADD.FTZ R3, R161, R7 ;  /* 0x00000007a1037221 */ /* 0x002fce0000010000 */
[----:B------:R1:W1:Y:S01]  /*77d0*/  MUFU.EX2 R75, R6 ;  /* 0x00000006004b7308 */ /* 0x0002620000000800 */
[----:B----4-:R-:W-:-:S07]  /*77e0*/  F2FP.PACK_AB R4, R104, R102 ;  /* 0x000000666804723e */ /* 0x010fce00000000ff */
[----:B------:R-:W-:Y:S01]  /*77f0*/  MUFU.EX2 R39, R33 ;  /* 0x0000002100277308 */ /* 0x000fe20000000800 */
[----:B---3--:R-:W-:-:S07]  /*7800*/  F2FP.PACK_AB R5, R93, R100 ;  /* 0x000000645d05723e */ /* 0x008fce00000000ff */
[----:B------:R-:W3:Y:S01]  /*7810*/  MUFU.EX2 R38, R32 ;  /* 0x0000002000267308 */ /* 0x000ee20000000800 */
[----:B-1----:R-:W-:-:S07]  /*7820*/  F2FP.PACK_AB R6, R106, R105 ;  /* 0x000000696a06723e */ /* 0x002fce00000000ff */
[----:B------:R1:W-:Y:S01]  /*7830*/  MUFU.EX2 R35, R25 ;  /* 0x0000001900237308 */ /* 0x0003e20000000800 */
[----:B------:R-:W-:-:S07]  /*7840*/  F2FP.PACK_AB R7, R95, R94 ;  /* 0x0000005e5f07723e */ /* 0x000fce00000000ff */
[----:B------:R4:W3:Y:S01]  /*7850*/  MUFU.EX2 R34, R24 ;  /* 0x0000001800227308 */ /* 0x0008e20000000800 */
[----:B------:R-:W-:Y:S02]  /*7860*/  FADD.FTZ R0, R242, R221 ;  /* 0x000000ddf2007221 */ /* 0x000fe40000010000 */
[----:B------:R-:W-:Y:S01]  /*7870*/  FFMA.FTZ R29, R180, c[0x0][0x2d0], -R2 ;  /* 0x0000b400b41d7a23 */ /* 0x000fe20000010802 */
[----:B------:R-:W-:Y:S01]  /*7880*/  HMMA.16816.F32 R76, R4, R20, R128 ;  /* 0x00000014044c723c */ /* 0x000fe20000001880 */
[----:B------:R-:W-:Y:S02]  /*7890*/  FADD.FTZ R2, R213, R0 ;  /* 0x00000000d5027221 */ /* 0x000fe40000010000 */
[----:B------:R-:W-:Y:S02]  /*78a0*/  FADD.FTZ R0, R175, R3 ;  /* 0x00000003af007221 */ /* 0x000fe40000010000 */
[----:B-1----:R-:W-:-:S03]  /*78b0*/  FADD.FTZ R25, R138, R142 ;  /* 0x0000008e8a197221 */ /* 0x002fc60000010000 */
[----:B------:R-:W-:Y:S01]  /*78c0*/  HMMA.16816.F32 R128, R4, R22, R124 ;  /* 0x000000160480723c */ /* 0x000fe2000000187c */
[----:B------:R-:W-:Y:S02]  /*78d0*/  IMAD.MOV.U32 R182, RZ, RZ, R133 ;  /* 0x000000ffffb67224 */ /* 0x000fe400078e0085 */
[----:B------:R-:W-:-:S05]  /*78e0*/  FADD.FTZ R2, R214, R2 ;  /* 0x00000002d6027221 */ /* 0x000fca0000010000 */
[----:B------:R-:W-:Y:S01]  /*78f0*/  HMMA.16816.F32 R120, R4, R16, R120 ;  /* 0x000000100478723c */ /* 0x000fe20000001878 */
[----:B----4-:R-:W-:Y:S02]  /*7900*/  FADD.FTZ R24, R249, R244 ;  /* 0x000000f4f9187221 */ /* 0x010fe40000010000 */
[----:B------:R-:W-:-:S05]  /*7910*/  FADD.FTZ R25, R135, R25 ;  /* 0x0000001987197221 */ /* 0x000fca0000010000 */
[----:B------:R-:W-:Y:S01]  /*7920*/  HMMA.16816.F32 R112, R4, R18, R112 ;  /* 0x000000120470723c */ /* 0x000fe20000001870 */
[----:B------:R-:W-:-:S07]  /*7930*/  IMAD.MOV.U32 R145, RZ, RZ, R151 ;  /* 0x000000ffff917224 */ /* 0x000fce00078e0097 */
[----:B------:R-:W-:Y:S01]  /*7940*/  HMMA.16816.F32 R96, R4, R12, R96 ;  /* 0x0000000c0460723c */ /* 0x000fe20000001860 */
[----:B------:R-:W-:-:S07]  /*7950*/  IMAD.MOV.U32 R142, RZ, RZ, R148 ;  /* 0x000000ffff8e7224 */ /* 0x000fce00078e0094 */
[----:B------:R-:W-:Y:S01]  /*7960*/  HMMA.16816.F32 R84, R4, R14, R84 ;  /* 0x0000000e0454723c */ /* 0x000fe20000001854 */
[----:B------:R-:W-:-:S07]  /*7970*/  FADD.FTZ R0, R176, R0 ;  /* 0x00000000b0007221 */ /* 0x000fce0000010000 */
[----:B------:R-:W-:Y:S01]  /*7980*/  HMMA.16816.F32 R80, R4, R8, R80 ;  /* 0x000000080450723c */ /* 0x000fe20000001850 */
[----:B------:R-:W-:-:S07]  /*7990*/  FADD.FTZ R2, R182, R2 ;  /* 0x00000002b6027221 */ /* 0x000fce0000010000 */
[----:B------:R-:W-:Y:S07]  /*79a0*/  HMMA.16816.F32 R52, R4, R10, R52 ;  /* 0x0000000a0434723c */ /* 0x000fee0000001834 */
[----:B------:R-:W-:Y:S02]  /*79b0*/  F2FP.PACK_AB R4, R75, R101 ;  /* 0x000000654b04723e */ /* 0x000fe400000000ff */
[----:B---3--:R-:W-:Y:S02]  /*79c0*/  F2FP.PACK_AB R5, R38, R39 ;  /* 0x000000272605723e */ /* 0x008fe400000000ff */
[----:B------:R-:W-:-:S02]  /*79d0*/  F2FP.PACK_AB R6, R69, R74 ;  /* 0x0000004a4506723e */ /* 0x000fc400000000ff */
[----:B------:R-:W-:Y:S01]  /*79e0*/  F2FP.PACK_AB R7, R34, R35 ;  /* 0x000000232207723e */ /* 0x000fe200000000ff */
[----:B------:R-:W-:Y:S02]  /*79f0*/  IMAD.MOV.U32 R183, RZ, RZ, R150 ;  /* 0x000000ffffb77224 */ /* 0x000fe400078e0096 */
[----:B------:R-:W-:Y:S02]  /*7a00*/  IMAD.MOV.U32 R181, RZ, RZ, R132 ;  /* 0x000000ffffb57224 */ /* 0x000fe400078e0084 */
[----:B------:R-:W-:Y:S02]  /*7a10*/  FADD.FTZ R3, R246, R24 ;  /* 0x00000018f6037221 */ /* 0x000fe40000010000 */
[----:B------:R-:W-:Y:S01]  /*7a20*/  HMMA.16816.F32 R168, R4, R8, R168 ;  /* 0x0000000804a8723c */ /* 0x000fe200000018a8 */
[----:B------:R-:W-:Y:S02]  /*7a30*/  FADD.FTZ R0, R217, R0 ;  /* 0x00000000d9007221 */ /* 0x000fe40000010000 */
[----:B------:R-:W-:-:S02]  /*7a40*/  FADD.FTZ R2, R142, R2 ;  /* 0x000000028e027221 */ /* 0x000fc40000010000 */
[----:B------:R-:W-:Y:S02]  /*7a50*/  IMAD.MOV.U32 R242, RZ, RZ, R147 ;  /* 0x000000fffff27224 */ /* 0x000fe400078e0093 */
[----:B------:R-:W-:Y:S02]  /*7a60*/  FADD.FTZ R8, R145, R25 ;  /* 0x0000001991087221 */ /* 0x000fe40000010000 */
[----:B------:R-:W-:Y:S02]  /*7a70*/  IMAD.MOV.U32 R180, RZ, RZ, R134 ;  /* 0x000000ffffb47224 */ /* 0x000fe400078e0086 */
[----:B------:R-:W-:Y:S02]  /*7a80*/  FADD.FTZ R3, R183, R3 ;  /* 0x00000003b7037221 */ /* 0x000fe40000010000 */
[----:B------:R-:W-:Y:S01]  /*7a90*/  IMAD.MOV.U32 R221, RZ, RZ, R160 ;  /* 0x000000ffffdd7224 */ /* 0x000fe200078e00a0 */
[----:B------:R-:W-:Y:S01]  /*7aa0*/  HMMA.16816.F32 R48, R4, R16, R48 ;  /* 0x000000100430723c */ /* 0x000fe20000001830 */
[----:B------:R-:W-:-:S02]  /*7ab0*/  FADD.FTZ R8, R181, R8 ;  /* 0x00000008b5087221 */ /* 0x000fc40000010000 */
[----:B------:R-:W-:-:S05]  /*7ac0*/  IMAD.MOV.U32 R244, RZ, RZ, R146 ;  /* 0x000000fffff47224 */ /* 0x000fca00078e0092 */
[----:B------:R-:W-:Y:S01]  /*7ad0*/  HMMA.16816.F32 R44, R4, R18, R44 ;  /* 0x00000012042c723c */ /* 0x000fe2000000182c */
[----:B------:R-:W-:-:S07]  /*7ae0*/  IMAD.MOV.U32 R181, RZ, RZ, R143 ;  /* 0x000000ffffb57224 */ /* 0x000fce00078e008f */
[----:B------:R-:W-:Y:S01]  /*7af0*/  HMMA.16816.F32 R64, R4, R20, R64 ;  /* 0x000000140440723c */ /* 0x000fe20000001840 */
[----:B------:R-:W-:-:S07]  /*7b00*/  FADD.FTZ R0, R216, R0 ;  /* 0x00000000d8007221 */ /* 0x000fce0000010000 */
[----:B------:R-:W-:Y:S01]  /*7b10*/  HMMA.16816.F32 R60, R4, R22, R60 ;  /* 0x00000016043c723c */ /* 0x000fe2000000183c */
[----:B------:R-:W-:-:S07]  /*7b20*/  FADD.FTZ R2, R242, R2 ;  /* 0x00000002f2027221 */ /* 0x000fce0000010000 */
[----:B------:R-:W-:Y:S01]  /*7b30*/  HMMA.16816.F32 R40, R4, R12, R40 ;  /* 0x0000000c0428723c */ /* 0x000fe20000001828 */
[----:B------:R-:W-:-:S07]  /*7b40*/  FADD.FTZ R3, R180, R3 ;  /* 0x00000003b4037221 */ /* 0x000fce0000010000 */
[C---:B------:R-:W-:Y:S01]  /*7b50*/  HMMA.16816.F32 R56, R4.reuse, R14, R56 ;  /* 0x0000000e0438723c */ /* 0x040fe20000001838 */
[----:B------:R-:W-:Y:S02]  /*7b60*/  IMAD.MOV.U32 R180, RZ, RZ, R141 ;  /* 0x000000ffffb47224 */ /* 0x000fe400078e008d */
[----:B------:R-:W-:Y:S02]  /*7b70*/  IMAD.MOV.U32 R182, RZ, RZ, R144 ;  /* 0x000000ffffb67224 */ /* 0x000fe400078e0090 */
[----:B------:R-:W-:Y:S02]  /*7b80*/  IMAD.MOV.U32 R138, RZ, RZ, R149 ;  /* 0x000000ffff8a7224 */ /* 0x000fe400078e0095 */
[----:B------:R-:W-:Y:S01]  /*7b90*/  IMAD.MOV.U32 R155, RZ, RZ, R159 ;  /* 0x000000ffff9b7224 */ /* 0x000fe200078e009f */
[----:B------:R-:W-:Y:S01]  /*7ba0*/  HMMA.16816.F32 R16, R4, R10, R88 ;  /* 0x0000000a0410723c */ /* 0x000fe20000001858 */
[----:B------:R-:W-:Y:S02]  /*7bb0*/  FADD.FTZ R0, R221, R0 ;  /* 0x00000000dd007221 */ /* 0x000fe40000010000 */
[----:B------:R-:W-:-:S02]  /*7bc0*/  IMAD.MOV.U32 R153, RZ, RZ, R158 ;  /* 0x000000ffff997224 */ /* 0x000fc400078e009e */
[----:B------:R-:W-:Y:S02]  /*7bd0*/  IMAD.MOV.U32 R213, RZ, RZ, R137 ;  /* 0x000000ffffd57224 */ /* 0x000fe400078e0089 */
[----:B------:R-:W-:Y:S01]  /*7be0*/  IMAD.MOV.U32 R249, RZ, RZ, R139 ;  /* 0x000000fffff97224 */ /* 0x000fe200078e008b */
[----:B------:R-:W-:Y:S01]  /*7bf0*/  MUFU.EX2 R9, R108 ;  /* 0x0000006c00097308 */ /* 0x000fe20000000800 */
[----:B------:R-:W-:Y:S01]  /*7c00*/  FADD.FTZ R7, R181, R2 ;  /* 0x00000002b5077221 */ /* 0x000fe20000010000 */
[----:B------:R-:W1:Y:S01]  /*7c10*/  LDSM.16.MT88.4 R148, [R228+0x3000] ;  /* 0x00300000e494783b */ /* 0x000e620000004200 */
[----:B--2---:R-:W-:-:S03]  /*7c20*/  @P4 IMAD.HI.U32 R2, R152, c[0x0][0x2c8], RZ ;  /* 0x0000b20098024a27 */ /* 0x004fc600078e00ff */
[----:B------:R-:W2:Y:S01]  /*7c30*/  LDSM.16.MT88.4 R132, [R224+0x3000] ;  /* 0x00300000e084783b */ /* 0x000ea20000004200 */
[----:B------:R-:W-:Y:S02]  /*7c40*/  FADD.FTZ R6, R180, R0 ;  /* 0x00000000b4067221 */ /* 0x000fe40000010000 */
[----:B------:R-:W-:Y:S01]  /*7c50*/  IMAD.MOV.U32 R0, RZ, RZ, R152 ;  /* 0x000000ffff007224 */ /* 0x000fe200078e0098 */
[----:B------:R-:W-:Y:S01]  /*7c60*/  @P4 SHF.R.U32.HI R0, RZ, c[0x0][0x2cc], R2 ;  /* 0x0000b300ff004a19 */ /* 0x000fe20000011602 */
[----:B------:R-:W-:Y:S02]  /*7c70*/  FADD.FTZ R3, R244, R3 ;  /* 0x00000003f4037221 */ /* 0x000fe40000010000 */
[----:B------:R-:W-:Y:S01]  /*7c80*/  IMAD.MOV.U32 R183, RZ, RZ, R157 ;  /* 0x000000ffffb77224 */ /* 0x000fe200078e009d */
[----:B------:R-:W3:Y:S01]  /*7c90*/  MUFU.EX2 R22, R68 ;  /* 0x0000004400167308 */ /* 0x000ee20000000800 */
[----:B------:R-:W-:Y:S01]  /*7ca0*/  IMAD.MOV.U32 R2, RZ, RZ, c[0x0][0x168] ;  /* 0x00005a00ff027624 */ /* 0x000fe200078e00ff */
[----:B------:R-:W4:Y:S01]  /*7cb0*/  LDSM.16.MT88.4 R12, [R227+0x3000] ;  /* 0x00300000e30c783b */ /* 0x000f220000004200 */
[----:B------:R-:W-:-:S03]  /*7cc0*/  FADD.FTZ R5, R182, R3 ;  /* 0x00000003b6057221 */ /* 0x000fc60000010000 */
[----:B------:R-:W-:Y:S01]  /*7cd0*/  IADD3 R3, R0, c[0x0][0x1d0], -R2 ;  /* 0x0000740000037a10 */ /* 0x000fe20007ffe802 */
[----:B------:R-:W-:Y:S02]  /*7ce0*/  IMAD.MOV.U32 R2, RZ, RZ, RZ ;  /* 0x000000ffff027224 */ /* 0x000fe400078e00ff */
[----:B------:R-:W-:Y:S02]  /*7cf0*/  IMAD.MOV.U32 R174, RZ, RZ, R138 ;  /* 0x000000ffffae7224 */ /* 0x000fe400078e008a */
[----:B------:R-:W-:-:S04]  /*7d00*/  IMAD.HI R2, R3, -0x6db6db6d, R2 ;  /* 0x9249249303027827 */ /* 0x000fc800078e0202 */
[----:B------:R-:W-:Y:S01]  /*7d10*/  FADD.FTZ R4, R174, R8 ;  /* 0x00000008ae047221 */ /* 0x000fe20000010000 */
[----:B------:R-:W-:Y:S01]  /*7d20*/  SHF.R.U32.HI R0, RZ, 0x1f, R2 ;  /* 0x0000001fff007819 */ /* 0x000fe20000011602 */
[----:B------:R-:W-:Y:S02]  /*7d30*/  IMAD.MOV.U32 R214, RZ, RZ, R153 ;  /* 0x000000ffffd67224 */ /* 0x000fe400078e0099 */
[----:B------:R-:W-:Y:S02]  /*7d40*/  FADD.FTZ R4, R155, R4 ;  /* 0x000000049b047221 */ /* 0x000fe40000010000 */
[----:B------:R-:W-:Y:S01]  /*7d50*/  IMAD.MOV.U32 R246, RZ, RZ, R183 ;  /* 0x000000fffff67224 */ /* 0x000fe200078e00b7 */
[----:B------:R-:W-:Y:S01]  /*7d60*/  LEA.HI.SX32 R8, R2, R0, 0x1a ;  /* 0x0000000002087211 */ /* 0x000fe200078fd2ff */
        /* <DEDUP_REMOVED lines=10> */
[----:B------:R-:W-:Y:S02]  /*7e10*/  IMAD.MOV.U32 R244, RZ, RZ, R136 ;  /* 0x000000fffff47224 */ /* 0x000fe400078e0088 */
        /* <DEDUP_REMOVED lines=40> */
[----:B------:R-:W-:Y:S01]  /*80a0*/  FADD.FTZ R0, R101, R0 ;  /* 0x0000000065007221 */ /* 0x000fe20000010000 */
[----:B------:R-:W1:Y:S01]  /*80b0*/  MUFU.EX2 R33, R26 ;  /* 0x0000001a00217308 */ /* 0x000e620000000800 */
[----:B------:R-:W-:Y:S02]  /*80c0*/  FADD.FTZ R3, R39, R3 ;  /* 0x0000000327037221 */ /* 0x000fe40000010000 */
[----:B------:R-:W-:Y:S02]  /*80d0*/  FADD.FTZ R4, R102, R4 ;  /* 0x0000000466047221 */ /* 0x000fe40000010000 */
[----:B------:R-:W-:Y:S02]  /*80e0*/  FADD.FTZ R5, R100, R5 ;  /* 0x0000000564057221 */ /* 0x000fe40000010000 */
[----:B------:R-:W-:Y:S01]  /*80f0*/  FADD.FTZ R0, R75, R0 ;  /* 0x000000004b007221 */ /* 0x000fe20000010000 */
[----:B------:R-:W1:Y:S01]  /*8100*/  MUFU.EX2 R29, R29 ;  /* 0x0000001d001d7308 */ /* 0x000e620000000800 */
[----:B------:R-:W-:-:S02]  /*8110*/  FADD.FTZ R3, R38, R3 ;  /* 0x0000000326037221 */ /* 0x000fc40000010000 */
[----:B------:R-:W-:Y:S02]  /*8120*/  FADD.FTZ R4, R104, R4 ;  /* 0x0000000468047221 */ /* 0x000fe40000010000 */
[----:B------:R-:W-:-:S03]  /*8130*/  FADD.FTZ R5, R93, R5 ;  /* 0x000000055d057221 */ /* 0x000fc60000010000 */
[----:B------:R-:W1:Y:S01]  /*8140*/  MUFU.EX2 R10, R92 ;  /* 0x0000005c000a7308 */ /* 0x000e620000000800 */
[----:B------:R-:W-:Y:S02]  /*8150*/  FADD.FTZ R0, R74, R0 ;  /* 0x000000004a007221 */ /* 0x000fe40000010000 */
[----:B------:R-:W-:-:S05]  /*8160*/  FADD.FTZ R3, R35, R3 ;  /* 0x0000000323037221 */ /* 0x000fca0000010000 */
[----:B------:R-:W1:Y:S01]  /*8170*/  MUFU.EX2 R11, R109 ;  /* 0x0000006d000b7308 */ /* 0x000e620000000800 */
[----:B------:R-:W-:Y:S02]  /*8180*/  FADD.FTZ R4, R105, R4 ;  /* 0x0000000469047221 */ /* 0x000fe40000010000 */
[----:B------:R-:W-:-:S05]  /*8190*/  FADD.FTZ R5, R94, R5 ;  /* 0x000000055e057221 */ /* 0x000fca0000010000 */
[----:B------:R-:W1:Y:S01]  /*81a0*/  MUFU.EX2 R32, R27 ;  /* 0x0000001b00207308 */ /* 0x000e620000000800 */
[----:B------:R-:W-:-:S07]  /*81b0*/  FADD.FTZ R2, R69, R0 ;  /* 0x0000000045027221 */ /* 0x000fce0000010000 */
[----:B------:R-:W1:Y:S01]  /*81c0*/  MUFU.EX2 R28, R28 ;  /* 0x0000001c001c7308 */ /* 0x000e620000000800 */
[----:B------:R-:W-:-:S07]  /*81d0*/  FADD.FTZ R0, R34, R3 ;  /* 0x0000000322007221 */ /* 0x000fce0000010000 */
[----:B------:R-:W1:Y:S01]  /*81e0*/  MUFU.EX2 R20, R103 ;  /* 0x0000006700147308 */ /* 0x000e620000000800 */
[----:B------:R-:W-:-:S07]  /*81f0*/  FADD.FTZ R4, R106, R4 ;  /* 0x000000046a047221 */ /* 0x000fce0000010000 */
[----:B------:R-:W1:Y:S01]  /*8200*/  MUFU.EX2 R21, R110 ;  /* 0x0000006e00157308 */ /* 0x000e620000000800 */
[----:B------:R-:W-:-:S07]  /*8210*/  FADD.FTZ R5, R95, R5 ;  /* 0x000000055f057221 */ /* 0x000fce0000010000 */
[----:B------:R-:W2:Y:S01]  /*8220*/  MUFU.EX2 R31, R31 ;  /* 0x0000001f001f7308 */ /* 0x000ea20000000800 */
[----:B---3--:R-:W-:-:S07]  /*8230*/  FADD.FTZ R3, R22, R2 ;  /* 0x0000000216037221 */ /* 0x008fce0000010000 */
[----:B------:R-:W3:Y:S01]  /*8240*/  MUFU.EX2 R27, R36 ;  /* 0x00000024001b7308 */ /* 0x000ee20000000800 */
[----:B------:R-:W-:Y:S02]  /*8250*/  FADD.FTZ R2, R9, R0 ;  /* 0x0000000009027221 */ /* 0x000fe40000010000 */
[----:B-1----:R-:W-:-:S05]  /*8260*/  FADD.FTZ R0, R33, R4 ;  /* 0x0000000421007221 */ /* 0x002fca0000010000 */
[----:B------:R-:W1:Y:S01]  /*8270*/  MUFU.EX2 R23, R107 ;  /* 0x0000006b00177308 */ /* 0x000e620000000800 */
[----:B------:R-:W-:-:S07]  /*8280*/  FADD.FTZ R5, R29, R5 ;  /* 0x000000051d057221 */ /* 0x000fce0000010000 */
[----:B------:R-:W1:Y:S01]  /*8290*/  MUFU.EX2 R24, R111 ;  /* 0x0000006f00187308 */ /* 0x000e620000000800 */
[----:B------:R-:W-:-:S07]  /*82a0*/  FADD.FTZ R3, R10, R3 ;  /* 0x000000030a037221 */ /* 0x000fce0000010000 */
[----:B------:R-:W1:Y:S01]  /*82b0*/  MUFU.EX2 R26, R37 ;  /* 0x00000025001a7308 */ /* 0x000e620000000800 */
[----:B------:R-:W-:-:S07]  /*82c0*/  FADD.FTZ R2, R11, R2 ;  /* 0x000000020b027221 */ /* 0x000fce0000010000 */
[----:B------:R-:W1:Y:S01]  /*82d0*/  MUFU.EX2 R30, R30 ;  /* 0x0000001e001e7308 */ /* 0x000e620000000800 */
[----:B------:R-:W-:Y:S02]  /*82e0*/  FADD.FTZ R0, R32, R0 ;  /* 0x0000000020007221 */ /* 0x000fe40000010000 */
[----:B------:R-:W-:Y:S02]  /*82f0*/  IMAD.MOV.U32 R221, RZ, RZ, R154 ;  /* 0x000000ffffdd7224 */ /* 0x000fe400078e009a */
[----:B------:R-:W-:Y:S02]  /*8300*/  FADD.FTZ R5, R28, R5 ;  /* 0x000000051c057221 */ /* 0x000fe40000010000 */
[----:B------:R-:W-:Y:S02]  /*8310*/  FADD.FTZ R4, R20, R3 ;  /* 0x0000000314047221 */ /* 0x000fe40000010000 */
[----:B------:R-:W-:Y:S02]  /*8320*/  FADD.FTZ R3, R21, R2 ;  /* 0x0000000215037221 */ /* 0x000fe40000010000 */
[----:B--2---:R-:W-:Y:S01]  /*8330*/  FADD.FTZ R2, R31, R0 ;  /* 0x000000001f027221 */ /* 0x004fe20000010000 */
[----:B------:R-:W-:Y:S01]  /*8340*/  IMNMX R6, R221, R8, !PT ;  /* 0x00000008dd067217 */ /* 0x000fe20007800200 */
[----:B---3--:R-:W-:-:S02]  /*8350*/  FADD.FTZ R0, R27, R5 ;  /* 0x000000051b007221 */ /* 0x008fc40000010000 */
[----:B------:R-:W-:Y:S02]  /*8360*/  IMAD.MOV.U32 R138, RZ, RZ, R140 ;  /* 0x000000ffff8a7224 */ /* 0x000fe400078e008c */
[----:B-1----:R-:W-:Y:S02]  /*8370*/  FADD.FTZ R4, R23, R4 ;  /* 0x0000000417047221 */ /* 0x002fe40000010000 */
[----:B------:R-:W-:Y:S02]  /*8380*/  FADD.FTZ R3, R24, R3 ;  /* 0x0000000318037221 */ /* 0x000fe40000010000 */
[----:B------:R-:W-:Y:S01]  /*8390*/  FADD.FTZ R0, R26, R0 ;  /* 0x000000001a007221 */ /* 0x000fe20000010000 */
[----:B------:R1:W-:Y:S01]  /*83a0*/  STL [R1], R6 ;  /* 0x0000000601007387 */ /* 0x0003e20000100800 */
[----:B------:R-:W-:Y:S02]  /*83b0*/  FADD.FTZ R2, R30, R2 ;  /* 0x000000021e027221 */ /* 0x000fe40000010000 */
[----:B------:R-:W-:Y:S01]  /*83c0*/  IMAD.MOV.U32 R242, RZ, RZ, R138 ;  /* 0x000000fffff27224 */ /* 0x000fe200078e008a */
[----:B------:R1:W-:Y:S04]  /*83d0*/  STL [R1+0x10], R4 ;  /* 0x0000100401007387 */ /* 0x0003e80000100800 */
[----:B------:R1:W-:Y:S01]  /*83e0*/  STL [R1+0x14], R3 ;  /* 0x0000140301007387 */ /* 0x0003e20000100800 */
[----:B------:R-:W-:-:S03]  /*83f0*/  IADD3 R242, R242, -0x2, RZ ;  /* 0xfffffffef2f27810 */ /* 0x000fc60007ffe0ff */
[----:B------:R1:W-:Y:S04]  /*8400*/  STL [R1+0x1c], R0 ;  /* 0x00001c0001007387 */ /* 0x0003e80000100800 */
[----:B------:R1:W-:Y:S01]  /*8410*/  STL [R1+0x18], R2 ;  /* 0x0000180201007387 */ /* 0x0003e20000100800 */
[----:B------:R-:W-:Y:S02]  /*8420*/  ISETP.GE.AND P0, PT, R242, R6, PT ;  /* 0x00000006f200720c */ /* 0x000fe40003f06270 */
[----:B------:R-:W-:Y:S02]  /*8430*/  F2FP.PACK_AB R176, R32, R33 ;  /* 0x0000002120b0723e */ /* 0x000fe400000000ff */
[----:B------:R-:W-:Y:S02]  /*8440*/  F2FP.PACK_AB R177, R28, R29 ;  /* 0x0000001d1cb1723e */ /* 0x000fe400000000ff */
[----:B------:R-:W-:-:S02]  /*8450*/  F2FP.PACK_AB R178, R30, R31 ;  /* 0x0000001f1eb2723e */ /* 0x000fc400000000ff */
[----:B------:R-:W-:Y:S02]  /*8460*/  F2FP.PACK_AB R179, R26, R27 ;  /* 0x0000001b1ab3723e */ /* 0x000fe400000000ff */
[----:B------:R-:W-:Y:S02]  /*8470*/  F2FP.PACK_AB R180, R10, R22 ;  /* 0x000000160ab4723e */ /* 0x000fe400000000ff */
[----:B------:R-:W-:Y:S02]  /*8480*/  F2FP.PACK_AB R181, R11, R9 ;  /* 0x000000090bb5723e */ /* 0x000fe400000000ff */
[----:B------:R-:W-:Y:S02]  /*8490*/  F2FP.PACK_AB R182, R23, R20 ;  /* 0x0000001417b6723e */ /* 0x000fe400000000ff */
[----:B------:R-:W-:Y:S01]  /*84a0*/  F2FP.PACK_AB R183, R24, R21 ;  /* 0x0000001518b7723e */ /* 0x000fe200000000ff */
        /* <DEDUP_REMOVED lines=8> */
[----:B------:R-:W-:Y:S08]  /*8530*/  HMMA.16816.F32 R152, R180, R164, R40 ;  /* 0x000000a4b498723c */ /* 0x000ff00000001828 */
[----:B----4-:R-:W-:Y:S08]  /*8540*/  HMMA.16816.F32 R172, R176, R12, R80 ;  /* 0x0000000cb0ac723c */ /* 0x010ff00000001850 */
[C---:B------:R-:W-:Y:S08]  /*8550*/  HMMA.16816.F32 R132, R180.reuse, R134, R60 ;  /* 0x00000086b484723c */ /* 0x040ff0000000183c */
[C---:B------:R-:W-:Y:S08]  /*8560*/  HMMA.16816.F32 R148, R180.reuse, R150, R44 ;  /* 0x00000096b494723c */ /* 0x040ff0000000182c */
[C---:B------:R-:W-:Y:S08]  /*8570*/  HMMA.16816.F32 R164, R180.reuse, R166, R56 ;  /* 0x000000a6b4a4723c */ /* 0x040ff00000001838 */
[----:B------:R-:W-:Y:S08]  /*8580*/  HMMA.16816.F32 R168, R180, R12, R168 ;  /* 0x0000000cb4a8723c */ /* 0x000ff000000018a8 */
[-C--:B------:R-:W-:Y:S08]  /*8590*/  HMMA.16816.F32 R176, R176, R14.reuse, R52 ;  /* 0x0000000eb0b0723c */ /* 0x080ff00000001834 */
[----:B------:R-:W-:Y:S01]  /*85a0*/  HMMA.16816.F32 R180, R180, R14, R16 ;  /* 0x0000000eb4b4723c */ /* 0x000fe20000001810 */
[----:B------:R-:W-:Y:S07]  /*85b0*/  @!P0 BRA `(.L_x_1140) ;  /* 0x0000657000008947 */ /* 0x000fee0003800000 */
[----:B-1----:R-:W2:Y:S01]  /*85c0*/  LDL R221, [R1+0x8] ;  /* 0x0000080001dd7983 */ /* 0x002ea20000100800 */
[----:B------:R-:W-:Y:S01]  /*85d0*/  MOV R116, R72 ;  /* 0x0000004800747202 */ /* 0x000fe20000000f00 */
[----:B------:R-:W-:Y:S01]  /*85e0*/  IMAD.MOV.U32 R118, RZ, RZ, R70 ;  /* 0x000000ffff767224 */ /* 0x000fe200078e0046 */
[----:B------:R-:W-:Y:S01]  /*85f0*/  MOV R3, R73 ;  /* 0x0000004900037202 */ /* 0x000fe20000000f00 */
[----:B------:R-:W-:Y:S01]  /*8600*/  IMAD.MOV.U32 R204, RZ, RZ, R242 ;  /* 0x000000ffffcc7224 */ /* 0x000fe200078e00f2 */
[----:B------:R-:W-:Y:S01]  /*8610*/  MOV R117, R71 ;  /* 0x0000004700757202 */ /* 0x000fe20000000f00 */
[----:B--2---:R-:W-:-:S05]  /*8620*/  @P4 IMAD.HI.U32 R0, R221, c[0x0][0x2c8], RZ ;  /* 0x0000b200dd004a27 */ /* 0x004fca00078e00ff */
[----:B------:R-:W-:-:S05]  /*8630*/  @P4 SHF.R.U32.HI R0, RZ, c[0x0][0x2cc], R0 ;  /* 0x0000b300ff004a19 */ /* 0x000fca0000011600 */
[----:B------:R1:W-:Y:S02]  /*8640*/  @P4 STL [R1+0x4], R0 ;  /* 0x0000040001004387 */ /* 0x0003e40000100800 */
.L_x_1141:
[----:B------:R-:W-:Y:S04]  /*8650*/  DEPBAR.LE SB0, 0x0 ;  /* 0x000080000000791a */ /* 0x000fe80000000000 */
[----:B------:R-:W-:Y:S01]  /*8660*/  WARPSYNC 0xffffffff ;  /* 0xffffffff00007948 */ /* 0x000fe20003800000 */
[----:B------:R-:W-:Y:S08]  /*8670*/  BAR.SYNC.DEFER_BLOCKING 0x0 ;  /* 0x0000000000007b1d */ /* 0x000ff00000010000 */
[----:B-----5:R-:W-:Y:S08]  /*8680*/  LDSM.16.M88.4 R112, [R230] ;  /* 0x00000000e670783b */ /* 0x020ff00000000200 */
[----:B--2---:R-:W2:Y:S08]  /*8690*/  LDSM.16.M88.4 R16, [R119] ;  /* 0x000000007710783b */ /* 0x004eb00000000200 */
[----:B------:R-:W3:Y:S08]  /*86a0*/  LDSM.16.M88.4 R108, [R230+0x2000] ;  /* 0x00200000e66c783b */ /* 0x000ef00000000200 */
[----:B------:R-:W2:Y:S08]  /*86b0*/  LDSM.16.M88.4 R32, [R119+0x800] ;  /* 0x000800007720783b */ /* 0x000eb00000000200 */
[----:B------:R-:W1:Y:S08]  /*86c0*/  LDSM.16.M88.4 R48, [R119+0x1000] ;  /* 0x001000007730783b */ /* 0x000e700000000200 */
[----:B------:R-:W1:Y:S08]  /*86d0*/  LDSM.16.M88.4 R64, [R119+0x1800] ;  /* 0x001800007740783b */ /* 0x000e700000000200 */
[----:B------:R-:W4:Y:S04]  /*86e0*/  LDL R250, [R1+0x20] ;  /* 0x0000200001fa7983 */ /* 0x000f280000100800 */
[----:B------:R-:W1:Y:S08]  /*86f0*/  LDSM.16.M88.4 R80, [R119+0x2000] ;  /* 0x002000007750783b */ /* 0x000e700000000200 */
[----:B------:R-:W4:Y:S04]  /*8700*/  LDL R2, [R1+0x3c] ;  /* 0x00003c0001027983 */ /* 0x000f280000100800 */
[----:B------:R-:W4:Y:S06]  /*8710*/  LDL.64 R206, [R1+0x30] ;  /* 0x0000300001ce7983 */ /* 0x000f2c0000100a00 */
[----:B------:R-:W1:Y:S08]  /*8720*/  LDSM.16.M88.4 R96, [R119+0x2800] ;  /* 0x002800007760783b */ /* 0x000e700000000200 */
[----:B------:R-:W1:Y:S08]  /*8730*/  LDSM.16.M88.4 R184, [R119+0x3000] ;  /* 0x0030000077b8783b */ /* 0x000e700000000200 */
[----:B------:R-:W-:Y:S08]  /*8740*/  LDSM.16.M88.4 R188, [R233] ;  /* 0x00000000e9bc783b */ /* 0x000ff00000000200 */
[----:B------:R-:W1:Y:S08]  /*8750*/  LDSM.16.M88.4 R192, [R234] ;  /* 0x00000000eac0783b */ /* 0x000e700000000200 */
[----:B------:R-:W1:Y:S08]  /*8760*/  LDSM.16.M88.4 R196, [R233+0x2000] ;  /* 0x00200000e9c4783b */ /* 0x000e700000000200 */
[----:B------:R-:W1:Y:S08]  /*8770*/  LDSM.16.M88.4 R200, [R240] ;  /* 0x00000000f0c8783b */ /* 0x000e700000000200 */
[----:B------:R2:W-:Y:S04]  /*8780*/  STL [R1+0x70], R230 ;  /* 0x000070e601007387 */ /* 0x0005e80000100800 */
[----:B------:R3:W-:Y:S04]  /*8790*/  STL [R1+0x74], R119 ;  /* 0x0000747701007387 */ /* 0x0007e80000100800 */
[----:B------:R-:W-:Y:S04]  /*87a0*/  STL [R1+0x78], R234 ;  /* 0x000078ea01007387 */ /* 0x000fe80000100800 */
[----:B------:R-:W-:Y:S04]  /*87b0*/  STL [R1+0x7c], R233 ;  /* 0x00007ce901007387 */ /* 0x000fe80000100800 */
[----:B--2---:R-:W2:Y:S04]  /*87c0*/  LDL R230, [R1+0x4] ;  /* 0x0000040001e67983 */ /* 0x004ea80000100800 */
[----:B---3--:R-:W3:Y:S01]  /*87d0*/  LDL R119, [R1+0x40] ;  /* 0x0000400001777983 */ /* 0x008ee20000100800 */
        /* <DEDUP_REMOVED lines=26> */
[----:B----4-:R-:W-:Y:S06]  /*8980*/  ISETP.GT.AND P2, PT, R250, R204, PT ;  /* 0x000000ccfa00720c */ /* 0x010fec0003f44270 */
[-C--:B------:R-:W-:Y:S07]  /*8990*/  HMMA.16816.F32 R108, R108, R186.reuse, RZ ;  /* 0x000000ba6c6c723c */ /* 0x080fee00000018ff */
[----:B------:R-:W-:Y:S01]  /*89a0*/  @!P2 SHF.R.S32.HI R0, RZ, 0x1f, R204 ;  /* 0x0000001fff00a819 */ /* 0x000fe200000114cc */
[----:B------:R-:W-:Y:S01]  /*89b0*/  HMMA.16816.F32 R112, R112, R186, RZ ;  /* 0x000000ba7070723c */ /* 0x000fe200000018ff */
[----:B------:R-:W1:Y:S03]  /*89c0*/  LDSM.16.M88.4 R184, [R239] ;  /* 0x00000000efb8783b */ /* 0x000e660000000200 */
[----:B------:R-:W-:Y:S04]  /*89d0*/  @!P2 IMAD R0, R0, c[0x0][0x208], RZ ;  /* 0x000082000000aa24 */ /* 0x000fe800078e02ff */
[-C--:B------:R-:W-:Y:S05]  /*89e0*/  HMMA.16816.F32 R4, R188, R192.reuse, R4 ;  /* 0x000000c0bc04723c */ /* 0x080fea0000001804 */
[C---:B------:R-:W-:Y:S03]  /*89f0*/  @!P2 IMAD R0, R204.reuse, c[0x0][0x20c], R0 ;  /* 0x00008300cc00aa24 */ /* 0x040fe600078e0200 */
[C---:B------:R-:W-:Y:S08]  /*8a00*/  HMMA.16816.F32 R8, R196.reuse, R192, R8 ;  /* 0x000000c0c408723c */ /* 0x040ff00000001808 */
[-C--:B------:R-:W-:Y:S08]  /*8a10*/  HMMA.16816.F32 R12, R196, R194.reuse, R12 ;  /* 0x000000c2c40c723c */ /* 0x080ff0000000180c */
[C---:B------:R-:W-:Y:S01]  /*8a20*/  HMMA.16816.F32 R16, R188.reuse, R194, R16 ;  /* 0x000000c2bc10723c */ /* 0x040fe20000001810 */
[----:B------:R-:W4:Y:S07]  /*8a30*/  LDSM.16.M88.4 R192, [R238] ;  /* 0x00000000eec0783b */ /* 0x000f2e0000000200 */
[-C--:B------:R-:W-:Y:S08]  /*8a40*/  HMMA.16816.F32 R20, R188, R200.reuse, R20 ;  /* 0x000000c8bc14723c */ /* 0x080ff00000001814 */
[C---:B------:R-:W-:Y:S08]  /*8a50*/  HMMA.16816.F32 R24, R196.reuse, R200, R24 ;  /* 0x000000c8c418723c */ /* 0x040ff00000001818 */
[-C--:B------:R-:W-:Y:S08]  /*8a60*/  HMMA.16816.F32 R28, R196, R202.reuse, R28 ;  /* 0x000000cac41c723c */ /* 0x080ff0000000181c */
[C---:B------:R-:W-:Y:S01]  /*8a70*/  HMMA.16816.F32 R32, R188.reuse, R202, R32 ;  /* 0x000000cabc20723c */ /* 0x040fe20000001820 */
[----:B------:R-:W2:Y:S07]  /*8a80*/  LDSM.16.M88.4 R200, [R237] ;  /* 0x00000000edc8783b */ /* 0x000eae0000000200 */
[-C--:B-1----:R-:W-:Y:S08]  /*8a90*/  HMMA.16816.F32 R36, R188, R184.reuse, R36 ;  /* 0x000000b8bc24723c */ /* 0x082ff00000001824 */
[C---:B------:R-:W-:Y:S08]  /*8aa0*/  HMMA.16816.F32 R40, R196.reuse, R184, R40 ;  /* 0x000000b8c428723c */ /* 0x040ff00000001828 */
[-C--:B------:R-:W-:Y:S08]  /*8ab0*/  HMMA.16816.F32 R44, R196, R186.reuse, R44 ;  /* 0x000000bac42c723c */ /* 0x080ff0000000182c */
[C---:B------:R-:W-:Y:S01]  /*8ac0*/  HMMA.16816.F32 R48, R188.reuse, R186, R48 ;  /* 0x000000babc30723c */ /* 0x040fe20000001830 */
[----:B------:R-:W1:Y:S07]  /*8ad0*/  LDSM.16.M88.4 R184, [R236] ;  /* 0x00000000ecb8783b */ /* 0x000e6e0000000200 */
[-C--:B----4-:R-:W-:Y:S08]  /*8ae0*/  HMMA.16816.F32 R52, R188, R192.reuse, R52 ;  /* 0x000000c0bc34723c */ /* 0x090ff00000001834 */
[C---:B------:R-:W-:Y:S08]  /*8af0*/  HMMA.16816.F32 R56, R196.reuse, R192, R56 ;  /* 0x000000c0c438723c */ /* 0x040ff00000001838 */
[-C--:B------:R-:W-:Y:S08]  /*8b00*/  HMMA.16816.F32 R60, R196, R194.reuse, R60 ;  /* 0x000000c2c43c723c */ /* 0x080ff0000000183c */
[C---:B------:R-:W-:Y:S01]  /*8b10*/  HMMA.16816.F32 R64, R188.reuse, R194, R64 ;  /* 0x000000c2bc40723c */ /* 0x040fe20000001840 */
[----:B------:R-:W4:Y:S07]  /*8b20*/  LDSM.16.M88.4 R192, [R235] ;  /* 0x00000000ebc0783b */ /* 0x000f2e0000000200 */
[-C--:B--2---:R-:W-:Y:S08]  /*8b30*/  HMMA.16816.F32 R68, R188, R200.reuse, R68 ;  /* 0x000000c8bc44723c */ /* 0x084ff00000001844 */
[C---:B------:R-:W-:Y:S07]  /*8b40*/  HMMA.16816.F32 R72, R196.reuse, R200, R72 ;  /* 0x000000c8c448723c */ /* 0x040fee0000001848 */
[----:B------:R-:W-:Y:S01]  /*8b50*/  @!P2 MOV R201, R2 ;  /* 0x0000000200c9a202 */ /* 0x000fe20000000f00 */
[-C--:B------:R-:W-:Y:S04]  /*8b60*/  HMMA.16816.F32 R76, R196, R202.reuse, R76 ;  /* 0x000000cac44c723c */ /* 0x080fe8000000184c */
[----:B------:R-:W-:Y:S04]  /*8b70*/  @!P2 IMAD.MOV.U32 R200, RZ, RZ, R206 ;  /* 0x000000ffffc8a224 */ /* 0x000fe800078e00ce */
[C---:B------:R-:W-:Y:S07]  /*8b80*/  HMMA.16816.F32 R80, R188.reuse, R202, R80 ;  /* 0x000000cabc50723c */ /* 0x040fee0000001850 */
[----:B------:R-:W-:Y:S01]  /*8b90*/  @!P2 IMAD.WIDE.U32 R202, R204, c[0x0][0x208], RZ ;  /* 0x00008200cccaaa25 */ /* 0x000fe200078e00ff */
[-C--:B-1----:R-:W-:Y:S04]  /*8ba0*/  HMMA.16816.F32 R84, R188, R184.reuse, R84 ;  /* 0x000000b8bc54723c */ /* 0x082fe80000001854 */
[----:B------:R-:W-:Y:S02]  /*8bb0*/  @!P2 IMAD.IADD R0, R203, 0x1, R0 ;  /* 0x00000001cb00a824 */ /* 0x000fe400078e0200 */
[----:B------:R-:W-:Y:S02]  /*8bc0*/  @!P2 IMAD.WIDE.U32 R200, R202, 0x70, R200 ;  /* 0x00000070cac8a825 */ /* 0x000fe400078e00c8 */
[C---:B------:R-:W-:Y:S04]  /*8bd0*/  HMMA.16816.F32 R88, R196.reuse, R184, R88 ;  /* 0x000000b8c458723c */ /* 0x040fe80000001858 */
[----:B------:R-:W-:Y:S03]  /*8be0*/  @!P2 IMAD R0, R0, 0x70, RZ ;  /* 0x000000700000a824 */ /* 0x000fe600078e02ff */
[C---:B------:R-:W-:Y:S01]  /*8bf0*/  @!P2 LEA R184, P0, R200.reuse, c[0x0][0x1f8], 0x1 ;  /* 0x00007e00c8b8aa11 */ /* 0x040fe200078008ff */
[----:B------:R-:W-:Y:S01]  /*8c00*/  @!P2 IMAD.IADD R0, R201, 0x1, R0 ;  /* 0x00000001c900a824 */ /* 0x000fe200078e0200 */
[-C--:B------:R-:W-:Y:S03]  /*8c10*/  HMMA.16816.F32 R92, R196, R186.reuse, R92 ;  /* 0x000000bac45c723c */ /* 0x080fe6000000185c */
[----:B------:R-:W-:Y:S01]  /*8c20*/  @!P2 IMAD.MOV.U32 R201, RZ, RZ, c[0x0][0x208] ;  /* 0x00008200ffc9a624 */ /* 0x000fe200078e00ff */
[----:B------:R-:W-:Y:S02]  /*8c30*/  @!P2 LEA.HI.X R185, R200, c[0x0][0x1fc], R0, 0x1, P0 ;  /* 0x00007f00c8b9aa11 */ /* 0x000fe400000f0c00 */
[----:B------:R-:W-:Y:S01]  /*8c40*/  @!P2 MOV R0, 0x5 ;  /* 0x000000050000a802 */ /* 0x000fe20000000f00 */
[C---:B------:R-:W-:Y:S01]  /*8c50*/  @!P2 IMAD.SHL.U32 R2, R201.reuse, 0x20, RZ ;  /* 0x00000020c902a824 */ /* 0x040fe200078e00ff */
[C---:B------:R-:W-:Y:S01]  /*8c60*/  HMMA.16816.F32 R96, R188.reuse, R186, R96 ;  /* 0x000000babc60723c */ /* 0x040fe20000001860 */
[----:B------:R-:W-:Y:S01]  /*8c70*/  @!PT LDS RZ, [RZ] ;  /* 0x00000000fffff984 */ /* 0x000fe20000000800 */
[----:B------:R-:W-:Y:S01]  /*8c80*/  @!PT LDS RZ, [RZ] ;  /* 0x00000000fffff984 */ /* 0x000fe20000000800 */
[----:B------:R-:W-:Y:S01]  /*8c90*/  @!PT LDS RZ, [RZ] ;  /* 0x00000000fffff984 */ /* 0x000fe20000000800 */
[----:B------:R1:W-:Y:S03]  /*8ca0*/  @!P2 LDGSTS.E.BYPASS.LTC128B.128 [R241+0x100], [R184.64], !P6 ;  /* 0x00100000b8f1afae */ /* 0x0003e6000f101d48 */
[----:B------:R-:W-:Y:S02]  /*8cb0*/  @!P2 SHF.L.U64.HI R0, R201, R0, c[0x0][0x20c] ;  /* 0x00008300c900a619 */ /* 0x000fe40000010200 */
[-C--:B------:R-:W-:Y:S02]  /*8cc0*/  @!P2 IADD3 R200, P0, R184, R2.reuse, RZ ;  /* 0x00000002b8c8a210 */ /* 0x080fe40007f1e0ff */
[-C--:B----4-:R-:W-:Y:S04]  /*8cd0*/  HMMA.16816.F32 R100, R188, R192.reuse, R100 ;  /* 0x000000c0bc64723c */ /* 0x090fe80000001864 */
[--C-:B------:R-:W-:Y:S04]  /*8ce0*/  @!P2 IMAD.X R201, R185, 0x1, R0.reuse, P0 ;  /* 0x00000001b9c9a824 */ /* 0x100fe800000e0600 */
[C---:B------:R-:W-:Y:S01]  /*8cf0*/  HMMA.16816.F32 R104, R196.reuse, R192, R104 ;  /* 0x000000c0c468723c */ /* 0x040fe20000001868 */
[----:B------:R2:W-:Y:S07]  /*8d00*/  @!P2 LDGSTS.E.BYPASS.LTC128B.128 [R241+0x900], [R200.64], !P6 ;  /* 0x00900000c8f1afae */ /* 0x0005ee000f101d48 */
[-C--:B------:R-:W-:Y:S04]  /*8d10*/  HMMA.16816.F32 R108, R196, R194.reuse, R108 ;  /* 0x000000c2c46c723c */ /* 0x080fe8000000186c */
[----:B-1----:R-:W-:Y:S04]  /*8d20*/  @!P2 IADD3 R184, P0, R200, R2, RZ ;  /* 0x00000002c8b8a210 */ /* 0x002fe80007f1e0ff */
[----:B------:R-:W-:Y:S01]  /*8d30*/  @!P2 IADD3.X R185, R201, R0, RZ, P0, !PT ;  /* 0x00000000c9b9a210 */ /* 0x000fe200007fe4ff */
[----:B------:R-:W-:Y:S04]  /*8d40*/  HMMA.16816.F32 R112, R188, R194, R112 ;  /* 0x000000c2bc70723c */ /* 0x000fe80000001870 */
[----:B------:R1:W-:Y:S01]  /*8d50*/  @!P2 LDGSTS.E.BYPASS.LTC128B.128 [R241+0x1100], [R184.64], !P6 ;  /* 0x01100000b8f1afae */ /* 0x0003e2000f101d48 */
[-C--:B--2---:R-:W-:Y:S04]  /*8d60*/  @!P2 IADD3 R200, P1, R184, R2.reuse, RZ ;  /* 0x00000002b8c8a210 */ /* 0x084fe80007f3e0ff */
[-C--:B------:R-:W-:Y:S03]  /*8d70*/  @!P2 IADD3 R186, P0, R200, R2.reuse, RZ ;  /* 0x00000002c8baa210 */ /* 0x080fe60007f1e0ff */
[--C-:B------:R-:W-:Y:S04]  /*8d80*/  @!P2 IMAD.X R201, R185, 0x1, R0.reuse, P1 ;  /* 0x00000001b9c9a824 */ /* 0x100fe800008e0600 */
[--C-:B------:R-:W-:Y:S01]  /*8d90*/  @!P2 IMAD.X R187, R201, 0x1, R0.reuse, P0 ;  /* 0x00000001c9bba824 */ /* 0x100fe200000e0600 */
[----:B------:R2:W-:Y:S08]  /*8da0*/  @!P2 LDGSTS.E.BYPASS.LTC128B.128 [R241+0x1900], [R200.64], !P6 ;  /* 0x01900000c8f1afae */ /* 0x0005f0000f101d48 */
[----:B------:R4:W-:Y:S01]  /*8db0*/  @!P2 LDGSTS.E.BYPASS.LTC128B.128 [R241+0x2100], [R186.64], !P6 ;  /* 0x02100000baf1afae */ /* 0x0009e2000f101d48 */
[----:B-1----:R-:W-:Y:S04]  /*8dc0*/  @!P2 IADD3 R184, P1, R186, R2, RZ ;  /* 0x00000002bab8a210 */ /* 0x002fe80007f3e0ff */
[----:B------:R-:W-:Y:S02]  /*8dd0*/  @!P2 IADD3.X R185, R187, R0, RZ, P1, !PT ;  /* 0x00000000bbb9a210 */ /* 0x000fe40000ffe4ff */
[----:B------:R-:W-:Y:S03]  /*8de0*/  @!P2 IADD3 R202, P0, R184, R2, RZ ;  /* 0x00000002b8caa210 */ /* 0x000fe60007f1e0ff */
[----:B------:R4:W-:Y:S02]  /*8df0*/  @!P2 LDGSTS.E.BYPASS.LTC128B.128 [R241+0x2900], [R184.64], !P6 ;  /* 0x02900000b8f1afae */ /* 0x0009e4000f101d48 */
[----:B------:R-:W-:Y:S06]  /*8e00*/  @!P2 IMAD.X R203, R185, 0x1, R0, P0 ;  /* 0x00000001b9cba824 */ /* 0x000fec00000e0600 */
[----:B------:R2:W-:Y:S08]  /*8e10*/  @!P2 LDGSTS.E.BYPASS.LTC128B.128 [R241+0x3100], [R202.64], !P6 ;  /* 0x03100000caf1afae */ /* 0x0005f0000f101d48 */
[----:B------:R-:W-:Y:S08]  /*8e20*/  LDSM.16.M88.4 R196, [R231+0x2000] ;  /* 0x00200000e7c4783b */ /* 0x000ff00000000200 */
[----:B------:R-:W-:Y:S08]  /*8e30*/  LDSM.16.M88.4 R188, [R229+0x800] ;  /* 0x00080000e5bc783b */ /* 0x000ff00000000200 */
[----:B----4-:R-:W-:Y:S08]  /*8e40*/  LDSM.16.M88.4 R184, [R231] ;  /* 0x00000000e7b8783b */ /* 0x010ff00000000200 */
[----:B--2---:R-:W1:Y:S08]  /*8e50*/  LDSM.16.M88.4 R200, [R229] ;  /* 0x00000000e5c8783b */ /* 0x004e700000000200 */
[----:B------:R-:W2:Y:S08]  /*8e60*/  LDSM.16.M88.4 R192, [R229+0x1000] ;  /* 0x00100000e5c0783b */ /* 0x000eb00000000200 */
[----:B------:R4:W3:Y:S04]  /*8e70*/  LDL R0, [R1+0x8] ;  /* 0x0000080001007983 */ /* 0x0008e80000100800 */
[----:B------:R-:W0:Y:S01]  /*8e80*/  LDGDEPBAR ;  /* 0x00000000000079af */ /* 0x000e220000000000 */
[-C--:B-1----:R-:W-:Y:S08]  /*8e90*/  HMMA.16816.F32 R4, R184, R200.reuse, R4 ;  /* 0x000000c8b804723c */ /* 0x082ff00000001804 */
        /* <DEDUP_REMOVED lines=8> */
[----:B------:R-:W4:Y:S07]  /*8f20*/  LDSM.16.M88.4 R188, [R229+0x2000] ;  /* 0x00200000e5bc783b */ /* 0x000f2e0000000200 */
[-C--:B--2---:R-:W-:Y:S08]  /*8f30*/  HMMA.16816.F32 R36, R184, R192.reuse, R36 ;  /* 0x000000c0b824723c */ /* 0x084ff00000001824 */
[C---:B------:R-:W-:Y:S08]  /*8f40*/  HMMA.16816.F32 R40, R196.reuse, R192, R40 ;  /* 0x000000c0c428723c */ /* 0x040ff00000001828 */
[-C--:B------:R-:W-:Y:S08]  /*8f50*/  HMMA.16816.F32 R44, R196, R194.reuse, R44 ;  /* 0x000000c2c42c723c */ /* 0x080ff0000000182c */
[C---:B------:R-:W-:Y:S01]  /*8f60*/  HMMA.16816.F32 R48, R184.reuse, R194, R48 ;  /* 0x000000c2b830723c */ /* 0x040fe20000001830 */
[----:B------:R-:W2:Y:S07]  /*8f70*/  LDSM.16.M88.4 R192, [R229+0x2800] ;  /* 0x00280000e5c0783b */ /* 0x000eae0000000200 */
[-C--:B-1----:R-:W-:Y:S08]  /*8f80*/  HMMA.16816.F32 R52, R184, R200.reuse, R52 ;  /* 0x000000c8b834723c */ /* 0x082ff00000001834 */
[C---:B------:R-:W-:Y:S08]  /*8f90*/  HMMA.16816.F32 R56, R196.reuse, R200, R56 ;  /* 0x000000c8c438723c */ /* 0x040ff00000001838 */
[-C--:B------:R-:W-:Y:S08]  /*8fa0*/  HMMA.16816.F32 R60, R196, R202.reuse, R60 ;  /* 0x000000cac43c723c */ /* 0x080ff0000000183c */
[C---:B------:R-:W-:Y:S01]  /*8fb0*/  HMMA.16816.F32 R64, R184.reuse, R202, R64 ;  /* 0x000000cab840723c */ /* 0x040fe20000001840 */
[----:B------:R-:W1:Y:S07]  /*8fc0*/  LDSM.16.M88.4 R200, [R229+0x3000] ;  /* 0x00300000e5c8783b */ /* 0x000e6e0000000200 */
[-C--:B----4-:R-:W-:Y:S08]  /*8fd0*/  HMMA.16816.F32 R68, R184, R188.reuse, R68 ;  /* 0x000000bcb844723c */ /* 0x090ff00000001844 */
[C---:B------:R-:W-:Y:S08]  /*8fe0*/  HMMA.16816.F32 R72, R196.reuse, R188, R72 ;  /* 0x000000bcc448723c */ /* 0x040ff00000001848 */
[-C--:B------:R-:W-:Y:S08]  /*8ff0*/  HMMA.16816.F32 R76, R196, R190.reuse, R76 ;  /* 0x000000bec44c723c */ /* 0x080ff0000000184c */
[C---:B------:R-:W-:Y:S01]  /*9000*/  HMMA.16816.F32 R80, R184.reuse, R190, R80 ;  /* 0x000000beb850723c */ /* 0x040fe20000001850 */
[----:B------:R-:W-:Y:S07]  /*9010*/  LDSM.16.M88.4 R188, [R232] ;  /* 0x00000000e8bc783b */ /* 0x000fee0000000200 */
[-C--:B--2---:R-:W-:Y:S08]  /*9020*/  HMMA.16816.F32 R84, R184, R192.reuse, R84 ;  /* 0x000000c0b854723c */ /* 0x084ff00000001854 */
[C---:B------:R-:W-:Y:S08]  /*9030*/  HMMA.16816.F32 R88, R196.reuse, R192, R88 ;  /* 0x000000c0c458723c */ /* 0x040ff00000001858 */
[-C--:B------:R-:W-:Y:S08]  /*9040*/  HMMA.16816.F32 R92, R196, R194.reuse, R92 ;  /* 0x000000c2c45c723c */ /* 0x080ff0000000185c */
[C---:B------:R-:W-:Y:S01]  /*9050*/  HMMA.16816.F32 R96, R184.reuse, R194, R96 ;  /* 0x000000c2b860723c */ /* 0x040fe20000001860 */
[----:B------:R-:W2:Y:S07]  /*9060*/  LDSM.16.M88.4 R192, [R226] ;  /* 0x00000000e2c0783b */ /* 0x000eae0000000200 */
[-C--:B-1----:R-:W-:Y:S08]  /*9070*/  HMMA.16816.F32 R100, R184, R200.reuse, R100 ;  /* 0x000000c8b864723c */ /* 0x082ff00000001864 */
[C---:B------:R-:W-:Y:S08]  /*9080*/  HMMA.16816.F32 R104, R196.reuse, R200, R104 ;  /* 0x000000c8c468723c */ /* 0x040ff00000001868 */
[-C--:B------:R-:W-:Y:S01]  /*9090*/  HMMA.16816.F32 R108, R196, R202.reuse, R108 ;  /* 0x000000cac46c723c */ /* 0x080fe2000000186c */
[----:B------:R-:W1:Y:S07]  /*90a0*/  LDSM.16.M88.4 R196, [R232+0x2000] ;  /* 0x00200000e8c4783b */ /* 0x000e6e0000000200 */
[----:B------:R-:W-:Y:S08]  /*90b0*/  HMMA.16816.F32 R112, R184, R202, R112 ;  /* 0x000000cab870723c */ /* 0x000ff00000001870 */
[-C--:B--2---:R-:W-:Y:S11]  /*90c0*/  HMMA.16816.F32 R4, R188, R192.reuse, R4 ;  /* 0x000000c0bc04723c */ /* 0x084ff60000001804 */
[----:B------:R-:W-:Y:S11]  /*90d0*/  @!UPT UIADD3 URZ, URZ, URZ, URZ ;  /* 0x0000003f3f3ff290 */ /* 0x000ff6000fffe03f */
[----:B------:R-:W-:Y:S02]  /*90e0*/  @!UPT UIADD3 URZ, URZ, URZ, URZ ;  /* 0x0000003f3f3ff290 */ /* 0x000fe4000fffe03f */
[----:B------:R-:W-:Y:S01]  /*90f0*/  FMUL.FTZ R4, R4, c[0x0][0x320] ;  /* 0x0000c80004047a20 */ /* 0x000fe20000410000 */
[C---:B-1----:R-:W-:Y:S03]  /*9100*/  HMMA.16816.F32 R8, R196.reuse, R192, R8 ;  /* 0x000000c0c408723c */ /* 0x042fe60000001808 */
[----:B------:R-:W-:Y:S01]  /*9110*/  MUFU.TANH R245, R4 ;  /* 0x0000000400f57308 */ /* 0x000fe20000002400 */
[----:B------:R-:W-:Y:S02]  /*9120*/  FMUL.FTZ R5, R5, c[0x0][0x320] ;  /* 0x0000c80005057a20 */ /* 0x000fe40000410000 */
[----:B------:R-:W-:Y:S02]  /*9130*/  FMUL.FTZ R6, R6, c[0x0][0x320] ;  /* 0x0000c80006067a20 */ /* 0x000fe40000410000 */
[----:B------:R-:W-:Y:S01]  /*9140*/  FMUL.FTZ R7, R7, c[0x0][0x320] ;  /* 0x0000c80007077a20 */ /* 0x000fe20000410000 */
[-C--:B------:R-:W-:Y:S04]  /*9150*/  HMMA.16816.F32 R12, R196, R194.reuse, R12 ;  /* 0x000000c2c40c723c */ /* 0x080fe8000000180c */
[----:B------:R-:W1:Y:S04]  /*9160*/  MUFU.TANH R244, R5 ;  /* 0x0000000500f47308 */ /* 0x000e680000002400 */
[C---:B------:R-:W-:Y:S06]  /*9170*/  HMMA.16816.F32 R16, R188.reuse, R194, R16 ;  /* 0x000000c2bc10723c */ /* 0x040fec0000001810 */
[----:B------:R-:W-:Y:S01]  /*9180*/  MUFU.TANH R243, R6 ;  /* 0x0000000600f37308 */ /* 0x000fe20000002400 */
[----:B------:R-:W-:Y:S02]  /*9190*/  FMUL.FTZ R8, R8, c[0x0][0x320] ;  /* 0x0000c80008087a20 */ /* 0x000fe40000410000 */
[----:B------:R-:W-:Y:S03]  /*91a0*/  FMUL.FTZ R9, R9, c[0x0][0x320] ;  /* 0x0000c80009097a20 */ /* 0x000fe60000410000 */
[----:B------:R-:W-:Y:S02]  /*91b0*/  FMUL.FTZ R10, R10, c[0x0][0x320] ;  /* 0x0000c8000a0a7a20 */ /* 0x000fe40000410000 */
[----:B------:R-:W-:Y:S02]  /*91c0*/  FMUL.FTZ R11, R11, c[0x0][0x320] ;  /* 0x0000c8000b0b7a20 */ /* 0x000fe40000410000 */
[----:B------:R2:W-:Y:S01]  /*91d0*/  MUFU.TANH R242, R7 ;  /* 0x0000000700f27308 */ /* 0x0005e20000002400 */
[----:B------:R-:W-:Y:S02]  /*91e0*/  FMUL.FTZ R12, R12, c[0x0][0x320] ;  /* 0x0000c8000c0c7a20 */ /* 0x000fe40000410000 */
[----:B------:R-:W-:Y:S02]  /*91f0*/  FMUL.FTZ R13, R13, c[0x0][0x320] ;  /* 0x0000c8000d0d7a20 */ /* 0x000fe40000410000 */
[----:B------:R-:W-:Y:S02]  /*9200*/  FMUL.FTZ R14, R14, c[0x0][0x320] ;  /* 0x0000c8000e0e7a20 */ /* 0x000fe40000410000 */
[----:B------:R-:W-:Y:S02]  /*9210*/  FMUL.FTZ R15, R15, c[0x0][0x320] ;  /* 0x0000c8000f0f7a20 */ /* 0x000fe40000410000 */
[----:B---3--:R-:W-:Y:S01]  /*9220*/  @P4 IMAD.MOV.U32 R0, RZ, RZ, R230 ;  /* 0x000000ffff004224 */ /* 0x008fe200078e00e6 */
[----:B------:R-:W-:Y:S01]  /*9230*/  MUFU.TANH R223, R8 ;  /* 0x0000000800df7308 */ /* 0x000fe20000002400 */
[----:B------:R-:W-:Y:S02]  /*9240*/  FMUL.FTZ R16, R16, c[0x0][0x320] ;  /* 0x0000c80010107a20 */ /* 0x000fe40000410000 */
[----:B------:R-:W-:Y:S01]  /*9250*/  FMUL.FTZ R19, R19, c[0x0][0x320] ;  /* 0x0000c80013137a20 */ /* 0x000fe20000410000 */
[----:B------:R-:W-:Y:S01]  /*9260*/  SHFL.IDX PT, R2, R0, 0x1, 0x1c1f ;  /* 0x003c1f0000027f89 */ /* 0x000fe200000e0000 */
[----:B------:R-:W-:Y:S02]  /*9270*/  FMUL.FTZ R18, R18, c[0x0][0x320] ;  /* 0x0000c80012127a20 */ /* 0x000fe40000410000 */
[----:B------:R-:W-:Y:S03]  /*9280*/  FMUL.FTZ R17, R17, c[0x0][0x320] ;  /* 0x0000c80011117a20 */ /* 0x000fe60000410000 */
[----:B------:R-:W-:Y:S02]  /*9290*/  MUFU.TANH R222, R9 ;  /* 0x0000000900de7308 */ /* 0x000fe40000002400 */
[----:B--2---:R-:W2:Y:S08]  /*92a0*/  LDSM.16.M88.4 R4, [R226+0x800] ;  /* 0x00080000e204783b */ /* 0x004eb00000000200 */
[----:B------:R-:W-:Y:S10]  /*92b0*/  MUFU.TANH R214, R17 ;  /* 0x0000001100d67308 */ /* 0x000ff40000002400 */
[----:B------:R-:W3:Y:S10]  /*92c0*/  MUFU.TANH R221, R10 ;  /* 0x0000000a00dd7308 */ /* 0x000ef40000002400 */
[----:B------:R4:W-:Y:S10]  /*92d0*/  MUFU.TANH R220, R11 ;  /* 0x0000000b00dc7308 */ /* 0x0009f40000002400 */
[----:B------:R-:W-:Y:S01]  /*92e0*/  MUFU.TANH R219, R12 ;  /* 0x0000000c00db7308 */ /* 0x000fe20000002400 */
[-C--:B--2---:R-:W-:Y:S09]  /*92f0*/  HMMA.16816.F32 R20, R188, R4.reuse, R20 ;  /* 0x00000004bc14723c */ /* 0x084ff20000001814 */
[----:B------:R-:W-:Y:S01]  /*9300*/  MUFU.TANH R218, R13 ;  /* 0x0000000d00da7308 */ /* 0x000fe20000002400 */
[C---:B------:R-:W-:Y:S01]  /*9310*/  HMMA.16816.F32 R24, R196.reuse, R4, R24 ;  /* 0x00000004c418723c */ /* 0x040fe20000001818 */
[----:B----4-:R-:W2:Y:S08]  /*9320*/  LDSM.16.M88.4 R8, [R226+0x1000] ;  /* 0x00100000e208783b */ /* 0x010eb00000000200 */
[----:B------:R-:W-:Y:S01]  /*9330*/  MUFU.TANH R217, R14 ;  /* 0x0000000e00d97308 */ /* 0x000fe20000002400 */
[-C--:B------:R-:W-:Y:S04]  /*9340*/  HMMA.16816.F32 R28, R196, R6.reuse, R28 ;  /* 0x00000006c41c723c */ /* 0x080fe8000000181c */
[----:B------:R-:W-:Y:S04]  /*9350*/  FMUL.FTZ R20, R20, c[0x0][0x320] ;  /* 0x0000c80014147a20 */ /* 0x000fe80000410000 */
[C---:B------:R-:W-:Y:S01]  /*9360*/  HMMA.16816.F32 R32, R188.reuse, R6, R32 ;  /* 0x00000006bc20723c */ /* 0x040fe20000001820 */
[----:B------:R4:W1:Y:S01]  /*9370*/  MUFU.TANH R216, R15 ;  /* 0x0000000f00d87308 */ /* 0x0008620000002400 */
        /* <DEDUP_REMOVED lines=13> */
[-C--:B--2---:R-:W-:Y:S01]  /*9450*/  HMMA.16816.F32 R36, R188, R8.reuse, R36 ;  /* 0x00000008bc24723c */ /* 0x084fe20000001824 */
[----:B----4-:R-:W-:Y:S02]  /*9460*/  LDSM.16.M88.4 R12, [R226+0x3000] ;  /* 0x00300000e20c783b */ /* 0x010fe40000000200 */
[----:B------:R-:W-:Y:S02]  /*9470*/  FMUL.FTZ R33, R33, c[0x0][0x320] ;  /* 0x0000c80021217a20 */ /* 0x000fe40000410000 */
[----:B------:R-:W-:Y:S01]  /*9480*/  FMUL.FTZ R28, R28, c[0x0][0x320] ;  /* 0x0000c8001c1c7a20 */ /* 0x000fe20000410000 */
[----:B------:R-:W-:Y:S01]  /*9490*/  MUFU.TANH R211, R20 ;  /* 0x0000001400d37308 */ /* 0x000fe20000002400 */
        /* <DEDUP_REMOVED lines=9> */
[----:B------:R-:W4:Y:S02]  /*9530*/  LDSM.16.M88.4 R8, [R226+0x2000] ;  /* 0x00200000e208783b */ /* 0x000f240000000200 */
[----:B------:R-:W-:Y:S02]  /*9540*/  FMUL.FTZ R38, R38, c[0x0][0x320] ;  /* 0x0000c80026267a20 */ /* 0x000fe40000410000 */
[----:B------:R-:W-:Y:S02]  /*9550*/  FMUL.FTZ R39, R39, c[0x0][0x320] ;  /* 0x0000c80027277a20 */ /* 0x000fe40000410000 */
[-C--:B-1----:R-:W-:Y:S03]  /*9560*/  HMMA.16816.F32 R52, R188, R4.reuse, R52 ;  /* 0x00000004bc34723c */ /* 0x082fe60000001834 */
[----:B------:R-:W1:Y:S01]  /*9570*/  MUFU.TANH R208, R23 ;  /* 0x0000001700d07308 */ /* 0x000e620000002400 */
[----:B------:R-:W-:Y:S02]  /*9580*/  FMUL.FTZ R40, R40, c[0x0][0x320] ;  /* 0x0000c80028287a20 */ /* 0x000fe40000410000 */
[----:B------:R-:W-:Y:S02]  /*9590*/  FMUL.FTZ R37, R37, c[0x0][0x320] ;  /* 0x0000c80025257a20 */ /* 0x000fe40000410000 */
[C---:B------:R-:W-:Y:S04]  /*95a0*/  HMMA.16816.F32 R56, R196.reuse, R4, R56 ;  /* 0x00000004c438723c */ /* 0x040fe80000001838 */
[----:B------:R-:W-:Y:S01]  /*95b0*/  FMUL.FTZ R45, R45, c[0x0][0x320] ;  /* 0x0000c8002d2d7a20 */ /* 0x000fe20000410000 */
[----:B------:R-:W-:Y:S01]  /*95c0*/  MUFU.TANH R210, R21 ;  /* 0x0000001500d27308 */ /* 0x000fe20000002400 */
[----:B------:R-:W-:Y:S02]  /*95d0*/  FMUL.FTZ R41, R41, c[0x0][0x320] ;  /* 0x0000c80029297a20 */ /* 0x000fe40000410000 */
[-C--:B------:R-:W-:Y:S04]  /*95e0*/  HMMA.16816.F32 R60, R196, R6.reuse, R60 ;  /* 0x00000006c43c723c */ /* 0x080fe8000000183c */
[----:B------:R-:W-:Y:S02]  /*95f0*/  FMUL.FTZ R50, R50, c[0x0][0x320] ;  /* 0x0000c80032327a20 */ /* 0x000fe40000410000 */
[----:B------:R-:W-:Y:S01]  /*9600*/  FMUL.FTZ R43, R43, c[0x0][0x320] ;  /* 0x0000c8002b2b7a20 */ /* 0x000fe20000410000 */
[----:B------:R-:W-:Y:S01]  /*9610*/  MUFU.TANH R187, R31 ;  /* 0x0000001f00bb7308 */ /* 0x000fe20000002400 */
[C---:B------:R-:W-:Y:S01]  /*9620*/  HMMA.16816.F32 R64, R188.reuse, R6, R64 ;  /* 0x00000006bc40723c */ /* 0x040fe20000001840 */
[----:B------:R-:W1:Y:S01]  /*9630*/  LDSM.16.M88.4 R4, [R226+0x2800] ;  /* 0x00280000e204783b */ /* 0x000e620000000200 */
[----:B------:R-:W-:Y:S04]  /*9640*/  DEPBAR.LE SB0, 0x0 ;  /* 0x000080000000791a */ /* 0x000fe80000000000 */
[----:B------:R-:W-:Y:S02]  /*9650*/  FMUL.FTZ R53, R53, c[0x0][0x320] ;  /* 0x0000c80035357a20 */ /* 0x000fe40000410000 */
[----:B------:R-:W-:Y:S01]  /*9660*/  FMUL.FTZ R59, R59, c[0x0][0x320] ;  /* 0x0000c8003b3b7a20 */ /* 0x000fe20000410000 */
[----:B------:R-:W-:Y:S01]  /*9670*/  MUFU.TANH R192, R36 ;  /* 0x0000002400c07308 */ /* 0x000fe20000002400 */
[-C--:B----4-:R-:W-:Y:S01]  /*9680*/  HMMA.16816.F32 R68, R188, R8.reuse, R68 ;  /* 0x00000008bc44723c */ /* 0x090fe20000001844 */
[----:B------:R-:W-:Y:S04]  /*9690*/  BAR.SYNC.DEFER_BLOCKING 0x0 ;  /* 0x0000000000007b1d */ /* 0x000fe80000010000 */
[----:B------:R-:W-:Y:S02]  /*96a0*/  FMUL.FTZ R58, R58, c[0x0][0x320] ;  /* 0x0000c8003a3a7a20 */ /* 0x000fe40000410000 */
[----:B------:R-:W-:Y:S01]  /*96b0*/  FMUL.FTZ R54, R54, c[0x0][0x320] ;  /* 0x0000c80036367a20 */ /* 0x000fe20000410000 */
[C---:B------:R-:W-:Y:S01]  /*96c0*/  HMMA.16816.F32 R72, R196.reuse, R8, R72 ;  /* 0x00000008c448723c */ /* 0x040fe20000001848 */
[----:B------:R-:W-:Y:S01]  /*96d0*/  MUFU.TANH R36, R40 ;  /* 0x0000002800247308 */ /* 0x000fe20000002400 */
[----:B------:R-:W-:Y:S02]  /*96e0*/  SHFL.IDX PT, R9, R0, 0x2, 0x1c1f ;  /* 0x005c1f0000097f89 */ /* 0x000fe400000e0000 */
[----:B------:R-:W-:Y:S02]  /*96f0*/  FMUL.FTZ R55, R55, c[0x0][0x320] ;  /* 0x0000c80037377a20 */ /* 0x000fe40000410000 */
[----:B------:R-:W-:Y:S02]  /*9700*/  FMUL.FTZ R61, R61, c[0x0][0x320] ;  /* 0x0000c8003d3d7a20 */ /* 0x000fe40000410000 */
[-C--:B------:R-:W-:Y:S02]  /*9710*/  HMMA.16816.F32 R76, R196, R10.reuse, R76 ;  /* 0x0000000ac44c723c */ /* 0x080fe4000000184c */
[----:B------:R-:W-:Y:S01]  /*9720*/  SHFL.IDX PT, R8, R0, 0x3, 0x1c1f ;  /* 0x007c1f0000087f89 */ /* 0x000fe200000e0000 */
[----:B------:R-:W-:Y:S01]  /*9730*/  MUFU.TANH R31, R59 ;  /* 0x0000003b001f7308 */ /* 0x000fe20000002400 */
[----:B------:R-:W-:Y:S02]  /*9740*/  FMUL.FTZ R62, R62, c[0x0][0x320] ;  /* 0x0000c8003e3e7a20 */ /* 0x000fe40000410000 */
[----:B------:R-:W-:Y:S02]  /*9750*/  FMUL.FTZ R60, R60, c[0x0][0x320] ;  /* 0x0000c8003c3c7a20 */ /* 0x000fe40000410000 */
[C---:B------:R-:W-:Y:S04]  /*9760*/  HMMA.16816.F32 R80, R188.reuse, R10, R80 ;  /* 0x0000000abc50723c */ /* 0x040fe80000001850 */
[----:B------:R-:W-:Y:S01]  /*9770*/  FMUL.FTZ R56, R56, c[0x0][0x320] ;  /* 0x0000c80038387a20 */ /* 0x000fe20000410000 */
[----:B------:R4:W-:Y:S01]  /*9780*/  MUFU.TANH R206, R25 ;  /* 0x0000001900ce7308 */ /* 0x0009e20000002400 */
[----:B------:R-:W-:Y:S02]  /*9790*/  FMUL.FTZ R63, R63, c[0x0][0x320] ;  /* 0x0000c8003f3f7a20 */ /* 0x000fe40000410000 */
[-C--:B-1----:R-:W-:Y:S04]  /*97a0*/  HMMA.16816.F32 R84, R188, R4.reuse, R84 ;  /* 0x00000004bc54723c */ /* 0x082fe80000001854 */
[----:B------:R-:W-:Y:S02]  /*97b0*/  FMUL.FTZ R73, R73, c[0x0][0x320] ;  /* 0x0000c80049497a20 */ /* 0x000fe40000410000 */
[----:B------:R-:W-:Y:S01]  /*97c0*/  FMUL.FTZ R57, R57, c[0x0][0x320] ;  /* 0x0000c80039397a20 */ /* 0x000fe20000410000 */
[----:B------:R-:W1:Y:S01]  /*97d0*/  MUFU.TANH R205, R28 ;  /* 0x0000001c00cd7308 */ /* 0x000e620000002400 */
[C---:B------:R-:W-:Y:S01]  /*97e0*/  HMMA.16816.F32 R88, R196.reuse, R4, R88 ;  /* 0x00000004c458723c */ /* 0x040fe20000001858 */
[----:B------:R-:W1:Y:S03]  /*97f0*/  SHFL.IDX PT, R5, R0, RZ, 0x1c1f ;  /* 0x001c1fff00057589 */ /* 0x000e6600000e0000 */
[----:B------:R-:W-:Y:S02]  /*9800*/  FMUL.FTZ R52, R52, c[0x0][0x320] ;  /* 0x0000c80034347a20 */ /* 0x000fe40000410000 */
[----:B------:R-:W-:Y:S02]  /*9810*/  FMUL.FTZ R64, R64, c[0x0][0x320] ;  /* 0x0000c80040407a20 */ /* 0x000fe40000410000 */
[-C--:B------:R-:W-:Y:S01]  /*9820*/  HMMA.16816.F32 R92, R196, R6.reuse, R92 ;  /* 0x00000006c45c723c */ /* 0x080fe2000000185c */
[----:B------:R-:W-:Y:S03]  /*9830*/  MUFU.TANH R203, R29 ;  /* 0x0000001d00cb7308 */ /* 0x000fe60000002400 */
[----:B------:R-:W-:Y:S02]  /*9840*/  IMAD R4, R204, -0x70, RZ ;  /* 0xffffff90cc047824 */ /* 0x000fe400078e02ff */
[----:B----4-:R-:W-:Y:S02]  /*9850*/  FMUL.FTZ R25, R82, c[0x0][0x320] ;  /* 0x0000c80052197a20 */ /* 0x010fe40000410000 */
[C---:B------:R-:W-:Y:S03]  /*9860*/  HMMA.16816.F32 R96, R188.reuse, R6, R96 ;  /* 0x00000006bc60723c */ /* 0x040fe60000001860 */
[----:B------:R-:W-:Y:S01]  /*9870*/  MUFU.TANH R29, R61 ;  /* 0x0000003d001d7308 */ /* 0x000fe20000002400 */
[----:B------:R-:W-:Y:S01]  /*9880*/  IADD3 R4, -R119, 0x1, R4 ;  /* 0x0000000177047810 */ /* 0x000fe20007ffe104 */
[----:B------:R-:W-:Y:S02]  /*9890*/  FMUL.FTZ R85, R85, c[0x0][0x320] ;  /* 0x0000c80055557a20 */ /* 0x000fe40000410000 */
[----:B------:R-:W-:Y:S01]  /*98a0*/  FMUL.FTZ R7, R80, c[0x0][0x320] ;  /* 0x0000c80050077a20 */ /* 0x000fe20000410000 */
[-C--:B------:R-:W-:Y:S04]  /*98b0*/  HMMA.16816.F32 R100, R188, R12.reuse, R100 ;  /* 0x0000000cbc64723c */ /* 0x080fe80000001864 */
[----:B------:R-:W-:Y:S01]  /*98c0*/  IADD3 R4, R4, c[0x0][0x1d0], RZ ;  /* 0x0000740004047a10 */ /* 0x000fe20007ffe0ff */
[----:B------:R-:W-:Y:S01]  /*98d0*/  MUFU.TANH R28, R62 ;  /* 0x0000003e001c7308 */ /* 0x000fe20000002400 */
[----:B------:R-:W-:Y:S02]  /*98e0*/  FMUL.FTZ R65, R65, c[0x0][0x320] ;  /* 0x0000c80041417a20 */ /* 0x000fe40000410000 */
[C---:B------:R-:W-:Y:S04]  /*98f0*/  HMMA.16816.F32 R104, R196.reuse, R12, R104 ;  /* 0x0000000cc468723c */ /* 0x040fe80000001868 */
[----:B------:R-:W-:Y:S01]  /*9900*/  IADD3 R4, R4, -c[0x0][0x168], RZ ;  /* 0x80005a0004047a10 */ /* 0x000fe20007ffe0ff */
[----:B------:R-:W-:Y:S02]  /*9910*/  FMUL.FTZ R69, R69, c[0x0][0x320] ;  /* 0x0000c80045457a20 */ /* 0x000fe40000410000 */
[----:B------:R4:W-:Y:S01]  /*9920*/  MUFU.TANH R209, R22 ;  /* 0x0000001600d17308 */ /* 0x0009e20000002400 */
[C---:B-1----:R-:W-:Y:S01]  /*9930*/  IADD3 R5, R4.reuse, R5, RZ ;  /* 0x0000000504057210 */ /* 0x042fe20007ffe0ff */
[C---:B------:R-:W-:Y:S01]  /*9940*/  IMAD.IADD R0, R4.reuse, 0x1, R9 ;  /* 0x0000000104007824 */ /* 0x040fe200078e0209 */
[-C--:B------:R-:W-:Y:S03]  /*9950*/  HMMA.16816.F32 R108, R196, R14.reuse, R108 ;  /* 0x0000000ec46c723c */ /* 0x080fe6000000186c */
[C---:B------:R-:W-:Y:S01]  /*9960*/  IMAD.IADD R2, R4.reuse, 0x1, R2 ;  /* 0x0000000104027824 */ /* 0x040fe200078e0202 */
[----:B------:R-:W-:Y:S01]  /*9970*/  IADD3 R4, R4, R8, RZ ;  /* 0x0000000804047210 */ /* 0x000fe20007ffe0ff */
[----:B------:R-:W-:Y:S01]  /*9980*/  FMUL.FTZ R92, R92, c[0x0][0x320] ;  /* 0x0000c8005c5c7a20 */ /* 0x000fe20000410000 */
[----:B------:R-:W-:Y:S01]  /*9990*/  ISETP.GT.AND P1, PT, R5, 0x1, PT ;  /* 0x000000010500780c */ /* 0x000fe20003f24270 */
[----:B------:R-:W1:Y:S01]  /*99a0*/  MUFU.TANH R185, R30 ;  /* 0x0000001e00b97308 */ /* 0x000e620000002400 */
[----:B------:R-:W-:Y:S04]  /*99b0*/  HMMA.16816.F32 R112, R188, R14, R112 ;  /* 0x0000000ebc70723c */ /* 0x000fe80000001870 */
[----:B------:R-:W-:Y:S01]  /*99c0*/  FSEL R9, R244, -INF , P1 ;  /* 0xff800000f4097808 */ /* 0x000fe20000800000 */
[----:B------:R-:W-:Y:S01]  /*99d0*/  FMUL.FTZ R70, R70, c[0x0][0x320] ;  /* 0x0000c80046467a20 */ /* 0x000fe20000410000 */
[----:B------:R-:W-:Y:S01]  /*99e0*/  ISETP.GT.AND P1, PT, R4, RZ, PT ;  /* 0x000000ff0400720c */ /* 0x000fe20003f24270 */
[----:B------:R-:W-:Y:S01]  /*99f0*/  FMUL.FTZ R75, R75, c[0x0][0x320] ;  /* 0x0000c8004b4b7a20 */ /* 0x000fe20000410000 */
[----:B------:R-:W-:Y:S01]  /*9a00*/  ISETP.GT.AND P0, PT, R2, RZ, PT ;  /* 0x000000ff0200720c */ /* 0x000fe20003f04270 */
[----:B------:R-:W-:Y:S01]  /*9a10*/  MUFU.TANH R193, R35 ;  /* 0x0000002300c17308 */ /* 0x000fe20000002400 */
[----:B------:R-:W-:Y:S02]  /*9a20*/  ISETP.GT.AND P3, PT, R0, RZ, PT ;  /* 0x000000ff0000720c */ /* 0x000fe40003f64270 */
[----:B---3--:R-:W-:Y:S01]  /*9a30*/  FSEL R20, R221, -INF , P1 ;  /* 0xff800000dd147808 */ /* 0x008fe20000800000 */
[----:B------:R-:W-:Y:S01]  /*9a40*/  FMUL.FTZ R76, R76, c[0x0][0x320] ;  /* 0x0000c8004c4c7a20 */ /* 0x000fe20000410000 */
[----:B------:R-:W-:Y:S01]  /*9a50*/  FSEL R12, R243, -INF , P0 ;  /* 0xff800000f30c7808 */ /* 0x000fe20000000000 */
[----:B------:R-:W-:Y:S01]  /*9a60*/  FMUL.FTZ R77, R77, c[0x0][0x320] ;  /* 0x0000c8004d4d7a20 */ /* 0x000fe20000410000 */
[----:B------:R-:W-:Y:S01]  /*9a70*/  FSEL R16, R223, -INF , P3 ;  /* 0xff800000df107808 */ /* 0x000fe20001800000 */
[----:B------:R-:W-:Y:S01]  /*9a80*/  FMUL.FTZ R84, R84, c[0x0][0x320] ;  /* 0x0000c80054547a20 */ /* 0x000fe20000410000 */
[C---:B------:R-:W-:Y:S01]  /*9a90*/  ISETP.GT.AND P1, PT, R4.reuse, 0x9, PT ;  /* 0x000000090400780c */ /* 0x040fe20003f24270 */
[----:B------:R-:W-:Y:S01]  /*9aa0*/  MUFU.TANH R35, R41 ;  /* 0x0000002900237308 */ /* 0x000fe20000002400 */
[----:B------:R-:W-:Y:S01]  /*9ab0*/  ISETP.GT.AND P0, PT, R4, 0x1, PT ;  /* 0x000000010400780c */ /* 0x000fe20003f04270 */
[----:B------:R-:W-:Y:S01]  /*9ac0*/  FMUL.FTZ R87, R87, c[0x0][0x320] ;  /* 0x0000c80057577a20 */ /* 0x000fe20000410000 */
[----:B------:R-:W-:Y:S01]  /*9ad0*/  FSEL R23, R216, -INF , P1 ;  /* 0xff800000d8177808 */ /* 0x000fe20000800000 */
[----:B------:R-:W-:Y:S01]  /*9ae0*/  FMUL.FTZ R83, R83, c[0x0][0x320] ;  /* 0x0000c80053537a20 */ /* 0x000fe20000410000 */
[----:B------:R-:W-:Y:S01]  /*9af0*/  FSEL R21, R220, -INF , P0 ;  /* 0xff800000dc157808 */ /* 0x000fe20000000000 */
[----:B------:R-:W-:Y:S01]  /*9b00*/  FMUL.FTZ R112, R112, c[0x0][0x320] ;  /* 0x0000c80070707a20 */ /* 0x000fe20000410000 */
[----:B------:R-:W-:Y:S01]  /*9b10*/  ISETP.GT.AND P2, PT, R5, RZ, PT ;  /* 0x000000ff0500720c */ /* 0x000fe20003f44270 */
[----:B------:R-:W-:Y:S01]  /*9b20*/  FMUL.FTZ R86, R86, c[0x0][0x320] ;  /* 0x0000c80056567a20 */ /* 0x000fe20000410000 */
[----:B------:R-:W-:Y:S01]  /*9b30*/  ISETP.GT.AND P3, PT, R0, 0x9, PT ;  /* 0x000000090000780c */ /* 0x000fe20003f64270 */
[----:B------:R-:W-:Y:S01]  /*9b40*/  MUFU.TANH R201, R45 ;  /* 0x0000002d00c97308 */ /* 0x000fe20000002400 */
[----:B------:R-:W-:Y:S01]  /*9b50*/  FSEL R8, R245, -INF , P2 ;  /* 0xff800000f5087808 */ /* 0x000fe20001000000 */
[----:B------:R-:W-:Y:S01]  /*9b60*/  FMUL.FTZ R113, R113, c[0x0][0x320] ;  /* 0x0000c80071717a20 */ /* 0x000fe20000410000 */
[----:B------:R-:W-:Y:S01]  /*9b70*/  FSEL R19, R218, -INF , P3 ;  /* 0xff800000da137808 */ /* 0x000fe20001800000 */
[----:B------:R-:W-:Y:S01]  /*9b80*/  FMUL.FTZ R98, R98, c[0x0][0x320] ;  /* 0x0000c80062627a20 */ /* 0x000fe20000410000 */
[C---:B------:R-:W-:Y:S01]  /*9b90*/  ISETP.GT.AND P5, PT, R2.reuse, 0x1, PT ;  /* 0x000000010200780c */ /* 0x040fe20003fa4270 */
[----:B------:R-:W-:Y:S01]  /*9ba0*/  FMUL.FTZ R99, R99, c[0x0][0x320] ;  /* 0x0000c80063637a20 */ /* 0x000fe20000410000 */
[----:B------:R-:W-:Y:S01]  /*9bb0*/  ISETP.GT.AND P3, PT, R2, 0x8, PT ;  /* 0x000000080200780c */ /* 0x000fe20003f64270 */
[----:B------:R-:W-:Y:S01]  /*9bc0*/  FMUL.FTZ R93, R93, c[0x0][0x320] ;  /* 0x0000c8005d5d7a20 */ /* 0x000fe20000410000 */
[----:B------:R-:W-:Y:S01]  /*9bd0*/  FSEL R13, R242, -INF , P5 ;  /* 0xff800000f20d7808 */ /* 0x000fe20002800000 */
[----:B------:R-:W3:Y:S01]  /*9be0*/  MUFU.TANH R184, R26 ;  /* 0x0000001a00b87308 */ /* 0x000ee20000002400 */
[----:B--2---:R-:W-:Y:S01]  /*9bf0*/  FSEL R14, R213, -INF , P3 ;  /* 0xff800000d50e7808 */ /* 0x004fe20001800000 */
[----:B------:R-:W-:Y:S01]  /*9c00*/  FMUL.FTZ R90, R90, c[0x0][0x320] ;  /* 0x0000c8005a5a7a20 */ /* 0x000fe20000410000 */
[----:B------:R-:W-:Y:S01]  /*9c10*/  ISETP.GT.AND P3, PT, R2, 0x11, PT ;  /* 0x000000110200780c */ /* 0x000fe20003f64270 */
[----:B------:R-:W-:Y:S01]  /*9c20*/  FMUL.FTZ R94, R94, c[0x0][0x320] ;  /* 0x0000c8005e5e7a20 */ /* 0x000fe20000410000 */
[----:B------:R-:W-:Y:S01]  /*9c30*/  ISETP.GT.AND P2, PT, R0, 0x1, PT ;  /* 0x000000010000780c */ /* 0x000fe20003f44270 */
[----:B------:R-:W-:Y:S01]  /*9c40*/  FMUL.FTZ R91, R91, c[0x0][0x320] ;  /* 0x0000c8005b5b7a20 */ /* 0x000fe20000410000 */
[----:B------:R-:W-:Y:S01]  /*9c50*/  FSEL R59, R208, -INF , P3 ;  /* 0xff800000d03b7808 */ /* 0x000fe20001800000 */
[----:B------:R-:W-:Y:S01]  /*9c60*/  FMUL.FTZ R6, R78, c[0x0][0x320] ;  /* 0x0000c8004e067a20 */ /* 0x000fe20000410000 */
[----:B------:R-:W-:Y:S01]  /*9c70*/  FSEL R17, R222, -INF , P2 ;  /* 0xff800000de117808 */ /* 0x000fe20001000000 */
[----:B------:R2:W-:Y:S01]  /*9c80*/  MUFU.TANH R26, R73 ;  /* 0x00000049001a7308 */ /* 0x0005e20000002400 */
[----:B------:R-:W-:Y:S01]  /*9c90*/  ISETP.GT.AND P2, PT, R4, 0x8, PT ;  /* 0x000000080400780c */ /* 0x000fe20003f44270 */
[----:B------:R-:W-:Y:S01]  /*9ca0*/  FMUL.FTZ R48, R48, c[0x0][0x320] ;  /* 0x0000c80030307a20 */ /* 0x000fe20000410000 */
[----:B------:R-:W-:Y:S01]  /*9cb0*/  ISETP.GT.AND P0, PT, R5, 0x8, PT ;  /* 0x000000080500780c */ /* 0x000fe20003f04270 */
[----:B------:R-:W-:Y:S01]  /*9cc0*/  FMUL.FTZ R109, R109, c[0x0][0x320] ;  /* 0x0000c8006d6d7a20 */ /* 0x000fe20000410000 */
[----:B----4-:R-:W-:Y:S01]  /*9cd0*/  FSEL R22, R217, -INF , P2 ;  /* 0xff800000d9167808 */ /* 0x010fe20001000000 */
        /* <DEDUP_REMOVED lines=11> */
[----:B------:R-:W-:Y:S01]  /*9d90*/  ISETP.GT.AND P5, PT, R5, 0x9, PT ;  /* 0x000000090500780c */ /* 0x000fe20003fa4270 */
[----:B------:R-:W-:Y:S01]  /*9da0*/  FMUL.FTZ R68, R68, c[0x0][0x320] ;  /* 0x0000c80044447a20 */ /* 0x000fe20000410000 */
[----:B------:R-:W-:Y:S01]  /*9db0*/  ISETP.GT.AND P2, PT, R2, 0x9, PT ;  /* 0x000000090200780c */ /* 0x000fe20003f44270 */
[----:B------:R-:W-:Y:S01]  /*9dc0*/  MUFU.TANH R6, R6 ;  /* 0x0000000600067308 */ /* 0x000fe20000002400 */
[----:B------:R-:W-:Y:S01]  /*9dd0*/  FSEL R11, R214, -INF , P5 ;  /* 0xff800000d60b7808 */ /* 0x000fe20002800000 */
[----:B------:R-:W-:Y:S01]  /*9de0*/  FMUL.FTZ R47, R47, c[0x0][0x320] ;  /* 0x0000c8002f2f7a20 */ /* 0x000fe20000410000 */
[----:B------:R-:W-:Y:S01]  /*9df0*/  FSEL R15, R212, -INF , P2 ;  /* 0xff800000d40f7808 */ /* 0x000fe20001000000 */
[----:B------:R-:W-:Y:S01]  /*9e00*/  FMUL.FTZ R66, R66, c[0x0][0x320] ;  /* 0x0000c80042427a20 */ /* 0x000fe20000410000 */
[----:B--2---:R-:W-:Y:S01]  /*9e10*/  FMNMX.FTZ R73, R8, R3, !PT ;  /* 0x0000000308497209 */ /* 0x004fe20007810000 */
[----:B------:R-:W-:Y:S01]  /*9e20*/  FMUL.FTZ R67, R67, c[0x0][0x320] ;  /* 0x0000c80043437a20 */ /* 0x000fe20000410000 */
[----:B------:R-:W-:Y:S01]  /*9e30*/  ISETP.GT.AND P2, PT, R0, 0x10, PT ;  /* 0x000000100000780c */ /* 0x000fe20003f44270 */
[----:B------:R-:W-:Y:S01]  /*9e40*/  FMUL.FTZ R71, R71, c[0x0][0x320] ;  /* 0x0000c80047477a20 */ /* 0x000fe20000410000 */
[----:B------:R-:W-:Y:S01]  /*9e50*/  FMNMX.FTZ R73, R9, R73, !PT ;  /* 0x0000004909497209 */ /* 0x000fe20007810000 */
[----:B------:R-:W2:Y:S01]  /*9e60*/  MUFU.TANH R38, R38 ;  /* 0x0000002600267308 */ /* 0x000ea20000002400 */
[----:B------:R-:W-:Y:S01]  /*9e70*/  ISETP.GT.AND P5, PT, R2, 0x10, PT ;  /* 0x000000100200780c */ /* 0x000fe20003fa4270 */
[----:B------:R-:W-:Y:S01]  /*9e80*/  FMUL.FTZ R72, R72, c[0x0][0x320] ;  /* 0x0000c80048487a20 */ /* 0x000fe20000410000 */
[----:B------:R-:W-:Y:S01]  /*9e90*/  FMNMX.FTZ R73, R10, R73, !PT ;  /* 0x000000490a497209 */ /* 0x000fe20007810000 */
[----:B------:R-:W-:Y:S01]  /*9ea0*/  FMUL.FTZ R96, R96, c[0x0][0x320] ;  /* 0x0000c80060607a20 */ /* 0x000fe20000410000 */
[----:B------:R-:W-:Y:S01]  /*9eb0*/  ISETP.GT.AND P1, PT, R5, 0x10, PT ;  /* 0x000000100500780c */ /* 0x000fe20003f24270 */
[----:B------:R-:W-:Y:S01]  /*9ec0*/  FMUL.FTZ R97, R97, c[0x0][0x320] ;  /* 0x0000c80061617a20 */ /* 0x000fe20000410000 */
[----:B------:R-:W-:Y:S01]  /*9ed0*/  FMNMX.FTZ R73, R11, R73, !PT ;  /* 0x000000490b497209 */ /* 0x000fe20007810000 */
[----:B------:R-:W-:Y:S01]  /*9ee0*/  FMUL.FTZ R100, R100, c[0x0][0x320] ;  /* 0x0000c80064647a20 */ /* 0x000fe20000410000 */
[----:B------:R-:W-:Y:S01]  /*9ef0*/  FSEL R40, R211, -INF , P1 ;  /* 0xff800000d3287808 */ /* 0x000fe20000800000 */
[----:B------:R-:W-:Y:S01]  /*9f00*/  MUFU.TANH R109, R109 ;  /* 0x0000006d006d7308 */ /* 0x000fe20000002400 */
[----:B------:R-:W-:Y:S01]  /*9f10*/  ISETP.GT.AND P1, PT, R0, 0x11, PT ;  /* 0x000000110000780c */ /* 0x000fe20003f24270 */
[----:B------:R-:W-:Y:S01]  /*9f20*/  FMUL.FTZ R102, R102, c[0x0][0x320] ;  /* 0x0000c80066667a20 */ /* 0x000fe20000410000 */
[----:B------:R-:W-:Y:S01]  /*9f30*/  FMNMX.FTZ R73, R40, R73, !PT ;  /* 0x0000004928497209 */ /* 0x000fe20007810000 */
[----:B------:R-:W-:Y:S01]  /*9f40*/  FMUL.FTZ R114, R114, c[0x0][0x320] ;  /* 0x0000c80072727a20 */ /* 0x000fe20000410000 */
[----:B------:R-:W-:Y:S01]  /*9f50*/  FSEL R62, R206, -INF , P1 ;  /* 0xff800000ce3e7808 */ /* 0x000fe20000800000 */
[----:B------:R-:W-:Y:S01]  /*9f60*/  FMUL.FTZ R115, R115, c[0x0][0x320] ;  /* 0x0000c80073737a20 */ /* 0x000fe20000410000 */
[----:B------:R-:W-:Y:S01]  /*9f70*/  ISETP.GT.AND P1, PT, R4, 0x18, PT ;  /* 0x000000180400780c */ /* 0x000fe20003f24270 */
[----:B------:R-:W-:Y:S01]  /*9f80*/  FMUL.FTZ R88, R88, c[0x0][0x320] ;  /* 0x0000c80058587a20 */ /* 0x000fe20000410000 */
[----:B------:R-:W-:Y:S01]  /*9f90*/  ISETP.GT.AND P3, PT, R5, 0x19, PT ;  /* 0x000000190500780c */ /* 0x000fe20003f64270 */
[----:B------:R4:W-:Y:S01]  /*9fa0*/  MUFU.TANH R32, R58 ;  /* 0x0000003a00207308 */ /* 0x0009e20000002400 */
[----:B-1----:R-:W-:Y:S01]  /*9fb0*/  FSEL R185, R185, -INF , P1 ;  /* 0xff800000b9b97808 */ /* 0x002fe20000800000 */
[----:B------:R-:W-:Y:S01]  /*9fc0*/  FMUL.FTZ R89, R89, c[0x0][0x320] ;  /* 0x0000c80059597a20 */ /* 0x000fe20000410000 */
[----:B------:R-:W-:Y:S01]  /*9fd0*/  FSEL R45, R195, -INF , P3 ;  /* 0xff800000c32d7808 */ /* 0x000fe20001800000 */
[----:B------:R-:W-:Y:S01]  /*9fe0*/  FMUL.FTZ R79, R79, c[0x0][0x320] ;  /* 0x0000c8004f4f7a20 */ /* 0x000fe20000410000 */
[----:B------:R-:W-:Y:S01]  /*9ff0*/  ISETP.GT.AND P1, PT, R2, 0x19, PT ;  /* 0x000000190200780c */ /* 0x000fe20003f24270 */
[----:B------:R-:W-:Y:S01]  /*a000*/  FMUL.FTZ R104, R104, c[0x0][0x320] ;  /* 0x0000c80068687a20 */ /* 0x000fe20000410000 */
[----:B------:R-:W-:Y:S01]  /*a010*/  ISETP.GT.AND P3, PT, R2, 0x20, PT ;  /* 0x000000200200780c */ /* 0x000fe20003f64270 */
[----:B------:R-:W-:Y:S01]  /*a020*/  FMUL.FTZ R105, R105, c[0x0][0x320] ;  /* 0x0000c80069697a20 */ /* 0x000fe20000410000 */
[----:B------:R-:W-:Y:S01]  /*a030*/  IADD3 R242, R204, -0x1, RZ ;  /* 0xffffffffccf27810 */ /* 0x000fe20007ffe0ff */
[----:B------:R1:W-:Y:S01]  /*a040*/  MUFU.TANH R207, R24 ;  /* 0x0000001800cf7308 */ /* 0x0003e20000002400 */
[----:B------:R-:W-:Y:S01]  /*a050*/  ISETP.GT.AND P0, PT, R5, 0x11, PT ;  /* 0x000000110500780c */ /* 0x000fe20003f04270 */
[----:B------:R-:W-:Y:S02]  /*a060*/  FMUL.FTZ R108, R108, c[0x0][0x320] ;  /* 0x0000c8006c6c7a20 */ /* 0x000fe40000410000 */
[----:B------:R-:W-:Y:S01]  /*a070*/  FMUL.FTZ R95, R95, c[0x0][0x320] ;  /* 0x0000c8005f5f7a20 */ /* 0x000fe20000410000 */
[----:B------:R-:W-:Y:S01]  /*a080*/  FSEL R41, R210, -INF , P0 ;  /* 0xff800000d2297808 */ /* 0x000fe20000000000 */
[----:B------:R-:W-:Y:S01]  /*a090*/  FMUL.FTZ R106, R106, c[0x0][0x320] ;  /* 0x0000c8006a6a7a20 */ /* 0x000fe20000410000 */
[----:B------:R-:W-:Y:S01]  /*a0a0*/  ISETP.GT.AND P0, PT, R4, 0x10, PT ;  /* 0x000000100400780c */ /* 0x000fe20003f04270 */
[----:B------:R-:W-:Y:S01]  /*a0b0*/  FMUL.FTZ R110, R110, c[0x0][0x320] ;  /* 0x0000c8006e6e7a20 */ /* 0x000fe20000410000 */
[----:B------:R-:W-:Y:S01]  /*a0c0*/  FMNMX.FTZ R73, R41, R73, !PT ;  /* 0x0000004929497209 */ /* 0x000fe20007810000 */
[----:B------:R-:W1:Y:S01]  /*a0d0*/  MUFU.TANH R43, R43 ;  /* 0x0000002b002b7308 */ /* 0x000e620000002400 */
[----:B---3--:R-:W-:Y:S01]  /*a0e0*/  FSEL R184, R184, -INF , P0 ;  /* 0xff800000b8b87808 */ /* 0x008fe20000000000 */
[----:B------:R-:W-:Y:S01]  /*a0f0*/  FMUL.FTZ R74, R74, c[0x0][0x320] ;  /* 0x0000c8004a4a7a20 */ /* 0x000fe20000410000 */
[----:B------:R-:W-:Y:S01]  /*a100*/  ISETP.GT.AND P0, PT, R4, 0x19, PT ;  /* 0x000000190400780c */ /* 0x000fe20003f04270 */
[----:B------:R-:W-:Y:S01]  /*a110*/  FMUL.FTZ R101, R101, c[0x0][0x320] ;  /* 0x0000c80065657a20 */ /* 0x000fe20000410000 */
[----:B----4-:R-:W-:Y:S02]  /*a120*/  FSEL R58, R193, -INF , P1 ;  /* 0xff800000c13a7808 */ /* 0x010fe40000800000 */
[----:B--2---:R-:W-:Y:S02]  /*a130*/  FSEL R193, R38, -INF , P3 ;  /* 0xff80000026c17808 */ /* 0x004fe40001800000 */
[----:B------:R-:W-:Y:S01]  /*a140*/  FSEL R187, R187, -INF , P0 ;  /* 0xff800000bbbb7808 */ /* 0x000fe20000000000 */
[----:B------:R2:W-:Y:S01]  /*a150*/  MUFU.TANH R30, R60 ;  /* 0x0000003c001e7308 */ /* 0x0005e20000002400 */
[----:B------:R-:W-:Y:S02]  /*a160*/  ISETP.GT.AND P1, PT, R0, 0x20, PT ;  /* 0x000000200000780c */ /* 0x000fe40003f24270 */
[----:B------:R-:W-:Y:S01]  /*a170*/  ISETP.GT.AND P3, PT, R4, 0x21, PT ;  /* 0x000000210400780c */ /* 0x000fe20003f64270 */
[----:B-1----:R-:W-:Y:S01]  /*a180*/  FMUL.FTZ R24, R81, c[0x0][0x320] ;  /* 0x0000c80051187a20 */ /* 0x002fe20000410000 */
[----:B------:R-:W-:Y:S02]  /*a190*/  FSEL R198, R36, -INF , P1 ;  /* 0xff80000024c67808 */ /* 0x000fe40000800000 */
[----:B------:R-:W-:Y:S02]  /*a1a0*/  ISETP.GT.AND P1, PT, R0, 0x29, PT ;  /* 0x000000290000780c */ /* 0x000fe40003f24270 */
[----:B------:R-:W-:Y:S01]  /*a1b0*/  ISETP.GT.AND P0, PT, R5, 0x20, PT ;  /* 0x000000200500780c */ /* 0x000fe20003f04270 */
[----:B------:R-:W-:Y:S01]  /*a1c0*/  MUFU.TANH R194, R34 ;  /* 0x0000002200c27308 */ /* 0x000fe20000002400 */
[----:B------:R-:W-:Y:S02]  /*a1d0*/  FSEL R201, R201, -INF , P1 ;  /* 0xff800000c9c97808 */ /* 0x000fe40000800000 */
[----:B------:R-:W-:Y:S02]  /*a1e0*/  FSEL R189, R192, -INF , P0 ;  /* 0xff800000c0bd7808 */ /* 0x000fe40000000000 */
[----:B------:R-:W-:Y:S02]  /*a1f0*/  FSEL R205, R43, -INF , P3 ;  /* 0xff8000002bcd7808 */ /* 0x000fe40001800000 */
[----:B------:R-:W-:Y:S02]  /*a200*/  ISETP.GT.AND P3, PT, R5, 0x28, PT ;  /* 0x000000280500780c */ /* 0x000fe40003f64270 */
[----:B------:R-:W-:Y:S01]  /*a210*/  ISETP.GT.AND P0, PT, R0, 0x21, PT ;  /* 0x000000210000780c */ /* 0x000fe20003f04270 */
[----:B------:R1:W-:Y:S01]  /*a220*/  MUFU.TANH R34, R56 ;  /* 0x0000003800227308 */ /* 0x0003e20000002400 */
[----:B------:R-:W-:Y:S02]  /*a230*/  ISETP.GT.AND P1, PT, R2, 0x28, PT ;  /* 0x000000280200780c */ /* 0x000fe40003f24270 */
[----:B------:R-:W-:Y:S02]  /*a240*/  FSEL R199, R35, -INF , P0 ;  /* 0xff80000023c77808 */ /* 0x000fe40000000000 */
[----:B--2---:R-:W-:Y:S02]  /*a250*/  FSEL R60, R207, -INF , P2 ;  /* 0xff800000cf3c7808 */ /* 0x004fe40001000000 */
[----:B------:R-:W-:Y:S02]  /*a260*/  ISETP.GT.AND P2, PT, R0, 0x19, PT ;  /* 0x000000190000780c */ /* 0x000fe40003f44270 */
[C---:B------:R-:W-:Y:S01]  /*a270*/  ISETP.GT.AND P0, PT, R4.reuse, 0x28, PT ;  /* 0x000000280400780c */ /* 0x040fe20003f04270 */
[----:B------:R-:W2:Y:S10]  /*a280*/  MUFU.TANH R186, R27 ;  /* 0x0000001b00ba7308 */ /* 0x000eb40000002400 */
[----:B------:R-:W3:Y:S01]  /*a290*/  MUFU.TANH R48, R48 ;  /* 0x0000003000307308 */ /* 0x000ee20000002400 */
[----:B-1----:R-:W-:Y:S02]  /*a2a0*/  FSEL R56, R209, -INF , P5 ;  /* 0xff800000d1387808 */ /* 0x002fe40002800000 */
[----:B------:R-:W-:Y:S07]  /*a2b0*/  ISETP.GT.AND P5, PT, R4, 0x11, PT ;  /* 0x000000110400780c */ /* 0x000fee0003fa4270 */
[----:B------:R1:W-:Y:S01]  /*a2c0*/  MUFU.TANH R27, R63 ;  /* 0x0000003f001b7308 */ /* 0x0003e20000002400 */
[----:B--2---:R-:W-:Y:S02]  /*a2d0*/  FSEL R186, R186, -INF , P5 ;  /* 0xff800000baba7808 */ /* 0x004fe40002800000 */
[C---:B------:R-:W-:Y:S07]  /*a2e0*/  ISETP.GT.AND P5, PT, R5.reuse, 0x18, PT ;  /* 0x000000180500780c */ /* 0x040fee0003fa4270 */
[----:B------:R-:W2:Y:S01]  /*a2f0*/  MUFU.TANH R53, R53 ;  /* 0x0000003500357308 */ /* 0x000ea20000002400 */
[----:B---3--:R-:W-:Y:S02]  /*a300*/  FSEL R190, R48, -INF , P3 ;  /* 0xff80000030be7808 */ /* 0x008fe40001800000 */
[----:B------:R-:W-:Y:S07]  /*a310*/  ISETP.GT.AND P3, PT, R5, 0x31, PT ;  /* 0x000000310500780c */ /* 0x000fee0003f64270 */
[----:B------:R3:W-:Y:S01]  /*a320*/  MUFU.TANH R33, R57 ;  /* 0x0000003900217308 */ /* 0x0007e20000002400 */
[----:B-1----:R-:W-:Y:S02]  /*a330*/  FSEL R63, R203, -INF , P2 ;  /* 0xff800000cb3f7808 */ /* 0x002fe40001000000 */
[----:B------:R-:W-:Y:S07]  /*a340*/  ISETP.GT.AND P2, PT, R2, 0x18, PT ;  /* 0x000000180200780c */ /* 0x000fee0003f44270 */
[----:B------:R1:W-:Y:S01]  /*a350*/  MUFU.TANH R200, R44 ;  /* 0x0000002c00c87308 */ /* 0x0003e20000002400 */
[----:B--2---:R-:W-:Y:S02]  /*a360*/  FSEL R215, R53, -INF , P3 ;  /* 0xff80000035d77808 */ /* 0x004fe40001800000 */
[----:B------:R-:W-:Y:S07]  /*a370*/  ISETP.GT.AND P3, PT, R4, 0x30, PT ;  /* 0x000000300400780c */ /* 0x000fee0003f64270 */
[----:B------:R-:W2:Y:S01]  /*a380*/  MUFU.TANH R39, R39 ;  /* 0x0000002700277308 */ /* 0x000ea20000002400 */
[----:B------:R-:W-:Y:S02]  /*a390*/  FSEL R234, R32, -INF , P3 ;  /* 0xff80000020ea7808 */ /* 0x000fe40001800000 */
[----:B------:R-:W-:Y:S02]  /*a3a0*/  ISETP.GT.AND P3, PT, R4, 0x39, PT ;  /* 0x000000390400780c */ /* 0x000fe40003f64270 */
[----:B---3--:R-:W-:Y:S02]  /*a3b0*/  FSEL R57, R194, -INF , P2 ;  /* 0xff800000c2397808 */ /* 0x008fe40001000000 */
[----:B------:R-:W-:Y:S03]  /*a3c0*/  ISETP.GT.AND P2, PT, R2, 0x21, PT ;  /* 0x000000210200780c */ /* 0x000fe60003f44270 */
[----:B------:R-:W3:Y:S01]  /*a3d0*/  MUFU.TANH R46, R46 ;  /* 0x0000002e002e7308 */ /* 0x000ee20000002400 */
[----:B-1----:R-:W-:Y:S02]  /*a3e0*/  FSEL R44, R202, -INF , P5 ;  /* 0xff800000ca2c7808 */ /* 0x002fe40002800000 */
[----:B------:R-:W-:Y:S02]  /*a3f0*/  ISETP.GT.AND P5, PT, R5, 0x21, PT ;  /* 0x000000210500780c */ /* 0x000fe40003fa4270 */
[----:B------:R-:W-:Y:S05]  /*a400*/  FMNMX.FTZ R73, R44, R73, !PT ;  /* 0x000000492c497209 */ /* 0x000fea0007810000 */
[----:B------:R-:W1:Y:S01]  /*a410*/  MUFU.TANH R37, R37 ;  /* 0x0000002500257308 */ /* 0x000e620000002400 */
[----:B------:R-:W-:Y:S02]  /*a420*/  FMNMX.FTZ R73, R45, R73, !PT ;  /* 0x000000492d497209 */ /* 0x000fe40007810000 */
[----:B--2---:R-:W-:Y:S02]  /*a430*/  FSEL R196, R39, -INF , P2 ;  /* 0xff80000027c47808 */ /* 0x004fe40001000000 */
[----:B------:R-:W-:Y:S02]  /*a440*/  ISETP.GT.AND P2, PT, R0, 0x28, PT ;  /* 0x000000280000780c */ /* 0x000fe40003f44270 */
[----:B------:R-:W-:Y:S03]  /*a450*/  FMNMX.FTZ R73, R189, R73, !PT ;  /* 0x00000049bd497209 */ /* 0x000fe60007810000 */
        /* <DEDUP_REMOVED lines=12> */
[----:B------:R-:W-:Y:S02]  /*a520*/  FSEL R51, R27, -INF , P3 ;  /* 0xff8000001b337808 */ /* 0x000fe40001800000 */
[----:B------:R-:W-:Y:S03]  /*a530*/  ISETP.GT.AND P3, PT, R5, 0x40, PT ;  /* 0x000000400500780c */ /* 0x000fe60003f64270 */
[----:B------:R-:W2:Y:S01]  /*a540*/  MUFU.TANH R68, R68 ;  /* 0x0000004400447308 */ /* 0x000ea20000002400 */
[----:B------:R-:W-:Y:S02]  /*a550*/  ISETP.GT.AND P0, PT, R0, 0x30, PT ;  /* 0x000000300000780c */ /* 0x000fe40003f04270 */
[----:B---3--:R-:W-:Y:S02]  /*a560*/  FSEL R203, R42, -INF , P5 ;  /* 0xff8000002acb7808 */ /* 0x008fe40002800000 */
[----:B------:R-:W-:Y:S02]  /*a570*/  ISETP.GT.AND P5, PT, R4, 0x29, PT ;  /* 0x000000290400780c */ /* 0x000fe40003fa4270 */
[----:B------:R-:W-:Y:S03]  /*a580*/  FSEL R48, R34, -INF , P0 ;  /* 0xff80000022307808 */ /* 0x000fe60000000000 */
[----:B------:R-:W3:Y:S01]  /*a590*/  MUFU.TANH R47, R47 ;  /* 0x0000002f002f7308 */ /* 0x000ee20000002400 */
[----:B------:R-:W-:Y:S02]  /*a5a0*/  ISETP.GT.AND P0, PT, R0, 0x39, PT ;  /* 0x000000390000780c */ /* 0x000fe40003f04270 */
[----:B-1----:R-:W-:Y:S02]  /*a5b0*/  FSEL R192, R49, -INF , P2 ;  /* 0xff80000031c07808 */ /* 0x002fe40001000000 */
[----:B------:R-:W-:Y:S02]  /*a5c0*/  FSEL R82, R29, -INF , P0 ;  /* 0xff8000001d527808 */ /* 0x000fe40000000000 */
[C---:B------:R-:W-:Y:S03]  /*a5d0*/  ISETP.GT.AND P2, PT, R2.reuse, 0x30, PT ;  /* 0x000000300200780c */ /* 0x040fe60003f44270 */
[----:B------:R-:W1:Y:S01]  /*a5e0*/  MUFU.TANH R52, R52 ;  /* 0x0000003400347308 */ /* 0x000e620000002400 */
[----:B------:R-:W-:Y:S02]  /*a5f0*/  ISETP.GT.AND P0, PT, R2, 0x38, PT ;  /* 0x000000380200780c */ /* 0x000fe40003f04270 */
[----:B------:R-:W-:Y:S02]  /*a600*/  FMNMX.FTZ R73, R192, R73, !PT ;  /* 0x00000049c0497209 */ /* 0x000fe40007810000 */
[----:B--2---:R-:W-:Y:S02]  /*a610*/  FSEL R49, R68, -INF , P3 ;  /* 0xff80000044317808 */ /* 0x004fe40001800000 */
[----:B------:R-:W-:Y:S03]  /*a620*/  ISETP.GT.AND P3, PT, R0, 0x41, PT ;  /* 0x000000410000780c */ /* 0x000fe60003f64270 */
[----:B------:R-:W2:Y:S01]  /*a630*/  MUFU.TANH R54, R54 ;  /* 0x0000003600367308 */ /* 0x000ea20000002400 */
[----:B------:R-:W-:Y:S02]  /*a640*/  FSEL R46, R26, -INF , P3 ;  /* 0xff8000001a2e7808 */ /* 0x000fe40001800000 */
[----:B------:R-:W-:Y:S02]  /*a650*/  ISETP.GT.AND P3, PT, R4, 0x48, PT ;  /* 0x000000480400780c */ /* 0x000fe40003f64270 */
[----:B---3--:R-:W-:Y:S02]  /*a660*/  FSEL R211, R47, -INF , P5 ;  /* 0xff8000002fd37808 */ /* 0x008fe40002800000 */
[----:B------:R-:W-:Y:S02]  /*a670*/  FSEL R244, R6, -INF , P3 ;  /* 0xff80000006f47808 */ /* 0x000fe40001800000 */
[----:B------:R-:W-:Y:S01]  /*a680*/  FMNMX.FTZ R6, R12, R116, !PT ;  /* 0x000000740c067209 */ /* 0x000fe20007810000 */
[----:B------:R-:W3:Y:S01]  /*a690*/  MUFU.TANH R85, R85 ;  /* 0x0000005500557308 */ /* 0x000ee20000002400 */
[----:B------:R-:W-:Y:S02]  /*a6a0*/  ISETP.GT.AND P5, PT, R5, 0x30, PT ;  /* 0x000000300500780c */ /* 0x000fe40003fa4270 */
[----:B------:R-:W-:Y:S02]  /*a6b0*/  FMNMX.FTZ R6, R13, R6, !PT ;  /* 0x000000060d067209 */ /* 0x000fe40007810000 */
[----:B-1----:R-:W-:Y:S02]  /*a6c0*/  FSEL R212, R52, -INF , P5 ;  /* 0xff80000034d47808 */ /* 0x002fe40002800000 */
[----:B------:R-:W-:Y:S02]  /*a6d0*/  ISETP.GT.AND P5, PT, R0, 0x31, PT ;  /* 0x000000310000780c */ /* 0x000fe40003fa4270 */
[----:B------:R-:W-:Y:S01]  /*a6e0*/  ISETP.GT.AND P3, PT, R5, 0x51, PT ;  /* 0x000000510500780c */ /* 0x000fe20003f64270 */
[----:B------:R-:W1:Y:S01]  /*a6f0*/  MUFU.TANH R50, R50 ;  /* 0x0000003200327308 */ /* 0x000e620000002400 */
[----:B------:R-:W-:Y:S02]  /*a700*/  FSEL R33, R33, -INF , P5 ;  /* 0xff80000021217808 */ /* 0x000fe40002800000 */
[----:B------:R-:W-:Y:S02]  /*a710*/  ISETP.GT.AND P5, PT, R4, 0x38, PT ;  /* 0x000000380400780c */ /* 0x000fe40003fa4270 */
[----:B--2---:R-:W-:Y:S02]  /*a720*/  FSEL R248, R54, -INF , P2 ;  /* 0xff80000036f87808 */ /* 0x004fe40001000000 */
[----:B------:R-:W-:Y:S02]  /*a730*/  ISETP.GT.AND P2, PT, R4, 0x31, PT ;  /* 0x000000310400780c */ /* 0x000fe40003f44270 */
[----:B------:R-:W-:Y:S01]  /*a740*/  FSEL R78, R28, -INF , P5 ;  /* 0xff8000001c4e7808 */ /* 0x000fe20002800000 */
[----:B------:R-:W2:Y:S01]  /*a750*/  MUFU.TANH R112, R112 ;  /* 0x0000007000707308 */ /* 0x000ea20000002400 */
[----:B------:R-:W-:Y:S02]  /*a760*/  ISETP.GT.AND P5, PT, R2, 0x39, PT ;  /* 0x000000390200780c */ /* 0x000fe40003fa4270 */
[----:B------:R-:W-:Y:S02]  /*a770*/  FMNMX.FTZ R6, R14, R6, !PT ;  /* 0x000000060e067209 */ /* 0x000fe40007810000 */
[----:B---3--:R-:W-:Y:S02]  /*a780*/  FSEL R42, R85, -INF , P3 ;  /* 0xff800000552a7808 */ /* 0x008fe40001800000 */
[----:B------:R-:W-:Y:S02]  /*a790*/  ISETP.GT.AND P3, PT, R5, 0x68, PT ;  /* 0x000000680500780c */ /* 0x000fe40003f64270 */
[----:B------:R-:W-:Y:S01]  /*a7a0*/  FMNMX.FTZ R73, R212, R73, !PT ;  /* 0x00000049d4497209 */ /* 0x000fe20007810000 */
[----:B------:R-:W3:Y:S03]  /*a7b0*/  MUFU.TANH R55, R55 ;  /* 0x0000003700377308 */ /* 0x000ee60000002400 */
[----:B------:R-:W-:Y:S02]  /*a7c0*/  FMNMX.FTZ R73, R215, R73, !PT ;  /* 0x00000049d7497209 */ /* 0x000fe40007810000 */
[----:B-1----:R-:W-:Y:S02]  /*a7d0*/  FSEL R194, R50, -INF , P1 ;  /* 0xff80000032c27808 */ /* 0x002fe40000800000 */
[----:B------:R-:W-:Y:S02]  /*a7e0*/  FSEL R50, R31, -INF , P2 ;  /* 0xff8000001f327808 */ /* 0x000fe40001000000 */
[----:B------:R-:W4:Y:S01]  /*a7f0*/  LDL R31, [R1+0x38] ;  /* 0x00003800011f7983 */ /* 0x000f220000100800 */
[----:B------:R-:W1:Y:S01]  /*a800*/  MUFU.TANH R64, R64 ;  /* 0x0000004000407308 */ /* 0x000e620000002400 */
[----:B------:R-:W-:Y:S02]  /*a810*/  ISETP.GT.AND P1, PT, R2, 0x31, PT ;  /* 0x000000310200780c */ /* 0x000fe40003f24270 */
[----:B------:R-:W-:Y:S02]  /*a820*/  ISETP.GT.AND P2, PT, R5, 0x38, PT ;  /* 0x000000380500780c */ /* 0x000fe40003f44270 */
[----:B--2---:R-:W-:Y:S01]  /*a830*/  FSEL R29, R112, -INF , P3 ;  /* 0xff800000701d7808 */ /* 0x004fe20001800000 */
[----:B------:R-:W-:Y:S01]  /*a840*/  IMAD.MOV.U32 R112, RZ, RZ, R33 ;  /* 0x000000ffff707224 */ /* 0x000fe200078e0021 */
[----:B------:R-:W-:Y:S01]  /*a850*/  ISETP.GT.AND P3, PT, R2, 0x58, PT ;  /* 0x000000580200780c */ /* 0x000fe20003f64270 */
[----:B------:R-:W2:Y:S02]  /*a860*/  LDL.64 R32, [R1+0x28] ;  /* 0x0000280001207983 */ /* 0x000ea40000100a00 */
[----:B------:R-:W1:Y:S01]  /*a870*/  MUFU.TANH R65, R65 ;  /* 0x0000004100417308 */ /* 0x000e620000002400 */
[----:B---3--:R-:W-:Y:S02]  /*a880*/  FSEL R251, R55, -INF , P1 ;  /* 0xff80000037fb7808 */ /* 0x008fe40000800000 */
[----:B------:R-:W-:Y:S07]  /*a890*/  ISETP.GT.AND P1, PT, R0, 0x38, PT ;  /* 0x000000380000780c */ /* 0x000fee0003f24270 */
[----:B------:R-:W-:Y:S01]  /*a8a0*/  MUFU.TANH R66, R66 ;  /* 0x0000004200427308 */ /* 0x000fe20000002400 */
[----:B------:R-:W-:Y:S02]  /*a8b0*/  FSEL R81, R30, -INF , P1 ;  /* 0xff8000001e517808 */ /* 0x000fe40000800000 */
[C---:B------:R-:W-:Y:S02]  /*a8c0*/  ISETP.GT.AND P1, PT, R5.reuse, 0x39, PT ;  /* 0x000000390500780c */ /* 0x040fe40003f24270 */
[----:B-1----:R-:W-:Y:S02]  /*a8d0*/  FSEL R207, R64, -INF , P2 ;  /* 0xff80000040cf7808 */ /* 0x002fe40001000000 */
[----:B------:R-:W-:Y:S02]  /*a8e0*/  ISETP.GT.AND P2, PT, R5, 0x41, PT ;  /* 0x000000410500780c */ /* 0x000fe40003f44270 */
[----:B------:R-:W-:Y:S01]  /*a8f0*/  FMNMX.FTZ R73, R207, R73, !PT ;  /* 0x00000049cf497209 */ /* 0x000fe20007810000 */
[----:B------:R-:W1:Y:S01]  /*a900*/  MUFU.TANH R67, R67 ;  /* 0x0000004300437308 */ /* 0x000e620000002400 */
[----:B------:R-:W-:Y:S02]  /*a910*/  FSEL R218, R65, -INF , P1 ;  /* 0xff80000041da7808 */ /* 0x000fe40000800000 */
[----:B------:R-:W-:Y:S02]  /*a920*/  ISETP.GT.AND P1, PT, R2, 0x40, PT ;  /* 0x000000400200780c */ /* 0x000fe40003f24270 */
[----:B------:R-:W-:Y:S05]  /*a930*/  FMNMX.FTZ R73, R218, R73, !PT ;  /* 0x00000049da497209 */ /* 0x000fea0007810000 */
[----:B------:R-:W3:Y:S01]  /*a940*/  MUFU.TANH R69, R69 ;  /* 0x0000004500457308 */ /* 0x000ee20000002400 */
[----:B------:R-:W-:Y:S09]  /*a950*/  FMNMX.FTZ R73, R49, R73, !PT ;  /* 0x0000004931497209 */ /* 0x000ff20007810000 */
[----:B------:R3:W-:Y:S01]  /*a960*/  MUFU.TANH R243, R92 ;  /* 0x0000005c00f37308 */ /* 0x0007e20000002400 */
[----:B-1----:R-:W-:Y:S02]  /*a970*/  FSEL R67, R67, -INF , P5 ;  /* 0xff80000043437808 */ /* 0x002fe40002800000 */
[----:B------:R-:W-:Y:S07]  /*a980*/  ISETP.GT.AND P5, PT, R0, 0x40, PT ;  /* 0x000000400000780c */ /* 0x000fee0003fa4270 */
[----:B------:R-:W1:Y:S01]  /*a990*/  MUFU.TANH R70, R70 ;  /* 0x0000004600467308 */ /* 0x000e620000002400 */
[----:B---3--:R-:W-:Y:S02]  /*a9a0*/  FSEL R230, R69, -INF , P2 ;  /* 0xff80000045e67808 */ /* 0x008fe40001000000 */
[----:B------:R-:W-:Y:S02]  /*a9b0*/  ISETP.GT.AND P2, PT, R4, 0x40, PT ;  /* 0x000000400400780c */ /* 0x000fe40003f44270 */
[----:B------:R-:W-:Y:S05]  /*a9c0*/  FMNMX.FTZ R73, R230, R73, !PT ;  /* 0x00000049e6497209 */ /* 0x000fea0007810000 */
[----:B------:R-:W3:Y:S01]  /*a9d0*/  MUFU.TANH R71, R71 ;  /* 0x0000004700477308 */ /* 0x000ee20000002400 */
[----:B------:R-:W-:Y:S02]  /*a9e0*/  FSEL R92, R66, -INF , P0 ;  /* 0xff800000425c7808 */ /* 0x000fe40000000000 */
[----:B------:R-:W-:Y:S07]  /*a9f0*/  ISETP.GT.AND P0, PT, R2, 0x41, PT ;  /* 0x000000410200780c */ /* 0x000fee0003f04270 */
[----:B------:R-:W3:Y:S01]  /*aa00*/  MUFU.TANH R72, R72 ;  /* 0x0000004800487308 */ /* 0x000ee20000002400 */
[----:B-1----:R-:W-:Y:S02]  /*aa10*/  FSEL R38, R70, -INF , P1 ;  /* 0xff80000046267808 */ /* 0x002fe40000800000 */
[----:B------:R-:W-:Y:S07]  /*aa20*/  ISETP.GT.AND P1, PT, R4, 0x41, PT ;  /* 0x000000410400780c */ /* 0x000fee0003f24270 */
[----:B------:R-:W1:Y:S01]  /*aa30*/  MUFU.TANH R74, R74 ;  /* 0x0000004a004a7308 */ /* 0x000e620000002400 */
[----:B---3--:R-:W-:Y:S02]  /*aa40*/  FSEL R71, R71, -INF , P0 ;  /* 0xff80000047477808 */ /* 0x008fe40000000000 */
[----:B------:R-:W-:Y:S03]  /*aa50*/  ISETP.GT.AND P0, PT, R0, 0x48, PT ;  /* 0x000000480000780c */ /* 0x000fe60003f04270 */
[----:B------:R-:W-:Y:S04]  /*aa60*/  IMAD.MOV.U32 R85, RZ, RZ, R71 ;  /* 0x000000ffff557224 */ /* 0x000fe800078e0047 */
[----:B------:R-:W3:Y:S01]  /*aa70*/  MUFU.TANH R75, R75 ;  /* 0x0000004b004b7308 */ /* 0x000ee20000002400 */
[----:B------:R-:W-:Y:S02]  /*aa80*/  FSEL R245, R72, -INF , P5 ;  /* 0xff80000048f57808 */ /* 0x000fe40002800000 */
[----:B------:R-:W-:Y:S07]  /*aa90*/  ISETP.GT.AND P5, PT, R0, 0x49, PT ;  /* 0x000000490000780c */ /* 0x000fee0003fa4270 */
[----:B------:R-:W3:Y:S01]  /*aaa0*/  MUFU.TANH R76, R76 ;  /* 0x0000004c004c7308 */ /* 0x000ee20000002400 */
[----:B-1----:R-:W-:Y:S01]  /*aab0*/  FSEL R221, R74, -INF , P2 ;  /* 0xff8000004add7808 */ /* 0x002fe20001000000 */
[----:B------:R-:W-:Y:S01]  /*aac0*/  FMUL.FTZ R74, R111, c[0x0][0x320] ;  /* 0x0000c8006f4a7a20 */ /* 0x000fe20000410000 */
[----:B------:R-:W-:Y:S01]  /*aad0*/  ISETP.GT.AND P2, PT, R5, 0x48, PT ;  /* 0x000000480500780c */ /* 0x000fe20003f44270 */
[----:B------:R-:W-:Y:S06]  /*aae0*/  IMAD.MOV.U32 R111, RZ, RZ, R78 ;  /* 0x000000ffff6f7224 */ /* 0x000fec00078e004e */
[----:B------:R-:W1:Y:S01]  /*aaf0*/  MUFU.TANH R77, R77 ;  /* 0x0000004d004d7308 */ /* 0x000e620000002400 */
[----:B---3--:R-:W-:Y:S02]  /*ab00*/  FSEL R39, R75, -INF , P1 ;  /* 0xff8000004b277808 */ /* 0x008fe40000800000 */
[----:B------:R-:W-:Y:S07]  /*ab10*/  ISETP.GT.AND P1, PT, R5, 0x49, PT ;  /* 0x000000490500780c */ /* 0x000fee0003f24270 */
[----:B------:R-:W-:Y:S01]  /*ab20*/  MUFU.TANH R74, R74 ;  /* 0x0000004a004a7308 */ /* 0x000fe20000002400 */
[----:B------:R-:W-:Y:S02]  /*ab30*/  FSEL R47, R76, -INF , P0 ;  /* 0xff8000004c2f7808 */ /* 0x000fe40000000000 */
[----:B------:R-:W-:Y:S07]  /*ab40*/  ISETP.GT.AND P0, PT, R2, 0x48, PT ;  /* 0x000000480200780c */ /* 0x000fee0003f04270 */
[----:B------:R-:W3:Y:S01]  /*ab50*/  MUFU.TANH R7, R7 ;  /* 0x0000000700077308 */ /* 0x000ee20000002400 */
[----:B-1----:R-:W-:Y:S02]  /*ab60*/  FSEL R119, R77, -INF , P5 ;  /* 0xff8000004d777808 */ /* 0x002fe40002800000 */
[----:B------:R-:W-:Y:S07]  /*ab70*/  ISETP.GT.AND P5, PT, R5, 0x50, PT ;  /* 0x000000500500780c */ /* 0x000fee0003fa4270 */
[----:B------:R-:W1:Y:S10]  /*ab80*/  MUFU.TANH R24, R24 ;  /* 0x0000001800187308 */ /* 0x000e740000002400 */
[----:B------:R-:W1:Y:S01]  /*ab90*/  MUFU.TANH R25, R25 ;  /* 0x0000001900197308 */ /* 0x000e620000002400 */
[----:B---3--:R-:W-:Y:S02]  /*aba0*/  FSEL R35, R7, -INF , P2 ;  /* 0xff80000007237808 */ /* 0x008fe40001000000 */
[----:B------:R-:W-:Y:S02]  /*abb0*/  ISETP.GT.AND P2, PT, R5, 0x58, PT ;  /* 0x000000580500780c */ /* 0x000fe40003f44270 */
[----:B------:R-:W-:Y:S05]  /*abc0*/  FMNMX.FTZ R73, R35, R73, !PT ;  /* 0x0000004923497209 */ /* 0x000fea0007810000 */
[----:B------:R-:W3:Y:S01]  /*abd0*/  MUFU.TANH R84, R84 ;  /* 0x0000005400547308 */ /* 0x000ee20000002400 */
[----:B-1----:R-:W-:Y:S01]  /*abe0*/  FSEL R37, R24, -INF , P1 ;  /* 0xff80000018257808 */ /* 0x002fe20000800000 */
[----:B------:R-:W-:Y:S01]  /*abf0*/  FMUL.FTZ R24, R103, c[0x0][0x320] ;  /* 0x0000c80067187a20 */ /* 0x000fe20000410000 */
[----:B------:R-:W-:Y:S02]  /*ac00*/  ISETP.GT.AND P1, PT, R5, 0x59, PT ;  /* 0x000000590500780c */ /* 0x000fe40003f24270 */
[----:B------:R-:W-:Y:S05]  /*ac10*/  FMNMX.FTZ R73, R37, R73, !PT ;  /* 0x0000004925497209 */ /* 0x000fea0007810000 */
[----:B------:R-:W1:Y:S01]  /*ac20*/  MUFU.TANH R96, R96 ;  /* 0x0000006000607308 */ /* 0x000e620000002400 */
[----:B------:R-:W-:Y:S02]  /*ac30*/  FSEL R233, R25, -INF , P0 ;  /* 0xff80000019e97808 */ /* 0x000fe40000000000 */
[C---:B------:R-:W-:Y:S07]  /*ac40*/  ISETP.GT.AND P0, PT, R5.reuse, 0x60, PT ;  /* 0x000000600500780c */ /* 0x040fee0003f04270 */
[----:B------:R-:W1:Y:S01]  /*ac50*/  MUFU.TANH R101, R101 ;  /* 0x0000006500657308 */ /* 0x000e620000002400 */
[----:B---3--:R-:W-:Y:S01]  /*ac60*/  FSEL R43, R84, -INF , P5 ;  /* 0xff800000542b7808 */ /* 0x008fe20002800000 */
[----:B------:R-:W-:Y:S01]  /*ac70*/  IMAD.MOV.U32 R84, RZ, RZ, R119 ;  /* 0x000000ffff547224 */ /* 0x000fe200078e0077 */
[----:B------:R-:W-:Y:S02]  /*ac80*/  ISETP.GT.AND P5, PT, R5, 0x61, PT ;  /* 0x000000610500780c */ /* 0x000fe40003fa4270 */
[----:B------:R-:W-:Y:S05]  /*ac90*/  FMNMX.FTZ R73, R43, R73, !PT ;  /* 0x000000492b497209 */ /* 0x000fea0007810000 */
[----:B------:R-:W3:Y:S01]  /*aca0*/  MUFU.TANH R87, R87 ;  /* 0x0000005700577308 */ /* 0x000ee20000002400 */
[----:B------:R-:W-:Y:S02]  /*acb0*/  FMNMX.FTZ R73, R42, R73, !PT ;  /* 0x000000492a497209 */ /* 0x000fe40007810000 */
[----:B-1----:R-:W-:Y:S02]  /*acc0*/  FSEL R25, R96, -INF , P2 ;  /* 0xff80000060197808 */ /* 0x002fe40001000000 */
[----:B------:R-:W-:Y:S02]  /*acd0*/  ISETP.GT.AND P2, PT, R5, 0x69, PT ;  /* 0x000000690500780c */ /* 0x000fe40003f44270 */
[----:B------:R-:W-:Y:S03]  /*ace0*/  FMNMX.FTZ R5, R15, R6, !PT ;  /* 0x000000060f057209 */ /* 0x000fe60007810000 */
[----:B------:R-:W1:Y:S01]  /*acf0*/  MUFU.TANH R97, R97 ;  /* 0x0000006100617308 */ /* 0x000e620000002400 */
[----:B------:R-:W-:Y:S02]  /*ad00*/  FMNMX.FTZ R6, R16, R117, !PT ;  /* 0x0000007510067209 */ /* 0x000fe40007810000 */
[----:B------:R-:W-:Y:S02]  /*ad10*/  FMNMX.FTZ R5, R56, R5, !PT ;  /* 0x0000000538057209 */ /* 0x000fe40007810000 */
[----:B------:R-:W-:Y:S02]  /*ad20*/  FSEL R28, R101, -INF , P5 ;  /* 0xff800000651c7808 */ /* 0x000fe40002800000 */
[----:B------:R-:W-:Y:S02]  /*ad30*/  FMNMX.FTZ R5, R59, R5, !PT ;  /* 0x000000053b057209 */ /* 0x000fe40007810000 */
[----:B------:R-:W-:Y:S01]  /*ad40*/  ISETP.GT.AND P5, PT, R2, 0x51, PT ;  /* 0x000000510200780c */ /* 0x000fe20003fa4270 */
[----:B------:R-:W1:Y:S01]  /*ad50*/  MUFU.TANH R100, R100 ;  /* 0x0000006400647308 */ /* 0x000e620000002400 */
[----:B------:R-:W-:Y:S02]  /*ad60*/  FMNMX.FTZ R5, R57, R5, !PT ;  /* 0x0000000539057209 */ /* 0x000fe40007810000 */
[----:B------:R-:W-:Y:S02]  /*ad70*/  FMNMX.FTZ R73, R25, R73, !PT ;  /* 0x0000004919497209 */ /* 0x000fe40007810000 */
[----:B------:R-:W-:Y:S02]  /*ad80*/  FMNMX.FTZ R5, R58, R5, !PT ;  /* 0x000000053a057209 */ /* 0x000fe40007810000 */
[----:B---3--:R-:W-:Y:S02]  /*ad90*/  FSEL R80, R87, -INF , P5 ;  /* 0xff80000057507808 */ /* 0x008fe40002800000 */
[----:B------:R-:W-:Y:S01]  /*ada0*/  FMNMX.FTZ R5, R193, R5, !PT ;  /* 0x00000005c1057209 */ /* 0x000fe20007810000 */
[----:B------:R-:W-:Y:S01]  /*adb0*/  MUFU.TANH R83, R83 ;  /* 0x0000005300537308 */ /* 0x000fe20000002400 */
[----:B------:R-:W-:Y:S02]  /*adc0*/  MOV R87, R67 ;  /* 0x0000004300577202 */ /* 0x000fe40000000f00 */
[----:B------:R-:W-:Y:S02]  /*add0*/  FMNMX.FTZ R5, R196, R5, !PT ;  /* 0x00000005c4057209 */ /* 0x000fe40007810000 */
[----:B-1----:R-:W-:Y:S02]  /*ade0*/  FSEL R26, R97, -INF , P1 ;  /* 0xff800000611a7808 */ /* 0x002fe40000800000 */
[----:B------:R-:W-:Y:S02]  /*adf0*/  FMNMX.FTZ R5, R194, R5, !PT ;  /* 0x00000005c2057209 */ /* 0x000fe40007810000 */
[----:B------:R-:W-:Y:S01]  /*ae00*/  FMNMX.FTZ R6, R17, R6, !PT ;  /* 0x0000000611067209 */ /* 0x000fe20007810000 */
[----:B------:R-:W1:Y:S01]  /*ae10*/  MUFU.TANH R86, R86 ;  /* 0x0000005600567308 */ /* 0x000e620000002400 */
[----:B------:R-:W-:Y:S02]  /*ae20*/  FMNMX.FTZ R5, R197, R5, !PT ;  /* 0x00000005c5057209 */ /* 0x000fe40007810000 */
[----:B------:R-:W-:Y:S02]  /*ae30*/  FMNMX.FTZ R73, R26, R73, !PT ;  /* 0x000000491a497209 */ /* 0x000fe40007810000 */
[----:B------:R-:W-:Y:S02]  /*ae40*/  FMNMX.FTZ R5, R248, R5, !PT ;  /* 0x00000005f8057209 */ /* 0x000fe40007810000 */
[----:B------:R-:W-:Y:S02]  /*ae50*/  FSEL R27, R100, -INF , P0 ;  /* 0xff800000641b7808 */ /* 0x000fe40000000000 */
[----:B------:R-:W-:Y:S01]  /*ae60*/  FMNMX.FTZ R5, R251, R5, !PT ;  /* 0x00000005fb057209 */ /* 0x000fe20007810000 */
[----:B------:R-:W3:Y:S01]  /*ae70*/  MUFU.TANH R113, R113 ;  /* 0x0000007100717308 */ /* 0x000ee20000002400 */
[----:B------:R-:W-:Y:S02]  /*ae80*/  ISETP.GT.AND P0, PT, R2, 0x50, PT ;  /* 0x000000500200780c */ /* 0x000fe40003f04270 */
[----:B------:R-:W-:Y:S02]  /*ae90*/  FMNMX.FTZ R72, R92, R5, !PT ;  /* 0x000000055c487209 */ /* 0x000fe40007810000 */
[----:B------:R-:W-:Y:S02]  /*aea0*/  FMNMX.FTZ R5, R20, R118, !PT ;  /* 0x0000007614057209 */ /* 0x000fe40007810000 */
[----:B------:R-:W-:Y:S02]  /*aeb0*/  FMNMX.FTZ R72, R87, R72, !PT ;  /* 0x0000004857487209 */ /* 0x000fe40007810000 */
[----:B------:R-:W-:Y:S01]  /*aec0*/  FMNMX.FTZ R5, R21, R5, !PT ;  /* 0x0000000515057209 */ /* 0x000fe20007810000 */
[----:B------:R-:W3:Y:S01]  /*aed0*/  MUFU.TANH R98, R98 ;  /* 0x0000006200627308 */ /* 0x000ee20000002400 */
[----:B------:R-:W-:Y:S02]  /*aee0*/  FMNMX.FTZ R72, R38, R72, !PT ;  /* 0x0000004826487209 */ /* 0x000fe40007810000 */
[----:B------:R-:W-:Y:S02]  /*aef0*/  FMNMX.FTZ R5, R22, R5, !PT ;  /* 0x0000000516057209 */ /* 0x000fe40007810000 */
[----:B------:R-:W-:Y:S02]  /*af00*/  FMNMX.FTZ R72, R85, R72, !PT ;  /* 0x0000004855487209 */ /* 0x000fe40007810000 */
[----:B-1----:R-:W-:Y:S01]  /*af10*/  FSEL R119, R86, -INF , P0 ;  /* 0xff80000056777808 */ /* 0x002fe20000000000 */
[----:B------:R-:W-:Y:S01]  /*af20*/  IMAD.MOV.U32 R86, RZ, RZ, R35 ;  /* 0x000000ffff567224 */ /* 0x000fe200078e0023 */
[----:B------:R-:W-:Y:S01]  /*af30*/  FMNMX.FTZ R72, R233, R72, !PT ;  /* 0x00000048e9487209 */ /* 0x000fe20007810000 */
[----:B------:R-:W1:Y:S01]  /*af40*/  MUFU.TANH R99, R99 ;  /* 0x0000006300637308 */ /* 0x000e620000002400 */
[----:B------:R-:W-:Y:S02]  /*af50*/  ISETP.GT.AND P1, PT, R2, 0x49, PT ;  /* 0x000000490200780c */ /* 0x000fe40003f24270 */
[----:B------:R-:W-:Y:S02]  /*af60*/  FMNMX.FTZ R6, R18, R6, !PT ;  /* 0x0000000612067209 */ /* 0x000fe40007810000 */
[----:B---3--:R-:W-:Y:S02]  /*af70*/  FSEL R52, R113, -INF , P2 ;  /* 0xff80000071347808 */ /* 0x008fe40001000000 */
[----:B------:R-:W-:Y:S02]  /*af80*/  FMNMX.FTZ R5, R23, R5, !PT ;  /* 0x0000000517057209 */ /* 0x000fe40007810000 */
[----:B------:R-:W-:Y:S01]  /*af90*/  FSEL R100, R83, -INF , P1 ;  /* 0xff80000053647808 */ /* 0x000fe20000800000 */
[----:B------:R-:W3:Y:S01]  /*afa0*/  MUFU.TANH R102, R102 ;  /* 0x0000006600667308 */ /* 0x000ee20000002400 */
[----:B------:R-:W-:Y:S02]  /*afb0*/  FMNMX.FTZ R73, R27, R73, !PT ;  /* 0x000000491b497209 */ /* 0x000fe40007810000 */
[----:B------:R-:W-:Y:S02]  /*afc0*/  ISETP.GT.AND P2, PT, R2, 0x59, PT ;  /* 0x000000590200780c */ /* 0x000fe40003f44270 */
[----:B------:R-:W-:Y:S01]  /*afd0*/  FSEL R83, R98, -INF , P3 ;  /* 0xff80000062537808 */ /* 0x000fe20001800000 */
[----:B------:R-:W-:Y:S01]  /*afe0*/  IMAD.MOV.U32 R98, RZ, RZ, R25 ;  /* 0x000000ffff627224 */ /* 0x000fe200078e0019 */
[C---:B------:R-:W-:Y:S02]  /*aff0*/  ISETP.GT.AND P1, PT, R2.reuse, 0x60, PT ;  /* 0x000000600200780c */ /* 0x040fe40003f24270 */
[C---:B------:R-:W-:Y:S01]  /*b000*/  ISETP.GT.AND P0, PT, R2.reuse, 0x61, PT ;  /* 0x000000610200780c */ /* 0x040fe20003f04270 */
[----:B------:R-:W1:Y:S01]  /*b010*/  MUFU.TANH R24, R24 ;  /* 0x0000001800187308 */ /* 0x000e620000002400 */
[C---:B------:R-:W-:Y:S02]  /*b020*/  ISETP.GT.AND P5, PT, R2.reuse, 0x68, PT ;  /* 0x000000680200780c */ /* 0x040fe40003fa4270 */
[----:B------:R-:W-:Y:S02]  /*b030*/  ISETP.GT.AND P3, PT, R2, 0x69, PT ;  /* 0x000000690200780c */ /* 0x000fe40003f64270 */
[----:B------:R-:W-:Y:S02]  /*b040*/  FMNMX.FTZ R2, R19, R6, !PT ;  /* 0x0000000613027209 */ /* 0x000fe40007810000 */
[----:B------:R-:W-:Y:S02]  /*b050*/  FMNMX.FTZ R73, R28, R73, !PT ;  /* 0x000000491c497209 */ /* 0x000fe40007810000 */
[----:B------:R-:W-:Y:S01]  /*b060*/  FMNMX.FTZ R2, R60, R2, !PT ;  /* 0x000000023c027209 */ /* 0x000fe20007810000 */
[----:B------:R-:W2:Y:S01]  /*b070*/  MUFU.TANH R114, R114 ;  /* 0x0000007200727308 */ /* 0x000ea20000002400 */
[----:B------:R-:W-:Y:S02]  /*b080*/  FMNMX.FTZ R73, R29, R73, !PT ;  /* 0x000000491d497209 */ /* 0x000fe40007810000 */
[----:B------:R-:W-:Y:S02]  /*b090*/  FMNMX.FTZ R72, R100, R72, !PT ;  /* 0x0000004864487209 */ /* 0x000fe40007810000 */
[----:B------:R-:W-:Y:S02]  /*b0a0*/  FMNMX.FTZ R2, R62, R2, !PT ;  /* 0x000000023e027209 */ /* 0x000fe40007810000 */
[----:B------:R-:W-:Y:S02]  /*b0b0*/  FMNMX.FTZ R73, R52, R73, !PT ;  /* 0x0000004934497209 */ /* 0x000fe40007810000 */
[----:B------:R-:W-:Y:S01]  /*b0c0*/  FMNMX.FTZ R72, R119, R72, !PT ;  /* 0x0000004877487209 */ /* 0x000fe20007810000 */
[----:B------:R-:W2:Y:S01]  /*b0d0*/  MUFU.TANH R115, R115 ;  /* 0x0000007300737308 */ /* 0x000ea20000002400 */
[----:B------:R-:W-:Y:S01]  /*b0e0*/  FMNMX.FTZ R2, R61, R2, !PT ;  /* 0x000000023d027209 */ /* 0x000fe20007810000 */
[----:B------:R-:W4:Y:S01]  /*b0f0*/  SHFL.BFLY PT, R7, R73, 0x2, 0x1f ;  /* 0x0c401f0049077f89 */ /* 0x000f2200000e0000 */
[----:B------:R-:W-:Y:S02]  /*b100*/  FMNMX.FTZ R72, R80, R72, !PT ;  /* 0x0000004850487209 */ /* 0x000fe40007810000 */
[----:B------:R-:W-:Y:S02]  /*b110*/  FMNMX.FTZ R2, R63, R2, !PT ;  /* 0x000000023f027209 */ /* 0x000fe40007810000 */
[----:B------:R-:W-:Y:S02]  /*b120*/  FMNMX.FTZ R72, R83, R72, !PT ;  /* 0x0000004853487209 */ /* 0x000fe40007810000 */
[----:B-1----:R-:W-:Y:S01]  /*b130*/  FSEL R252, R99, -INF , P2 ;  /* 0xff80000063fc7808 */ /* 0x002fe20001000000 */
[----:B------:R-:W1:Y:S01]  /*b140*/  MUFU.TANH R88, R88 ;  /* 0x0000005800587308 */ /* 0x000e620000002400 */
[----:B------:R-:W-:Y:S02]  /*b150*/  FMNMX.FTZ R2, R198, R2, !PT ;  /* 0x00000002c6027209 */ /* 0x000fe40007810000 */
[----:B---3--:R-:W-:Y:S02]  /*b160*/  FSEL R113, R102, -INF , P1 ;  /* 0xff80000066717808 */ /* 0x008fe40000800000 */
[----:B------:R-:W-:Y:S02]  /*b170*/  FMNMX.FTZ R72, R252, R72, !PT ;  /* 0x00000048fc487209 */ /* 0x000fe40007810000 */
[----:B------:R-:W-:Y:S02]  /*b180*/  FMNMX.FTZ R2, R199, R2, !PT ;  /* 0x00000002c7027209 */ /* 0x000fe40007810000 */
[----:B------:R-:W-:Y:S01]  /*b190*/  FSEL R249, R24, -INF , P0 ;  /* 0xff80000018f97808 */ /* 0x000fe20000000000 */
[----:B------:R-:W3:Y:S01]  /*b1a0*/  MUFU.TANH R89, R89 ;  /* 0x0000005900597308 */ /* 0x000ee20000002400 */
[----:B------:R-:W-:Y:S01]  /*b1b0*/  FMNMX.FTZ R72, R113, R72, !PT ;  /* 0x0000004871487209 */ /* 0x000fe20007810000 */
[----:B------:R-:W-:Y:S01]  /*b1c0*/  FMUL.FTZ R24, R107, c[0x0][0x320] ;  /* 0x0000c8006b187a20 */ /* 0x000fe20000410000 */
[----:B------:R-:W-:Y:S02]  /*b1d0*/  FMNMX.FTZ R2, R200, R2, !PT ;  /* 0x00000002c8027209 */ /* 0x000fe40007810000 */
[----:B--2---:R-:W-:Y:S02]  /*b1e0*/  FSEL R247, R114, -INF , P5 ;  /* 0xff80000072f77808 */ /* 0x004fe40002800000 */
[----:B------:R-:W-:Y:S02]  /*b1f0*/  FMNMX.FTZ R72, R249, R72, !PT ;  /* 0x00000048f9487209 */ /* 0x000fe40007810000 */
[----:B------:R-:W-:Y:S01]  /*b200*/  FMNMX.FTZ R2, R201, R2, !PT ;  /* 0x00000002c9027209 */ /* 0x000fe20007810000 */
[----:B------:R-:W2:Y:S01]  /*b210*/  MUFU.TANH R93, R93 ;  /* 0x0000005d005d7308 */ /* 0x000ea20000002400 */
[----:B------:R-:W-:Y:S02]  /*b220*/  FSEL R246, R115, -INF , P3 ;  /* 0xff80000073f67808 */ /* 0x000fe40001800000 */
[----:B------:R-:W-:Y:S02]  /*b230*/  FMNMX.FTZ R72, R247, R72, !PT ;  /* 0x00000048f7487209 */ /* 0x000fe40007810000 */
[----:B------:R-:W-:Y:S02]  /*b240*/  FMNMX.FTZ R2, R48, R2, !PT ;  /* 0x0000000230027209 */ /* 0x000fe40007810000 */
[----:B------:R-:W-:Y:S02]  /*b250*/  FMNMX.FTZ R72, R246, R72, !PT ;  /* 0x00000048f6487209 */ /* 0x000fe40007810000 */
[----:B------:R-:W-:Y:S01]  /*b260*/  FMNMX.FTZ R2, R112, R2, !PT ;  /* 0x0000000270027209 */ /* 0x000fe20007810000 */
[----:B------:R-:W1:Y:S01]  /*b270*/  MUFU.TANH R79, R79 ;  /* 0x0000004f004f7308 */ /* 0x000e620000002400 */
[----:B----4-:R-:W-:Y:S01]  /*b280*/  FMNMX.FTZ R73, R73, R7, !PT ;  /* 0x0000000749497209 */ /* 0x010fe20007810000 */
[----:B------:R-:W-:Y:S01]  /*b290*/  SHFL.BFLY PT, R6, R72, 0x2, 0x1f ;  /* 0x0c401f0048067f89 */ /* 0x000fe200000e0000 */
[----:B------:R-:W-:Y:S02]  /*b2a0*/  FMNMX.FTZ R2, R81, R2, !PT ;  /* 0x0000000251027209 */ /* 0x000fe40007810000 */
[----:B------:R-:W-:Y:S02]  /*b2b0*/  ISETP.GT.AND P5, PT, R0, 0x58, PT ;  /* 0x000000580000780c */ /* 0x000fe40003fa4270 */
[----:B------:R-:W-:Y:S02]  /*b2c0*/  FMNMX.FTZ R2, R82, R2, !PT ;  /* 0x0000000252027209 */ /* 0x000fe40007810000 */
[----:B------:R-:W-:Y:S01]  /*b2d0*/  FSEL R243, R243, -INF , P5 ;  /* 0xff800000f3f37808 */ /* 0x000fe20002800000 */
[----:B------:R-:W4:Y:S01]  /*b2e0*/  MUFU.TANH R90, R90 ;  /* 0x0000005a005a7308 */ /* 0x000f220000002400 */
[----:B------:R-:W2:Y:S01]  /*b2f0*/  SHFL.BFLY PT, R7, R73, 0x1, 0x1f ;  /* 0x0c201f0049077f89 */ /* 0x000ea200000e0000 */
[----:B------:R-:W-:Y:S02]  /*b300*/  ISETP.GT.AND P5, PT, R0, 0x69, PT ;  /* 0x000000690000780c */ /* 0x000fe40003fa4270 */
[----:B------:R-:W-:Y:S02]  /*b310*/  FMNMX.FTZ R2, R245, R2, !PT ;  /* 0x00000002f5027209 */ /* 0x000fe40007810000 */
[----:B------:R-:W-:Y:S02]  /*b320*/  FSEL R109, R109, -INF , P5 ;  /* 0xff8000006d6d7808 */ /* 0x000fe40002800000 */
[----:B------:R-:W-:Y:S02]  /*b330*/  ISETP.GT.AND P5, PT, R204, R250, PT ;  /* 0x000000facc00720c */ /* 0x000fe40003fa4270 */
[----:B------:R-:W4:Y:S01]  /*b340*/  MUFU.TANH R104, R104 ;  /* 0x0000006800687308 */ /* 0x000f220000002400 */
[----:B------:R-:W-:Y:S02]  /*b350*/  FMNMX.FTZ R2, R46, R2, !PT ;  /* 0x000000022e027209 */ /* 0x000fe40007810000 */
[----:B------:R-:W-:Y:S02]  /*b360*/  ISETP.GT.AND P1, PT, R0, 0x50, PT ;  /* 0x000000500000780c */ /* 0x000fe40003f24270 */
[----:B------:R-:W-:Y:S02]  /*b370*/  FMNMX.FTZ R2, R47, R2, !PT ;  /* 0x000000022f027209 */ /* 0x000fe40007810000 */
[----:B-1----:R-:W-:Y:S02]  /*b380*/  FSEL R103, R88, -INF , P1 ;  /* 0xff80000058677808 */ /* 0x002fe40000800000 */
[----:B------:R-:W-:Y:S01]  /*b390*/  FMNMX.FTZ R2, R84, R2, !PT ;  /* 0x0000000254027209 */ /* 0x000fe20007810000 */
[----:B------:R-:W1:Y:S01]  /*b3a0*/  MUFU.TANH R105, R105 ;  /* 0x0000006900697308 */ /* 0x000e620000002400 */
[C---:B------:R-:W-:Y:S02]  /*b3b0*/  ISETP.GT.AND P0, PT, R0.reuse, 0x51, PT ;  /* 0x000000510000780c */ /* 0x040fe40003f04270 */
[----:B------:R-:W-:Y:S02]  /*b3c0*/  FMNMX.FTZ R2, R103, R2, !PT ;  /* 0x0000000267027209 */ /* 0x000fe40007810000 */
[----:B---3--:R-:W-:Y:S02]  /*b3d0*/  FSEL R223, R89, -INF , P0 ;  /* 0xff80000059df7808 */ /* 0x008fe40000000000 */
[----:B--2---:R-:W-:Y:S02]  /*b3e0*/  FMNMX.FTZ R73, R73, R7, !PT ;  /* 0x0000000749497209 */ /* 0x004fe40007810000 */
[----:B------:R-:W-:Y:S01]  /*b3f0*/  ISETP.GT.AND P3, PT, R0, 0x59, PT ;  /* 0x000000590000780c */ /* 0x000fe20003f64270 */
[----:B------:R-:W2:Y:S01]  /*b400*/  MUFU.TANH R108, R108 ;  /* 0x0000006c006c7308 */ /* 0x000ea20000002400 */
[C---:B------:R-:W-:Y:S01]  /*b410*/  ISETP.GT.AND P2, PT, R4.reuse, 0x49, PT ;  /* 0x000000490400780c */ /* 0x040fe20003f44270 */
[----:B------:R-:W-:Y:S01]  /*b420*/  FMUL.FTZ R75, R73, c[0x0][0x2d0] ;  /* 0x0000b400494b7a20 */ /* 0x000fe20000410000 */
[----:B------:R-:W-:Y:S02]  /*b430*/  FSEL R210, R93, -INF , P3 ;  /* 0xff8000005dd27808 */ /* 0x000fe40001800000 */
[----:B------:R-:W-:Y:S02]  /*b440*/  FSEL R97, R79, -INF , P2 ;  /* 0xff8000004f617808 */ /* 0x000fe40001000000 */
[----:B------:R-:W-:Y:S02]  /*b450*/  ISETP.GT.AND P3, PT, R4, 0x50, PT ;  /* 0x000000500400780c */ /* 0x000fe40003f64270 */
[----:B------:R-:W-:Y:S01]  /*b460*/  FMNMX.FTZ R72, R72, R6, !PT ;  /* 0x0000000648487209 */ /* 0x000fe20007810000 */
[----:B------:R-:W3:Y:S01]  /*b470*/  MUFU.TANH R94, R94 ;  /* 0x0000005e005e7308 */ /* 0x000ee20000002400 */
[----:B----4-:R-:W-:Y:S02]  /*b480*/  FSEL R222, R90, -INF , P3 ;  /* 0xff8000005ade7808 */ /* 0x010fe40001800000 */
[----:B------:R-:W-:Y:S01]  /*b490*/  MOV R90, R38 ;  /* 0x00000026005a7202 */ /* 0x000fe20000000f00 */
[----:B------:R-:W4:Y:S01]  /*b4a0*/  SHFL.BFLY PT, R6, R72, 0x1, 0x1f ;  /* 0x0c201f0048067f89 */ /* 0x000f2200000e0000 */
[----:B------:R-:W-:Y:S02]  /*b4b0*/  FSETP.NEU.FTZ.AND P3, PT, R73, -INF , PT ;  /* 0xff8000004900780b */ /* 0x000fe40003f7d000 */
[----:B------:R-:W-:Y:S02]  /*b4c0*/  ISETP.GT.AND P2, PT, R0, 0x60, PT ;  /* 0x000000600000780c */ /* 0x000fe40003f44270 */
[----:B------:R-:W-:Y:S01]  /*b4d0*/  FSEL R75, R75, RZ, P3 ;  /* 0x000000ff4b4b7208 */ /* 0x000fe20001800000 */
[----:B------:R-:W4:Y:S01]  /*b4e0*/  MUFU.TANH R95, R95 ;  /* 0x0000005f005f7308 */ /* 0x000f220000002400 */
[----:B------:R-:W-:Y:S02]  /*b4f0*/  FMNMX.FTZ R5, R184, R5, !PT ;  /* 0x00000005b8057209 */ /* 0x000fe40007810000 */
[----:B------:R-:W-:Y:S01]  /*b500*/  FSEL R208, R104, -INF , P2 ;  /* 0xff80000068d07808 */ /* 0x000fe20001000000 */
[--C-:B------:R-:W-:Y:S01]  /*b510*/  FFMA.FTZ R98, R98, c[0x0][0x2d0], -R75.reuse ;  /* 0x0000b40062627a23 */ /* 0x100fe2000001084b */
[----:B------:R-:W-:Y:S02]  /*b520*/  ISETP.GT.AND P2, PT, R4, 0x51, PT ;  /* 0x000000510400780c */ /* 0x000fe40003f44270 */
[C---:B------:R-:W-:Y:S02]  /*b530*/  ISETP.GT.AND P1, PT, R0.reuse, 0x61, PT ;  /* 0x000000610000780c */ /* 0x040fe40003f24270 */
[----:B------:R-:W-:Y:S01]  /*b540*/  ISETP.GT.AND P0, PT, R0, 0x68, PT ;  /* 0x000000680000780c */ /* 0x000fe20003f04270 */
[----:B------:R-:W4:Y:S01]  /*b550*/  MUFU.TANH R106, R106 ;  /* 0x0000006a006a7308 */ /* 0x000f220000002400 */
[----:B-1----:R-:W-:Y:S02]  /*b560*/  FSEL R107, R105, -INF , P1 ;  /* 0xff800000696b7808 */ /* 0x002fe40000800000 */
[----:B--2---:R-:W-:Y:S02]  /*b570*/  FSEL R104, R108, -INF , P0 ;  /* 0xff8000006c687808 */ /* 0x004fe40000000000 */
[C---:B------:R-:W-:Y:S02]  /*b580*/  ISETP.GT.AND P1, PT, R4.reuse, 0x58, PT ;  /* 0x000000580400780c */ /* 0x040fe40003f24270 */
[----:B------:R-:W-:Y:S02]  /*b590*/  ISETP.GT.AND P0, PT, R4, 0x59, PT ;  /* 0x000000590400780c */ /* 0x000fe40003f04270 */
[----:B---3--:R-:W-:Y:S01]  /*b5a0*/  FSEL R219, R94, -INF , P1 ;  /* 0xff8000005edb7808 */ /* 0x008fe20000800000 */
[----:B------:R-:W1:Y:S01]  /*b5b0*/  MUFU.TANH R24, R24 ;  /* 0x0000001800187308 */ /* 0x000e620000002400 */
[----:B------:R-:W-:Y:S02]  /*b5c0*/  FMNMX.FTZ R5, R186, R5, !PT ;  /* 0x00000005ba057209 */ /* 0x000fe40007810000 */
[----:B------:R-:W-:Y:S02]  /*b5d0*/  FMNMX.FTZ R2, R223, R2, !PT ;  /* 0x00000002df027209 */ /* 0x000fe40007810000 */
[----:B------:R-:W-:Y:S02]  /*b5e0*/  FMNMX.FTZ R5, R185, R5, !PT ;  /* 0x00000005b9057209 */ /* 0x000fe40007810000 */
[----:B------:R-:W-:Y:S02]  /*b5f0*/  FMNMX.FTZ R2, R243, R2, !PT ;  /* 0x00000002f3027209 */ /* 0x000fe40007810000 */
[----:B------:R-:W-:Y:S01]  /*b600*/  FMNMX.FTZ R5, R187, R5, !PT ;  /* 0x00000005bb057209 */ /* 0x000fe20007810000 */
[----:B------:R-:W2:Y:S01]  /*b610*/  MUFU.TANH R91, R91 ;  /* 0x0000005b005b7308 */ /* 0x000ea20000002400 */
[----:B----4-:R-:W-:Y:S01]  /*b620*/  FSEL R217, R95, -INF , P0 ;  /* 0xff8000005fd97808 */ /* 0x010fe20000000000 */
[----:B------:R-:W-:Y:S01]  /*b630*/  IMAD.MOV.U32 R95, RZ, RZ, R112 ;  /* 0x000000ffff5f7224 */ /* 0x000fe200078e0070 */
[----:B------:R-:W-:Y:S02]  /*b640*/  FMNMX.FTZ R5, R203, R5, !PT ;  /* 0x00000005cb057209 */ /* 0x000fe40007810000 */
[C---:B------:R-:W-:Y:S02]  /*b650*/  ISETP.GT.AND P0, PT, R4.reuse, 0x61, PT ;  /* 0x000000610400780c */ /* 0x040fe40003f04270 */
[----:B------:R-:W-:Y:S02]  /*b660*/  FMNMX.FTZ R5, R205, R5, !PT ;  /* 0x00000005cd057209 */ /* 0x000fe40007810000 */
[----:B------:R-:W-:Y:S01]  /*b670*/  ISETP.GT.AND P1, PT, R4, 0x60, PT ;  /* 0x000000600400780c */ /* 0x000fe20003f24270 */
[----:B------:R3:W4:Y:S01]  /*b680*/  MUFU.TANH R7, R110 ;  /* 0x0000006e00077308 */ /* 0x0007220000002400 */
[----:B------:R-:W-:Y:S02]  /*b690*/  FMNMX.FTZ R5, R206, R5, !PT ;  /* 0x00000005ce057209 */ /* 0x000fe40007810000 */
[----:B------:R-:W-:Y:S02]  /*b6a0*/  FMNMX.FTZ R2, R210, R2, !PT ;  /* 0x00000002d2027209 */ /* 0x000fe40007810000 */
[----:B------:R-:W-:Y:S02]  /*b6b0*/  FMNMX.FTZ R5, R211, R5, !PT ;  /* 0x00000005d3057209 */ /* 0x000fe40007810000 */
[----:B------:R-:W-:Y:S02]  /*b6c0*/  FSEL R216, R106, -INF , P1 ;  /* 0xff8000006ad87808 */ /* 0x000fe40000800000 */
[----:B-1----:R-:W-:Y:S02]  /*b6d0*/  FSEL R213, R24, -INF , P0 ;  /* 0xff80000018d57808 */ /* 0x002fe40000000000 */
[----:B------:R-:W-:Y:S02]  /*b6e0*/  ISETP.GT.AND P0, PT, R4, 0x69, PT ;  /* 0x000000690400780c */ /* 0x000fe40003f04270 */
[----:B------:R-:W-:Y:S02]  /*b6f0*/  FMNMX.FTZ R2, R208, R2, !PT ;  /* 0x00000002d0027209 */ /* 0x000fe40007810000 */
[----:B------:R-:W-:Y:S01]  /*b700*/  ISETP.GT.AND P1, PT, R4, 0x68, PT ;  /* 0x000000680400780c */ /* 0x000fe20003f24270 */
[--C-:B------:R-:W-:Y:S01]  /*b710*/  FFMA.FTZ R4, R10, c[0x0][0x2d0], -R75.reuse ;  /* 0x0000b4000a047a23 */ /* 0x100fe2000001084b */
[----:B------:R-:W-:Y:S01]  /*b720*/  FMNMX.FTZ R5, R234, R5, !PT ;  /* 0x00000005ea057209 */ /* 0x000fe20007810000 */
[----:B------:R-:W-:Y:S01]  /*b730*/  @P5 IMAD.MOV.U32 R10, RZ, RZ, 0x5 ;  /* 0x00000005ff0a5424 */ /* 0x000fe200078e00ff */
[----:B------:R-:W-:Y:S01]  /*b740*/  FMNMX.FTZ R2, R107, R2, !PT ;  /* 0x000000026b027209 */ /* 0x000fe20007810000 */
[----:B------:R1:W-:Y:S01]  /*b750*/  MUFU.EX2 R30, R4 ;  /* 0x00000004001e7308 */ /* 0x0003e20000000800 */
[----:B------:R-:W-:Y:S01]  /*b760*/  FMNMX.FTZ R0, R50, R5, !PT ;  /* 0x0000000532007209 */ /* 0x000fe20007810000 */
[----:B------:R-:W-:Y:S01]  /*b770*/  FFMA.FTZ R5, R8, c[0x0][0x2d0], -R75 ;  /* 0x0000b40008057a23 */ /* 0x000fe2000001084b */
[----:B------:R-:W-:Y:S01]  /*b780*/  FMNMX.FTZ R2, R104, R2, !PT ;  /* 0x0000000268027209 */ /* 0x000fe20007810000 */
[----:B---3--:R-:W-:Y:S01]  /*b790*/  IMAD.MOV.U32 R110, RZ, RZ, R27 ;  /* 0x000000ffff6e7224 */ /* 0x008fe200078e001b */
[----:B------:R-:W-:Y:S02]  /*b7a0*/  FMNMX.FTZ R0, R111, R0, !PT ;  /* 0x000000006f007209 */ /* 0x000fe40007810000 */
[----:B------:R-:W-:Y:S01]  /*b7b0*/  FMNMX.FTZ R2, R109, R2, !PT ;  /* 0x000000026d027209 */ /* 0x000fe20007810000 */
[----:B------:R-:W-:Y:S01]  /*b7c0*/  FFMA.FTZ R110, R110, c[0x0][0x2d0], -R75 ;  /* 0x0000b4006e6e7a23 */ /* 0x000fe2000001084b */
[----:B------:R-:W-:Y:S01]  /*b7d0*/  FMNMX.FTZ R72, R72, R6, !PT ;  /* 0x0000000648487209 */ /* 0x000fe20007810000 */
[----:B------:R3:W-:Y:S01]  /*b7e0*/  MUFU.EX2 R94, R5 ;  /* 0x00000005005e7308 */ /* 0x0007e20000000800 */
[----:B------:R-:W-:Y:S01]  /*b7f0*/  FMNMX.FTZ R0, R51, R0, !PT ;  /* 0x0000000033007209 */ /* 0x000fe20007810000 */
[----:B------:R-:W3:Y:S01]  /*b800*/  SHFL.BFLY PT, R71, R2, 0x2, 0x1f ;  /* 0x0c401f0002477f89 */ /* 0x000ee200000e0000 */
[----:B--2---:R-:W-:Y:S01]  /*b810*/  FSEL R220, R91, -INF , P2 ;  /* 0xff8000005bdc7808 */ /* 0x004fe20001000000 */
[C---:B------:R-:W-:Y:S01]  /*b820*/  FMUL.FTZ R88, R72.reuse, c[0x0][0x2d0] ;  /* 0x0000b40048587a20 */ /* 0x040fe20000410000 */
[----:B------:R-:W-:Y:S01]  /*b830*/  FSETP.NEU.FTZ.AND P2, PT, R72, -INF , PT ;  /* 0xff8000004800780b */ /* 0x000fe20003f5d000 */
[----:B------:R-:W-:Y:S01]  /*b840*/  IMAD.MOV.U32 R91, RZ, RZ, R37 ;  /* 0x000000ffff5b7224 */ /* 0x000fe200078e0025 */
[----:B------:R-:W-:Y:S02]  /*b850*/  FMNMX.FTZ R0, R221, R0, !PT ;  /* 0x00000000dd007209 */ /* 0x000fe40007810000 */
[----:B------:R-:W-:Y:S01]  /*b860*/  FSEL R88, R88, RZ, P2 ;  /* 0x000000ff58587208 */ /* 0x000fe20001000000 */
[----:B------:R-:W-:Y:S01]  /*b870*/  MUFU.EX2 R110, R110 ;  /* 0x0000006e006e7308 */ /* 0x000fe20000000800 */
[----:B------:R-:W-:Y:S02]  /*b880*/  FMNMX.FTZ R0, R39, R0, !PT ;  /* 0x0000000027007209 */ /* 0x000fe40007810000 */
[----:B----4-:R-:W-:Y:S01]  /*b890*/  FSEL R209, R7, -INF , P1 ;  /* 0xff80000007d17808 */ /* 0x010fe20000800000 */
[--C-:B-1----:R-:W-:Y:S01]  /*b8a0*/  FFMA.FTZ R4, R12, c[0x0][0x2d0], -R88.reuse ;  /* 0x0000b4000c047a23 */ /* 0x102fe20000010858 */
[----:B------:R-:W-:Y:S01]  /*b8b0*/  FMNMX.FTZ R0, R244, R0, !PT ;  /* 0x00000000f4007209 */ /* 0x000fe20007810000 */
[--C-:B------:R-:W-:Y:S01]  /*b8c0*/  FFMA.FTZ R6, R15, c[0x0][0x2d0], -R88.reuse ;  /* 0x0000b4000f067a23 */ /* 0x100fe20000010858 */
[----:B------:R-:W-:Y:S01]  /*b8d0*/  FSEL R74, R74, -INF , P0 ;  /* 0xff8000004a4a7808 */ /* 0x000fe20000000000 */
[----:B------:R-:W-:Y:S01]  /*b8e0*/  FFMA.FTZ R113, R113, c[0x0][0x2d0], -R88 ;  /* 0x0000b40071717a23 */ /* 0x000fe20000010858 */
[----:B------:R-:W-:Y:S01]  /*b8f0*/  FMNMX.FTZ R0, R97, R0, !PT ;  /* 0x0000000061007209 */ /* 0x000fe20007810000 */
[----:B------:R1:W-:Y:S01]  /*b900*/  MUFU.EX2 R93, R4 ;  /* 0x00000004005d7308 */ /* 0x0003e20000000800 */
[----:B------:R-:W-:Y:S02]  /*b910*/  MOV R101, R26 ;  /* 0x0000001a00657202 */ /* 0x000fe40000000f00 */
[----:B------:R-:W-:Y:S01]  /*b920*/  FMNMX.FTZ R0, R222, R0, !PT ;  /* 0x00000000de007209 */ /* 0x000fe20007810000 */
[--C-:B---3--:R-:W-:Y:S01]  /*b930*/  FFMA.FTZ R5, R9, c[0x0][0x2d0], -R75.reuse ;  /* 0x0000b40009057a23 */ /* 0x108fe2000001084b */
[----:B------:R-:W-:Y:S01]  /*b940*/  @P5 MOV R9, c[0x0][0x1e0] ;  /* 0x0000780000095a02 */ /* 0x000fe20000000f00 */
[--C-:B------:R-:W-:Y:S01]  /*b950*/  FFMA.FTZ R101, R101, c[0x0][0x2d0], -R75.reuse ;  /* 0x0000b40065657a23 */ /* 0x100fe2000001084b */
[----:B------:R-:W-:Y:S02]  /*b960*/  FMNMX.FTZ R0, R220, R0, !PT ;  /* 0x00000000dc007209 */ /* 0x000fe40007810000 */
[----:B------:R-:W-:Y:S01]  /*b970*/  FMNMX.FTZ R71, R2, R71, !PT ;  /* 0x0000004702477209 */ /* 0x000fe20007810000 */
[----:B------:R2:W3:Y:S01]  /*b980*/  MUFU.EX2 R214, R5 ;  /* 0x0000000500d67308 */ /* 0x0004e20000000800 */
[--C-:B------:R-:W-:Y:S01]  /*b990*/  FFMA.FTZ R2, R11, c[0x0][0x2d0], -R75.reuse ;  /* 0x0000b4000b027a23 */ /* 0x100fe2000001084b */
[----:B------:R-:W-:Y:S02]  /*b9a0*/  FMNMX.FTZ R0, R219, R0, !PT ;  /* 0x00000000db007209 */ /* 0x000fe40007810000 */
[----:B------:R-:W-:Y:S02]  /*b9b0*/  MOV R114, R28 ;  /* 0x0000001c00727202 */ /* 0x000fe40000000f00 */
[----:B------:R-:W-:Y:S02]  /*b9c0*/  FMNMX.FTZ R0, R217, R0, !PT ;  /* 0x00000000d9007209 */ /* 0x000fe40007810000 */
[----:B------:R-:W-:Y:S01]  /*b9d0*/  @P5 SHF.R.S32.HI R7, RZ, 0x1f, R242 ;  /* 0x0000001fff075819 */ /* 0x000fe200000114f2 */
[----:B------:R-:W-:Y:S01]  /*b9e0*/  FFMA.FTZ R114, R114, c[0x0][0x2d0], -R75 ;  /* 0x0000b40072727a23 */ /* 0x000fe2000001084b */
[----:B------:R4:W-:Y:S01]  /*b9f0*/  MUFU.EX2 R108, R2 ;  /* 0x00000002006c7308 */ /* 0x0009e20000000800 */
[----:B------:R-:W-:Y:S02]  /*ba00*/  FMNMX.FTZ R0, R216, R0, !PT ;  /* 0x00000000d8007209 */ /* 0x000fe40007810000 */
[----:B------:R-:W-:Y:S02]  /*ba10*/  @P5 IMAD R7, R7, c[0x0][0x1e0], RZ ;  /* 0x0000780007075a24 */ /* 0x000fe400078e02ff */
[--C-:B-1----:R-:W-:Y:S01]  /*ba20*/  FFMA.FTZ R4, R13, c[0x0][0x2d0], -R88.reuse ;  /* 0x0000b4000d047a23 */ /* 0x102fe20000010858 */
[----:B------:R-:W-:Y:S01]  /*ba30*/  FMNMX.FTZ R0, R213, R0, !PT ;  /* 0x00000000d5007209 */ /* 0x000fe20007810000 */
[----:B------:R-:W-:Y:S03]  /*ba40*/  @P5 IMAD R7, R242, c[0x0][0x1e4], R7 ;  /* 0x00007900f2075a24 */ /* 0x000fe600078e0207 */
[----:B------:R1:W1:Y:S01]  /*ba50*/  MUFU.EX2 R202, R4 ;  /* 0x0000000400ca7308 */ /* 0x0002620000000800 */
[----:B------:R-:W-:Y:S01]  /*ba60*/  FMNMX.FTZ R0, R209, R0, !PT ;  /* 0x00000000d1007209 */ /* 0x000fe20007810000 */
[----:B--2---:R-:W2:Y:S03]  /*ba70*/  SHFL.BFLY PT, R5, R71, 0x1, 0x1f ;  /* 0x0c201f0047057f89 */ /* 0x004ea600000e0000 */
[----:B------:R-:W-:Y:S02]  /*ba80*/  FMNMX.FTZ R0, R74, R0, !PT ;  /* 0x000000004a007209 */ /* 0x000fe40007810000 */
[----:B---3--:R-:W-:Y:S03]  /*ba90*/  F2FP.PACK_AB R76, R214, R94 ;  /* 0x0000005ed64c723e */ /* 0x008fe600000000ff */
[----:B------:R3:W-:Y:S01]  /*baa0*/  MUFU.EX2 R106, R6 ;  /* 0x00000006006a7308 */ /* 0x0007e20000000800 */
[----:B----4-:R-:W4:Y:S01]  /*bab0*/  SHFL.BFLY PT, R2, R0, 0x2, 0x1f ;  /* 0x0c401f0000027f89 */ /* 0x010f2200000e0000 */
[----:B-1----:R-:W-:Y:S01]  /*bac0*/  FFMA.FTZ R4, R14, c[0x0][0x2d0], -R88 ;  /* 0x0000b4000e047a23 */ /* 0x002fe20000010858 */
[----:B------:R-:W-:Y:S07]  /*bad0*/  F2FP.PACK_AB R77, R202, R93 ;  /* 0x0000005dca4d723e */ /* 0x000fee00000000ff */
[----:B------:R1:W-:Y:S01]  /*bae0*/  MUFU.EX2 R24, R4 ;  /* 0x0000000400187308 */ /* 0x0003e20000000800 */
[----:B--2---:R-:W-:Y:S04]  /*baf0*/  FMNMX.FTZ R71, R71, R5, !PT ;  /* 0x0000000547477209 */ /* 0x004fe80007810000 */
[C---:B------:R-:W-:Y:S01]  /*bb00*/  FSETP.NEU.FTZ.AND P1, PT, R71.reuse, -INF , PT ;  /* 0xff8000004700780b */ /* 0x040fe20003f3d000 */
[----:B------:R-:W-:Y:S02]  /*bb10*/  FMUL.FTZ R89, R71, c[0x0][0x2d0] ;  /* 0x0000b40047597a20 */ /* 0x000fe40000410000 */
[----:B---3--:R-:W-:Y:S01]  /*bb20*/  @P5 IMAD.MOV.U32 R6, RZ, RZ, R32 ;  /* 0x000000ffff065224 */ /* 0x008fe200078e0020 */
[----:B----4-:R-:W-:Y:S02]  /*bb30*/  FMNMX.FTZ R0, R0, R2, !PT ;  /* 0x0000000200007209 */ /* 0x010fe40007810000 */
[----:B------:R-:W-:Y:S03]  /*bb40*/  FSEL R89, R89, RZ, P1 ;  /* 0x000000ff59597208 */ /* 0x000fe60000800000 */
[----:B------:R-:W2:Y:S02]  /*bb50*/  SHFL.BFLY PT, R2, R0, 0x1, 0x1f ;  /* 0x0c201f0000027f89 */ /* 0x000ea400000e0000 */
[----:B------:R-:W-:Y:S02]  /*bb60*/  FFMA.FTZ R103, R103, c[0x0][0x2d0], -R89 ;  /* 0x0000b40067677a23 */ /* 0x000fe40000010859 */
[----:B-1----:R-:W-:Y:S05]  /*bb70*/  @P5 IMAD.WIDE.U32 R4, R242, c[0x0][0x1e0], RZ ;  /* 0x00007800f2045a25 */ /* 0x002fea00078e00ff */
[----:B------:R-:W-:Y:S01]  /*bb80*/  @P5 IADD3 R5, R5, R7, RZ ;  /* 0x0000000705055210 */ /* 0x000fe20007ffe0ff */
[----:B------:R-:W-:Y:S04]  /*bb90*/  @P5 IMAD.MOV.U32 R7, RZ, RZ, R31 ;  /* 0x000000ffff075224 */ /* 0x000fe800078e001f */
[----:B------:R-:W-:Y:S04]  /*bba0*/  @P5 IMAD.WIDE.U32 R6, R4, 0x70, R6 ;  /* 0x0000007004065825 */ /* 0x000fe800078e0006 */
[----:B------:R-:W-:Y:S01]  /*bbb0*/  @P5 IMAD R4, R5, 0x70, RZ ;  /* 0x0000007005045824 */ /* 0x000fe200078e02ff */
[----:B--2---:R-:W-:Y:S01]  /*bbc0*/  FMNMX.FTZ R70, R0, R2, !PT ;  /* 0x0000000200467209 */ /* 0x004fe20007810000 */
[--C-:B------:R-:W-:Y:S01]  /*bbd0*/  FFMA.FTZ R5, R16, c[0x0][0x2d0], -R89.reuse ;  /* 0x0000b40010057a23 */ /* 0x100fe20000010859 */
[----:B------:R-:W-:Y:S01]  /*bbe0*/  @P5 LEA R8, P0, R6, c[0x0][0x1c8], 0x1 ;  /* 0x0000720006085a11 */ /* 0x000fe200078008ff */
[--C-:B------:R-:W-:Y:S02]  /*bbf0*/  FFMA.FTZ R0, R18, c[0x0][0x2d0], -R89.reuse ;  /* 0x0000b40012007a23 */ /* 0x100fe40000010859 */
[----:B------:R1:W-:Y:S01]  /*bc00*/  MUFU.EX2 R191, R5 ;  /* 0x0000000500bf7308 */ /* 0x0003e20000000800 */
[----:B------:R-:W-:Y:S01]  /*bc10*/  @P5 IMAD.IADD R7, R7, 0x1, R4 ;  /* 0x0000000107075824 */ /* 0x000fe200078e0204 */
[----:B------:R-:W-:Y:S01]  /*bc20*/  @P5 SHF.L.U64.HI R4, R9, R10, c[0x0][0x1e4] ;  /* 0x0000790009045619 */ /* 0x000fe2000001020a */
[----:B------:R-:W-:Y:S02]  /*bc30*/  FFMA.FTZ R10, R17, c[0x0][0x2d0], -R89 ;  /* 0x0000b400110a7a23 */ /* 0x000fe40000010859 */
[----:B------:R-:W-:Y:S05]  /*bc40*/  FMUL.FTZ R96, R70, c[0x0][0x2d0] ;  /* 0x0000b40046607a20 */ /* 0x000fea0000410000 */
[----:B------:R2:W-:Y:S10]  /*bc50*/  MUFU.EX2 R14, R0 ;  /* 0x00000000000e7308 */ /* 0x0005f40000000800 */
[----:B------:R3:W4:Y:S01]  /*bc60*/  MUFU.EX2 R195, R10 ;  /* 0x0000000a00c37308 */ /* 0x0007220000000800 */
[----:B-1----:R-:W-:Y:S02]  /*bc70*/  @P5 SHF.L.U32 R5, R9, 0x5, RZ ;  /* 0x0000000509055819 */ /* 0x002fe400000006ff */
[----:B------:R-:W-:Y:S02]  /*bc80*/  @P5 LEA.HI.X R9, R6, c[0x0][0x1cc], R7, 0x1, P0 ;  /* 0x0000730006095a11 */ /* 0x000fe400000f0c07 */
[-C--:B------:R-:W-:Y:S03]  /*bc90*/  @P5 IADD3 R6, P0, R8, R5.reuse, RZ ;  /* 0x0000000508065210 */ /* 0x080fe60007f1e0ff */
[----:B------:R1:W-:Y:S02]  /*bca0*/  @P5 LDGSTS.E.BYPASS.LTC128B.128 [R241+0x3900], [R8.64], !P6 ;  /* 0x0390000008f15fae */ /* 0x0003e4000f101d48 */
[----:B------:R-:W-:Y:S02]  /*bcb0*/  @P5 IMAD.X R7, R4, 0x1, R9, P0 ;  /* 0x0000000104075824 */ /* 0x000fe400000e0609 */
[----:B--2---:R-:W-:Y:S04]  /*bcc0*/  FFMA.FTZ R0, R19, c[0x0][0x2d0], -R89 ;  /* 0x0000b40013007a23 */ /* 0x004fe80000010859 */
[----:B------:R2:W-:Y:S01]  /*bcd0*/  MUFU.EX2 R105, R0 ;  /* 0x0000000000697308 */ /* 0x0005e20000000800 */
[----:B------:R1:W-:Y:S01]  /*bce0*/  @P5 LDGSTS.E.BYPASS.LTC128B.128 [R241+0x4100], [R6.64], !P6 ;  /* 0x0410000006f15fae */ /* 0x0003e2000f101d48 */
[----:B---3--:R-:W-:Y:S02]  /*bcf0*/  @P5 IADD3 R10, P0, R6, R5, RZ ;  /* 0x00000005060a5210 */ /* 0x008fe40007f1e0ff */
[----:B----4-:R-:W-:Y:S03]  /*bd00*/  F2FP.PACK_AB R64, R195, R191 ;  /* 0x000000bfc340723e */ /* 0x010fe600000000ff */
[----:B------:R-:W-:Y:S01]  /*bd10*/  @P5 IMAD.X R11, R7, 0x1, R4, P0 ;  /* 0x00000001070b5824 */ /* 0x000fe200000e0604 */
[----:B------:R-:W-:Y:S04]  /*bd20*/  @P5 IADD3 R12, P0, R10, R5, RZ ;  /* 0x000000050a0c5210 */ /* 0x000fe80007f1e0ff */
[----:B------:R-:W-:Y:S01]  /*bd30*/  @P5 IADD3.X R13, R11, R4, RZ, P0, !PT ;  /* 0x000000040b0d5210 */ /* 0x000fe200007fe4ff */
[----:B------:R3:W-:Y:S01]  /*bd40*/  @P5 LDGSTS.E.BYPASS.LTC128B.128 [R241+0x4900], [R10.64], !P6 ;  /* 0x049000000af15fae */ /* 0x0007e2000f101d48 */
[----:B------:R-:W-:Y:S04]  /*bd50*/  FSETP.NEU.FTZ.AND P0, PT, R70, -INF , PT ;  /* 0xff8000004600780b */ /* 0x000fe80003f1d000 */
[----:B------:R-:W-:Y:S03]  /*bd60*/  FSEL R96, R96, RZ, P0 ;  /* 0x000000ff60607208 */ /* 0x000fe60000000000 */
[----:B------:R4:W-:Y:S02]  /*bd70*/  @P5 LDGSTS.E.BYPASS.LTC128B.128 [R241+0x5100], [R12.64], !P6 ;  /* 0x051000000cf15fae */ /* 0x0009e4000f101d48 */
[--C-:B--2---:R-:W-:Y:S02]  /*bd80*/  FFMA.FTZ R0, R20, c[0x0][0x2d0], -R96.reuse ;  /* 0x0000b40014007a23 */ /* 0x104fe40000010860 */
[--C-:B------:R-:W-:Y:S02]  /*bd90*/  FFMA.FTZ R2, R23, c[0x0][0x2d0], -R96.reuse ;  /* 0x0000b40017027a23 */ /* 0x100fe40000010860 */
[----:B------:R2:W-:Y:S01]  /*bda0*/  MUFU.EX2 R99, R0 ;  /* 0x0000000000637308 */ /* 0x0005e20000000800 */
[--C-:B------:R-:W-:Y:S09]  /*bdb0*/  FFMA.FTZ R209, R209, c[0x0][0x2d0], -R96.reuse ;  /* 0x0000b400d1d17a23 */ /* 0x100ff20000010860 */
[----:B------:R-:W-:Y:S01]  /*bdc0*/  MUFU.EX2 R102, R2 ;  /* 0x0000000200667308 */ /* 0x000fe20000000800 */
[--C-:B--2---:R-:W-:Y:S09]  /*bdd0*/  FFMA.FTZ R0, R21, c[0x0][0x2d0], -R96.reuse ;  /* 0x0000b40015007a23 */ /* 0x104ff20000010860 */
[----:B------:R2:W1:Y:S02]  /*bde0*/  MUFU.EX2 R115, R0 ;  /* 0x0000000000737308 */ /* 0x0004640000000800 */
[----:B--2---:R-:W-:Y:S01]  /*bdf0*/  FFMA.FTZ R0, R22, c[0x0][0x2d0], -R96 ;  /* 0x0000b40016007a23 */ /* 0x004fe20000010860 */
[----:B-1----:R-:W-:Y:S07]  /*be00*/  F2FP.PACK_AB R65, R115, R99 ;  /* 0x000000637341723e */ /* 0x002fee00000000ff */
[----:B------:R1:W2:Y:S02]  /*be10*/  MUFU.EX2 R250, R0 ;  /* 0x0000000000fa7308 */ /* 0x0002a40000000800 */
[----:B-1----:R-:W-:Y:S02]  /*be20*/  FSEL R0, R73, RZ, P3 ;  /* 0x000000ff49007208 */ /* 0x002fe40001800000 */
[-C--:B------:R-:W-:Y:S02]  /*be30*/  @P5 IADD3 R8, P3, R12, R5.reuse, RZ ;  /* 0x000000050c085210 */ /* 0x080fe40007f7e0ff */
[----:B--2---:R-:W-:Y:S01]  /*be40*/  F2FP.PACK_AB R67, R102, R250 ;  /* 0x000000fa6643723e */ /* 0x004fe200000000ff */
[----:B------:R-:W-:Y:S01]  /*be50*/  FADD.FTZ R2, -R0, R3 ;  /* 0x0000000300027221 */ /* 0x000fe20000010100 */
[----:B------:R-:W-:Y:S01]  /*be60*/  FSEL R0, R72, RZ, P2 ;  /* 0x000000ff48007208 */ /* 0x000fe20001000000 */
[----:B------:R-:W-:Y:S01]  /*be70*/  @P5 IMAD.X R9, R13, 0x1, R4, P3 ;  /* 0x000000010d095824 */ /* 0x000fe200018e0604 */
[-C--:B------:R-:W-:Y:S01]  /*be80*/  @P5 IADD3 R6, P2, R8, R5.reuse, RZ ;  /* 0x0000000508065210 */ /* 0x080fe20007f5e0ff */
[----:B------:R-:W-:Y:S02]  /*be90*/  FMUL.FTZ R2, R2, c[0x0][0x2d0] ;  /* 0x0000b40002027a20 */ /* 0x000fe40000410000 */
[----:B------:R-:W-:Y:S01]  /*bea0*/  FADD.FTZ R0, -R0, R116 ;  /* 0x0000007400007221 */ /* 0x000fe20000010100 */
[----:B------:R1:W-:Y:S01]  /*beb0*/  @P5 LDGSTS.E.BYPASS.LTC128B.128 [R241+0x5900], [R8.64], !P6 ;  /* 0x0590000008f15fae */ /* 0x0003e2000f101d48 */
[----:B------:R2:W2:Y:S01]  /*bec0*/  MUFU.EX2 R69, R2 ;  /* 0x0000000200457308 */ /* 0x0004a20000000800 */
[----:B------:R-:W-:Y:S01]  /*bed0*/  @P5 IADD3.X R7, R9, R4, RZ, P2, !PT ;  /* 0x0000000409075210 */ /* 0x000fe200017fe4ff */
[----:B------:R-:W-:Y:S01]  /*bee0*/  FMUL.FTZ R0, R0, c[0x0][0x2d0] ;  /* 0x0000b40000007a20 */ /* 0x000fe20000410000 */
[----:B---3--:R-:W-:Y:S01]  /*bef0*/  @P5 IADD3 R10, P3, R6, R5, RZ ;  /* 0x00000005060a5210 */ /* 0x008fe20007f7e0ff */
[----:B------:R-:W-:Y:S03]  /*bf00*/  IMAD.MOV.U32 R116, RZ, RZ, R30 ;  /* 0x000000ffff747224 */ /* 0x000fe600078e001e */
[----:B------:R3:W-:Y:S01]  /*bf10*/  @P5 LDGSTS.E.BYPASS.LTC128B.128 [R241+0x6100], [R6.64], !P6 ;  /* 0x0610000006f15fae */ /* 0x0007e2000f101d48 */
[----:B------:R-:W-:Y:S01]  /*bf20*/  @P5 IMAD.X R11, R7, 0x1, R4, P3 ;  /* 0x00000001070b5824 */ /* 0x000fe200018e0604 */
[----:B------:R-:W-:Y:S01]  /*bf30*/  F2FP.PACK_AB R78, R108, R116 ;  /* 0x000000746c4e723e */ /* 0x000fe200000000ff */
[----:B------:R1:W1:Y:S05]  /*bf40*/  MUFU.EX2 R3, R0 ;  /* 0x0000000000037308 */ /* 0x00026a0000000800 */
[----:B------:R3:W-:Y:S08]  /*bf50*/  @P5 LDGSTS.E.BYPASS.LTC128B.128 [R241+0x6900], [R10.64], !P6 ;  /* 0x069000000af15fae */ /* 0x0007f0000f101d48 */
[----:B------:R-:W4:Y:S01]  /*bf60*/  LDSM.16.MT88.4 R20, [R224] ;  /* 0x00000000e014783b */ /* 0x000f220000004200 */
[----:B--2---:R-:W-:Y:S01]  /*bf70*/  FSEL R2, R71, RZ, P1 ;  /* 0x000000ff47027208 */ /* 0x004fe20000800000 */
[C---:B------:R-:W-:Y:S02]  /*bf80*/  FMUL.FTZ R33, R69.reuse, R149 ;  /* 0x0000009545217220 */ /* 0x040fe40000410000 */
[C---:B------:R-:W-:Y:S02]  /*bf90*/  FMUL.FTZ R4, R69.reuse, R120 ;  /* 0x0000007845047220 */ /* 0x040fe40000410000 */
[C---:B------:R-:W-:Y:S02]  /*bfa0*/  FMUL.FTZ R32, R69.reuse, R148 ;  /* 0x0000009445207220 */ /* 0x040fe40000410000 */
[C---:B------:R-:W-:Y:S01]  /*bfb0*/  FMUL.FTZ R5, R69.reuse, R121 ;  /* 0x0000007945057220 */ /* 0x040fe20000410000 */
[----:B------:R-:W0:Y:S01]  /*bfc0*/  LDGDEPBAR ;  /* 0x00000000000079af */ /* 0x000e220000000000 */
[----:B------:R-:W-:Y:S02]  /*bfd0*/  FMUL.FTZ R17, R69, R133 ;  /* 0x0000008545117220 */ /* 0x000fe40000410000 */
[----:B-1----:R-:W-:Y:S01]  /*bfe0*/  FADD.FTZ R0, -R2, R117 ;  /* 0x0000007502007221 */ /* 0x002fe20000010100 */
[----:B------:R-:W-:Y:S01]  /*bff0*/  FSEL R2, R70, RZ, P0 ;  /* 0x000000ff46027208 */ /* 0x000fe20000000000 */
[C---:B------:R-:W-:Y:S02]  /*c000*/  FMUL.FTZ R35, R3.reuse, R151 ;  /* 0x0000009703237220 */ /* 0x040fe40000410000 */
[----:B------:R-:W-:Y:S02]  /*c010*/  FMUL.FTZ R0, R0, c[0x0][0x2d0] ;  /* 0x0000b40000007a20 */ /* 0x000fe40000410000 */
[C---:B------:R-:W-:Y:S02]  /*c020*/  FMUL.FTZ R18, R3.reuse, R134 ;  /* 0x0000008603127220 */ /* 0x040fe40000410000 */
[----:B------:R1:W2:Y:S01]  /*c030*/  MUFU.EX2 R68, R0 ;  /* 0x0000000000447308 */ /* 0x0002a20000000800 */
[----:B------:R-:W-:Y:S02]  /*c040*/  IMAD.MOV.U32 R117, RZ, RZ, R24 ;  /* 0x000000ffff757224 */ /* 0x000fe400078e0018 */
[C---:B---3--:R-:W-:Y:S02]  /*c050*/  FMUL.FTZ R6, R3.reuse, R122 ;  /* 0x0000007a03067220 */ /* 0x048fe40000410000 */
[----:B------:R-:W-:Y:S01]  /*c060*/  FMUL.FTZ R7, R3, R123 ;  /* 0x0000007b03077220 */ /* 0x000fe20000410000 */
[----:B------:R-:W-:Y:S01]  /*c070*/  F2FP.PACK_AB R79, R106, R117 ;  /* 0x000000756a4f723e */ /* 0x000fe200000000ff */
[----:B------:R-:W-:Y:S02]  /*c080*/  FMUL.FTZ R16, R69, R132 ;  /* 0x0000008445107220 */ /* 0x000fe40000410000 */
[----:B------:R-:W-:Y:S02]  /*c090*/  IMAD.MOV.U32 R132, RZ, RZ, R39 ;  /* 0x000000ffff847224 */ /* 0x000fe400078e0027 */
[----:B------:R-:W3:Y:S01]  /*c0a0*/  LDSM.16.MT88.4 R36, [R228] ;  /* 0x00000000e424783b */ /* 0x000ee20000004200 */
[C---:B------:R-:W-:Y:S01]  /*c0b0*/  FMUL.FTZ R19, R3.reuse, R135 ;  /* 0x0000008703137220 */ /* 0x040fe20000410000 */
[----:B------:R-:W-:Y:S01]  /*c0c0*/  MOV R135, R221 ;  /* 0x000000dd00877202 */ /* 0x000fe20000000f00 */
[----:B------:R-:W-:Y:S02]  /*c0d0*/  IMAD.MOV.U32 R121, RZ, RZ, R29 ;  /* 0x000000ffff797224 */ /* 0x000fe400078e001d */
[----:B------:R-:W-:Y:S01]  /*c0e0*/  FMUL.FTZ R34, R3, R150 ;  /* 0x0000009603227220 */ /* 0x000fe20000410000 */
[----:B------:R-:W-:Y:S01]  /*c0f0*/  MOV R150, R52 ;  /* 0x0000003400967202 */ /* 0x000fe20000000f00 */
[--C-:B------:R-:W-:Y:S01]  /*c100*/  FFMA.FTZ R121, R121, c[0x0][0x2d0], -R75.reuse ;  /* 0x0000b40079797a23 */ /* 0x100fe2000001084b */
[----:B------:R-:W3:Y:S01]  /*c110*/  LDSM.16.MT88.4 R52, [R225] ;  /* 0x00000000e134783b */ /* 0x000ee20000004200 */
[-C--:B----4-:R-:W-:Y:S05]  /*c120*/  HMMA.16816.F32 R4, R76, R20.reuse, R4 ;  /* 0x000000144c04723c */ /* 0x090fea0000001804 */
[----:B-1----:R-:W-:Y:S01]  /*c130*/  FADD.FTZ R0, -R2, R118 ;  /* 0x0000007602007221 */ /* 0x002fe20000010100 */
[----:B------:R-:W-:Y:S01]  /*c140*/  MOV R118, R14 ;  /* 0x0000000e00767202 */ /* 0x000fe20000000f00 */
[----:B------:R-:W-:Y:S02]  /*c150*/  FFMA.FTZ R2, R40, c[0x0][0x2d0], -R75 ;  /* 0x0000b40028027a23 */ /* 0x000fe4000001084b */
[----:B------:R-:W-:Y:S03]  /*c160*/  FMUL.FTZ R0, R0, c[0x0][0x2d0] ;  /* 0x0000b40000007a20 */ /* 0x000fe60000410000 */
[C---:B--2---:R-:W-:Y:S01]  /*c170*/  FMUL.FTZ R9, R68.reuse, R125 ;  /* 0x0000007d44097220 */ /* 0x044fe20000410000 */
[----:B------:R-:W-:Y:S01]  /*c180*/  F2FP.PACK_AB R66, R105, R118 ;  /* 0x000000766942723e */ /* 0x000fe200000000ff */
[----:B------:R1:W-:Y:S01]  /*c190*/  MUFU.EX2 R125, R2 ;  /* 0x00000002007d7308 */ /* 0x0003e20000000800 */
[C---:B------:R-:W-:Y:S02]  /*c1a0*/  FMUL.FTZ R13, R68.reuse, R129 ;  /* 0x00000081440d7220 */ /* 0x040fe40000410000 */
[----:B------:R-:W-:Y:S02]  /*c1b0*/  IMAD.MOV.U32 R129, RZ, RZ, R111 ;  /* 0x000000ffff817224 */ /* 0x000fe400078e006f */
[C---:B------:R-:W-:Y:S02]  /*c1c0*/  FMUL.FTZ R12, R68.reuse, R128 ;  /* 0x00000080440c7220 */ /* 0x040fe40000410000 */
[C---:B------:R-:W-:Y:S02]  /*c1d0*/  FMUL.FTZ R8, R68.reuse, R124 ;  /* 0x0000007c44087220 */ /* 0x040fe40000410000 */
[----:B------:R-:W-:Y:S01]  /*c1e0*/  IMAD.MOV.U32 R124, RZ, RZ, R80 ;  /* 0x000000ffff7c7224 */ /* 0x000fe200078e0050 */
[----:B------:R-:W2:Y:S01]  /*c1f0*/  MUFU.EX2 R0, R0 ;  /* 0x0000000000007308 */ /* 0x000ea20000000800 */
[C---:B------:R-:W-:Y:S02]  /*c200*/  FMUL.FTZ R29, R68.reuse, R145 ;  /* 0x00000091441d7220 */ /* 0x040fe40000410000 */
[C---:B------:R-:W-:Y:S02]  /*c210*/  FMUL.FTZ R24, R68.reuse, R140 ;  /* 0x0000008c44187220 */ /* 0x040fe40000410000 */
[C---:B------:R-:W-:Y:S02]  /*c220*/  FMUL.FTZ R25, R68.reuse, R141 ;  /* 0x0000008d44197220 */ /* 0x040fe40000410000 */
[C---:B------:R-:W-:Y:S02]  /*c230*/  FMUL.FTZ R28, R68.reuse, R144 ;  /* 0x00000090441c7220 */ /* 0x040fe40000410000 */
[C---:B------:R-:W-:Y:S02]  /*c240*/  FMUL.FTZ R40, R68.reuse, R156 ;  /* 0x0000009c44287220 */ /* 0x040fe40000410000 */
[----:B------:R-:W-:Y:S02]  /*c250*/  IMAD.MOV.U32 R144, RZ, RZ, R84 ;  /* 0x000000ffff907224 */ /* 0x000fe400078e0054 */
[----:B-1----:R-:W-:Y:S02]  /*c260*/  FFMA.FTZ R2, R41, c[0x0][0x2d0], -R75 ;  /* 0x0000b40029027a23 */ /* 0x002fe4000001084b */
[----:B------:R-:W-:Y:S01]  /*c270*/  FMUL.FTZ R41, R68, R157 ;  /* 0x0000009d44297220 */ /* 0x000fe20000410000 */
[----:B------:R-:W-:Y:S01]  /*c280*/  MOV R157, R42 ;  /* 0x0000002a009d7202 */ /* 0x000fe20000000f00 */
[C---:B--2---:R-:W-:Y:S02]  /*c290*/  FMUL.FTZ R11, R0.reuse, R127 ;  /* 0x0000007f000b7220 */ /* 0x044fe40000410000 */
[----:B------:R1:W-:Y:S01]  /*c2a0*/  MUFU.EX2 R127, R2 ;  /* 0x00000002007f7308 */ /* 0x0003e20000000800 */
[C---:B------:R-:W-:Y:S02]  /*c2b0*/  FMUL.FTZ R31, R0.reuse, R147 ;  /* 0x00000093001f7220 */ /* 0x040fe40000410000 */
[C---:B------:R-:W-:Y:S02]  /*c2c0*/  FMUL.FTZ R26, R0.reuse, R142 ;  /* 0x0000008e001a7220 */ /* 0x040fe40000410000 */
[C---:B------:R-:W-:Y:S02]  /*c2d0*/  FMUL.FTZ R27, R0.reuse, R143 ;  /* 0x0000008f001b7220 */ /* 0x040fe40000410000 */
[C---:B------:R-:W-:Y:S02]  /*c2e0*/  FMUL.FTZ R10, R0.reuse, R126 ;  /* 0x0000007e000a7220 */ /* 0x040fe40000410000 */
[C---:B------:R-:W-:Y:S02]  /*c2f0*/  FMUL.FTZ R14, R0.reuse, R130 ;  /* 0x00000082000e7220 */ /* 0x040fe40000410000 */
[C---:B------:R-:W-:Y:S02]  /*c300*/  FMUL.FTZ R15, R0.reuse, R131 ;  /* 0x00000083000f7220 */ /* 0x040fe40000410000 */
[C---:B------:R-:W-:Y:S01]  /*c310*/  FMUL.FTZ R30, R0.reuse, R146 ;  /* 0x00000092001e7220 */ /* 0x040fe20000410000 */
[C---:B------:R-:W-:Y:S04]  /*c320*/  HMMA.16816.F32 R8, R64.reuse, R20, R8 ;  /* 0x000000144008723c */ /* 0x040fe80000001808 */
[----:B------:R-:W-:Y:S02]  /*c330*/  FMUL.FTZ R42, R0, R158 ;  /* 0x0000009e002a7220 */ /* 0x000fe40000410000 */
[----:B------:R-:W-:Y:S02]  /*c340*/  IMAD.MOV.U32 R158, RZ, RZ, R43 ;  /* 0x000000ffff9e7224 */ /* 0x000fe400078e002b */
[-C--:B------:R-:W-:Y:S04]  /*c350*/  HMMA.16816.F32 R12, R64, R22.reuse, R12 ;  /* 0x00000016400c723c */ /* 0x080fe8000000180c */
[--C-:B-1----:R-:W-:Y:S02]  /*c360*/  FFMA.FTZ R2, R44, c[0x0][0x2d0], -R75.reuse ;  /* 0x0000b4002c027a23 */ /* 0x102fe4000001084b */
[C---:B------:R-:W-:Y:S02]  /*c370*/  FMUL.FTZ R20, R69.reuse, R136 ;  /* 0x0000008845147220 */ /* 0x040fe40000410000 */
[----:B------:R1:W-:Y:S01]  /*c380*/  MUFU.EX2 R151, R2 ;  /* 0x0000000200977308 */ /* 0x0003e20000000800 */
[C---:B------:R-:W-:Y:S04]  /*c390*/  HMMA.16816.F32 R16, R76.reuse, R22, R16 ;  /* 0x000000164c10723c */ /* 0x040fe80000001810 */
[----:B------:R-:W-:Y:S02]  /*c3a0*/  FMUL.FTZ R21, R69, R137 ;  /* 0x0000008945157220 */ /* 0x000fe40000410000 */
[----:B------:R-:W-:Y:S01]  /*c3b0*/  FMUL.FTZ R43, R0, R159 ;  /* 0x0000009f002b7220 */ /* 0x000fe20000410000 */
[----:B------:R-:W-:Y:S01]  /*c3c0*/  MOV R159, R91 ;  /* 0x0000005b009f7202 */ /* 0x000fe20000000f00 */
[C---:B------:R-:W-:Y:S01]  /*c3d0*/  FMUL.FTZ R22, R3.reuse, R138 ;  /* 0x0000008a03167220 */ /* 0x040fe20000410000 */
[----:B------:R-:W-:Y:S03]  /*c3e0*/  MOV R91, R83 ;  /* 0x00000053005b7202 */ /* 0x000fe60000000f00 */
[----:B------:R-:W-:Y:S02]  /*c3f0*/  FMUL.FTZ R23, R3, R139 ;  /* 0x0000008b03177220 */ /* 0x000fe40000410000 */
[C---:B------:R-:W-:Y:S02]  /*c400*/  FMUL.FTZ R44, R68.reuse, R160 ;  /* 0x000000a0442c7220 */ /* 0x040fe40000410000 */
[----:B------:R-:W-:Y:S02]  /*c410*/  IMAD.MOV.U32 R160, RZ, RZ, R90 ;  /* 0x000000ffffa07224 */ /* 0x000fe400078e005a */
[----:B------:R-:W-:Y:S01]  /*c420*/  IMAD.MOV.U32 R90, RZ, RZ, R48 ;  /* 0x000000ffff5a7224 */ /* 0x000fe200078e0030 */
[-C--:B---3--:R-:W-:Y:S03]  /*c430*/  HMMA.16816.F32 R20, R76, R36.reuse, R20 ;  /* 0x000000244c14723c */ /* 0x088fe60000001814 */
[----:B------:R-:W-:Y:S01]  /*c440*/  FMUL.FTZ R48, R69, R164 ;  /* 0x000000a445307220 */ /* 0x000fe20000410000 */
[----:B------:R-:W-:Y:S01]  /*c450*/  MOV R164, R51 ;  /* 0x0000003300a47202 */ /* 0x000fe20000000f00 */
[----:B-1----:R-:W-:Y:S02]  /*c460*/  FFMA.FTZ R2, R45, c[0x0][0x2d0], -R75 ;  /* 0x0000b4002d027a23 */ /* 0x002fe4000001084b */
[----:B------:R-:W-:Y:S01]  /*c470*/  FMUL.FTZ R45, R68, R161 ;  /* 0x000000a1442d7220 */ /* 0x000fe20000410000 */
[C---:B------:R-:W-:Y:S01]  /*c480*/  HMMA.16816.F32 R24, R64.reuse, R36, R24 ;  /* 0x000000244018723c */ /* 0x040fe20000001818 */
[----:B------:R1:W-:Y:S03]  /*c490*/  MUFU.EX2 R149, R2 ;  /* 0x0000000200957308 */ /* 0x0003e60000000800 */
[----:B------:R-:W-:Y:S01]  /*c4a0*/  MOV R161, R46 ;  /* 0x0000002e00a17202 */ /* 0x000fe20000000f00 */
[C---:B------:R-:W-:Y:S02]  /*c4b0*/  FMUL.FTZ R46, R0.reuse, R162 ;  /* 0x000000a2002e7220 */ /* 0x040fe40000410000 */
[C---:B------:R-:W-:Y:S01]  /*c4c0*/  FMUL.FTZ R36, R69.reuse, R152 ;  /* 0x0000009845247220 */ /* 0x040fe20000410000 */
[-C--:B------:R-:W-:Y:S04]  /*c4d0*/  HMMA.16816.F32 R28, R64, R38.reuse, R28 ;  /* 0x00000026401c723c */ /* 0x080fe8000000181c */
[----:B------:R-:W-:Y:S01]  /*c4e0*/  FMUL.FTZ R37, R69, R153 ;  /* 0x0000009945257220 */ /* 0x000fe20000410000 */
[----:B------:R-:W-:Y:S01]  /*c4f0*/  MOV R152, R245 ;  /* 0x000000f500987202 */ /* 0x000fe20000000f00 */
[----:B------:R-:W-:Y:S01]  /*c500*/  IMAD.MOV.U32 R162, RZ, RZ, R47 ;  /* 0x000000ffffa27224 */ /* 0x000fe200078e002f */
[----:B------:R-:W-:Y:S01]  /*c510*/  MOV R153, R85 ;  /* 0x0000005500997202 */ /* 0x000fe20000000f00 */
[C---:B------:R-:W-:Y:S04]  /*c520*/  HMMA.16816.F32 R32, R76.reuse, R38, R32 ;  /* 0x000000264c20723c */ /* 0x040fe80000001820 */
[----:B------:R-:W-:Y:S01]  /*c530*/  FMUL.FTZ R47, R0, R163 ;  /* 0x000000a3002f7220 */ /* 0x000fe20000410000 */
[----:B------:R-:W-:Y:S01]  /*c540*/  MOV R163, R86 ;  /* 0x0000005600a37202 */ /* 0x000fe20000000f00 */
[----:B------:R-:W-:Y:S02]  /*c550*/  IMAD.MOV.U32 R86, RZ, RZ, R49 ;  /* 0x000000ffff567224 */ /* 0x000fe400078e0031 */
[C---:B------:R-:W-:Y:S04]  /*c560*/  FMUL.FTZ R38, R3.reuse, R154 ;  /* 0x0000009a03267220 */ /* 0x040fe80000410000 */
[----:B-1----:R-:W-:Y:S02]  /*c570*/  FFMA.FTZ R2, R56, c[0x0][0x2d0], -R88 ;  /* 0x0000b40038027a23 */ /* 0x002fe40000010858 */
[----:B------:R-:W-:Y:S02]  /*c580*/  IMAD.MOV.U32 R156, RZ, RZ, R86 ;  /* 0x000000ffff9c7224 */ /* 0x000fe400078e0056 */
[----:B------:R1:W-:Y:S01]  /*c590*/  MUFU.EX2 R120, R2 ;  /* 0x0000000200787308 */ /* 0x0003e20000000800 */
[----:B------:R-:W-:Y:S02]  /*c5a0*/  FMUL.FTZ R39, R3, R155 ;  /* 0x0000009b03277220 */ /* 0x000fe40000410000 */
[----:B------:R-:W-:Y:S01]  /*c5b0*/  FMUL.FTZ R49, R69, R165 ;  /* 0x000000a545317220 */ /* 0x000fe20000410000 */
[----:B------:R-:W-:Y:S01]  /*c5c0*/  MOV R165, R50 ;  /* 0x0000003200a57202 */ /* 0x000fe20000000f00 */
[C---:B------:R-:W-:Y:S02]  /*c5d0*/  FMUL.FTZ R50, R3.reuse, R166 ;  /* 0x000000a603327220 */ /* 0x040fe40000410000 */
[----:B------:R-:W-:Y:S01]  /*c5e0*/  FMUL.FTZ R51, R3, R167 ;  /* 0x000000a703337220 */ /* 0x000fe20000410000 */
[-C--:B------:R-:W-:Y:S03]  /*c5f0*/  HMMA.16816.F32 R36, R76, R52.reuse, R36 ;  /* 0x000000344c24723c */ /* 0x080fe60000001824 */
[----:B------:R-:W-:Y:S01]  /*c600*/  IMAD.MOV.U32 R166, RZ, RZ, R82 ;  /* 0x000000ffffa67224 */ /* 0x000fe200078e0052 */
[----:B------:R-:W-:Y:S01]  /*c610*/  MOV R167, R81 ;  /* 0x0000005100a77202 */ /* 0x000fe20000000f00 */
[C---:B------:R-:W-:Y:S01]  /*c620*/  FMUL.FTZ R56, R68.reuse, R172 ;  /* 0x000000ac44387220 */ /* 0x040fe20000410000 */
[----:B------:R-:W2:Y:S01]  /*c630*/  LDSM.16.MT88.4 R80, [R227] ;  /* 0x00000000e350783b */ /* 0x000ea20000004200 */
[----:B------:R-:W-:Y:S01]  /*c640*/  IMAD.MOV.U32 R123, RZ, RZ, R91 ;  /* 0x000000ffff7b7224 */ /* 0x000fe200078e005b */
[C---:B------:R-:W-:Y:S04]  /*c650*/  HMMA.16816.F32 R40, R64.reuse, R52, R40 ;  /* 0x000000344028723c */ /* 0x040fe80000001828 */
[--C-:B------:R-:W-:Y:S03]  /*c660*/  FFMA.FTZ R91, R193, c[0x0][0x2d0], -R88.reuse ;  /* 0x0000b400c15b7a23 */ /* 0x100fe60000010858 */
[--C-:B------:R-:W-:Y:S01]  /*c670*/  FFMA.FTZ R53, R59, c[0x0][0x2d0], -R88.reuse ;  /* 0x0000b4003b357a23 */ /* 0x100fe20000010858 */
[----:B------:R3:W-:Y:S01]  /*c680*/  MUFU.EX2 R136, R91 ;  /* 0x0000005b00887308 */ /* 0x0007e20000000800 */
[----:B-1----:R-:W-:Y:S01]  /*c690*/  FFMA.FTZ R2, R57, c[0x0][0x2d0], -R88 ;  /* 0x0000b40039027a23 */ /* 0x002fe20000010858 */
[-C--:B------:R-:W-:Y:S03]  /*c6a0*/  HMMA.16816.F32 R44, R64, R54.reuse, R44 ;  /* 0x00000036402c723c */ /* 0x080fe6000000182c */
[----:B------:R-:W-:Y:S01]  /*c6b0*/  FMUL.FTZ R52, R69, R168 ;  /* 0x000000a845347220 */ /* 0x000fe20000410000 */
[----:B------:R-:W-:Y:S01]  /*c6c0*/  MOV R168, R95 ;  /* 0x0000005f00a87202 */ /* 0x000fe20000000f00 */
[----:B------:R-:W-:Y:S02]  /*c6d0*/  IMAD.MOV.U32 R95, RZ, RZ, R244 ;  /* 0x000000ffff5f7224 */ /* 0x000fe400078e00f4 */
[----:B------:R-:W-:Y:S01]  /*c6e0*/  FMUL.FTZ R57, R68, R173 ;  /* 0x000000ad44397220 */ /* 0x000fe20000410000 */
[----:B------:R1:W-:Y:S01]  /*c6f0*/  MUFU.EX2 R147, R2 ;  /* 0x0000000200937308 */ /* 0x0003e20000000800 */
[C---:B------:R-:W-:Y:S04]  /*c700*/  HMMA.16816.F32 R48, R76.reuse, R54, R48 ;  /* 0x000000364c30723c */ /* 0x040fe80000001830 */
[----:B------:R-:W-:Y:S03]  /*c710*/  FMUL.FTZ R59, R0, R175 ;  /* 0x000000af003b7220 */ /* 0x000fe60000410000 */
[C---:B------:R-:W-:Y:S02]  /*c720*/  FMUL.FTZ R55, R3.reuse, R171 ;  /* 0x000000ab03377220 */ /* 0x040fe40000410000 */
[----:B------:R4:W-:Y:S03]  /*c730*/  MUFU.EX2 R122, R53 ;  /* 0x00000035007a7308 */ /* 0x0009e60000000800 */
[----:B------:R-:W-:Y:S02]  /*c740*/  IMAD.MOV.U32 R171, RZ, RZ, R251 ;  /* 0x000000ffffab7224 */ /* 0x000fe400078e00fb */
[----:B------:R-:W-:Y:S01]  /*c750*/  FMUL.FTZ R54, R3, R170 ;  /* 0x000000aa03367220 */ /* 0x000fe20000410000 */
[----:B------:R-:W-:Y:S01]  /*c760*/  MOV R170, R87 ;  /* 0x0000005700aa7202 */ /* 0x000fe20000000f00 */
[--C-:B---3--:R-:W-:Y:S01]  /*c770*/  FFMA.FTZ R91, R92, c[0x0][0x2d0], -R88.reuse ;  /* 0x0000b4005c5b7a23 */ /* 0x108fe20000010858 */
[----:B------:R-:W3:Y:S01]  /*c780*/  LDSM.16.MT88.4 R84, [R224+0x800] ;  /* 0x00080000e054783b */ /* 0x000ee20000004200 */
[--C-:B-1----:R-:W-:Y:S02]  /*c790*/  FFMA.FTZ R2, R58, c[0x0][0x2d0], -R88.reuse ;  /* 0x0000b4003a027a23 */ /* 0x102fe40000010858 */
[----:B------:R-:W-:Y:S01]  /*c7a0*/  FMUL.FTZ R58, R0, R174 ;  /* 0x000000ae003a7220 */ /* 0x000fe20000410000 */
[----:B------:R-:W-:Y:S01]  /*c7b0*/  MOV R174, R106 ;  /* 0x0000006a00ae7202 */ /* 0x000fe20000000f00 */
[----:B------:R1:W-:Y:S01]  /*c7c0*/  MUFU.EX2 R148, R2 ;  /* 0x0000000200947308 */ /* 0x0003e20000000800 */
[--C-:B------:R-:W-:Y:S02]  /*c7d0*/  FFMA.FTZ R106, R243, c[0x0][0x2d0], -R89.reuse ;  /* 0x0000b400f36a7a23 */ /* 0x100fe40000010859 */
[----:B----4-:R-:W-:Y:S01]  /*c7e0*/  FMUL.FTZ R53, R69, R169 ;  /* 0x000000a945357220 */ /* 0x010fe20000410000 */
[----:B------:R-:W-:Y:S01]  /*c7f0*/  MOV R169, R90 ;  /* 0x0000005a00a97202 */ /* 0x000fe20000000f00 */
[----:B------:R-:W-:Y:S05]  /*c800*/  FFMA.FTZ R90, R197, c[0x0][0x2d0], -R88 ;  /* 0x0000b400c55a7a23 */ /* 0x000fea0000010858 */
[----:B------:R-:W-:Y:S01]  /*c810*/  MUFU.EX2 R244, R90 ;  /* 0x0000005a00f47308 */ /* 0x000fe20000000800 */
[-C--:B--2---:R-:W-:Y:S08]  /*c820*/  HMMA.16816.F32 R52, R76, R80.reuse, R52 ;  /* 0x000000504c34723c */ /* 0x084ff00000001834 */
[C---:B------:R-:W-:Y:S04]  /*c830*/  HMMA.16816.F32 R56, R64.reuse, R80, R56 ;  /* 0x000000504038723c */ /* 0x040fe80000001838 */
[--C-:B-1----:R-:W-:Y:S02]  /*c840*/  FFMA.FTZ R2, R60, c[0x0][0x2d0], -R89.reuse ;  /* 0x0000b4003c027a23 */ /* 0x102fe40000010859 */
[----:B------:R-:W-:Y:S02]  /*c850*/  FMUL.FTZ R60, R68, R176 ;  /* 0x000000b0443c7220 */ /* 0x000fe40000410000 */
[----:B------:R1:W-:Y:S04]  /*c860*/  MUFU.EX2 R112, R2 ;  /* 0x0000000200707308 */ /* 0x0003e80000000800 */
[--C-:B-1----:R-:W-:Y:S02]  /*c870*/  FFMA.FTZ R2, R62, c[0x0][0x2d0], -R89.reuse ;  /* 0x0000b4003e027a23 */ /* 0x102fe40000010859 */
[----:B------:R-:W-:Y:S04]  /*c880*/  FMUL.FTZ R62, R0, R178 ;  /* 0x000000b2003e7220 */ /* 0x000fe80000410000 */
[----:B------:R1:W2:Y:S02]  /*c890*/  MUFU.EX2 R134, R2 ;  /* 0x0000000200867308 */ /* 0x0002a40000000800 */
[--C-:B-1----:R-:W-:Y:S01]  /*c8a0*/  FFMA.FTZ R2, R61, c[0x0][0x2d0], -R89.reuse ;  /* 0x0000b4003d027a23 */ /* 0x102fe20000010859 */
[----:B--2---:R-:W-:Y:S01]  /*c8b0*/  F2FP.PACK_AB R80, R134, R112 ;  /* 0x000000708650723e */ /* 0x004fe200000000ff */
[----:B------:R-:W-:Y:S06]  /*c8c0*/  FMUL.FTZ R61, R68, R177 ;  /* 0x000000b1443d7220 */ /* 0x000fec0000410000 */
[----:B------:R1:W-:Y:S02]  /*c8d0*/  MUFU.EX2 R142, R2 ;  /* 0x00000002008e7308 */ /* 0x0003e40000000800 */
[----:B-1----:R-:W-:Y:S02]  /*c8e0*/  FFMA.FTZ R2, R63, c[0x0][0x2d0], -R89 ;  /* 0x0000b4003f027a23 */ /* 0x002fe40000010859 */
[----:B------:R-:W-:Y:S06]  /*c8f0*/  FMUL.FTZ R63, R0, R179 ;  /* 0x000000b3003f7220 */ /* 0x000fec0000410000 */
[----:B------:R1:W2:Y:S01]  /*c900*/  MUFU.EX2 R143, R2 ;  /* 0x00000002008f7308 */ /* 0x0002a20000000800 */
[-C--:B------:R-:W-:Y:S07]  /*c910*/  HMMA.16816.F32 R60, R64, R82.reuse, R60 ;  /* 0x00000052403c723c */ /* 0x080fee000000183c */
[C---:B------:R-:W-:Y:S01]  /*c920*/  FMUL.FTZ R64, R69.reuse, R180 ;  /* 0x000000b445407220 */ /* 0x040fe20000410000 */
[----:B------:R-:W-:Y:S01]  /*c930*/  MOV R180, R117 ;  /* 0x0000007500b47202 */ /* 0x000fe20000000f00 */
[----:B------:R-:W-:Y:S01]  /*c940*/  FMUL.FTZ R65, R69, R181 ;  /* 0x000000b545417220 */ /* 0x000fe20000410000 */
[----:B------:R-:W-:Y:S02]  /*c950*/  MUFU.EX2 R117, R106 ;  /* 0x0000006a00757308 */ /* 0x000fe40000000800 */
[C---:B------:R-:W-:Y:S02]  /*c960*/  FMUL.FTZ R66, R3.reuse, R182 ;  /* 0x000000b603427220 */ /* 0x040fe40000410000 */
[----:B------:R-:W-:Y:S02]  /*c970*/  FMUL.FTZ R67, R3, R183 ;  /* 0x000000b703437220 */ /* 0x000fe40000410000 */
[----:B------:R-:W-:Y:S02]  /*c980*/  IMAD.MOV.U32 R181, RZ, RZ, R116 ;  /* 0x000000ffffb57224 */ /* 0x000fe400078e0074 */
[--C-:B-1----:R-:W-:Y:S03]  /*c990*/  FFMA.FTZ R2, R184, c[0x0][0x2d0], -R96.reuse ;  /* 0x0000b400b8027a23 */ /* 0x102fe60000010860 */
[----:B------:R-:W-:Y:S01]  /*c9a0*/  HMMA.16816.F32 R64, R76, R82, R64 ;  /* 0x000000524c40723c */ /* 0x000fe20000001840 */
[----:B------:R1:W-:Y:S06]  /*c9b0*/  MUFU.EX2 R111, R2 ;  /* 0x00000002006f7308 */ /* 0x0003ec0000000800 */
[----:B------:R-:W-:Y:S02]  /*c9c0*/  F2FP.PACK_AB R78, R149, R151 ;  /* 0x00000097954e723e */ /* 0x000fe400000000ff */
[----:B------:R-:W-:Y:S03]  /*c9d0*/  F2FP.PACK_AB R79, R148, R147 ;  /* 0x00000093944f723e */ /* 0x000fe600000000ff */
[----:B------:R-:W-:Y:S02]  /*c9e0*/  F2FP.PACK_AB R76, R127, R125 ;  /* 0x0000007d7f4c723e */ /* 0x000fe400000000ff */
[----:B------:R-:W-:Y:S02]  /*c9f0*/  F2FP.PACK_AB R77, R122, R120 ;  /* 0x000000787a4d723e */ /* 0x000fe400000000ff */
[----:B--2---:R-:W-:Y:S05]  /*ca00*/  F2FP.PACK_AB R82, R143, R142 ;  /* 0x0000008e8f52723e */ /* 0x004fea00000000ff */
[-C--:B---3--:R-:W-:Y:S03]  /*ca10*/  HMMA.16816.F32 R4, R76, R84.reuse, R4 ;  /* 0x000000544c04723c */ /* 0x088fe60000001804 */
[--C-:B-1----:R-:W-:Y:S02]  /*ca20*/  FFMA.FTZ R2, R186, c[0x0][0x2d0], -R96.reuse ;  /* 0x0000b400ba027a23 */ /* 0x102fe40000010860 */
[----:B------:R-:W-:Y:S10]  /*ca30*/  MUFU.EX2 R186, R101 ;  /* 0x0000006500ba7308 */ /* 0x000ff40000000800 */
[----:B------:R1:W2:Y:S02]  /*ca40*/  MUFU.EX2 R126, R2 ;  /* 0x00000002007e7308 */ /* 0x0002a40000000800 */
[--C-:B-1----:R-:W-:Y:S01]  /*ca50*/  FFMA.FTZ R2, R185, c[0x0][0x2d0], -R96.reuse ;  /* 0x0000b400b9027a23 */ /* 0x102fe20000010860 */
[----:B--2---:R-:W-:Y:S07]  /*ca60*/  F2FP.PACK_AB R81, R126, R111 ;  /* 0x0000006f7e51723e */ /* 0x004fee00000000ff */
[----:B------:R1:W-:Y:S02]  /*ca70*/  MUFU.EX2 R128, R2 ;  /* 0x0000000200807308 */ /* 0x0003e40000000800 */
[----:B-1----:R-:W-:Y:S08]  /*ca80*/  FFMA.FTZ R2, R187, c[0x0][0x2d0], -R96 ;  /* 0x0000b400bb027a23 */ /* 0x002ff00000010860 */
[----:B------:R-:W-:Y:S10]  /*ca90*/  MUFU.EX2 R187, R98 ;  /* 0x0000006200bb7308 */ /* 0x000ff40000000800 */
        /* <DEDUP_REMOVED lines=9> */
[----:B------:R1:W3:Y:S04]  /*cb30*/  MUFU.EX2 R146, R2 ;  /* 0x0000000200927308 */ /* 0x0002e80000000800 */
[--C-:B-1----:R-:W-:Y:S06]  /*cb40*/  FFMA.FTZ R2, R190, c[0x0][0x2d0], -R75.reuse ;  /* 0x0000b400be027a23 */ /* 0x102fec000001084b */
[----:B------:R1:W-:Y:S01]  /*cb50*/  MUFU.EX2 R176, R2 ;  /* 0x0000000200b07308 */ /* 0x0003e20000000800 */
[-C--:B--2---:R-:W-:Y:S08]  /*cb60*/  HMMA.16816.F32 R20, R76, R84.reuse, R20 ;  /* 0x000000544c14723c */ /* 0x084ff00000001814 */
[C---:B------:R-:W-:Y:S08]  /*cb70*/  HMMA.16816.F32 R24, R80.reuse, R84, R24 ;  /* 0x000000545018723c */ /* 0x040ff00000001818 */
[-C--:B------:R-:W-:Y:S04]  /*cb80*/  HMMA.16816.F32 R28, R80, R86.reuse, R28 ;  /* 0x00000056501c723c */ /* 0x080fe8000000181c */
[----:B-1----:R-:W-:Y:S04]  /*cb90*/  FFMA.FTZ R2, R192, c[0x0][0x2d0], -R75 ;  /* 0x0000b400c0027a23 */ /* 0x002fe8000001084b */
[C---:B------:R-:W-:Y:S01]  /*cba0*/  HMMA.16816.F32 R32, R76.reuse, R86, R32 ;  /* 0x000000564c20723c */ /* 0x040fe20000001820 */
[----:B------:R1:W2:Y:S01]  /*cbb0*/  MUFU.EX2 R251, R2 ;  /* 0x0000000200fb7308 */ /* 0x0002a20000000800 */
[----:B------:R-:W4:Y:S02]  /*cbc0*/  LDSM.16.MT88.4 R84, [R225+0x800] ;  /* 0x00080000e154783b */ /* 0x000f240000004200 */
[--C-:B-1----:R-:W-:Y:S07]  /*cbd0*/  FFMA.FTZ R2, R196, c[0x0][0x2d0], -R88.reuse ;  /* 0x0000b400c4027a23 */ /* 0x102fee0000010858 */
[----:B------:R1:W1:Y:S01]  /*cbe0*/  MUFU.EX2 R139, R2 ;  /* 0x00000002008b7308 */ /* 0x0002620000000800 */
[-C--:B----4-:R-:W-:Y:S08]  /*cbf0*/  HMMA.16816.F32 R36, R76, R84.reuse, R36 ;  /* 0x000000544c24723c */ /* 0x090ff00000001824 */
[C---:B------:R-:W-:Y:S04]  /*cc00*/  HMMA.16816.F32 R40, R80.reuse, R84, R40 ;  /* 0x000000545028723c */ /* 0x040fe80000001828 */
[----:B-1----:R-:W-:Y:S04]  /*cc10*/  FFMA.FTZ R2, R194, c[0x0][0x2d0], -R88 ;  /* 0x0000b400c2027a23 */ /* 0x002fe80000010858 */
[----:B------:R1:W4:Y:S01]  /*cc20*/  MUFU.EX2 R141, R2 ;  /* 0x00000002008d7308 */ /* 0x0003220000000800 */
[-C--:B------:R-:W-:Y:S08]  /*cc30*/  HMMA.16816.F32 R44, R80, R86.reuse, R44 ;  /* 0x00000056502c723c */ /* 0x080ff0000000182c */
[C---:B------:R-:W-:Y:S01]  /*cc40*/  HMMA.16816.F32 R48, R76.reuse, R86, R48 ;  /* 0x000000564c30723c */ /* 0x040fe20000001830 */
[----:B------:R-:W2:Y:S03]  /*cc50*/  LDSM.16.MT88.4 R84, [R227+0x800] ;  /* 0x00080000e354783b */ /* 0x000ea60000004200 */
[--C-:B-1----:R-:W-:Y:S04]  /*cc60*/  FFMA.FTZ R2, R198, c[0x0][0x2d0], -R89.reuse ;  /* 0x0000b400c6027a23 */ /* 0x102fe80000010859 */
[----:B------:R1:W-:Y:S01]  /*cc70*/  MUFU.EX2 R137, R2 ;  /* 0x0000000200897308 */ /* 0x0003e20000000800 */
[-C--:B--2---:R-:W-:Y:S03]  /*cc80*/  HMMA.16816.F32 R52, R76, R84.reuse, R52 ;  /* 0x000000544c34723c */ /* 0x084fe60000001834 */
[----:B-1----:R-:W-:Y:S06]  /*cc90*/  FFMA.FTZ R2, R199, c[0x0][0x2d0], -R89 ;  /* 0x0000b400c7027a23 */ /* 0x002fec0000010859 */
[----:B------:R1:W2:Y:S01]  /*cca0*/  MUFU.EX2 R138, R2 ;  /* 0x00000002008a7308 */ /* 0x0002a20000000800 */
[C---:B------:R-:W-:Y:S07]  /*ccb0*/  HMMA.16816.F32 R56, R80.reuse, R84, R56 ;  /* 0x000000545038723c */ /* 0x040fee0000001838 */
[----:B------:R-:W-:Y:S01]  /*ccc0*/  FFMA.FTZ R84, R212, c[0x0][0x2d0], -R75 ;  /* 0x0000b400d4547a23 */ /* 0x000fe2000001084b */
[-C--:B------:R-:W-:Y:S01]  /*ccd0*/  HMMA.16816.F32 R60, R80, R86.reuse, R60 ;  /* 0x00000056503c723c */ /* 0x080fe2000000183c */
[----:B------:R-:W2:Y:S02]  /*cce0*/  LDSM.16.MT88.4 R80, [R224+0x1000] ;  /* 0x00100000e050783b */ /* 0x000ea40000004200 */
[----:B------:R2:W-:Y:S05]  /*ccf0*/  MUFU.EX2 R212, R84 ;  /* 0x0000005400d47308 */ /* 0x0005ea0000000800 */
[----:B------:R-:W-:Y:S04]  /*cd00*/  HMMA.16816.F32 R64, R76, R86, R64 ;  /* 0x000000564c40723c */ /* 0x000fe80000001840 */
[--C-:B-1----:R-:W-:Y:S03]  /*cd10*/  FFMA.FTZ R2, R200, c[0x0][0x2d0], -R89.reuse ;  /* 0x0000b400c8027a23 */ /* 0x102fe60000010859 */
[----:B---3--:R-:W-:Y:S01]  /*cd20*/  F2FP.PACK_AB R76, R146, R145 ;  /* 0x00000091924c723e */ /* 0x008fe200000000ff */
[----:B------:R1:W-:Y:S01]  /*cd30*/  MUFU.EX2 R140, R2 ;  /* 0x00000002008c7308 */ /* 0x0003e20000000800 */
[----:B------:R-:W-:Y:S03]  /*cd40*/  F2FP.PACK_AB R78, R251, R176 ;  /* 0x000000b0fb4e723e */ /* 0x000fe600000000ff */
[----:B------:R-:W-:Y:S02]  /*cd50*/  F2FP.PACK_AB R77, R139, R136 ;  /* 0x000000888b4d723e */ /* 0x000fe400000000ff */
[----:B----4-:R-:W-:Y:S02]  /*cd60*/  F2FP.PACK_AB R79, R244, R141 ;  /* 0x0000008df44f723e */ /* 0x010fe400000000ff */
[----:B--2---:R-:W-:Y:S05]  /*cd70*/  F2FP.PACK_AB R84, R138, R137 ;  /* 0x000000898a54723e */ /* 0x004fea00000000ff */
[-C--:B------:R-:W-:Y:S03]  /*cd80*/  HMMA.16816.F32 R4, R76, R80.reuse, R4 ;  /* 0x000000504c04723c */ /* 0x080fe60000001804 */
[----:B-1----:R-:W-:Y:S04]  /*cd90*/  FFMA.FTZ R2, R201, c[0x0][0x2d0], -R89 ;  /* 0x0000b400c9027a23 */ /* 0x002fe80000010859 */
[----:B------:R1:W2:Y:S02]  /*cda0*/  MUFU.EX2 R245, R2 ;  /* 0x0000000200f57308 */ /* 0x0002a40000000800 */
[--C-:B-1----:R-:W-:Y:S03]  /*cdb0*/  FFMA.FTZ R2, R203, c[0x0][0x2d0], -R96.reuse ;  /* 0x0000b400cb027a23 */ /* 0x102fe60000010860 */
[----:B--2---:R-:W-:Y:S05]  /*cdc0*/  F2FP.PACK_AB R86, R245, R140 ;  /* 0x0000008cf556723e */ /* 0x004fea00000000ff */
[----:B------:R-:W-:Y:S10]  /*cdd0*/  MUFU.EX2 R203, R91 ;  /* 0x0000005b00cb7308 */ /* 0x000ff40000000800 */
        /* <DEDUP_REMOVED lines=16> */
[----:B------:R1:W-:Y:S04]  /*cee0*/  MUFU.EX2 R221, R2 ;  /* 0x0000000200dd7308 */ /* 0x0003e80000000800 */
[----:B-1----:R-:W-:Y:S06]  /*cef0*/  FFMA.FTZ R2, R218, c[0x0][0x2d0], -R75 ;  /* 0x0000b400da027a23 */ /* 0x002fec000001084b */
[----:B------:R1:W-:Y:S01]  /*cf00*/  MUFU.EX2 R218, R2 ;  /* 0x0000000200da7308 */ /* 0x0003e20000000800 */
[-C--:B--2---:R-:W-:Y:S08]  /*cf10*/  HMMA.16816.F32 R20, R76, R80.reuse, R20 ;  /* 0x000000504c14723c */ /* 0x084ff00000001814 */
[C---:B------:R-:W-:Y:S08]  /*cf20*/  HMMA.16816.F32 R24, R84.reuse, R80, R24 ;  /* 0x000000505418723c */ /* 0x040ff00000001818 */
[-C--:B------:R-:W-:Y:S04]  /*cf30*/  HMMA.16816.F32 R28, R84, R82.reuse, R28 ;  /* 0x00000052541c723c */ /* 0x080fe8000000181c */
[--C-:B-1----:R-:W-:Y:S04]  /*cf40*/  FFMA.FTZ R2, R248, c[0x0][0x2d0], -R88.reuse ;  /* 0x0000b400f8027a23 */ /* 0x102fe80000010858 */
[C---:B------:R-:W-:Y:S01]  /*cf50*/  HMMA.16816.F32 R32, R76.reuse, R82, R32 ;  /* 0x000000524c20723c */ /* 0x040fe20000001820 */
[----:B------:R1:W-:Y:S01]  /*cf60*/  MUFU.EX2 R154, R2 ;  /* 0x00000002009a7308 */ /* 0x0003e20000000800 */
[----:B------:R-:W2:Y:S02]  /*cf70*/  LDSM.16.MT88.4 R80, [R225+0x1000] ;  /* 0x00100000e150783b */ /* 0x000ea40000004200 */
[--C-:B-1----:R-:W-:Y:S01]  /*cf80*/  FFMA.FTZ R2, R171, c[0x0][0x2d0], -R88.reuse ;  /* 0x0000b400ab027a23 */ /* 0x102fe20000010858 */
[----:B------:R-:W-:Y:S01]  /*cf90*/  MOV R171, R170 ;  /* 0x000000aa00ab7202 */ /* 0x000fe20000000f00 */
[----:B------:R-:W-:Y:S01]  /*cfa0*/  IMAD.MOV.U32 R170, RZ, RZ, R169 ;  /* 0x000000ffffaa7224 */ /* 0x000fe200078e00a9 */
[----:B------:R-:W-:Y:S04]  /*cfb0*/  MOV R169, R168 ;  /* 0x000000a800a97202 */ /* 0x000fe80000000f00 */
[----:B------:R1:W-:Y:S01]  /*cfc0*/  MUFU.EX2 R207, R2 ;  /* 0x0000000200cf7308 */ /* 0x0003e20000000800 */
[----:B------:R-:W-:Y:S01]  /*cfd0*/  IMAD.MOV.U32 R168, RZ, RZ, R167 ;  /* 0x000000ffffa87224 */ /* 0x000fe200078e00a7 */
[----:B------:R-:W-:Y:S01]  /*cfe0*/  MOV R167, R166 ;  /* 0x000000a600a77202 */ /* 0x000fe20000000f00 */
        /* <DEDUP_REMOVED lines=10> */
[-C--:B--2---:R-:W-:Y:S01]  /*d090*/  HMMA.16816.F32 R36, R76, R80.reuse, R36 ;  /* 0x000000504c24723c */ /* 0x084fe20000001824 */
[----:B------:R2:W5:Y:S07]  /*d0a0*/  LDL.LU R233, [R1+0x7c] ;  /* 0x00007c0001e97983 */ /* 0x00056e0000300800 */
[C---:B------:R-:W-:Y:S04]  /*d0b0*/  HMMA.16816.F32 R40, R84.reuse, R80, R40 ;  /* 0x000000505428723c */ /* 0x040fe80000001828 */
[----:B-1----:R-:W-:Y:S02]  /*d0c0*/  FFMA.FTZ R2, R171, c[0x0][0x2d0], -R88 ;  /* 0x0000b400ab027a23 */ /* 0x002fe40000010858 */
[----:B------:R-:W-:Y:S01]  /*d0d0*/  IMAD.MOV.U32 R171, RZ, RZ, R170 ;  /* 0x000000ffffab7224 */ /* 0x000fe200078e00aa */
[----:B------:R-:W-:Y:S01]  /*d0e0*/  MOV R170, R169 ;  /* 0x000000a900aa7202 */ /* 0x000fe20000000f00 */
[-C--:B------:R-:W-:Y:S01]  /*d0f0*/  HMMA.16816.F32 R44, R84, R82.reuse, R44 ;  /* 0x00000052542c723c */ /* 0x080fe2000000182c */
[----:B------:R1:W-:Y:S03]  /*d100*/  MUFU.EX2 R206, R2 ;  /* 0x0000000200ce7308 */ /* 0x0003e60000000800 */
[----:B------:R-:W-:Y:S01]  /*d110*/  IMAD.MOV.U32 R169, RZ, RZ, R168 ;  /* 0x000000ffffa97224 */ /* 0x000fe200078e00a8 */
[----:B------:R-:W-:Y:S01]  /*d120*/  MOV R168, R167 ;  /* 0x000000a700a87202 */ /* 0x000fe20000000f00 */
[----:B------:R-:W-:Y:S01]  /*d130*/  IMAD.MOV.U32 R167, RZ, RZ, R166 ;  /* 0x000000ffffa77224 */ /* 0x000fe200078e00a6 */
[----:B------:R-:W-:Y:S01]  /*d140*/  MOV R166, R165 ;  /* 0x000000a500a67202 */ /* 0x000fe20000000f00 */
[C---:B------:R-:W-:Y:S04]  /*d150*/  HMMA.16816.F32 R48, R76.reuse, R82, R48 ;  /* 0x000000524c30723c */ /* 0x040fe80000001830 */
[----:B------:R-:W-:Y:S01]  /*d160*/  IMAD.MOV.U32 R165, RZ, RZ, R164 ;  /* 0x000000ffffa57224 */ /* 0x000fe200078e00a4 */
[----:B------:R-:W-:Y:S01]  /*d170*/  MOV R164, R163 ;  /* 0x000000a300a47202 */ /* 0x000fe20000000f00 */
[----:B------:R-:W-:Y:S01]  /*d180*/  IMAD.MOV.U32 R163, RZ, RZ, R162 ;  /* 0x000000ffffa37224 */ /* 0x000fe200078e00a2 */
[----:B------:R-:W-:Y:S01]  /*d190*/  MOV R162, R160 ;  /* 0x000000a000a27202 */ /* 0x000fe20000000f00 */
[----:B------:R-:W-:Y:S01]  /*d1a0*/  IMAD.MOV.U32 R160, RZ, RZ, R159 ;  /* 0x000000ffffa07224 */ /* 0x000fe200078e009f */
[----:B------:R-:W-:Y:S03]  /*d1b0*/  MOV R159, R158 ;  /* 0x0000009e009f7202 */ /* 0x000fe60000000f00 */
[----:B------:R-:W-:Y:S01]  /*d1c0*/  IMAD.MOV.U32 R158, RZ, RZ, R157 ;  /* 0x000000ffff9e7224 */ /* 0x000fe200078e009d */
[----:B------:R-:W-:Y:S01]  /*d1d0*/  MOV R157, R156 ;  /* 0x0000009c009d7202 */ /* 0x000fe20000000f00 */
[----:B------:R-:W-:Y:S01]  /*d1e0*/  IMAD.MOV.U32 R156, RZ, RZ, R153 ;  /* 0x000000ffff9c7224 */ /* 0x000fe200078e0099 */
[----:B------:R-:W-:Y:S01]  /*d1f0*/  MOV R153, R234 ;  /* 0x000000ea00997202 */ /* 0x000fe20000000f00 */
[----:B------:R-:W-:Y:S01]  /*d200*/  IMAD.MOV.U32 R172, RZ, RZ, R170 ;  /* 0x000000ffffac7224 */ /* 0x000fe200078e00aa */
[----:B------:R2:W5:Y:S01]  /*d210*/  LDL.LU R234, [R1+0x78] ;  /* 0x0000780001ea7983 */ /* 0x0005620000300800 */
[----:B-1----:R-:W-:Y:S01]  /*d220*/  FFMA.FTZ R2, R171, c[0x0][0x2d0], -R89 ;  /* 0x0000b400ab027a23 */ /* 0x002fe20000010859 */
        /* <DEDUP_REMOVED lines=13> */
[----:B------:R1:W-:Y:S01]  /*d300*/  MUFU.EX2 R153, R2 ;  /* 0x0000000200997308 */ /* 0x0003e20000000800 */
[----:B------:R-:W-:Y:S01]  /*d310*/  IMAD.MOV.U32 R159, RZ, RZ, R157 ;  /* 0x000000ffff9f7224 */ /* 0x000fe200078e009d */
[----:B------:R-:W-:Y:S01]  /*d320*/  MOV R157, R156 ;  /* 0x0000009c009d7202 */ /* 0x000fe20000000f00 */
[----:B------:R-:W-:Y:S01]  /*d330*/  FFMA.FTZ R90, R172, c[0x0][0x2d0], -R89 ;  /* 0x0000b400ac5a7a23 */ /* 0x000fe20000010859 */
        /* <DEDUP_REMOVED lines=14> */
[----:B------:R-:W3:Y:S01]  /*d420*/  MUFU.EX2 R158, R90 ;  /* 0x0000005a009e7308 */ /* 0x000ee20000000800 */
[----:B------:R-:W-:Y:S02]  /*d430*/  IMAD.MOV.U32 R129, RZ, RZ, R119 ;  /* 0x000000ffff817224 */ /* 0x000fe400078e0077 */
[----:B------:R2:W5:Y:S01]  /*d440*/  LDL.LU R119, [R1+0x74] ;  /* 0x0000740001777983 */ /* 0x0005620000300800 */
[--C-:B------:R-:W-:Y:S01]  /*d450*/  FFMA.FTZ R80, R166, c[0x0][0x2d0], -R89.reuse ;  /* 0x0000b400a6507a23 */ /* 0x100fe20000010859 */
[----:B------:R-:W-:Y:S01]  /*d460*/  MOV R166, R102 ;  /* 0x0000006600a67202 */ /* 0x000fe20000000f00 */
[--C-:B-1----:R-:W-:Y:S01]  /*d470*/  FFMA.FTZ R2, R173, c[0x0][0x2d0], -R89.reuse ;  /* 0x0000b400ad027a23 */ /* 0x102fe20000010859 */
[----:B------:R-:W-:Y:S01]  /*d480*/  MOV R173, R172 ;  /* 0x000000ac00ad7202 */ /* 0x000fe20000000f00 */
[----:B------:R-:W-:Y:S01]  /*d490*/  IMAD.MOV.U32 R172, RZ, RZ, R160 ;  /* 0x000000ffffac7224 */ /* 0x000fe200078e00a0 */
[----:B------:R-:W-:Y:S01]  /*d4a0*/  MOV R160, R159 ;  /* 0x0000009f00a07202 */ /* 0x000fe20000000f00 */
[----:B------:R2:W5:Y:S01]  /*d4b0*/  LDL.LU R230, [R1+0x70] ;  /* 0x0000700001e67983 */ /* 0x0005620000300800 */
[----:B------:R1:W-:Y:S01]  /*d4c0*/  MUFU.EX2 R159, R2 ;  /* 0x00000002009f7308 */ /* 0x0003e20000000800 */
[----:B------:R-:W-:Y:S09]  /*d4d0*/  FFMA.FTZ R102, R252, c[0x0][0x2d0], -R88 ;  /* 0x0000b400fc667a23 */ /* 0x000ff20000010858 */
[----:B------:R4:W-:Y:S10]  /*d4e0*/  MUFU.EX2 R194, R80 ;  /* 0x0000005000c27308 */ /* 0x0009f40000000800 */
[----:B------:R-:W-:Y:S01]  /*d4f0*/  MUFU.EX2 R184, R102 ;  /* 0x0000006600b87308 */ /* 0x000fe20000000800 */
[--C-:B-1----:R-:W-:Y:S02]  /*d500*/  FFMA.FTZ R2, R173, c[0x0][0x2d0], -R89.reuse ;  /* 0x0000b400ad027a23 */ /* 0x102fe40000010859 */
[----:B------:R-:W-:Y:S02]  /*d510*/  IMAD.MOV.U32 R173, RZ, RZ, R108 ;  /* 0x000000ffffad7224 */ /* 0x000fe400078e006c */
[----:B------:R-:W-:Y:S05]  /*d520*/  FFMA.FTZ R108, R210, c[0x0][0x2d0], -R89 ;  /* 0x0000b400d26c7a23 */ /* 0x000fea0000010859 */
[----:B------:R1:W1:Y:S01]  /*d530*/  MUFU.EX2 R205, R2 ;  /* 0x0000000200cd7308 */ /* 0x0002620000000800 */
[----:B----4-:R-:W4:Y:S01]  /*d540*/  LDSM.16.MT88.4 R80, [R227+0x1000] ;  /* 0x00100000e350783b */ /* 0x010f220000004200 */
[----:B-1----:R-:W-:Y:S02]  /*d550*/  FFMA.FTZ R2, R172, c[0x0][0x2d0], -R96 ;  /* 0x0000b400ac027a23 */ /* 0x002fe40000010860 */
[----:B------:R-:W-:Y:S01]  /*d560*/  IMAD.MOV.U32 R172, RZ, RZ, R160 ;  /* 0x000000ffffac7224 */ /* 0x000fe200078e00a0 */
[----:B------:R-:W-:Y:S01]  /*d570*/  MOV R160, R156 ;  /* 0x0000009c00a07202 */ /* 0x000fe20000000f00 */
[----:B------:R-:W-:Y:S04]  /*d580*/  IMAD.MOV.U32 R156, RZ, RZ, R152 ;  /* 0x000000ffff9c7224 */ /* 0x000fe800078e0098 */
[----:B------:R1:W-:Y:S01]  /*d590*/  MUFU.EX2 R152, R2 ;  /* 0x0000000200987308 */ /* 0x0003e20000000800 */
[-C--:B----4-:R-:W-:Y:S08]  /*d5a0*/  HMMA.16816.F32 R52, R76, R80.reuse, R52 ;  /* 0x000000504c34723c */ /* 0x090ff00000001834 */
[C---:B------:R-:W-:Y:S04]  /*d5b0*/  HMMA.16816.F32 R56, R84.reuse, R80, R56 ;  /* 0x000000505438723c */ /* 0x040fe80000001838 */
[----:B-1----:R-:W-:Y:S01]  /*d5c0*/  FFMA.FTZ R2, R171, c[0x0][0x2d0], -R96 ;  /* 0x0000b400ab027a23 */ /* 0x002fe20000010860 */
[----:B------:R-:W-:Y:S01]  /*d5d0*/  MOV R171, R170 ;  /* 0x000000aa00ab7202 */ /* 0x000fe20000000f00 */
[----:B------:R-:W-:Y:S01]  /*d5e0*/  IMAD.MOV.U32 R170, RZ, RZ, R169 ;  /* 0x000000ffffaa7224 */ /* 0x000fe200078e00a9 */
[----:B------:R-:W-:Y:S01]  /*d5f0*/  MOV R169, R168 ;  /* 0x000000a800a97202 */ /* 0x000fe20000000f00 */
[-C--:B------:R-:W-:Y:S01]  /*d600*/  HMMA.16816.F32 R60, R84, R82.reuse, R60 ;  /* 0x00000052543c723c */ /* 0x080fe2000000183c */
[----:B------:R-:W-:Y:S03]  /*d610*/  LDSM.16.MT88.4 R84, [R228+0x1800] ;  /* 0x00180000e454783b */ /* 0x000fe60000004200 */
[----:B------:R-:W-:Y:S01]  /*d620*/  IMAD.MOV.U32 R168, RZ, RZ, R157 ;  /* 0x000000ffffa87224 */ /* 0x000fe200078e009d */
[----:B---3--:R-:W-:Y:S01]  /*d630*/  F2FP.PACK_AB R80, R158, R153 ;  /* 0x000000999e50723e */ /* 0x008fe200000000ff */
[----:B------:R1:W3:Y:S01]  /*d640*/  MUFU.EX2 R157, R2 ;  /* 0x00000002009d7308 */ /* 0x0002e20000000800 */
[--C-:B------:R-:W-:Y:S01]  /*d650*/  FFMA.FTZ R92, R169, c[0x0][0x2d0], -R75.reuse ;  /* 0x0000b400a95c7a23 */ /* 0x100fe2000001084b */
[----:B------:R-:W-:Y:S04]  /*d660*/  HMMA.16816.F32 R64, R76, R82, R64 ;  /* 0x000000524c40723c */ /* 0x000fe80000001840 */
[----:B------:R-:W-:Y:S01]  /*d670*/  MOV R169, R168 ;  /* 0x000000a800a97202 */ /* 0x000fe20000000f00 */
[----:B------:R-:W-:Y:S02]  /*d680*/  IMAD.MOV.U32 R168, RZ, RZ, R162 ;  /* 0x000000ffffa87224 */ /* 0x000fe400078e00a2 */
[----:B------:R-:W-:Y:S01]  /*d690*/  F2FP.PACK_AB R76, R215, R212 ;  /* 0x000000d4d74c723e */ /* 0x000fe200000000ff */
[----:B------:R-:W-:Y:S01]  /*d6a0*/  MUFU.EX2 R162, R92 ;  /* 0x0000005c00a27308 */ /* 0x000fe20000000800 */
[----:B------:R-:W-:Y:S03]  /*d6b0*/  F2FP.PACK_AB R78, R218, R221 ;  /* 0x000000ddda4e723e */ /* 0x000fe600000000ff */
[----:B------:R-:W-:Y:S02]  /*d6c0*/  F2FP.PACK_AB R77, R207, R154 ;  /* 0x0000009acf4d723e */ /* 0x000fe400000000ff */
[----:B------:R-:W-:Y:S02]  /*d6d0*/  F2FP.PACK_AB R79, R206, R203 ;  /* 0x000000cbce4f723e */ /* 0x000fe400000000ff */
[----:B------:R-:W-:Y:S01]  /*d6e0*/  F2FP.PACK_AB R82, R205, R159 ;  /* 0x0000009fcd52723e */ /* 0x000fe200000000ff */
[----:B-1----:R-:W-:Y:S01]  /*d6f0*/  FFMA.FTZ R2, R172, c[0x0][0x2d0], -R96 ;  /* 0x0000b400ac027a23 */ /* 0x002fe20000010860 */
[----:B------:R-:W-:Y:S01]  /*d700*/  MOV R172, R160 ;  /* 0x000000a000ac7202 */ /* 0x000fe20000000f00 */
[----:B------:R-:W-:Y:S01]  /*d710*/  IMAD.MOV.U32 R160, RZ, RZ, R156 ;  /* 0x000000ffffa07224 */ /* 0x000fe200078e009c */
[----:B---3--:R-:W-:Y:S01]  /*d720*/  F2FP.PACK_AB R81, R157, R152 ;  /* 0x000000989d51723e */ /* 0x008fe200000000ff */
[----:B------:R1:W-:Y:S02]  /*d730*/  MUFU.EX2 R156, R2 ;  /* 0x00000002009c7308 */ /* 0x0003e40000000800 */
[----:B------:R-:W-:Y:S01]  /*d740*/  FFMA.FTZ R91, R172, c[0x0][0x2d0], -R75 ;  /* 0x0000b400ac5b7a23 */ /* 0x000fe2000001084b */
[----:B------:R-:W-:Y:S01]  /*d750*/  MOV R172, R118 ;  /* 0x0000007600ac7202 */ /* 0x000fe20000000f00 */
[----:B------:R-:W-:Y:S04]  /*d760*/  FFMA.FTZ R118, R249, c[0x0][0x2d0], -R88 ;  /* 0x0000b400f9767a23 */ /* 0x000fe80000010858 */
[----:B------:R-:W-:Y:S02]  /*d770*/  IMAD.MOV.U32 R179, RZ, RZ, R172 ;  /* 0x000000ffffb37224 */ /* 0x000fe400078e00ac */
[----:B------:R3:W-:Y:S10]  /*d780*/  MUFU.EX2 R198, R91 ;  /* 0x0000005b00c67308 */ /* 0x0007f40000000800 */
[----:B------:R4:W-:Y:S01]  /*d790*/  MUFU.EX2 R106, R118 ;  /* 0x00000076006a7308 */ /* 0x0009e20000000800 */
[--C-:B-1----:R-:W-:Y:S01]  /*d7a0*/  FFMA.FTZ R2, R171, c[0x0][0x2d0], -R96.reuse ;  /* 0x0000b400ab027a23 */ /* 0x102fe20000010860 */
[----:B------:R-:W-:Y:S01]  /*d7b0*/  MOV R171, R170 ;  /* 0x000000aa00ab7202 */ /* 0x000fe20000000f00 */
[----:B------:R-:W-:Y:S01]  /*d7c0*/  IMAD.MOV.U32 R170, RZ, RZ, R165 ;  /* 0x000000ffffaa7224 */ /* 0x000fe200078e00a5 */
[----:B------:R-:W-:Y:S01]  /*d7d0*/  MOV R165, R164 ;  /* 0x000000a400a57202 */ /* 0x000fe20000000f00 */
[----:B------:R-:W-:Y:S05]  /*d7e0*/  IMAD.MOV.U32 R164, RZ, RZ, R163 ;  /* 0x000000ffffa47224 */ /* 0x000fea00078e00a3 */
[----:B------:R1:W1:Y:S01]  /*d7f0*/  MUFU.EX2 R163, R2 ;  /* 0x0000000200a37308 */ /* 0x0002620000000800 */
[--C-:B------:R-:W-:Y:S02]  /*d800*/  FFMA.FTZ R90, R170, c[0x0][0x2d0], -R75.reuse ;  /* 0x0000b400aa5a7a23 */ /* 0x100fe4000001084b */
[--C-:B---3--:R-:W-:Y:S02]  /*d810*/  FFMA.FTZ R91, R164, c[0x0][0x2d0], -R75.reuse ;  /* 0x0000b400a45b7a23 */ /* 0x108fe4000001084b */
[----:B------:R-:W-:Y:S05]  /*d820*/  FFMA.FTZ R164, R74, c[0x0][0x2d0], -R96 ;  /* 0x0000b4004aa47a23 */ /* 0x000fea0000010860 */
[----:B------:R3:W-:Y:S01]  /*d830*/  MUFU.EX2 R201, R90 ;  /* 0x0000005a00c97308 */ /* 0x0007e20000000800 */
[----:B----4-:R-:W-:Y:S09]  /*d840*/  IMAD.MOV.U32 R118, RZ, RZ, R70 ;  /* 0x000000ffff767224 */ /* 0x010ff200078e0046 */
[----:B------:R-:W-:Y:S01]  /*d850*/  MUFU.EX2 R190, R91 ;  /* 0x0000005b00be7308 */ /* 0x000fe20000000800 */
[--C-:B-1----:R-:W-:Y:S01]  /*d860*/  FFMA.FTZ R2, R171, c[0x0][0x2d0], -R75.reuse ;  /* 0x0000b400ab027a23 */ /* 0x102fe2000001084b */
[----:B------:R-:W-:Y:S08]  /*d870*/  F2FP.PACK_AB R83, R163, R156 ;  /* 0x0000009ca353723e */ /* 0x000ff000000000ff */
[----:B------:R1:W-:Y:S01]  /*d880*/  MUFU.EX2 R199, R2 ;  /* 0x0000000200c77308 */ /* 0x0003e20000000800 */
[----:B---3--:R-:W-:Y:S02]  /*d890*/  FFMA.FTZ R90, R165, c[0x0][0x2d0], -R75 ;  /* 0x0000b400a55a7a23 */ /* 0x008fe4000001084b */
[----:B------:R-:W-:Y:S02]  /*d8a0*/  FFMA.FTZ R165, R109, c[0x0][0x2d0], -R89 ;  /* 0x0000b4006da57a23 */ /* 0x000fe40000010859 */
[----:B------:R-:W-:Y:S05]  /*d8b0*/  FFMA.FTZ R75, R150, c[0x0][0x2d0], -R75 ;  /* 0x0000b400964b7a23 */ /* 0x000fea000001084b */
[----:B------:R-:W-:Y:S01]  /*d8c0*/  MUFU.EX2 R171, R90 ;  /* 0x0000005a00ab7308 */ /* 0x000fe20000000800 */
[--C-:B------:R-:W-:Y:S02]  /*d8d0*/  FFMA.FTZ R150, R104, c[0x0][0x2d0], -R89.reuse ;  /* 0x0000b40068967a23 */ /* 0x100fe40000010859 */
[--C-:B------:R-:W-:Y:S02]  /*d8e0*/  FFMA.FTZ R104, R220, c[0x0][0x2d0], -R96.reuse ;  /* 0x0000b400dc687a23 */ /* 0x100fe40000010860 */
[----:B------:R-:W-:Y:S05]  /*d8f0*/  FFMA.FTZ R109, R217, c[0x0][0x2d0], -R96 ;  /* 0x0000b400d96d7a23 */ /* 0x000fea0000010860 */
[----:B------:R-:W-:Y:S01]  /*d900*/  MUFU.EX2 R116, R104 ;  /* 0x0000006800747308 */ /* 0x000fe20000000800 */
[--C-:B-1----:R-:W-:Y:S09]  /*d910*/  FFMA.FTZ R2, R161, c[0x0][0x2d0], -R88.reuse ;  /* 0x0000b400a1027a23 */ /* 0x102ff20000010858 */
[----:B------:R1:W-:Y:S02]  /*d920*/  MUFU.EX2 R161, R2 ;  /* 0x0000000200a17308 */ /* 0x0003e40000000800 */
[--C-:B-1----:R-:W-:Y:S08]  /*d930*/  FFMA.FTZ R2, R169, c[0x0][0x2d0], -R88.reuse ;  /* 0x0000b400a9027a23 */ /* 0x102ff00000010858 */
[----:B------:R1:W-:Y:S02]  /*d940*/  MUFU.EX2 R196, R2 ;  /* 0x0000000200c47308 */ /* 0x0003e40000000800 */
[--C-:B-1----:R-:W-:Y:S08]  /*d950*/  FFMA.FTZ R2, R168, c[0x0][0x2d0], -R88.reuse ;  /* 0x0000b400a8027a23 */ /* 0x102ff00000010858 */
[----:B------:R1:W-:Y:S02]  /*d960*/  MUFU.EX2 R197, R2 ;  /* 0x0000000200c57308 */ /* 0x0003e40000000800 */
[--C-:B-1----:R-:W-:Y:S02]  /*d970*/  FFMA.FTZ R2, R100, c[0x0][0x2d0], -R88.reuse ;  /* 0x0000b40064027a23 */ /* 0x102fe40000010858 */
[--C-:B------:R-:W-:Y:S06]  /*d980*/  FFMA.FTZ R100, R123, c[0x0][0x2d0], -R88.reuse ;  /* 0x0000b4007b647a23 */ /* 0x100fec0000010858 */
[----:B------:R1:W-:Y:S01]  /*d990*/  MUFU.EX2 R200, R2 ;  /* 0x0000000200c87308 */ /* 0x0003e20000000800 */
[----:B------:R-:W-:Y:S09]  /*d9a0*/  FFMA.FTZ R123, R247, c[0x0][0x2d0], -R88 ;  /* 0x0000b400f77b7a23 */ /* 0x000ff20000010858 */
[----:B------:R-:W-:Y:S10]  /*d9b0*/  MUFU.EX2 R185, R100 ;  /* 0x0000006400b97308 */ /* 0x000ff40000000800 */
[----:B------:R-:W-:Y:S01]  /*d9c0*/  MUFU.EX2 R104, R123 ;  /* 0x0000007b00687308 */ /* 0x000fe20000000800 */
[--C-:B-1----:R-:W-:Y:S09]  /*d9d0*/  FFMA.FTZ R2, R160, c[0x0][0x2d0], -R89.reuse ;  /* 0x0000b400a0027a23 */ /* 0x102ff20000010859 */
[----:B------:R1:W-:Y:S02]  /*d9e0*/  MUFU.EX2 R160, R2 ;  /* 0x0000000200a07308 */ /* 0x0003e40000000800 */
[----:B-1----:R-:W-:Y:S02]  /*d9f0*/  FFMA.FTZ R2, R167, c[0x0][0x2d0], -R89 ;  /* 0x0000b400a7027a23 */ /* 0x002fe40000010859 */
[----:B------:R-:W-:Y:S06]  /*da00*/  IMAD.MOV.U32 R167, RZ, RZ, R105 ;  /* 0x000000ffffa77224 */ /* 0x000fec00078e0069 */
[----:B------:R1:W-:Y:S01]  /*da10*/  MUFU.EX2 R193, R2 ;  /* 0x0000000200c17308 */ /* 0x0003e20000000800 */
[--C-:B------:R-:W-:Y:S02]  /*da20*/  FFMA.FTZ R105, R223, c[0x0][0x2d0], -R89.reuse ;  /* 0x0000b400df697a23 */ /* 0x100fe40000010859 */
[--C-:B-1----:R-:W-:Y:S02]  /*da30*/  FFMA.FTZ R2, R144, c[0x0][0x2d0], -R89.reuse ;  /* 0x0000b40090027a23 */ /* 0x102fe40000010859 */
[--C-:B------:R-:W-:Y:S05]  /*da40*/  FFMA.FTZ R144, R107, c[0x0][0x2d0], -R89.reuse ;  /* 0x0000b4006b907a23 */ /* 0x100fea0000010859 */
[----:B------:R1:W-:Y:S01]  /*da50*/  MUFU.EX2 R192, R2 ;  /* 0x0000000200c07308 */ /* 0x0003e20000000800 */
[--C-:B------:R-:W-:Y:S09]  /*da60*/  FFMA.FTZ R107, R219, c[0x0][0x2d0], -R96.reuse ;  /* 0x0000b400db6b7a23 */ /* 0x100ff20000010860 */
[----:B------:R-:W-:Y:S01]  /*da70*/  MUFU.EX2 R101, R144 ;  /* 0x0000009000657308 */ /* 0x000fe20000000800 */
[--C-:B-1----:R-:W-:Y:S02]  /*da80*/  FFMA.FTZ R2, R135, c[0x0][0x2d0], -R96.reuse ;  /* 0x0000b40087027a23 */ /* 0x102fe40000010860 */
[--C-:B------:R-:W-:Y:S07]  /*da90*/  FFMA.FTZ R135, R213, c[0x0][0x2d0], -R96.reuse ;  /* 0x0000b400d5877a23 */ /* 0x100fee0000010860 */
[----:B------:R1:W-:Y:S02]  /*daa0*/  MUFU.EX2 R168, R2 ;  /* 0x0000000200a87308 */ /* 0x0003e40000000800 */
[--C-:B-1----:R-:W-:Y:S02]  /*dab0*/  FFMA.FTZ R2, R132, c[0x0][0x2d0], -R96.reuse ;  /* 0x0000b40084027a23 */ /* 0x102fe40000010860 */
[--C-:B------:R-:W-:Y:S06]  /*dac0*/  FFMA.FTZ R132, R216, c[0x0][0x2d0], -R96.reuse ;  /* 0x0000b400d8847a23 */ /* 0x100fec0000010860 */
[----:B------:R1:W-:Y:S02]  /*dad0*/  MUFU.EX2 R169, R2 ;  /* 0x0000000200a97308 */ /* 0x0003e40000000800 */
[--C-:B-1----:R-:W-:Y:S02]  /*dae0*/  FFMA.FTZ R2, R95, c[0x0][0x2d0], -R96.reuse ;  /* 0x0000b4005f027a23 */ /* 0x102fe40000010860 */
[----:B------:R-:W3:Y:S06]  /*daf0*/  LDL.LU R95, [R1+0x10] ;  /* 0x00001000015f7983 */ /* 0x000eec0000300800 */
[----:B------:R1:W-:Y:S01]  /*db00*/  MUFU.EX2 R170, R2 ;  /* 0x0000000200aa7308 */ /* 0x0003e20000000800 */
[----:B------:R-:W4:Y:S04]  /*db10*/  LDL.LU R92, [R1+0x14] ;  /* 0x00001400015c7983 */ /* 0x000f280000300800 */
[----:B------:R-:W2:Y:S04]  /*db20*/  LDL.LU R178, [R1+0x18] ;  /* 0x0000180001b27983 */ /* 0x000ea80000300800 */
[----:B------:R-:W2:Y:S01]  /*db30*/  LDL.LU R177, [R1+0x1c] ;  /* 0x00001c0001b17983 */ /* 0x000ea20000300800 */
[----:B-1----:R-:W-:Y:S02]  /*db40*/  FFMA.FTZ R2, R97, c[0x0][0x2d0], -R96 ;  /* 0x0000b40061027a23 */ /* 0x002fe40000010860 */
[--C-:B------:R-:W-:Y:S02]  /*db50*/  FFMA.FTZ R97, R124, c[0x0][0x2d0], -R88.reuse ;  /* 0x0000b4007c617a23 */ /* 0x100fe40000010858 */
[----:B------:R1:W-:Y:S01]  /*db60*/  MUFU.EX2 R189, R2 ;  /* 0x0000000200bd7308 */ /* 0x0003e20000000800 */
[--C-:B------:R-:W-:Y:S09]  /*db70*/  FFMA.FTZ R124, R246, c[0x0][0x2d0], -R88.reuse ;  /* 0x0000b400f67c7a23 */ /* 0x100ff20000010858 */
[----:B------:R-:W-:Y:S01]  /*db80*/  MUFU.EX2 R175, R97 ;  /* 0x0000006100af7308 */ /* 0x000fe20000000800 */
[----:B-1----:R-:W-:Y:S02]  /*db90*/  FFMA.FTZ R2, R129, c[0x0][0x2d0], -R88 ;  /* 0x0000b40081027a23 */ /* 0x002fe40000010858 */
[----:B------:R-:W-:Y:S02]  /*dba0*/  FFMA.FTZ R129, R208, c[0x0][0x2d0], -R89 ;  /* 0x0000b400d0817a23 */ /* 0x000fe40000010859 */
[----:B------:R-:W1:Y:S05]  /*dbb0*/  LDSM.16.MT88.4 R88, [R224+0x1800] ;  /* 0x00180000e058783b */ /* 0x000e6a0000004200 */
[----:B------:R1:W-:Y:S10]  /*dbc0*/  MUFU.EX2 R188, R2 ;  /* 0x0000000200bc7308 */ /* 0x0003f40000000800 */
[----:B------:R-:W-:Y:S01]  /*dbd0*/  MUFU.EX2 R102, R129 ;  /* 0x0000008100667308 */ /* 0x000fe20000000800 */
[----:B-1----:R-:W-:Y:S09]  /*dbe0*/  FFMA.FTZ R2, R222, c[0x0][0x2d0], -R96 ;  /* 0x0000b400de027a23 */ /* 0x002ff20000010860 */
[----:B------:R1:W-:Y:S01]  /*dbf0*/  MUFU.EX2 R172, R2 ;  /* 0x0000000200ac7308 */ /* 0x0003e20000000800 */
[-C--:B------:R-:W-:Y:S08]  /*dc00*/  HMMA.16816.F32 R4, R76, R88.reuse, R4 ;  /* 0x000000584c04723c */ /* 0x080ff00000001804 */
[C---:B------:R-:W-:Y:S08]  /*dc10*/  HMMA.16816.F32 R8, R80.reuse, R88, R8 ;  /* 0x000000585008723c */ /* 0x040ff00000001808 */
[-C--:B------:R-:W-:Y:S08]  /*dc20*/  HMMA.16816.F32 R12, R80, R90.reuse, R12 ;  /* 0x0000005a500c723c */ /* 0x080ff0000000180c */
[C---:B------:R-:W-:Y:S01]  /*dc30*/  HMMA.16816.F32 R16, R76.reuse, R90, R16 ;  /* 0x0000005a4c10723c */ /* 0x040fe20000001810 */
[----:B------:R-:W-:Y:S07]  /*dc40*/  LDSM.16.MT88.4 R88, [R228+0x2000] ;  /* 0x00200000e458783b */ /* 0x000fee0000004200 */
[-C--:B------:R-:W-:Y:S08]  /*dc50*/  HMMA.16816.F32 R20, R76, R84.reuse, R20 ;  /* 0x000000544c14723c */ /* 0x080ff00000001814 */
[C---:B------:R-:W-:Y:S08]  /*dc60*/  HMMA.16816.F32 R24, R80.reuse, R84, R24 ;  /* 0x000000545018723c */ /* 0x040ff00000001818 */
[-C--:B------:R-:W-:Y:S08]  /*dc70*/  HMMA.16816.F32 R28, R80, R86.reuse, R28 ;  /* 0x00000056501c723c */ /* 0x080ff0000000181c */
[C---:B------:R-:W-:Y:S01]  /*dc80*/  HMMA.16816.F32 R32, R76.reuse, R86, R32 ;  /* 0x000000564c20723c */ /* 0x040fe20000001820 */
[----:B------:R-:W-:Y:S03]  /*dc90*/  LDSM.16.MT88.4 R84, [R224+0x2000] ;  /* 0x00200000e054783b */ /* 0x000fe60000004200 */
[----:B---3--:R-:W-:Y:S02]  /*dca0*/  FFMA.FTZ R69, R69, R95, R94 ;  /* 0x0000005f45457223 */ /* 0x008fe4000001005e */
[----:B----4-:R-:W-:Y:S03]  /*dcb0*/  FFMA.FTZ R3, R3, R92, R93 ;  /* 0x0000005c03037223 */ /* 0x010fe6000001005d */
[----:B------:R-:W3:Y:S03]  /*dcc0*/  LDSM.16.MT88.4 R92, [R225+0x1800] ;  /* 0x00180000e15c783b */ /* 0x000ee60000004200 */
[----:B------:R-:W-:Y:S02]  /*dcd0*/  FADD.FTZ R74, R214, R69 ;  /* 0x00000045d64a7221 */ /* 0x000fe40000010000 */
[----:B--2---:R-:W-:Y:S01]  /*dce0*/  FFMA.FTZ R68, R68, R178, R191 ;  /* 0x000000b244447223 */ /* 0x004fe200000100bf */
[----:B------:R-:W-:Y:S01]  /*dcf0*/  MOV R178, R173 ;  /* 0x000000ad00b27202 */ /* 0x000fe20000000f00 */
[----:B------:R-:W-:Y:S01]  /*dd00*/  FADD.FTZ R3, R202, R3 ;  /* 0x00000003ca037221 */ /* 0x000fe20000010000 */
[----:B------:R-:W-:Y:S01]  /*dd10*/  MUFU.EX2 R173, R105 ;  /* 0x0000006900ad7308 */ /* 0x000fe20000000800 */
[----:B------:R-:W-:Y:S01]  /*dd20*/  FFMA.FTZ R0, R0, R177, R99 ;  /* 0x000000b100007223 */ /* 0x000fe20000010063 */
[----:B------:R-:W2:Y:S01]  /*dd30*/  LDL R191, [R1] ;  /* 0x0000000001bf7983 */ /* 0x000ea20000100800 */
[----:B------:R-:W-:Y:S02]  /*dd40*/  FADD.FTZ R68, R195, R68 ;  /* 0x00000044c3447221 */ /* 0x000fe40000010000 */
[----:B------:R-:W-:Y:S01]  /*dd50*/  FADD.FTZ R69, R115, R0 ;  /* 0x0000000073457221 */ /* 0x000fe20000010000 */
[----:B------:R-:W4:Y:S01]  /*dd60*/  LDSM.16.MT88.4 R96, [R227+0x1800] ;  /* 0x00180000e360783b */ /* 0x000f220000004200 */
[----:B------:R-:W-:Y:S02]  /*dd70*/  FADD.FTZ R0, R181, R74 ;  /* 0x0000004ab5007221 */ /* 0x000fe40000010000 */
[----:B-1----:R-:W-:Y:S01]  /*dd80*/  FADD.FTZ R2, R179, R68 ;  /* 0x00000044b3027221 */ /* 0x002fe20000010000 */
[----:B------:R-:W-:Y:S01]  /*dd90*/  MUFU.EX2 R105, R75 ;  /* 0x0000004b00697308 */ /* 0x000fe20000000800 */
[----:B------:R-:W-:Y:S02]  /*dda0*/  FADD.FTZ R69, R250, R69 ;  /* 0x00000045fa457221 */ /* 0x000fe40000010000 */
[----:B------:R-:W-:Y:S02]  /*ddb0*/  FADD.FTZ R2, R167, R2 ;  /* 0x00000002a7027221 */ /* 0x000fe40000010000 */
[----:B------:R-:W-:Y:S02]  /*ddc0*/  FADD.FTZ R68, R178, R0 ;  /* 0x00000000b2447221 */ /* 0x000fe40000010000 */
[----:B------:R-:W-:Y:S02]  /*ddd0*/  FADD.FTZ R0, R166, R69 ;  /* 0x00000045a6007221 */ /* 0x000fe40000010000 */
[----:B------:R-:W-:Y:S01]  /*dde0*/  FADD.FTZ R74, R112, R2 ;  /* 0x00000002704a7221 */ /* 0x000fe20000010000 */
        /* <DEDUP_REMOVED lines=8> */
[----:B------:R-:W-:Y:S01]  /*de70*/  IMAD.MOV.U32 R177, RZ, RZ, R174 ;  /* 0x000000ffffb17224 */ /* 0x000fe200078e00ae */
[-C--:B---3--:R-:W-:Y:S03]  /*de80*/  HMMA.16816.F32 R36, R76, R92.reuse, R36 ;  /* 0x0000005c4c24723c */ /* 0x088fe60000001824 */
[----:B------:R-:W-:Y:S02]  /*de90*/  FADD.FTZ R100, R149, R2 ;  /* 0x0000000295647221 */ /* 0x000fe40000010000 */
[----:B------:R-:W-:Y:S01]  /*dea0*/  FADD.FTZ R3, R177, R3 ;  /* 0x00000003b1037221 */ /* 0x000fe20000010000 */
[----:B------:R-:W1:Y:S01]  /*deb0*/  MUFU.EX2 R74, R164 ;  /* 0x000000a4004a7308 */ /* 0x000e620000000800 */
[----:B------:R-:W-:Y:S01]  /*dec0*/  FADD.FTZ R68, R142, R68 ;  /* 0x000000448e447221 */ /* 0x000fe20000010000 */
[C---:B------:R-:W-:Y:S04]  /*ded0*/  HMMA.16816.F32 R40, R80.reuse, R92, R40 ;  /* 0x0000005c5028723c */ /* 0x040fe80000001828 */
[----:B------:R-:W-:Y:S04]  /*dee0*/  FADD.FTZ R3, R120, R3 ;  /* 0x0000000378037221 */ /* 0x000fe80000010000 */
[-C--:B------:R-:W-:Y:S01]  /*def0*/  HMMA.16816.F32 R44, R80, R94.reuse, R44 ;  /* 0x0000005e502c723c */ /* 0x080fe2000000182c */
[----:B------:R-:W3:Y:S03]  /*df00*/  MUFU.EX2 R107, R121 ;  /* 0x00000079006b7308 */ /* 0x000ee60000000800 */
[----:B------:R-:W-:Y:S02]  /*df10*/  FADD.FTZ R0, R122, R3 ;  /* 0x000000037a007221 */ /* 0x000fe40000010000 */
[----:B------:R-:W-:Y:S02]  /*df20*/  FADD.FTZ R3, R126, R69 ;  /* 0x000000457e037221 */ /* 0x000fe40000010000 */
[C---:B------:R-:W-:Y:S01]  /*df30*/  HMMA.16816.F32 R48, R76.reuse, R94, R48 ;  /* 0x0000005e4c30723c */ /* 0x040fe20000001830 */
[----:B------:R-:W3:Y:S02]  /*df40*/  LDSM.16.MT88.4 R92, [R225+0x2000] ;  /* 0x00200000e15c783b */ /* 0x000ee40000004200 */
[----:B------:R-:W-:Y:S01]  /*df50*/  MUFU.EX2 R174, R103 ;  /* 0x0000006700ae7308 */ /* 0x000fe20000000800 */
[----:B------:R-:W-:Y:S02]  /*df60*/  FADD.FTZ R3, R128, R3 ;  /* 0x0000000380037221 */ /* 0x000fe40000010000 */
[----:B------:R-:W-:Y:S01]  /*df70*/  FADD.FTZ R0, R147, R0 ;  /* 0x0000000093007221 */ /* 0x000fe20000010000 */
[----:B-1----:R-:W-:Y:S01]  /*df80*/  F2FP.PACK_AB R179, R74, R75 ;  /* 0x0000004b4ab3723e */ /* 0x002fe200000000ff */
[-C--:B----4-:R-:W-:Y:S04]  /*df90*/  HMMA.16816.F32 R52, R76, R96.reuse, R52 ;  /* 0x000000604c34723c */ /* 0x090fe80000001834 */
[----:B------:R-:W-:Y:S01]  /*dfa0*/  FADD.FTZ R2, R133, R3 ;  /* 0x0000000385027221 */ /* 0x000fe20000010000 */
[----:B------:R-:W1:Y:S01]  /*dfb0*/  MUFU.EX2 R103, R124 ;  /* 0x0000007c00677308 */ /* 0x000e620000000800 */
[----:B------:R-:W-:Y:S02]  /*dfc0*/  FADD.FTZ R69, R148, R0 ;  /* 0x0000000094457221 */ /* 0x000fe40000010000 */
[C---:B------:R-:W-:Y:S04]  /*dfd0*/  HMMA.16816.F32 R56, R80.reuse, R96, R56 ;  /* 0x000000605038723c */ /* 0x040fe80000001838 */
[----:B---3--:R-:W-:Y:S01]  /*dfe0*/  F2FP.PACK_AB R182, R105, R107 ;  /* 0x0000006b69b6723e */ /* 0x008fe200000000ff */
[----:B------:R-:W-:Y:S02]  /*dff0*/  FADD.FTZ R0, R143, R68 ;  /* 0x000000448f007221 */ /* 0x000fe40000010000 */
[----:B------:R-:W-:Y:S01]  /*e000*/  MUFU.EX2 R115, R108 ;  /* 0x0000006c00737308 */ /* 0x000fe20000000800 */
[-C--:B------:R-:W-:Y:S04]  /*e010*/  HMMA.16816.F32 R60, R80, R98.reuse, R60 ;  /* 0x00000062503c723c */ /* 0x080fe8000000183c */
[----:B------:R-:W-:Y:S02]  /*e020*/  FADD.FTZ R68, R145, R100 ;  /* 0x0000006491447221 */ /* 0x000fe40000010000 */
[----:B------:R-:W-:Y:S01]  /*e030*/  FADD.FTZ R2, R130, R2 ;  /* 0x0000000282027221 */ /* 0x000fe20000010000 */
[----:B------:R-:W-:Y:S01]  /*e040*/  F2FP.PACK_AB R80, R193, R160 ;  /* 0x000000a0c150723e */ /* 0x000fe200000000ff */
[----:B------:R-:W-:Y:S01]  /*e050*/  HMMA.16816.F32 R64, R76, R98, R64 ;  /* 0x000000624c40723c */ /* 0x000fe20000001840 */
[----:B------:R-:W3:Y:S01]  /*e060*/  LDSM.16.MT88.4 R96, [R227+0x2000] ;  /* 0x00200000e360783b */ /* 0x000ee20000004200 */
[----:B------:R-:W4:Y:S02]  /*e070*/  MUFU.EX2 R108, R113 ;  /* 0x00000071006c7308 */ /* 0x000f240000000800 */
[----:B------:R-:W-:Y:S01]  /*e080*/  F2FP.PACK_AB R82, R192, R194 ;  /* 0x000000c2c052723e */ /* 0x000fe200000000ff */
[----:B------:R-:W-:Y:S01]  /*e090*/  FADD.FTZ R68, R146, R68 ;  /* 0x0000004492447221 */ /* 0x000fe20000010000 */
[----:B------:R-:W-:Y:S01]  /*e0a0*/  F2FP.PACK_AB R81, R169, R168 ;  /* 0x000000a8a951723e */ /* 0x000fe200000000ff */
[----:B------:R-:W-:Y:S01]  /*e0b0*/  FADD.FTZ R2, R131, R2 ;  /* 0x0000000283027221 */ /* 0x000fe20000010000 */
[----:B------:R-:W-:Y:S01]  /*e0c0*/  F2FP.PACK_AB R76, R198, R162 ;  /* 0x000000a2c64c723e */ /* 0x000fe200000000ff */
[----:B------:R-:W-:Y:S03]  /*e0d0*/  FADD.FTZ R68, R176, R68 ;  /* 0x00000044b0447221 */ /* 0x000fe60000010000 */
[----:B------:R-:W-:Y:S01]  /*e0e0*/  F2FP.PACK_AB R78, R201, R199 ;  /* 0x000000c7c94e723e */ /* 0x000fe200000000ff */
[----:B------:R-:W-:Y:S01]  /*e0f0*/  MUFU.EX2 R111, R109 ;  /* 0x0000006d006f7308 */ /* 0x000fe20000000800 */
[----:B------:R-:W-:Y:S01]  /*e100*/  F2FP.PACK_AB R77, R196, R161 ;  /* 0x000000a1c44d723e */ /* 0x000fe200000000ff */
[----:B------:R-:W-:Y:S01]  /*e110*/  FADD.FTZ R2, R155, R2 ;  /* 0x000000029b027221 */ /* 0x000fe20000010000 */
[----:B------:R-:W-:Y:S01]  /*e120*/  F2FP.PACK_AB R79, R200, R197 ;  /* 0x000000c5c84f723e */ /* 0x000fe200000000ff */
[----:B------:R-:W-:Y:S01]  /*e130*/  FADD.FTZ R3, R136, R69 ;  /* 0x0000004588037221 */ /* 0x000fe20000010000 */
[----:B------:R-:W-:Y:S01]  /*e140*/  F2FP.PACK_AB R83, R189, R170 ;  /* 0x000000aabd53723e */ /* 0x000fe200000000ff */
[----:B------:R-:W-:Y:S01]  /*e150*/  FADD.FTZ R2, R211, R2 ;  /* 0x00000002d3027221 */ /* 0x000fe20000010000 */
[----:B-1----:R-:W-:Y:S01]  /*e160*/  F2FP.PACK_AB R183, R103, R104 ;  /* 0x0000006867b7723e */ /* 0x002fe200000000ff */
[----:B------:R-:W-:Y:S01]  /*e170*/  FADD.FTZ R0, R137, R0 ;  /* 0x0000000089007221 */ /* 0x000fe20000010000 */
[----:B------:R-:W-:Y:S01]  /*e180*/  F2FP.PACK_AB R176, R101, R102 ;  /* 0x0000006665b0723e */ /* 0x000fe200000000ff */
[-C--:B------:R-:W-:Y:S01]  /*e190*/  HMMA.16816.F32 R4, R76, R84.reuse, R4 ;  /* 0x000000544c04723c */ /* 0x080fe20000001804 */
[----:B------:R-:W1:Y:S02]  /*e1a0*/  MUFU.EX2 R109, R114 ;  /* 0x00000072006d7308 */ /* 0x000e640000000800 */
[----:B----4-:R-:W-:Y:S01]  /*e1b0*/  F2FP.PACK_AB R181, R106, R108 ;  /* 0x0000006c6ab5723e */ /* 0x010fe200000000ff */
[----:B------:R-:W-:Y:S02]  /*e1c0*/  FADD.FTZ R3, R139, R3 ;  /* 0x000000038b037221 */ /* 0x000fe40000010000 */
[----:B------:R-:W-:Y:S02]  /*e1d0*/  FADD.FTZ R0, R138, R0 ;  /* 0x000000008a007221 */ /* 0x000fe40000010000 */
[C---:B------:R-:W-:Y:S04]  /*e1e0*/  HMMA.16816.F32 R8, R80.reuse, R84, R8 ;  /* 0x000000545008723c */ /* 0x040fe80000001808 */
[----:B------:R-:W-:Y:S02]  /*e1f0*/  FADD.FTZ R3, R141, R3 ;  /* 0x000000038d037221 */ /* 0x000fe40000010000 */
[----:B------:R-:W-:Y:S02]  /*e200*/  FADD.FTZ R69, R140, R0 ;  /* 0x000000008c457221 */ /* 0x000fe40000010000 */
[-C--:B------:R-:W-:Y:S04]  /*e210*/  HMMA.16816.F32 R12, R80, R86.reuse, R12 ;  /* 0x00000056500c723c */ /* 0x080fe8000000180c */
[----:B------:R-:W-:Y:S04]  /*e220*/  FADD.FTZ R0, R251, R68 ;  /* 0x00000044fb007221 */ /* 0x000fe80000010000 */
[C---:B------:R-:W-:Y:S01]  /*e230*/  HMMA.16816.F32 R16, R76.reuse, R86, R16 ;  /* 0x000000564c10723c */ /* 0x040fe20000001810 */
[----:B------:R-:W4:Y:S03]  /*e240*/  LDSM.16.MT88.4 R84, [R224+0x2800] ;  /* 0x00280000e054783b */ /* 0x000f260000004200 */
[----:B-1----:R-:W-:Y:S01]  /*e250*/  F2FP.PACK_AB R180, R109, R110 ;  /* 0x0000006e6db4723e */ /* 0x002fe200000000ff */
[----:B------:R-:W-:Y:S03]  /*e260*/  FADD.FTZ R0, R212, R0 ;  /* 0x00000000d4007221 */ /* 0x000fe60000010000 */
[-C--:B------:R-:W-:Y:S08]  /*e270*/  HMMA.16816.F32 R20, R76, R88.reuse, R20 ;  /* 0x000000584c14723c */ /* 0x080ff00000001814 */
[C---:B------:R-:W-:Y:S08]  /*e280*/  HMMA.16816.F32 R24, R80.reuse, R88, R24 ;  /* 0x000000585018723c */ /* 0x040ff00000001818 */
[-C--:B------:R-:W-:Y:S08]  /*e290*/  HMMA.16816.F32 R28, R80, R90.reuse, R28 ;  /* 0x0000005a501c723c */ /* 0x080ff0000000181c */
[C---:B------:R-:W-:Y:S01]  /*e2a0*/  HMMA.16816.F32 R32, R76.reuse, R90, R32 ;  /* 0x0000005a4c20723c */ /* 0x040fe20000001820 */
[----:B------:R-:W1:Y:S07]  /*e2b0*/  LDSM.16.MT88.4 R88, [R228+0x2800] ;  /* 0x00280000e458783b */ /* 0x000e6e0000004200 */
[-C--:B------:R-:W-:Y:S08]  /*e2c0*/  HMMA.16816.F32 R36, R76, R92.reuse, R36 ;  /* 0x0000005c4c24723c */ /* 0x080ff00000001824 */
[C---:B------:R-:W-:Y:S08]  /*e2d0*/  HMMA.16816.F32 R40, R80.reuse, R92, R40 ;  /* 0x0000005c5028723c */ /* 0x040ff00000001828 */
[-C--:B------:R-:W-:Y:S08]  /*e2e0*/  HMMA.16816.F32 R44, R80, R94.reuse, R44 ;  /* 0x0000005e502c723c */ /* 0x080ff0000000182c */
[C---:B------:R-:W-:Y:S01]  /*e2f0*/  HMMA.16816.F32 R48, R76.reuse, R94, R48 ;  /* 0x0000005e4c30723c */ /* 0x040fe20000001830 */
[----:B------:R-:W1:Y:S07]  /*e300*/  LDSM.16.MT88.4 R92, [R225+0x2800] ;  /* 0x00280000e15c783b */ /* 0x000e6e0000004200 */
[-C--:B---3--:R-:W-:Y:S08]  /*e310*/  HMMA.16816.F32 R52, R76, R96.reuse, R52 ;  /* 0x000000604c34723c */ /* 0x088ff00000001834 */
[C---:B------:R-:W-:Y:S08]  /*e320*/  HMMA.16816.F32 R56, R80.reuse, R96, R56 ;  /* 0x000000605038723c */ /* 0x040ff00000001838 */
[-C--:B------:R-:W-:Y:S07]  /*e330*/  HMMA.16816.F32 R60, R80, R98.reuse, R60 ;  /* 0x00000062503c723c */ /* 0x080fee000000183c */
[----:B------:R-:W-:Y:S01]  /*e340*/  F2FP.PACK_AB R80, R173, R174 ;  /* 0x000000aead50723e */ /* 0x000fe200000000ff */
[----:B------:R-:W-:Y:S01]  /*e350*/  HMMA.16816.F32 R64, R76, R98, R64 ;  /* 0x000000624c40723c */ /* 0x000fe20000001840 */
[----:B------:R-:W3:Y:S03]  /*e360*/  LDSM.16.MT88.4 R96, [R227+0x2800] ;  /* 0x00280000e360783b */ /* 0x000ee60000004200 */
[----:B------:R-:W-:Y:S02]  /*e370*/  F2FP.PACK_AB R81, R116, R172 ;  /* 0x000000ac7451723e */ /* 0x000fe400000000ff */
[----:B------:R-:W-:Y:S02]  /*e380*/  F2FP.PACK_AB R82, R115, R117 ;  /* 0x000000757352723e */ /* 0x000fe400000000ff */
[----:B------:R-:W-:Y:S04]  /*e390*/  F2FP.PACK_AB R76, R190, R171 ;  /* 0x000000abbe4c723e */ /* 0x000fe800000000ff */
[----:B------:R-:W-:Y:S02]  /*e3a0*/  F2FP.PACK_AB R77, R175, R188 ;  /* 0x000000bcaf4d723e */ /* 0x000fe400000000ff */
[----:B------:R-:W-:Y:S02]  /*e3b0*/  F2FP.PACK_AB R78, R186, R187 ;  /* 0x000000bbba4e723e */ /* 0x000fe400000000ff */
[----:B------:R-:W-:Y:S02]  /*e3c0*/  F2FP.PACK_AB R79, R184, R185 ;  /* 0x000000b9b84f723e */ /* 0x000fe400000000ff */
[----:B------:R-:W-:Y:S05]  /*e3d0*/  F2FP.PACK_AB R83, R111, R112 ;  /* 0x000000706f53723e */ /* 0x000fea00000000ff */
[-C--:B----4-:R-:W-:Y:S08]  /*e3e0*/  HMMA.16816.F32 R4, R76, R84.reuse, R4 ;  /* 0x000000544c04723c */ /* 0x090ff00000001804 */
[C---:B------:R-:W-:Y:S01]  /*e3f0*/  HMMA.16816.F32 R8, R80.reuse, R84, R8 ;  /* 0x000000545008723c */ /* 0x040fe20000001808 */
[----:B------:R4:W-:Y:S07]  /*e400*/  MUFU.EX2 R85, R150 ;  /* 0x0000009600557308 */ /* 0x0009ee0000000800 */
[-C--:B------:R-:W-:Y:S03]  /*e410*/  HMMA.16816.F32 R12, R80, R86.reuse, R12 ;  /* 0x00000056500c723c */ /* 0x080fe6000000180c */
[----:B------:R3:W3:Y:S05]  /*e420*/  MUFU.EX2 R84, R165 ;  /* 0x000000a500547308 */ /* 0x0006ea0000000800 */
[C---:B------:R-:W-:Y:S05]  /*e430*/  HMMA.16816.F32 R16, R76.reuse, R86, R16 ;  /* 0x000000564c10723c */ /* 0x040fea0000001810 */
[----:B------:R-:W-:Y:S03]  /*e440*/  MUFU.EX2 R87, R132 ;  /* 0x0000008400577308 */ /* 0x000fe60000000800 */
[-C--:B-1----:R-:W-:Y:S01]  /*e450*/  HMMA.16816.F32 R20, R76, R88.reuse, R20 ;  /* 0x000000584c14723c */ /* 0x082fe20000001814 */
[----:B----4-:R-:W-:Y:S06]  /*e460*/  LDSM.16.MT88.4 R148, [R228+0x3000] ;  /* 0x00300000e494783b */ /* 0x010fec0000004200 */
[----:B------:R1:W4:Y:S01]  /*e470*/  MUFU.EX2 R86, R135 ;  /* 0x0000008700567308 */ /* 0x0003220000000800 */
[C---:B------:R-:W-:Y:S01]  /*e480*/  HMMA.16816.F32 R24, R80.reuse, R88, R24 ;  /* 0x000000585018723c */ /* 0x040fe20000001818 */
[----:B---3--:R-:W-:Y:S03]  /*e490*/  LDSM.16.MT88.4 R164, [R225+0x3000] ;  /* 0x00300000e1a4783b */ /* 0x008fe60000004200 */
[----:B------:R-:W-:Y:S02]  /*e4a0*/  F2FP.PACK_AB R178, R84, R85 ;  /* 0x0000005554b2723e */ /* 0x000fe400000000ff */
[----:B--2---:R-:W-:Y:S02]  /*e4b0*/  ISETP.GT.AND P0, PT, R204, R191, PT ;  /* 0x000000bfcc00720c */ /* 0x004fe40003f04270 */
[-C--:B------:R-:W-:Y:S04]  /*e4c0*/  HMMA.16816.F32 R28, R80, R90.reuse, R28 ;  /* 0x0000005a501c723c */ /* 0x080fe8000000181c */
[----:B------:R-:W-:Y:S04]  /*e4d0*/  MOV R204, R242 ;  /* 0x000000f200cc7202 */ /* 0x000fe80000000f00 */
[C---:B------:R-:W-:Y:S01]  /*e4e0*/  HMMA.16816.F32 R32, R76.reuse, R90, R32 ;  /* 0x0000005a4c20723c */ /* 0x040fe20000001820 */
[----:B-1----:R-:W1:Y:S07]  /*e4f0*/  LDSM.16.MT88.4 R132, [R224+0x3000] ;  /* 0x00300000e084783b */ /* 0x002e6e0000004200 */
[-C--:B------:R-:W-:Y:S04]  /*e500*/  HMMA.16816.F32 R36, R76, R92.reuse, R36 ;  /* 0x0000005c4c24723c */ /* 0x080fe80000001824 */
[----:B----4-:R-:W-:Y:S04]  /*e510*/  F2FP.PACK_AB R177, R86, R87 ;  /* 0x0000005756b1723e */ /* 0x010fe800000000ff */
[C---:B------:R-:W-:Y:S08]  /*e520*/  HMMA.16816.F32 R40, R80.reuse, R92, R40 ;  /* 0x0000005c5028723c */ /* 0x040ff00000001828 */
[-C--:B------:R-:W-:Y:S08]  /*e530*/  HMMA.16816.F32 R44, R80, R94.reuse, R44 ;  /* 0x0000005e502c723c */ /* 0x080ff0000000182c */
[C---:B------:R-:W-:Y:S08]  /*e540*/  HMMA.16816.F32 R48, R76.reuse, R94, R48 ;  /* 0x0000005e4c30723c */ /* 0x040ff00000001830 */
[-C--:B------:R-:W-:Y:S08]  /*e550*/  HMMA.16816.F32 R52, R76, R96.reuse, R52 ;  /* 0x000000604c34723c */ /* 0x080ff00000001834 */
[C---:B------:R-:W-:Y:S08]  /*e560*/  HMMA.16816.F32 R56, R80.reuse, R96, R56 ;  /* 0x000000605038723c */ /* 0x040ff00000001838 */
[-C--:B------:R-:W-:Y:S08]  /*e570*/  HMMA.16816.F32 R60, R80, R98.reuse, R60 ;  /* 0x00000062503c723c */ /* 0x080ff0000000183c */
[----:B------:R-:W-:Y:S08]  /*e580*/  HMMA.16816.F32 R64, R76, R98, R64 ;  /* 0x000000624c40723c */ /* 0x000ff00000001840 */
[-C--:B-1----:R-:W-:Y:S01]  /*e590*/  HMMA.16816.F32 R120, R180, R132.reuse, R4 ;  /* 0x00000084b478723c */ /* 0x082fe20000001804 */
[----:B------:R-:W1:Y:S07]  /*e5a0*/  LDSM.16.MT88.4 R4, [R227+0x3000] ;  /* 0x00300000e304783b */ /* 0x000e6e0000004200 */
[C---:B------:R-:W-:Y:S07]  /*e5b0*/  HMMA.16816.F32 R124, R176.reuse, R132, R8 ;  /* 0x00000084b07c723c */ /* 0x040fee0000001808 */
[----:B------:R-:W-:Y:S01]  /*e5c0*/  FADD.FTZ R11, R244, R3 ;  /* 0x00000003f40b7221 */ /* 0x000fe20000010000 */
[-C--:B------:R-:W-:Y:S04]  /*e5d0*/  HMMA.16816.F32 R128, R176, R134.reuse, R12 ;  /* 0x00000086b080723c */ /* 0x080fe8000000180c */
        /* <DEDUP_REMOVED lines=79> */
[----:B------:R-:W-:Y:S01]  /*ead0*/  FADD.FTZ R0, R74, R0 ;  /* 0x000000004a007221 */ /* 0x000fe20000010000 */
[----:B------:R1:W-:Y:S04]  /*eae0*/  STL [R1+0x14], R3 ;  /* 0x0000140301007387 */ /* 0x0003e80000100800 */
[----:B------:R2:W-:Y:S04]  /*eaf0*/  STL [R1+0x18], R2 ;  /* 0x0000180201007387 */ /* 0x0005e80000100800 */
[----:B------:R2:W-:Y:S01]  /*eb00*/  STL [R1+0x1c], R0 ;  /* 0x00001c0001007387 */ /* 0x0005e20000100800 */
[----:B-1----:R-:W-:Y:S01]  /*eb10*/  IMAD.MOV.U32 R3, RZ, RZ, R73 ;  /* 0x000000ffff037224 */ /* 0x002fe200078e0049 */
[----:B------:R-:W-:-:S05]  /*eb20*/  @P0 BRA `(.L_x_1141) ;  /* 0xffff9b2000000947 */ /* 0x000fca000383ffff */
.L_x_1140:
[----:B-12---:R-:W2:Y:S02]  /*eb30*/  LDL R0, [R1+0x20] ;  /* 0x0000200001007983 */ /* 0x006ea40000100800 */
[----:B--2---:R-:W-:-:S13]  /*eb40*/  ISETP.GE.AND P0, PT, R242, R0, PT ;  /* 0x00000000f200720c */ /* 0x004fda0003f06270 */
[----:B------:R-:W-:Y:S05]  /*eb50*/  @!P0 BRA `(.L_x_1142) ;  /* 0x000055b000008947 */ /* 0x000fea0003800000 */
[----:B------:R-:W-:Y:S01]  /*eb60*/  IMAD.MOV.U32 R3, RZ, RZ, R72 ;  /* 0x000000ffff037224 */ /* 0x000fe200078e0048 */
[----:B------:R-:W-:Y:S01]  /*eb70*/  MOV R117, R70 ;  /* 0x0000004600757202 */ /* 0x000fe20000000f00 */
[----:B------:R-:W-:Y:S01]  /*eb80*/  IMAD.MOV.U32 R2, RZ, RZ, R73 ;  /* 0x000000ffff027224 */ /* 0x000fe200078e0049 */
[----:B------:R-:W-:Y:S02]  /*eb90*/  MOV R116, R71 ;  /* 0x0000004700747202 */ /* 0x000fe40000000f00 */
.L_x_1143:
[----:B--2---:R-:W2:Y:S01]  /*eba0*/  LDL R76, [R1+0x3c] ;  /* 0x00003c00014c7983 */ /* 0x004ea20000100800 */
[----:B------:R-:W-:Y:S04]  /*ebb0*/  DEPBAR.LE SB0, 0x0 ;  /* 0x000080000000791a */ /* 0x000fe80000000000 */
[----:B------:R-:W3:Y:S01]  /*ebc0*/  LDL.64 R74, [R1+0x30] ;  /* 0x00003000014a7983 */ /* 0x000ee20000100a00 */
[----:B------:R-:W-:Y:S01]  /*ebd0*/  WARPSYNC 0xffffffff ;  /* 0xffffffff00007948 */ /* 0x000fe20003800000 */
[----:B------:R-:W-:Y:S01]  /*ebe0*/  SHF.R.S32.HI R0, RZ, 0x1f, R242 ;  /* 0x0000001fff007819 */ /* 0x000fe200000114f2 */
[----:B------:R-:W-:Y:S01]  /*ebf0*/  IMAD.WIDE.U32 R72, R242, c[0x0][0x208], RZ ;  /* 0x00008200f2487a25 */ /* 0x000fe200078e00ff */
[----:B------:R-:W-:Y:S02]  /*ec00*/  MOV R78, c[0x0][0x208] ;  /* 0x00008200004e7a02 */ /* 0x000fe40000000f00 */
[----:B------:R-:W-:Y:S01]  /*ec10*/  BAR.SYNC.DEFER_BLOCKING 0x0 ;  /* 0x0000000000007b1d */ /* 0x000fe20000010000 */
[----:B------:R-:W-:Y:S01]  /*ec20*/  IMAD R0, R0, c[0x0][0x208], RZ ;  /* 0x0000820000007a24 */ /* 0x000fe200078e02ff */
[----:B------:R-:W-:Y:S02]  /*ec30*/  SHF.L.U32 R104, R78, 0x5, RZ ;  /* 0x000000054e687819 */ /* 0x000fe400000006ff */
[----:B------:R-:W-:Y:S01]  /*ec40*/  MOV R246, 0x5 ;  /* 0x0000000500f67802 */ /* 0x000fe20000000f00 */
[----:B------:R-:W-:Y:S03]  /*ec50*/  IMAD R0, R242, c[0x0][0x20c], R0 ;  /* 0x00008300f2007a24 */ /* 0x000fe600078e0200 */
[----:B-----5:R-:W-:Y:S02]  /*ec60*/  STL [R1+0x70], R230 ;  /* 0x000070e601007387 */ /* 0x020fe40000100800 */
[----:B------:R-:W-:Y:S02]  /*ec70*/  IADD3 R0, R73, R0, RZ ;  /* 0x0000000049007210 */ /* 0x000fe40007ffe0ff */
[----:B------:R-:W-:Y:S03]  /*ec80*/  STL [R1+0x74], R119 ;  /* 0x0000747701007387 */ /* 0x000fe60000100800 */
[----:B------:R-:W-:Y:S01]  /*ec90*/  IMAD R0, R0, 0x70, RZ ;  /* 0x0000007000007824 */ /* 0x000fe200078e02ff */
[----:B------:R-:W-:Y:S04]  /*eca0*/  STL [R1+0x78], R234 ;  /* 0x000078ea01007387 */ /* 0x000fe80000100800 */
[----:B------:R-:W-:Y:S04]  /*ecb0*/  STL [R1+0x7c], R233 ;  /* 0x00007ce901007387 */ /* 0x000fe80000100800 */
[----:B------:R-:W-:Y:S08]  /*ecc0*/  LDSM.16.M88.4 R112, [R230] ;  /* 0x00000000e670783b */ /* 0x000ff00000000200 */
[----:B------:R-:W1:Y:S08]  /*ecd0*/  LDSM.16.M88.4 R16, [R119] ;  /* 0x000000007710783b */ /* 0x000e700000000200 */
[----:B------:R-:W4:Y:S08]  /*ece0*/  LDSM.16.M88.4 R108, [R230+0x2000] ;  /* 0x00200000e66c783b */ /* 0x000f300000000200 */
[----:B------:R-:W1:Y:S08]  /*ecf0*/  LDSM.16.M88.4 R32, [R119+0x800] ;  /* 0x000800007720783b */ /* 0x000e700000000200 */
[----:B------:R-:W1:Y:S08]  /*ed00*/  LDSM.16.M88.4 R48, [R119+0x1000] ;  /* 0x001000007730783b */ /* 0x000e700000000200 */
        /* <DEDUP_REMOVED lines=9> */
[----:B------:R-:W1:Y:S08]  /*eda0*/  LDSM.16.M88.4 R208, [R238] ;  /* 0x00000000eed0783b */ /* 0x000e700000000200 */
[----:B------:R-:W2:Y:S08]  /*edb0*/  LDSM.16.M88.4 R212, [R237] ;  /* 0x00000000edd4783b */ /* 0x000eb00000000200 */
[----:B------:R-:W2:Y:S08]  /*edc0*/  LDSM.16.M88.4 R216, [R236] ;  /* 0x00000000ecd8783b */ /* 0x000eb00000000200 */
[----:B------:R-:W2:Y:S08]  /*edd0*/  LDSM.16.M88.4 R220, [R235] ;  /* 0x00000000ebdc783b */ /* 0x000eb00000000200 */
[----:B------:R-:W-:Y:S04]  /*ede0*/  STL [R1+0x80], R240 ;  /* 0x000080f001007387 */ /* 0x000fe80000100800 */
[----:B------:R-:W-:Y:S04]  /*edf0*/  STL [R1+0x84], R239 ;  /* 0x000084ef01007387 */ /* 0x000fe80000100800 */
[----:B------:R-:W-:Y:S01]  /*ee00*/  STL [R1+0x88], R238 ;  /* 0x000088ee01007387 */ /* 0x000fe20000100800 */
[-C--:B-1----:R-:W-:Y:S08]  /*ee10*/  HMMA.16816.F32 R4, R112, R16.reuse, RZ ;  /* 0x000000107004723c */ /* 0x082ff000000018ff */
[C---:B----4-:R-:W-:Y:S08]  /*ee20*/  HMMA.16816.F32 R8, R108.reuse, R16, RZ ;  /* 0x000000106c08723c */ /* 0x050ff000000018ff */
        /* <DEDUP_REMOVED lines=11> */
[C---:B------:R-:W-:Y:S04]  /*eee0*/  HMMA.16816.F32 R56, R108.reuse, R64, RZ ;  /* 0x000000406c38723c */ /* 0x040fe800000018ff */
[----:B--2---:R-:W-:Y:S04]  /*eef0*/  MOV R77, R76 ;  /* 0x0000004c004d7202 */ /* 0x004fe80000000f00 */
[-C--:B------:R-:W-:Y:S01]  /*ef00*/  HMMA.16816.F32 R60, R108, R66.reuse, RZ ;  /* 0x000000426c3c723c */ /* 0x080fe200000018ff */
[----:B---3--:R-:W-:Y:S07]  /*ef10*/  MOV R76, R74 ;  /* 0x0000004a004c7202 */ /* 0x008fee0000000f00 */
[C---:B------:R-:W-:Y:S04]  /*ef20*/  HMMA.16816.F32 R64, R112.reuse, R66, RZ ;  /* 0x000000427040723c */ /* 0x040fe800000018ff */
[----:B------:R-:W-:Y:S04]  /*ef30*/  IMAD.WIDE.U32 R76, R72, 0x70, R76 ;  /* 0x00000070484c7825 */ /* 0x000fe800078e004c */
[-C--:B------:R-:W-:Y:S01]  /*ef40*/  HMMA.16816.F32 R68, R112, R80.reuse, RZ ;  /* 0x000000507044723c */ /* 0x080fe200000018ff */
[----:B------:R-:W-:Y:S03]  /*ef50*/  LEA R90, P0, R76, c[0x0][0x1f8], 0x1 ;  /* 0x00007e004c5a7a11 */ /* 0x000fe600078008ff */
[----:B------:R-:W-:Y:S02]  /*ef60*/  IADD3 R0, R77, R0, RZ ;  /* 0x000000004d007210 */ /* 0x000fe40007ffe0ff */
[----:B------:R-:W-:Y:S02]  /*ef70*/  IADD3 R88, P1, R90, R104, RZ ;  /* 0x000000685a587210 */ /* 0x000fe40007f3e0ff */
[----:B------:R-:W-:Y:S01]  /*ef80*/  LEA.HI.X R91, R76, c[0x0][0x1fc], R0, 0x1, P0 ;  /* 0x00007f004c5b7a11 */ /* 0x000fe200000f0c00 */
[C---:B------:R-:W-:Y:S03]  /*ef90*/  HMMA.16816.F32 R72, R108.reuse, R80, RZ ;  /* 0x000000506c48723c */ /* 0x040fe600000018ff */
[----:B------:R-:W-:Y:S01]  /*efa0*/  SHF.L.U64.HI R0, R78, R246, c[0x0][0x20c] ;  /* 0x000083004e007619 */ /* 0x000fe200000102f6 */
[----:B------:R-:W-:Y:S01]  /*efb0*/  @!PT LDS RZ, [RZ] ;  /* 0x00000000fffff984 */ /* 0x000fe20000000800 */
[----:B------:R-:W-:Y:S01]  /*efc0*/  @!PT LDS RZ, [RZ] ;  /* 0x00000000fffff984 */ /* 0x000fe20000000800 */
[----:B------:R-:W-:Y:S01]  /*efd0*/  @!PT LDS RZ, [RZ] ;  /* 0x00000000fffff984 */ /* 0x000fe20000000800 */
[----:B------:R1:W-:Y:S01]  /*efe0*/  LDGSTS.E.BYPASS.LTC128B.128 [R241+0x100], [R90.64], !P6 ;  /* 0x001000005af17fae */ /* 0x0003e2000f101d48 */
[----:B------:R-:W-:Y:S02]  /*eff0*/  IADD3 R94, P0, R88, R104, RZ ;  /* 0x00000068585e7210 */ /* 0x000fe40007f1e0ff */
[----:B------:R-:W-:Y:S01]  /*f000*/  IADD3.X R89, R91, R0, RZ, P1, !PT ;  /* 0x000000005b597210 */ /* 0x000fe20000ffe4ff */
[-C--:B------:R-:W-:Y:S01]  /*f010*/  HMMA.16816.F32 R76, R108, R82.reuse, RZ ;  /* 0x000000526c4c723c */ /* 0x080fe200000018ff */
[----:B------:R-:W-:Y:S03]  /*f020*/  IADD3 R92, P1, R94, R104, RZ ;  /* 0x000000685e5c7210 */ /* 0x000fe60007f3e0ff */
[----:B------:R1:W-:Y:S01]  /*f030*/  LDGSTS.E.BYPASS.LTC128B.128 [R241+0x900], [R88.64], !P6 ;  /* 0x0090000058f17fae */ /* 0x0003e2000f101d48 */
[----:B------:R-:W-:Y:S02]  /*f040*/  IADD3.X R95, R89, R0, RZ, P0, !PT ;  /* 0x00000000595f7210 */ /* 0x000fe400007fe4ff */
[----:B------:R-:W-:Y:S01]  /*f050*/  IADD3 R102, P0, R92, R104, RZ ;  /* 0x000000685c667210 */ /* 0x000fe20007f1e0ff */
[C---:B------:R-:W-:Y:S04]  /*f060*/  HMMA.16816.F32 R80, R112.reuse, R82, RZ ;  /* 0x000000527050723c */ /* 0x040fe800000018ff */
[----:B------:R2:W-:Y:S01]  /*f070*/  LDGSTS.E.BYPASS.LTC128B.128 [R241+0x1100], [R94.64], !P6 ;  /* 0x011000005ef17fae */ /* 0x0005e2000f101d48 */
[-C--:B------:R-:W-:Y:S03]  /*f080*/  IADD3.X R93, R95, R0.reuse, RZ, P1, !PT ;  /* 0x000000005f5d7210 */ /* 0x080fe60000ffe4ff */
[-C--:B------:R-:W-:Y:S01]  /*f090*/  HMMA.16816.F32 R84, R112, R96.reuse, RZ ;  /* 0x000000607054723c */ /* 0x080fe200000018ff */
[----:B------:R-:W-:Y:S03]  /*f0a0*/  IADD3.X R103, R93, R0, RZ, P0, !PT ;  /* 0x000000005d677210 */ /* 0x000fe600007fe4ff */
[----:B------:R2:W-:Y:S01]  /*f0b0*/  LDGSTS.E.BYPASS.LTC128B.128 [R241+0x1900], [R92.64], !P6 ;  /* 0x019000005cf17fae */ /* 0x0005e2000f101d48 */
[----:B------:R-:W-:Y:S04]  /*f0c0*/  IADD3 R100, P0, R102, R104, RZ ;  /* 0x0000006866647210 */ /* 0x000fe80007f1e0ff */
[----:B------:R-:W-:Y:S03]  /*f0d0*/  IADD3.X R101, R103, R0, RZ, P0, !PT ;  /* 0x0000000067657210 */ /* 0x000fe600007fe4ff */
[----:B------:R3:W-:Y:S01]  /*f0e0*/  LDGSTS.E.BYPASS.LTC128B.128 [R241+0x2100], [R102.64], !P6 ;  /* 0x0210000066f17fae */ /* 0x0007e2000f101d48 */
[C---:B-1----:R-:W-:Y:S07]  /*f0f0*/  HMMA.16816.F32 R88, R108.reuse, R96, RZ ;  /* 0x000000606c58723c */ /* 0x042fee00000018ff */
[----:B------:R1:W-:Y:S01]  /*f100*/  LDGSTS.E.BYPASS.LTC128B.128 [R241+0x2900], [R100.64], !P6 ;  /* 0x0290000064f17fae */ /* 0x0003e2000f101d48 */
[-C--:B--2---:R-:W-:Y:S01]  /*f110*/  HMMA.16816.F32 R92, R108, R98.reuse, RZ ;  /* 0x000000626c5c723c */ /* 0x084fe200000018ff */
[----:B---3--:R-:W-:Y:S07]  /*f120*/  IADD3 R102, P0, R100, R104, RZ ;  /* 0x0000006864667210 */ /* 0x008fee0007f1e0ff */
[C---:B------:R-:W-:Y:S04]  /*f130*/  HMMA.16816.F32 R96, R112.reuse, R98, RZ ;  /* 0x000000627060723c */ /* 0x040fe800000018ff */
[----:B------:R-:W-:Y:S05]  /*f140*/  IADD3.X R103, R101, R0, RZ, P0, !PT ;  /* 0x0000000065677210 */ /* 0x000fea00007fe4ff */
[----:B------:R1:W-:Y:S08]  /*f150*/  LDGSTS.E.BYPASS.LTC128B.128 [R241+0x3100], [R102.64], !P6 ;  /* 0x0310000066f17fae */ /* 0x0003f0000f101d48 */
[----:B------:R-:W0:Y:S01]  /*f160*/  LDGDEPBAR ;  /* 0x00000000000079af */ /* 0x000e220000000000 */
[-C--:B-1----:R-:W-:Y:S08]  /*f170*/  HMMA.16816.F32 R100, R112, R184.reuse, RZ ;  /* 0x000000b87064723c */ /* 0x082ff000000018ff */
[C---:B------:R-:W-:Y:S08]  /*f180*/  HMMA.16816.F32 R104, R108.reuse, R184, RZ ;  /* 0x000000b86c68723c */ /* 0x040ff000000018ff */
[-C--:B------:R-:W-:Y:S08]  /*f190*/  HMMA.16816.F32 R108, R108, R186.reuse, RZ ;  /* 0x000000ba6c6c723c */ /* 0x080ff000000018ff */
[----:B------:R-:W-:Y:S01]  /*f1a0*/  HMMA.16816.F32 R112, R112, R186, RZ ;  /* 0x000000ba7070723c */ /* 0x000fe200000018ff */
[----:B------:R-:W-:Y:S07]  /*f1b0*/  LDSM.16.M88.4 R184, [R231] ;  /* 0x00000000e7b8783b */ /* 0x000fee0000000200 */
[-C--:B------:R-:W-:Y:S08]  /*f1c0*/  HMMA.16816.F32 R4, R188, R192.reuse, R4 ;  /* 0x000000c0bc04723c */ /* 0x080ff00000001804 */
[C---:B------:R-:W-:Y:S08]  /*f1d0*/  HMMA.16816.F32 R8, R196.reuse, R192, R8 ;  /* 0x000000c0c408723c */ /* 0x040ff00000001808 */
[-C--:B------:R-:W-:Y:S08]  /*f1e0*/  HMMA.16816.F32 R12, R196, R194.reuse, R12 ;  /* 0x000000c2c40c723c */ /* 0x080ff0000000180c */
[C---:B------:R-:W-:Y:S01]  /*f1f0*/  HMMA.16816.F32 R16, R188.reuse, R194, R16 ;  /* 0x000000c2bc10723c */ /* 0x040fe20000001810 */
[----:B------:R-:W1:Y:S07]  /*f200*/  LDSM.16.M88.4 R192, [R229] ;  /* 0x00000000e5c0783b */ /* 0x000e6e0000000200 */
        /* <DEDUP_REMOVED lines=14> */
[----:B------:R-:W4:Y:S07]  /*f2f0*/  LDSM.16.M88.4 R208, [R229+0x1000] ;  /* 0x00100000e5d0783b */ /* 0x000f2e0000000200 */
[-C--:B------:R-:W-:Y:S08]  /*f300*/  HMMA.16816.F32 R68, R188, R212.reuse, R68 ;  /* 0x000000d4bc44723c */ /* 0x080ff00000001844 */
[C---:B------:R-:W-:Y:S08]  /*f310*/  HMMA.16816.F32 R72, R196.reuse, R212, R72 ;  /* 0x000000d4c448723c */ /* 0x040ff00000001848 */
[-C--:B------:R-:W-:Y:S08]  /*f320*/  HMMA.16816.F32 R76, R196, R214.reuse, R76 ;  /* 0x000000d6c44c723c */ /* 0x080ff0000000184c */
[C---:B------:R-:W-:Y:S01]  /*f330*/  HMMA.16816.F32 R80, R188.reuse, R214, R80 ;  /* 0x000000d6bc50723c */ /* 0x040fe20000001850 */
[----:B------:R-:W-:Y:S07]  /*f340*/  LDSM.16.M88.4 R212, [R232] ;  /* 0x00000000e8d4783b */ /* 0x000fee0000000200 */
        /* <DEDUP_REMOVED lines=24> */
[C---:B------:R-:W-:Y:S08]  /*f4d0*/  HMMA.16816.F32 R48, R184.reuse, R210, R48 ;  /* 0x000000d2b830723c */ /* 0x040ff00000001830 */
[-C--:B------:R-:W-:Y:S08]  /*f4e0*/  HMMA.16816.F32 R52, R184, R188.reuse, R52 ;  /* 0x000000bcb834723c */ /* 0x080ff00000001834 */
[C---:B------:R-:W-:Y:S08]  /*f4f0*/  HMMA.16816.F32 R56, R200.reuse, R188, R56 ;  /* 0x000000bcc838723c */ /* 0x040ff00000001838 */
[-C--:B------:R-:W-:Y:S08]  /*f500*/  HMMA.16816.F32 R60, R200, R190.reuse, R60 ;  /* 0x000000bec83c723c */ /* 0x080ff0000000183c */
[C---:B------:R-:W-:Y:S01]  /*f510*/  HMMA.16816.F32 R64, R184.reuse, R190, R64 ;  /* 0x000000beb840723c */ /* 0x040fe20000001840 */
[----:B------:R-:W3:Y:S07]  /*f520*/  LDSM.16.M88.4 R188, [R232+0x2000] ;  /* 0x00200000e8bc783b */ /* 0x000eee0000000200 */
        /* <DEDUP_REMOVED lines=11> */
[----:B------:R-:W-:Y:S08]  /*f5e0*/  HMMA.16816.F32 R112, R184, R206, R112 ;  /* 0x000000ceb870723c */ /* 0x000ff00000001870 */
[-C--:B------:R-:W-:Y:S08]  /*f5f0*/  HMMA.16816.F32 R4, R212, R216.reuse, R4 ;  /* 0x000000d8d404723c */ /* 0x080ff00000001804 */
        /* <DEDUP_REMOVED lines=23> */
[----:B------:R-:W-:Y:S09]  /*f770*/  FMUL.FTZ R19, R19, c[0x0][0x320] ;  /* 0x0000c80013137a20 */ /* 0x000ff20000410000 */
[----:B------:R1:W-:Y:S10]  /*f780*/  MUFU.TANH R185, R7 ;  /* 0x0000000700b97308 */ /* 0x0003f40000002400 */
[----:B------:R-:W-:Y:S10]  /*f790*/  MUFU.TANH R13, R13 ;  /* 0x0000000d000d7308 */ /* 0x000ff40000002400 */
[----:B------:R-:W3:Y:S01]  /*f7a0*/  MUFU.TANH R193, R8 ;  /* 0x0000000800c17308 */ /* 0x000ee20000002400 */
[----:B-1----:R-:W1:Y:S09]  /*f7b0*/  LDSM.16.M88.4 R4, [R226+0x800] ;  /* 0x00080000e204783b */ /* 0x002e720000000200 */
[----:B------:R-:W-:Y:S10]  /*f7c0*/  MUFU.TANH R14, R14 ;  /* 0x0000000e000e7308 */ /* 0x000ff40000002400 */
[----:B------:R-:W4:Y:S10]  /*f7d0*/  MUFU.TANH R192, R9 ;  /* 0x0000000900c07308 */ /* 0x000f340000002400 */
[----:B------:R-:W-:Y:S10]  /*f7e0*/  MUFU.TANH R15, R15 ;  /* 0x0000000f000f7308 */ /* 0x000ff40000002400 */
[----:B------:R-:W-:Y:S01]  /*f7f0*/  MUFU.TANH R195, R10 ;  /* 0x0000000a00c37308 */ /* 0x000fe20000002400 */
[-C--:B-1----:R-:W-:Y:S09]  /*f800*/  HMMA.16816.F32 R20, R212, R4.reuse, R20 ;  /* 0x00000004d414723c */ /* 0x082ff20000001814 */
[----:B------:R1:W-:Y:S01]  /*f810*/  MUFU.TANH R194, R11 ;  /* 0x0000000b00c27308 */ /* 0x0003e20000002400 */
[C---:B------:R-:W-:Y:S09]  /*f820*/  HMMA.16816.F32 R24, R188.reuse, R4, R24 ;  /* 0x00000004bc18723c */ /* 0x040ff20000001818 */
[----:B------:R-:W2:Y:S01]  /*f830*/  MUFU.TANH R18, R18 ;  /* 0x0000001200127308 */ /* 0x000ea20000002400 */
[-C--:B------:R-:W-:Y:S04]  /*f840*/  HMMA.16816.F32 R28, R188, R6.reuse, R28 ;  /* 0x00000006bc1c723c */ /* 0x080fe8000000181c */
[----:B------:R-:W-:Y:S04]  /*f850*/  FMUL.FTZ R22, R22, c[0x0][0x320] ;  /* 0x0000c80016167a20 */ /* 0x000fe80000410000 */
[C---:B------:R-:W-:Y:S01]  /*f860*/  HMMA.16816.F32 R32, R212.reuse, R6, R32 ;  /* 0x00000006d420723c */ /* 0x040fe20000001820 */
[----:B------:R-:W-:Y:S01]  /*f870*/  MUFU.TANH R16, R16 ;  /* 0x0000001000107308 */ /* 0x000fe20000002400 */
[----:B------:R-:W-:Y:S02]  /*f880*/  LDSM.16.M88.4 R4, [R226+0x1800] ;  /* 0x00180000e204783b */ /* 0x000fe40000000200 */
[----:B------:R-:W-:Y:S02]  /*f890*/  FMUL.FTZ R20, R20, c[0x0][0x320] ;  /* 0x0000c80014147a20 */ /* 0x000fe40000410000 */
[----:B------:R-:W-:Y:S02]  /*f8a0*/  FMUL.FTZ R23, R23, c[0x0][0x320] ;  /* 0x0000c80017177a20 */ /* 0x000fe40000410000 */
[----:B------:R-:W-:Y:S02]  /*f8b0*/  FMUL.FTZ R21, R21, c[0x0][0x320] ;  /* 0x0000c80015157a20 */ /* 0x000fe40000410000 */
[----:B-1----:R-:W1:Y:S01]  /*f8c0*/  LDSM.16.M88.4 R8, [R226+0x1000] ;  /* 0x00100000e208783b */ /* 0x002e620000000200 */
        /* <DEDUP_REMOVED lines=14> */
[----:B------:R-:W-:Y:S07]  /*f9b0*/  FMUL.FTZ R34, R34, c[0x0][0x320] ;  /* 0x0000c80022227a20 */ /* 0x000fee0000410000 */
[----:B------:R-:W-:Y:S01]  /*f9c0*/  MUFU.TANH R30, R30 ;  /* 0x0000001e001e7308 */ /* 0x000fe20000002400 */
[-C--:B-1----:R-:W-:Y:S09]  /*f9d0*/  HMMA.16816.F32 R36, R212, R8.reuse, R36 ;  /* 0x00000008d424723c */ /* 0x082ff20000001824 */
[----:B------:R-:W1:Y:S01]  /*f9e0*/  MUFU.TANH R22, R22 ;  /* 0x0000001600167308 */ /* 0x000e620000002400 */
[C---:B------:R-:W-:Y:S09]  /*f9f0*/  HMMA.16816.F32 R40, R188.reuse, R8, R40 ;  /* 0x00000008bc28723c */ /* 0x040ff20000001828 */
[----:B------:R-:W-:Y:S01]  /*fa00*/  MUFU.TANH R20, R20 ;  /* 0x0000001400147308 */ /* 0x000fe20000002400 */
[-C--:B------:R-:W-:Y:S09]  /*fa10*/  HMMA.16816.F32 R44, R188, R10.reuse, R44 ;  /* 0x0000000abc2c723c */ /* 0x080ff2000000182c */
[----:B------:R-:W1:Y:S01]  /*fa20*/  MUFU.TANH R23, R23 ;  /* 0x0000001700177308 */ /* 0x000e620000002400 */
[C---:B------:R-:W-:Y:S01]  /*fa30*/  HMMA.16816.F32 R48, R212.reuse, R10, R48 ;  /* 0x0000000ad430723c */ /* 0x040fe20000001830 */
[----:B------:R-:W1:Y:S03]  /*fa40*/  LDSM.16.M88.4 R8, [R226+0x2000] ;  /* 0x00200000e208783b */ /* 0x000e660000000200 */
[----:B------:R-:W-:Y:S02]  /*fa50*/  FMUL.FTZ R38, R38, c[0x0][0x320] ;  /* 0x0000c80026267a20 */ /* 0x000fe40000410000 */
[----:B------:R-:W-:Y:S03]  /*fa60*/  FMUL.FTZ R36, R36, c[0x0][0x320] ;  /* 0x0000c80024247a20 */ /* 0x000fe60000410000 */
[----:B------:R-:W1:Y:S01]  /*fa70*/  MUFU.TANH R24, R24 ;  /* 0x0000001800187308 */ /* 0x000e620000002400 */
[-C--:B------:R-:W-:Y:S03]  /*fa80*/  HMMA.16816.F32 R52, R212, R4.reuse, R52 ;  /* 0x00000004d434723c */ /* 0x080fe60000001834 */
[----:B------:R-:W-:Y:S02]  /*fa90*/  FMUL.FTZ R39, R39, c[0x0][0x320] ;  /* 0x0000c80027277a20 */ /* 0x000fe40000410000 */
[----:B------:R-:W-:Y:S03]  /*faa0*/  FMUL.FTZ R37, R37, c[0x0][0x320] ;  /* 0x0000c80025257a20 */ /* 0x000fe60000410000 */
[C---:B------:R-:W-:Y:S01]  /*fab0*/  HMMA.16816.F32 R56, R188.reuse, R4, R56 ;  /* 0x00000004bc38723c */ /* 0x040fe20000001838 */
[----:B------:R-:W1:Y:S03]  /*fac0*/  MUFU.TANH R21, R21 ;  /* 0x0000001500157308 */ /* 0x000e660000002400 */
[----:B------:R-:W-:Y:S02]  /*fad0*/  FMUL.FTZ R47, R47, c[0x0][0x320] ;  /* 0x0000c8002f2f7a20 */ /* 0x000fe40000410000 */
[----:B------:R-:W-:Y:S02]  /*fae0*/  FMUL.FTZ R40, R40, c[0x0][0x320] ;  /* 0x0000c80028287a20 */ /* 0x000fe40000410000 */
[-C--:B------:R-:W-:Y:S03]  /*faf0*/  HMMA.16816.F32 R60, R188, R6.reuse, R60 ;  /* 0x00000006bc3c723c */ /* 0x080fe6000000183c */
[----:B------:R-:W2:Y:S01]  /*fb00*/  MUFU.TANH R25, R25 ;  /* 0x0000001900197308 */ /* 0x000ea20000002400 */
[----:B------:R-:W-:Y:S02]  /*fb10*/  FMUL.FTZ R48, R48, c[0x0][0x320] ;  /* 0x0000c80030307a20 */ /* 0x000fe40000410000 */
[----:B------:R-:W-:Y:S02]  /*fb20*/  FMUL.FTZ R49, R49, c[0x0][0x320] ;  /* 0x0000c80031317a20 */ /* 0x000fe40000410000 */
[C---:B------:R-:W-:Y:S01]  /*fb30*/  HMMA.16816.F32 R64, R212.reuse, R6, R64 ;  /* 0x00000006d440723c */ /* 0x040fe20000001840 */
[----:B------:R-:W2:Y:S03]  /*fb40*/  LDSM.16.M88.4 R4, [R226+0x2800] ;  /* 0x00280000e204783b */ /* 0x000ea60000000200 */
[----:B------:R-:W-:Y:S01]  /*fb50*/  FMUL.FTZ R54, R54, c[0x0][0x320] ;  /* 0x0000c80036367a20 */ /* 0x000fe20000410000 */
        /* <DEDUP_REMOVED lines=11> */
[----:B------:R-:W-:Y:S01]  /*fc10*/  MUFU.TANH R28, R28 ;  /* 0x0000001c001c7308 */ /* 0x000fe20000002400 */
[-C--:B------:R-:W-:Y:S03]  /*fc20*/  HMMA.16816.F32 R76, R188, R10.reuse, R76 ;  /* 0x0000000abc4c723c */ /* 0x080fe6000000184c */
[----:B------:R-:W-:Y:S02]  /*fc30*/  FMUL.FTZ R66, R66, c[0x0][0x320] ;  /* 0x0000c80042427a20 */ /* 0x000fe40000410000 */
[----:B------:R-:W-:Y:S02]  /*fc40*/  FMUL.FTZ R64, R64, c[0x0][0x320] ;  /* 0x0000c80040407a20 */ /* 0x000fe40000410000 */
[----:B------:R-:W-:Y:S01]  /*fc50*/  FMUL.FTZ R70, R70, c[0x0][0x320] ;  /* 0x0000c80046467a20 */ /* 0x000fe20000410000 */
[C---:B------:R-:W-:Y:S01]  /*fc60*/  HMMA.16816.F32 R80, R212.reuse, R10, R80 ;  /* 0x0000000ad450723c */ /* 0x040fe20000001850 */
[----:B------:R-:W1:Y:S01]  /*fc70*/  MUFU.TANH R35, R35 ;  /* 0x0000002300237308 */ /* 0x000e620000002400 */
[----:B------:R-:W1:Y:S01]  /*fc80*/  LDSM.16.M88.4 R8, [R226+0x3000] ;  /* 0x00300000e208783b */ /* 0x000e620000000200 */
[----:B------:R-:W-:Y:S04]  /*fc90*/  DEPBAR.LE SB0, 0x0 ;  /* 0x000080000000791a */ /* 0x000fe80000000000 */
[----:B------:R-:W-:Y:S01]  /*fca0*/  FMUL.FTZ R73, R73, c[0x0][0x320] ;  /* 0x0000c80049497a20 */ /* 0x000fe20000410000 */
[-C--:B--2---:R-:W-:Y:S03]  /*fcb0*/  HMMA.16816.F32 R84, R212, R4.reuse, R84 ;  /* 0x00000004d454723c */ /* 0x084fe60000001854 */
[----:B------:R2:W-:Y:S01]  /*fcc0*/  MUFU.TANH R239, R73 ;  /* 0x0000004900ef7308 */ /* 0x0005e20000002400 */
[----:B------:R-:W-:Y:S01]  /*fcd0*/  BAR.SYNC.DEFER_BLOCKING 0x0 ;  /* 0x0000000000007b1d */ /* 0x000fe20000010000 */
[----:B------:R-:W-:Y:S02]  /*fce0*/  FMUL.FTZ R65, R65, c[0x0][0x320] ;  /* 0x0000c80041417a20 */ /* 0x000fe40000410000 */
[----:B------:R-:W-:Y:S01]  /*fcf0*/  FMUL.FTZ R71, R71, c[0x0][0x320] ;  /* 0x0000c80047477a20 */ /* 0x000fe20000410000 */
[C---:B------:R-:W-:Y:S04]  /*fd00*/  HMMA.16816.F32 R88, R188.reuse, R4, R88 ;  /* 0x00000004bc58723c */ /* 0x040fe80000001858 */
[----:B------:R-:W-:Y:S01]  /*fd10*/  FMUL.FTZ R76, R76, c[0x0][0x320] ;  /* 0x0000c8004c4c7a20 */ /* 0x000fe20000410000 */
[----:B------:R-:W1:Y:S01]  /*fd20*/  MUFU.TANH R33, R33 ;  /* 0x0000002100217308 */ /* 0x000e620000002400 */
[----:B------:R-:W-:Y:S01]  /*fd30*/  FMUL.FTZ R77, R77, c[0x0][0x320] ;  /* 0x0000c8004d4d7a20 */ /* 0x000fe20000410000 */
[----:B------:R-:W-:Y:S01]  /*fd40*/  FMNMX.FTZ R4, R186, R3, !PT ;  /* 0x00000003ba047209 */ /* 0x000fe20007810000 */
[-C--:B------:R-:W-:Y:S04]  /*fd50*/  HMMA.16816.F32 R92, R188, R6.reuse, R92 ;  /* 0x00000006bc5c723c */ /* 0x080fe8000000185c */
[----:B---3--:R-:W-:Y:S01]  /*fd60*/  FMNMX.FTZ R5, R193, R116, !PT ;  /* 0x00000074c1057209 */ /* 0x008fe20007810000 */
[----:B------:R-:W-:Y:S02]  /*fd70*/  FMUL.FTZ R80, R80, c[0x0][0x320] ;  /* 0x0000c80050507a20 */ /* 0x000fe40000410000 */
[----:B------:R-:W-:Y:S01]  /*fd80*/  MUFU.TANH R29, R29 ;  /* 0x0000001d001d7308 */ /* 0x000fe20000002400 */
[C---:B------:R-:W-:Y:S04]  /*fd90*/  HMMA.16816.F32 R96, R212.reuse, R6, R96 ;  /* 0x00000006d460723c */ /* 0x040fe80000001860 */
[----:B--2---:R-:W-:Y:S01]  /*fda0*/  FMNMX.FTZ R73, R118, R0, !PT ;  /* 0x0000000076497209 */ /* 0x004fe20007810000 */
[----:B------:R-:W-:Y:S01]  /*fdb0*/  FMUL.FTZ R81, R81, c[0x0][0x320] ;  /* 0x0000c80051517a20 */ /* 0x000fe20000410000 */
[----:B------:R-:W-:Y:S01]  /*fdc0*/  FMNMX.FTZ R0, R185, R4, !PT ;  /* 0x00000004b9007209 */ /* 0x000fe20007810000 */
[----:B------:R-:W-:Y:S01]  /*fdd0*/  FMUL.FTZ R82, R82, c[0x0][0x320] ;  /* 0x0000c80052527a20 */ /* 0x000fe20000410000 */
[----:B----4-:R-:W-:Y:S01]  /*fde0*/  FMNMX.FTZ R4, R192, R5, !PT ;  /* 0x00000005c0047209 */ /* 0x010fe20007810000 */
[----:B------:R-:W2:Y:S01]  /*fdf0*/  MUFU.TANH R38, R38 ;  /* 0x0000002600267308 */ /* 0x000ea20000002400 */
[-C--:B-1----:R-:W-:Y:S03]  /*fe00*/  HMMA.16816.F32 R100, R212, R8.reuse, R100 ;  /* 0x00000008d464723c */ /* 0x082fe60000001864 */
[----:B------:R-:W-:Y:S01]  /*fe10*/  FMNMX.FTZ R0, R18, R0, !PT ;  /* 0x0000000012007209 */ /* 0x000fe20007810000 */
[----:B------:R-:W-:Y:S01]  /*fe20*/  FMUL.FTZ R90, R90, c[0x0][0x320] ;  /* 0x0000c8005a5a7a20 */ /* 0x000fe20000410000 */
[----:B------:R-:W-:Y:S01]  /*fe30*/  FMNMX.FTZ R4, R12, R4, !PT ;  /* 0x000000040c047209 */ /* 0x000fe20007810000 */
[----:B------:R-:W-:Y:S01]  /*fe40*/  FMUL.FTZ R91, R91, c[0x0][0x320] ;  /* 0x0000c8005b5b7a20 */ /* 0x000fe20000410000 */
[----:B------:R-:W-:Y:S01]  /*fe50*/  FMNMX.FTZ R0, R19, R0, !PT ;  /* 0x0000000013007209 */ /* 0x000fe20007810000 */
[C---:B------:R-:W-:Y:S01]  /*fe60*/  HMMA.16816.F32 R104, R188.reuse, R8, R104 ;  /* 0x00000008bc68723c */ /* 0x040fe20000001868 */
[----:B------:R-:W1:Y:S03]  /*fe70*/  MUFU.TANH R36, R36 ;  /* 0x0000002400247308 */ /* 0x000e660000002400 */
[----:B------:R-:W-:Y:S01]  /*fe80*/  FMNMX.FTZ R73, R16, R73, !PT ;  /* 0x0000004910497209 */ /* 0x000fe20007810000 */
[----:B------:R-:W-:Y:S01]  /*fe90*/  FMUL.FTZ R50, R50, c[0x0][0x320] ;  /* 0x0000c80032327a20 */ /* 0x000fe20000410000 */
[----:B------:R-:W-:Y:S01]  /*fea0*/  FMNMX.FTZ R5, R22, R0, !PT ;  /* 0x0000000016057209 */ /* 0x000fe20007810000 */
[----:B------:R-:W-:Y:S01]  /*feb0*/  FMUL.FTZ R93, R93, c[0x0][0x320] ;  /* 0x0000c8005d5d7a20 */ /* 0x000fe20000410000 */
[-C--:B------:R-:W-:Y:S03]  /*fec0*/  HMMA.16816.F32 R108, R188, R10.reuse, R108 ;  /* 0x0000000abc6c723c */ /* 0x080fe6000000186c */
[----:B------:R-:W-:Y:S01]  /*fed0*/  MUFU.TANH R39, R39 ;  /* 0x0000002700277308 */ /* 0x000fe20000002400 */
[----:B------:R-:W-:Y:S01]  /*fee0*/  FMNMX.FTZ R5, R23, R5, !PT ;  /* 0x0000000517057209 */ /* 0x000fe20007810000 */
[----:B------:R-:W-:Y:S01]  /*fef0*/  FMUL.FTZ R92, R92, c[0x0][0x320] ;  /* 0x0000c8005c5c7a20 */ /* 0x000fe20000410000 */
[----:B------:R-:W-:Y:S01]  /*ff00*/  FMNMX.FTZ R4, R13, R4, !PT ;  /* 0x000000040d047209 */ /* 0x000fe20007810000 */
[----:B------:R-:W-:Y:S01]  /*ff10*/  FMUL.FTZ R83, R83, c[0x0][0x320] ;  /* 0x0000c80053537a20 */ /* 0x000fe20000410000 */
[----:B------:R-:W-:Y:S01]  /*ff20*/  HMMA.16816.F32 R112, R212, R10, R112 ;  /* 0x0000000ad470723c */ /* 0x000fe20000001870 */
[----:B------:R-:W3:Y:S03]  /*ff30*/  LDL R10, [R1+0x38] ;  /* 0x00003800010a7983 */ /* 0x000ee60000100800 */
[----:B------:R-:W-:Y:S01]  /*ff40*/  FMNMX.FTZ R73, R17, R73, !PT ;  /* 0x0000004911497209 */ /* 0x000fe20007810000 */
[----:B------:R-:W-:Y:S01]  /*ff50*/  MUFU.TANH R40, R40 ;  /* 0x0000002800287308 */ /* 0x000fe20000002400 */
[----:B------:R-:W-:Y:S01]  /*ff60*/  FMUL.FTZ R84, R84, c[0x0][0x320] ;  /* 0x0000c80054547a20 */ /* 0x000fe20000410000 */
[----:B------:R-:W-:Y:S01]  /*ff70*/  FMNMX.FTZ R0, R24, R4, !PT ;  /* 0x0000000418007209 */ /* 0x000fe20007810000 */
[----:B------:R-:W-:Y:S01]  /*ff80*/  FMUL.FTZ R86, R86, c[0x0][0x320] ;  /* 0x0000c80056567a20 */ /* 0x000fe20000410000 */
[----:B------:R-:W-:Y:S03]  /*ff90*/  FMNMX.FTZ R73, R20, R73, !PT ;  /* 0x0000004914497209 */ /* 0x000fe60007810000 */
[----:B------:R-:W-:Y:S01]  /*ffa0*/  FMUL.FTZ R87, R87, c[0x0][0x320] ;  /* 0x0000c80057577a20 */ /* 0x000fe20000410000 */
[----:B------:R-:W-:Y:S01]  /*ffb0*/  FMNMX.FTZ R73, R21, R73, !PT ;  /* 0x0000004915497209 */ /* 0x000fe20007810000 */
[----:B------:R-:W-:Y:S01]  /*ffc0*/  FMUL.FTZ R98, R98, c[0x0][0x320] ;  /* 0x0000c80062627a20 */ /* 0x000fe20000410000 */
[----:B------:R-:W4:Y:S01]  /*ffd0*/  MUFU.TANH R37, R37 ;  /* 0x0000002500257308 */ /* 0x000f220000002400 */
        /* <DEDUP_REMOVED lines=9> */
[----:B------:R-:W4:Y:S01]  /*10070*/  MUFU.TANH R50, R50 ;  /* 0x0000003200327308 */ /* 0x000f220000002400 */
[----:B------:R-:W-:Y:S01]  /*10080*/  FMNMX.FTZ R73, R33, R73, !PT ;  /* 0x0000004921497209 */ /* 0x000fe20007810000 */
[----:B------:R-:W-:Y:S01]  /*10090*/  FMUL.FTZ R96, R96, c[0x0][0x320] ;  /* 0x0000c80060607a20 */ /* 0x000fe20000410000 */
[----:B--2---:R-:W-:Y:S01]  /*100a0*/  FMNMX.FTZ R5, R38, R5, !PT ;  /* 0x0000000526057209 */ /* 0x004fe20007810000 */
[----:B------:R-:W-:Y:S01]  /*100b0*/  FMUL.FTZ R97, R97, c[0x0][0x320] ;  /* 0x0000c80061617a20 */ /* 0x000fe20000410000 */
[----:B-1----:R-:W-:Y:S01]  /*100c0*/  FMNMX.FTZ R73, R36, R73, !PT ;  /* 0x0000004924497209 */ /* 0x002fe20007810000 */
[----:B------:R-:W-:Y:S01]  /*100d0*/  FMUL.FTZ R101, R101, c[0x0][0x320] ;  /* 0x0000c80065657a20 */ /* 0x000fe20000410000 */
[----:B------:R-:W-:Y:S01]  /*100e0*/  FMNMX.FTZ R0, R28, R0, !PT ;  /* 0x000000001c007209 */ /* 0x000fe20007810000 */
[----:B------:R-:W-:Y:S02]  /*100f0*/  FMUL.FTZ R100, R100, c[0x0][0x320] ;  /* 0x0000c80064647a20 */ /* 0x000fe40000410000 */
[----:B------:R-:W1:Y:S01]  /*10100*/  MUFU.TANH R48, R48 ;  /* 0x0000003000307308 */ /* 0x000e620000002400 */
[----:B------:R-:W-:Y:S01]  /*10110*/  FMNMX.FTZ R0, R29, R0, !PT ;  /* 0x000000001d007209 */ /* 0x000fe20007810000 */
[----:B------:R-:W-:Y:S01]  /*10120*/  FMUL.FTZ R112, R112, c[0x0][0x320] ;  /* 0x0000c80070707a20 */ /* 0x000fe20000410000 */
[----:B----4-:R-:W-:Y:S01]  /*10130*/  FMNMX.FTZ R73, R37, R73, !PT ;  /* 0x0000004925497209 */ /* 0x010fe20007810000 */
[----:B------:R-:W-:Y:S01]  /*10140*/  FMUL.FTZ R95, R95, c[0x0][0x320] ;  /* 0x0000c8005f5f7a20 */ /* 0x000fe20000410000 */
[----:B------:R-:W-:Y:S01]  /*10150*/  FMNMX.FTZ R4, R40, R0, !PT ;  /* 0x0000000028047209 */ /* 0x000fe20007810000 */
[----:B------:R-:W-:Y:S01]  /*10160*/  FMUL.FTZ R94, R94, c[0x0][0x320] ;  /* 0x0000c8005e5e7a20 */ /* 0x000fe20000410000 */
[----:B------:R-:W-:Y:S01]  /*10170*/  FMNMX.FTZ R0, R39, R5, !PT ;  /* 0x0000000527007209 */ /* 0x000fe20007810000 */
[----:B------:R-:W-:Y:S02]  /*10180*/  FMUL.FTZ R106, R106, c[0x0][0x320] ;  /* 0x0000c8006a6a7a20 */ /* 0x000fe40000410000 */
[----:B------:R-:W2:Y:S01]  /*10190*/  MUFU.TANH R51, R51 ;  /* 0x0000003300337308 */ /* 0x000ea20000002400 */
[----:B------:R-:W-:Y:S01]  /*101a0*/  FMUL.FTZ R88, R88, c[0x0][0x320] ;  /* 0x0000c80058587a20 */ /* 0x000fe20000410000 */
[----:B------:R-:W-:Y:S01]  /*101b0*/  FMNMX.FTZ R5, R195, R117, !PT ;  /* 0x00000075c3057209 */ /* 0x000fe20007810000 */
[----:B------:R-:W-:Y:S01]  /*101c0*/  FMUL.FTZ R104, R104, c[0x0][0x320] ;  /* 0x0000c80068687a20 */ /* 0x000fe20000410000 */
[----:B------:R-:W-:Y:S01]  /*101d0*/  FMNMX.FTZ R0, R50, R0, !PT ;  /* 0x0000000032007209 */ /* 0x000fe20007810000 */
[----:B------:R-:W-:Y:S01]  /*101e0*/  FMUL.FTZ R105, R105, c[0x0][0x320] ;  /* 0x0000c80069697a20 */ /* 0x000fe20000410000 */
[----:B------:R-:W-:Y:S01]  /*101f0*/  FMNMX.FTZ R5, R194, R5, !PT ;  /* 0x00000005c2057209 */ /* 0x000fe20007810000 */
[----:B------:R-:W-:Y:S02]  /*10200*/  FMUL.FTZ R68, R68, c[0x0][0x320] ;  /* 0x0000c80044447a20 */ /* 0x000fe40000410000 */
[----:B------:R-:W-:Y:S01]  /*10210*/  FMUL.FTZ R69, R69, c[0x0][0x320] ;  /* 0x0000c80045457a20 */ /* 0x000fe20000410000 */
[----:B------:R-:W4:Y:S01]  /*10220*/  MUFU.TANH R49, R49 ;  /* 0x0000003100317308 */ /* 0x000f220000002400 */
[----:B------:R-:W-:Y:S01]  /*10230*/  FMNMX.FTZ R5, R14, R5, !PT ;  /* 0x000000050e057209 */ /* 0x000fe20007810000 */
[----:B------:R-:W-:Y:S01]  /*10240*/  FMUL.FTZ R114, R114, c[0x0][0x320] ;  /* 0x0000c80072727a20 */ /* 0x000fe20000410000 */
[----:B-1----:R-:W-:Y:S01]  /*10250*/  FMNMX.FTZ R73, R48, R73, !PT ;  /* 0x0000004930497209 */ /* 0x002fe20007810000 */
[----:B------:R-:W-:Y:S01]  /*10260*/  FMUL.FTZ R113, R113, c[0x0][0x320] ;  /* 0x0000c80071717a20 */ /* 0x000fe20000410000 */
[----:B------:R-:W-:Y:S01]  /*10270*/  FMNMX.FTZ R5, R15, R5, !PT ;  /* 0x000000050f057209 */ /* 0x000fe20007810000 */
[----:B------:R-:W-:Y:S02]  /*10280*/  FMUL.FTZ R59, R59, c[0x0][0x320] ;  /* 0x0000c8003b3b7a20 */ /* 0x000fe40000410000 */
[----:B------:R-:W-:Y:S02]  /*10290*/  FMUL.FTZ R62, R62, c[0x0][0x320] ;  /* 0x0000c8003e3e7a20 */ /* 0x000fe40000410000 */
[----:B------:R-:W1:Y:S01]  /*102a0*/  MUFU.TANH R202, R54 ;  /* 0x0000003600ca7308 */ /* 0x000e620000002400 */
[----:B------:R-:W-:Y:S02]  /*102b0*/  FMUL.FTZ R75, R75, c[0x0][0x320] ;  /* 0x0000c8004b4b7a20 */ /* 0x000fe40000410000 */
[----:B------:R-:W-:Y:S01]  /*102c0*/  FMUL.FTZ R107, R107, c[0x0][0x320] ;  /* 0x0000c8006b6b7a20 */ /* 0x000fe20000410000 */
[----:B--2---:R-:W-:Y:S01]  /*102d0*/  FMNMX.FTZ R0, R51, R0, !PT ;  /* 0x0000000033007209 */ /* 0x004fe20007810000 */
        /* <DEDUP_REMOVED lines=10> */
[----:B------:R-:W2:Y:S01]  /*10380*/  MUFU.TANH R47, R52 ;  /* 0x00000034002f7308 */ /* 0x000ea20000002400 */
[----:B------:R-:W-:Y:S02]  /*10390*/  FMUL.FTZ R78, R78, c[0x0][0x320] ;  /* 0x0000c8004e4e7a20 */ /* 0x000fe40000410000 */
[----:B------:R-:W-:Y:S01]  /*103a0*/  FMUL.FTZ R79, R79, c[0x0][0x320] ;  /* 0x0000c8004f4f7a20 */ /* 0x000fe20000410000 */
[----:B-1----:R-:W-:Y:S01]  /*103b0*/  FMNMX.FTZ R0, R202, R0, !PT ;  /* 0x00000000ca007209 */ /* 0x002fe20007810000 */
[----:B------:R-:W-:Y:S02]  /*103c0*/  FMUL.FTZ R41, R41, c[0x0][0x320] ;  /* 0x0000c80029297a20 */ /* 0x000fe40000410000 */
[----:B------:R-:W-:Y:S02]  /*103d0*/  FMUL.FTZ R44, R44, c[0x0][0x320] ;  /* 0x0000c8002c2c7a20 */ /* 0x000fe40000410000 */
[----:B------:R-:W-:Y:S01]  /*103e0*/  FMUL.FTZ R45, R45, c[0x0][0x320] ;  /* 0x0000c8002d2d7a20 */ /* 0x000fe20000410000 */
[----:B------:R1:W4:Y:S01]  /*103f0*/  MUFU.TANH R203, R55 ;  /* 0x0000003700cb7308 */ /* 0x0003220000002400 */
[----:B------:R-:W-:Y:S02]  /*10400*/  FMUL.FTZ R57, R57, c[0x0][0x320] ;  /* 0x0000c80039397a20 */ /* 0x000fe40000410000 */
[----:B------:R-:W-:Y:S02]  /*10410*/  FMUL.FTZ R108, R108, c[0x0][0x320] ;  /* 0x0000c8006c6c7a20 */ /* 0x000fe40000410000 */
[----:B------:R-:W-:Y:S02]  /*10420*/  FMUL.FTZ R109, R109, c[0x0][0x320] ;  /* 0x0000c8006d6d7a20 */ /* 0x000fe40000410000 */
[----:B------:R-:W-:Y:S03]  /*10430*/  FMUL.FTZ R74, R74, c[0x0][0x320] ;  /* 0x0000c8004a4a7a20 */ /* 0x000fe60000410000 */
[----:B------:R4:W4:Y:S01]  /*10440*/  MUFU.TANH R198, R53 ;  /* 0x0000003500c67308 */ /* 0x0009220000002400 */
[----:B--2---:R-:W-:Y:S09]  /*10450*/  FMNMX.FTZ R73, R47, R73, !PT ;  /* 0x000000492f497209 */ /* 0x004ff20007810000 */
[----:B------:R-:W2:Y:S01]  /*10460*/  MUFU.TANH R200, R66 ;  /* 0x0000004200c87308 */ /* 0x000ea20000002400 */
[----:B-1----:R-:W3:Y:S01]  /*10470*/  LDL.64 R54, [R1+0x28] ;  /* 0x0000280001367983 */ /* 0x002ee20000100a00 */
[----:B----4-:R-:W-:Y:S08]  /*10480*/  FMNMX.FTZ R0, R203, R0, !PT ;  /* 0x00000000cb007209 */ /* 0x010ff00007810000 */
[----:B------:R-:W-:Y:S01]  /*10490*/  MUFU.TANH R205, R56 ;  /* 0x0000003800cd7308 */ /* 0x000fe20000002400 */
[----:B------:R-:W4:Y:S01]  /*104a0*/  LDL R53, [R1+0x20] ;  /* 0x0000200001357983 */ /* 0x000f220000100800 */
[----:B------:R-:W-:Y:S08]  /*104b0*/  FMNMX.FTZ R73, R198, R73, !PT ;  /* 0x00000049c6497209 */ /* 0x000ff00007810000 */
[----:B------:R-:W1:Y:S01]  /*104c0*/  MUFU.TANH R56, R64 ;  /* 0x0000004000387308 */ /* 0x000e620000002400 */
[----:B--2---:R-:W-:Y:S09]  /*104d0*/  FMNMX.FTZ R0, R200, R0, !PT ;  /* 0x00000000c8007209 */ /* 0x004ff20007810000 */
[----:B------:R-:W2:Y:S10]  /*104e0*/  MUFU.TANH R201, R67 ;  /* 0x0000004300c97308 */ /* 0x000eb40000002400 */
[----:B------:R-:W2:Y:S01]  /*104f0*/  MUFU.TANH R197, R70 ;  /* 0x0000004600c57308 */ /* 0x000ea20000002400 */
[----:B-1----:R-:W-:Y:S09]  /*10500*/  FMNMX.FTZ R73, R56, R73, !PT ;  /* 0x0000004938497209 */ /* 0x002ff20007810000 */
[----:B------:R1:W-:Y:S01]  /*10510*/  MUFU.TANH R211, R80 ;  /* 0x0000005000d37308 */ /* 0x0003e20000002400 */
[----:B--2---:R-:W-:Y:S09]  /*10520*/  FMNMX.FTZ R0, R201, R0, !PT ;  /* 0x00000000c9007209 */ /* 0x004ff20007810000 */
[----:B------:R-:W-:Y:S10]  /*10530*/  MUFU.TANH R204, R60 ;  /* 0x0000003c00cc7308 */ /* 0x000ff40000002400 */
[----:B------:R-:W2:Y:S01]  /*10540*/  MUFU.TANH R60, R65 ;  /* 0x00000041003c7308 */ /* 0x000ea20000002400 */
[----:B-1----:R-:W-:Y:S04]  /*10550*/  MOV R80, R197 ;  /* 0x000000c500507202 */ /* 0x002fe80000000f00 */
[----:B------:R-:W-:Y:S05]  /*10560*/  FMNMX.FTZ R0, R80, R0, !PT ;  /* 0x0000000050007209 */ /* 0x000fea0007810000 */
[----:B------:R-:W1:Y:S10]  /*10570*/  MUFU.TANH R209, R71 ;  /* 0x0000004700d17308 */ /* 0x000e740000002400 */
[----:B------:R-:W-:Y:S01]  /*10580*/  MUFU.TANH R243, R90 ;  /* 0x0000005a00f37308 */ /* 0x000fe20000002400 */
[----:B--2---:R-:W-:Y:S09]  /*10590*/  FMNMX.FTZ R73, R60, R73, !PT ;  /* 0x000000493c497209 */ /* 0x004ff20007810000 */
[----:B------:R1:W-:Y:S10]  /*105a0*/  MUFU.TANH R90, R93 ;  /* 0x0000005d005a7308 */ /* 0x0003f40000002400 */
[----:B------:R-:W2:Y:S10]  /*105b0*/  MUFU.TANH R210, R68 ;  /* 0x0000004400d27308 */ /* 0x000eb40000002400 */
[----:B------:R-:W2:Y:S01]  /*105c0*/  MUFU.TANH R196, R69 ;  /* 0x0000004500c47308 */ /* 0x000ea20000002400 */
[----:B-1----:R-:W-:Y:S04]  /*105d0*/  MOV R93, R209 ;  /* 0x000000d1005d7202 */ /* 0x002fe80000000f00 */
[----:B------:R-:W-:Y:S05]  /*105e0*/  FMNMX.FTZ R0, R93, R0, !PT ;  /* 0x000000005d007209 */ /* 0x000fea0007810000 */
[----:B------:R-:W-:Y:S01]  /*105f0*/  MUFU.TANH R220, R91 ;  /* 0x0000005b00dc7308 */ /* 0x000fe20000002400 */
[----:B--2---:R-:W-:Y:S09]  /*10600*/  FMNMX.FTZ R73, R210, R73, !PT ;  /* 0x00000049d2497209 */ /* 0x004ff20007810000 */
[----:B------:R1:W-:Y:S10]  /*10610*/  MUFU.TANH R91, R92 ;  /* 0x0000005c005b7308 */ /* 0x0003f40000002400 */
[----:B------:R2:W2:Y:S10]  /*10620*/  MUFU.TANH R222, R81 ;  /* 0x0000005100de7308 */ /* 0x0004b40000002400 */
[----:B------:R-:W2:Y:S01]  /*10630*/  MUFU.TANH R238, R82 ;  /* 0x0000005200ee7308 */ /* 0x000ea20000002400 */
[----:B-1----:R-:W-:Y:S04]  /*10640*/  MOV R92, R196 ;  /* 0x000000c4005c7202 */ /* 0x002fe80000000f00 */
[----:B------:R-:W-:Y:S05]  /*10650*/  FMNMX.FTZ R73, R92, R73, !PT ;  /* 0x000000495c497209 */ /* 0x000fea0007810000 */
[----:B------:R-:W1:Y:S01]  /*10660*/  MUFU.TANH R247, R83 ;  /* 0x0000005300f77308 */ /* 0x000e620000002400 */
[----:B--2---:R-:W-:Y:S02]  /*10670*/  MOV R81, R211 ;  /* 0x000000d300517202 */ /* 0x004fe40000000f00 */
[----:B------:R-:W-:Y:S02]  /*10680*/  MOV R214, R222 ;  /* 0x000000de00d67202 */ /* 0x000fe40000000f00 */
[----:B------:R-:W-:Y:S05]  /*10690*/  FMNMX.FTZ R73, R81, R73, !PT ;  /* 0x0000004951497209 */ /* 0x000fea0007810000 */
[----:B------:R-:W2:Y:S01]  /*106a0*/  MUFU.TANH R119, R84 ;  /* 0x0000005400777308 */ /* 0x000ea20000002400 */
[----:B------:R-:W-:Y:S02]  /*106b0*/  FMNMX.FTZ R73, R214, R73, !PT ;  /* 0x00000049d6497209 */ /* 0x000fe40007810000 */
[----:B------:R-:W-:Y:S07]  /*106c0*/  FMNMX.FTZ R0, R238, R0, !PT ;  /* 0x00000000ee007209 */ /* 0x000fee0007810000 */
[----:B------:R2:W-:Y:S01]  /*106d0*/  MUFU.TANH R191, R114 ;  /* 0x0000007200bf7308 */ /* 0x0005e20000002400 */
[----:B-1----:R-:W-:Y:S09]  /*106e0*/  FMNMX.FTZ R0, R247, R0, !PT ;  /* 0x00000000f7007209 */ /* 0x002ff20007810000 */
[----:B------:R-:W1:Y:S10]  /*106f0*/  MUFU.TANH R250, R63 ;  /* 0x0000003f00fa7308 */ /* 0x000e740000002400 */
[----:B------:R1:W1:Y:S01]  /*10700*/  MUFU.TANH R63, R86 ;  /* 0x00000056003f7308 */ /* 0x0002620000002400 */
[----:B--2---:R-:W-:Y:S04]  /*10710*/  MOV R114, R119 ;  /* 0x0000007700727202 */ /* 0x004fe80000000f00 */
[----:B------:R-:W-:Y:S05]  /*10720*/  FMNMX.FTZ R73, R114, R73, !PT ;  /* 0x0000004972497209 */ /* 0x000fea0007810000 */
[----:B------:R-:W2:Y:S10]  /*10730*/  MUFU.TANH R26, R26 ;  /* 0x0000001a001a7308 */ /* 0x000eb40000002400 */
[----:B------:R-:W2:Y:S01]  /*10740*/  MUFU.TANH R249, R87 ;  /* 0x0000005700f97308 */ /* 0x000ea20000002400 */
[----:B-1----:R-:W-:Y:S02]  /*10750*/  MOV R86, R250 ;  /* 0x000000fa00567202 */ /* 0x002fe40000000f00 */
[----:B------:R-:W-:Y:S07]  /*10760*/  FMNMX.FTZ R0, R63, R0, !PT ;  /* 0x000000003f007209 */ /* 0x000fee0007810000 */
[----:B------:R-:W1:Y:S01]  /*10770*/  MUFU.TANH R187, R98 ;  /* 0x0000006200bb7308 */ /* 0x000e620000002400 */
[----:B--2---:R-:W-:Y:S04]  /*10780*/  FMNMX.FTZ R5, R26, R5, !PT ;  /* 0x000000051a057209 */ /* 0x004fe80007810000 */
[----:B------:R-:W-:Y:S05]  /*10790*/  FMNMX.FTZ R5, R27, R5, !PT ;  /* 0x000000051b057209 */ /* 0x000fea0007810000 */
[----:B------:R1:W-:Y:S01]  /*107a0*/  MUFU.TANH R217, R102 ;  /* 0x0000006600d97308 */ /* 0x0003e20000002400 */
[----:B------:R-:W-:Y:S02]  /*107b0*/  FMNMX.FTZ R5, R30, R5, !PT ;  /* 0x000000051e057209 */ /* 0x000fe40007810000 */
[----:B------:R-:W-:Y:S07]  /*107c0*/  FMNMX.FTZ R0, R249, R0, !PT ;  /* 0x00000000f9007209 */ /* 0x000fee0007810000 */
[----:B------:R-:W2:Y:S10]  /*107d0*/  MUFU.TANH R233, R85 ;  /* 0x0000005500e97308 */ /* 0x000eb40000002400 */
[----:B------:R-:W3:Y:S01]  /*107e0*/  MUFU.TANH R219, R99 ;  /* 0x0000006300db7308 */ /* 0x000ee20000002400 */
[----:B-1----:R-:W-:Y:S04]  /*107f0*/  MOV R102, R187 ;  /* 0x000000bb00667202 */ /* 0x002fe80000000f00 */
[----:B------:R-:W-:Y:S05]  /*10800*/  FMNMX.FTZ R0, R102, R0, !PT ;  /* 0x0000000066007209 */ /* 0x000fea0007810000 */
[----:B------:R3:W1:Y:S01]  /*10810*/  MUFU.TANH R234, R103 ;  /* 0x0000006700ea7308 */ /* 0x0006620000002400 */
[----:B--2---:R-:W-:Y:S09]  /*10820*/  FMNMX.FTZ R73, R233, R73, !PT ;  /* 0x00000049e9497209 */ /* 0x004ff20007810000 */
[----:B------:R-:W-:Y:S10]  /*10830*/  MUFU.TANH R85, R89 ;  /* 0x0000005900557308 */ /* 0x000ff40000002400 */
[----:B------:R-:W2:Y:S01]  /*10840*/  MUFU.TANH R89, R96 ;  /* 0x0000006000597308 */ /* 0x000ea20000002400 */
[----:B---3--:R-:W-:Y:S04]  /*10850*/  MOV R103, R219 ;  /* 0x000000db00677202 */ /* 0x008fe80000000f00 */
[----:B------:R-:W-:Y:S05]  /*10860*/  FMNMX.FTZ R0, R103, R0, !PT ;  /* 0x0000000067007209 */ /* 0x000fea0007810000 */
[----:B------:R-:W3:Y:S01]  /*10870*/  MUFU.TANH R207, R97 ;  /* 0x0000006100cf7308 */ /* 0x000ee20000002400 */
[----:B------:R-:W-:Y:S02]  /*10880*/  FMNMX.FTZ R0, R217, R0, !PT ;  /* 0x00000000d9007209 */ /* 0x000fe40007810000 */
[----:B----4-:R-:W-:Y:S02]  /*10890*/  ISETP.GT.AND P0, PT, R242, R53, PT ;  /* 0x00000035f200720c */ /* 0x010fe40003f04270 */
[----:B-1----:R-:W-:Y:S02]  /*108a0*/  FMNMX.FTZ R0, R234, R0, !PT ;  /* 0x00000000ea007209 */ /* 0x002fe40007810000 */
[----:B------:R-:W-:Y:S03]  /*108b0*/  IADD3 R242, R242, -0x1, RZ ;  /* 0xfffffffff2f27810 */ /* 0x000fe60007ffe0ff */
[----:B------:R3:W-:Y:S01]  /*108c0*/  MUFU.TANH R98, R101 ;  /* 0x0000006500627308 */ /* 0x0007e20000002400 */
[----:B------:R-:W-:Y:S02]  /*108d0*/  FMNMX.FTZ R0, R191, R0, !PT ;  /* 0x00000000bf007209 */ /* 0x000fe40007810000 */
[----:B--2---:R-:W-:Y:S07]  /*108e0*/  FMNMX.FTZ R73, R89, R73, !PT ;  /* 0x0000004959497209 */ /* 0x004fee0007810000 */
[----:B------:R-:W1:Y:S10]  /*108f0*/  MUFU.TANH R31, R31 ;  /* 0x0000001f001f7308 */ /* 0x000e740000002400 */
[----:B------:R-:W2:Y:S01]  /*10900*/  MUFU.TANH R42, R42 ;  /* 0x0000002a002a7308 */ /* 0x000ea20000002400 */
[----:B---3--:R-:W-:Y:S04]  /*10910*/  MOV R101, R207 ;  /* 0x000000cf00657202 */ /* 0x008fe80000000f00 */
[----:B------:R-:W-:Y:S05]  /*10920*/  FMNMX.FTZ R73, R101, R73, !PT ;  /* 0x0000004965497209 */ /* 0x000fea0007810000 */
[----:B------:R-:W3:Y:S01]  /*10930*/  MUFU.TANH R99, R100 ;  /* 0x0000006400637308 */ /* 0x000ee20000002400 */
[----:B-1----:R-:W-:Y:S09]  /*10940*/  FMNMX.FTZ R5, R31, R5, !PT ;  /* 0x000000051f057209 */ /* 0x002ff20007810000 */
[----:B------:R-:W1:Y:S01]  /*10950*/  MUFU.TANH R43, R43 ;  /* 0x0000002b002b7308 */ /* 0x000e620000002400 */
[----:B--2---:R-:W-:Y:S09]  /*10960*/  FMNMX.FTZ R5, R42, R5, !PT ;  /* 0x000000052a057209 */ /* 0x004ff20007810000 */
[----:B------:R-:W2:Y:S01]  /*10970*/  MUFU.TANH R46, R46 ;  /* 0x0000002e002e7308 */ /* 0x000ea20000002400 */
[----:B---3--:R-:W-:Y:S04]  /*10980*/  FMNMX.FTZ R73, R99, R73, !PT ;  /* 0x0000004963497209 */ /* 0x008fe80007810000 */
[----:B------:R-:W-:Y:S05]  /*10990*/  FMNMX.FTZ R73, R98, R73, !PT ;  /* 0x0000004962497209 */ /* 0x000fea0007810000 */
[----:B------:R-:W3:Y:S01]  /*109a0*/  MUFU.TANH R97, R112 ;  /* 0x0000007000617308 */ /* 0x000ee20000002400 */
[----:B-1----:R-:W-:Y:S09]  /*109b0*/  FMNMX.FTZ R5, R43, R5, !PT ;  /* 0x000000052b057209 */ /* 0x002ff20007810000 */
[----:B------:R-:W1:Y:S01]  /*109c0*/  MUFU.TANH R190, R115 ;  /* 0x0000007300be7308 */ /* 0x000e620000002400 */
[----:B--2---:R-:W-:Y:S04]  /*109d0*/  FMNMX.FTZ R5, R46, R5, !PT ;  /* 0x000000052e057209 */ /* 0x004fe80007810000 */
[----:B------:R-:W-:Y:S05]  /*109e0*/  FMNMX.FTZ R5, R199, R5, !PT ;  /* 0x00000005c7057209 */ /* 0x000fea0007810000 */
[----:B------:R-:W2:Y:S01]  /*109f0*/  MUFU.TANH R113, R113 ;  /* 0x0000007100717308 */ /* 0x000ea20000002400 */
[----:B---3--:R-:W-:Y:S09]  /*10a00*/  FMNMX.FTZ R73, R97, R73, !PT ;  /* 0x0000004961497209 */ /* 0x008ff20007810000 */
[----:B------:R-:W3:Y:S01]  /*10a10*/  MUFU.TANH R221, R58 ;  /* 0x0000003a00dd7308 */ /* 0x000ee20000002400 */
[----:B-1----:R-:W-:Y:S09]  /*10a20*/  FMNMX.FTZ R0, R190, R0, !PT ;  /* 0x00000000be007209 */ /* 0x002ff20007810000 */
[----:B------:R1:W-:Y:S01]  /*10a30*/  MUFU.TANH R248, R72 ;  /* 0x0000004800f87308 */ /* 0x0003e20000002400 */
[----:B--2---:R-:W-:Y:S05]  /*10a40*/  FMNMX.FTZ R73, R113, R73, !PT ;  /* 0x0000004971497209 */ /* 0x004fea0007810000 */
[----:B------:R-:W2:Y:S04]  /*10a50*/  SHFL.BFLY PT, R6, R73, 0x2, 0x1f ;  /* 0x0c401f0049067f89 */ /* 0x000ea800000e0000 */
[----:B------:R-:W4:Y:S01]  /*10a60*/  MUFU.TANH R216, R59 ;  /* 0x0000003b00d87308 */ /* 0x000f220000002400 */
[----:B---3--:R-:W-:Y:S09]  /*10a70*/  FMNMX.FTZ R5, R221, R5, !PT ;  /* 0x00000005dd057209 */ /* 0x008ff20007810000 */
[----:B------:R-:W3:Y:S01]  /*10a80*/  MUFU.TANH R251, R62 ;  /* 0x0000003e00fb7308 */ /* 0x000ee20000002400 */
[----:B-1----:R-:W1:Y:S09]  /*10a90*/  SHFL.BFLY PT, R72, R0, 0x2, 0x1f ;  /* 0x0c401f0000487f89 */ /* 0x002e7200000e0000 */
[----:B------:R-:W1:Y:S01]  /*10aa0*/  MUFU.TANH R245, R74 ;  /* 0x0000004a00f57308 */ /* 0x000e620000002400 */
[----:B--2---:R-:W-:Y:S02]  /*10ab0*/  FMNMX.FTZ R73, R73, R6, !PT ;  /* 0x0000000649497209 */ /* 0x004fe40007810000 */
[----:B----4-:R-:W-:Y:S03]  /*10ac0*/  FMNMX.FTZ R5, R216, R5, !PT ;  /* 0x00000005d8057209 */ /* 0x010fe60007810000 */
[----:B------:R-:W2:Y:S04]  /*10ad0*/  SHFL.BFLY PT, R8, R73, 0x1, 0x1f ;  /* 0x0c201f0049087f89 */ /* 0x000ea800000e0000 */
[----:B------:R4:W4:Y:S01]  /*10ae0*/  MUFU.TANH R244, R75 ;  /* 0x0000004b00f47308 */ /* 0x0009220000002400 */
[----:B---3--:R-:W-:Y:S04]  /*10af0*/  MOV R84, R251 ;  /* 0x000000fb00547202 */ /* 0x008fe80000000f00 */
[----:B------:R-:W-:Y:S05]  /*10b00*/  FMNMX.FTZ R5, R84, R5, !PT ;  /* 0x0000000554057209 */ /* 0x000fea0007810000 */
[----:B------:R3:W-:Y:S01]  /*10b10*/  MUFU.TANH R82, R95 ;  /* 0x0000005f00527308 */ /* 0x0007e20000002400 */
[----:B-1----:R-:W-:Y:S02]  /*10b20*/  FMNMX.FTZ R72, R0, R72, !PT ;  /* 0x0000004800487209 */ /* 0x002fe40007810000 */
[----:B------:R-:W-:Y:S02]  /*10b30*/  FMNMX.FTZ R5, R86, R5, !PT ;  /* 0x0000000556057209 */ /* 0x000fe40007810000 */
[----:B------:R-:W-:Y:S01]  /*10b40*/  MOV R215, R245 ;  /* 0x000000f500d77202 */ /* 0x000fe20000000f00 */
[----:B------:R-:W1:Y:S03]  /*10b50*/  SHFL.BFLY PT, R6, R72, 0x1, 0x1f ;  /* 0x0c201f0048067f89 */ /* 0x000e6600000e0000 */
[----:B------:R-:W-:Y:S01]  /*10b60*/  FMNMX.FTZ R5, R215, R5, !PT ;  /* 0x00000005d7057209 */ /* 0x000fe20007810000 */
[----:B------:R-:W1:Y:S01]  /*10b70*/  MUFU.TANH R252, R78 ;  /* 0x0000004e00fc7308 */ /* 0x000e620000002400 */
[----:B--2---:R-:W-:Y:S01]  /*10b80*/  FMNMX.FTZ R73, R73, R8, !PT ;  /* 0x0000000849497209 */ /* 0x004fe20007810000 */
[----:B----4-:R-:W-:Y:S01]  /*10b90*/  FMUL.FTZ R75, R110, c[0x0][0x320] ;  /* 0x0000c8006e4b7a20 */ /* 0x010fe20000410000 */
[----:B------:R-:W-:Y:S03]  /*10ba0*/  MOV R110, R243 ;  /* 0x000000f3006e7202 */ /* 0x000fe60000000f00 */
[----:B------:R-:W-:Y:S04]  /*10bb0*/  FMUL.FTZ R96, R73, c[0x0][0x2d0] ;  /* 0x0000b40049607a20 */ /* 0x000fe80000410000 */
[----:B------:R-:W2:Y:S01]  /*10bc0*/  MUFU.TANH R223, R79 ;  /* 0x0000004f00df7308 */ /* 0x000ea20000002400 */
[--C-:B------:R-:W-:Y:S02]  /*10bd0*/  FFMA.FTZ R8, R20, c[0x0][0x2d0], -R96.reuse ;  /* 0x0000b40014087a23 */ /* 0x100fe40000010860 */
[--C-:B------:R-:W-:Y:S01]  /*10be0*/  FFMA.FTZ R101, R101, c[0x0][0x2d0], -R96.reuse ;  /* 0x0000b40065657a23 */ /* 0x100fe20000010860 */
[----:B---3--:R-:W-:Y:S04]  /*10bf0*/  MOV R95, R244 ;  /* 0x000000f4005f7202 */ /* 0x008fe80000000f00 */
[----:B------:R-:W-:Y:S02]  /*10c00*/  FMNMX.FTZ R5, R95, R5, !PT ;  /* 0x000000055f057209 */ /* 0x000fe40007810000 */
[----:B------:R3:W-:Y:S01]  /*10c10*/  MUFU.EX2 R244, R8 ;  /* 0x0000000800f47308 */ /* 0x0007e20000000800 */
[----:B-1----:R-:W-:Y:S01]  /*10c20*/  FMNMX.FTZ R72, R72, R6, !PT ;  /* 0x0000000648487209 */ /* 0x002fe20007810000 */
[----:B------:R-:W-:Y:S01]  /*10c30*/  FFMA.FTZ R6, R32, c[0x0][0x2d0], -R96 ;  /* 0x0000b40020067a23 */ /* 0x000fe20000010860 */
[----:B------:R-:W-:Y:S04]  /*10c40*/  MOV R115, R252 ;  /* 0x000000fc00737202 */ /* 0x000fe80000000f00 */
[----:B------:R-:W-:Y:S03]  /*10c50*/  FMNMX.FTZ R0, R115, R5, !PT ;  /* 0x0000000573007209 */ /* 0x000fe60007810000 */
[----:B------:R-:W1:Y:S01]  /*10c60*/  MUFU.TANH R119, R94 ;  /* 0x0000005e00777308 */ /* 0x000e620000002400 */
[----:B--2---:R-:W-:Y:S04]  /*10c70*/  MOV R112, R223 ;  /* 0x000000df00707202 */ /* 0x004fe80000000f00 */
[----:B------:R-:W-:Y:S05]  /*10c80*/  FMNMX.FTZ R0, R112, R0, !PT ;  /* 0x0000000070007209 */ /* 0x000fea0007810000 */
[----:B------:R-:W2:Y:S01]  /*10c90*/  MUFU.TANH R83, R106 ;  /* 0x0000006a00537308 */ /* 0x000ea20000002400 */
[----:B------:R-:W-:Y:S01]  /*10ca0*/  FMNMX.FTZ R5, R110, R0, !PT ;  /* 0x000000006e057209 */ /* 0x000fe20007810000 */
[----:B------:R-:W-:Y:S01]  /*10cb0*/  FMUL.FTZ R0, R111, c[0x0][0x320] ;  /* 0x0000c8006f007a20 */ /* 0x000fe20000410000 */
[----:B---3--:R-:W-:Y:S02]  /*10cc0*/  @P0 MOV R8, c[0x0][0x1e0] ;  /* 0x0000780000080a02 */ /* 0x008fe40000000f00 */
[----:B------:R-:W-:Y:S05]  /*10cd0*/  FMNMX.FTZ R5, R220, R5, !PT ;  /* 0x00000005dc057209 */ /* 0x000fea0007810000 */
[----:B------:R3:W-:Y:S01]  /*10ce0*/  MUFU.TANH R74, R0 ;  /* 0x00000000004a7308 */ /* 0x0007e20000002400 */
[----:B-1----:R-:W-:Y:S02]  /*10cf0*/  FMNMX.FTZ R5, R119, R5, !PT ;  /* 0x0000000577057209 */ /* 0x002fe40007810000 */
[----:B------:R-:W-:Y:S02]  /*10d00*/  MOV R94, R249 ;  /* 0x000000f9005e7202 */ /* 0x000fe40000000f00 */
[----:B------:R-:W-:Y:S05]  /*10d10*/  FMNMX.FTZ R5, R82, R5, !PT ;  /* 0x0000000552057209 */ /* 0x000fea0007810000 */
[----:B------:R-:W1:Y:S01]  /*10d20*/  MUFU.TANH R212, R107 ;  /* 0x0000006b00d47308 */ /* 0x000e620000002400 */
[----:B--2---:R-:W-:Y:S02]  /*10d30*/  FMNMX.FTZ R5, R83, R5, !PT ;  /* 0x0000000553057209 */ /* 0x004fe40007810000 */
[----:B------:R-:W-:Y:S07]  /*10d40*/  MOV R106, R248 ;  /* 0x000000f8006a7202 */ /* 0x000fee0000000f00 */
[----:B------:R-:W2:Y:S01]  /*10d50*/  MUFU.TANH R75, R75 ;  /* 0x0000004b004b7308 */ /* 0x000ea20000002400 */
[----:B---3--:R-:W-:Y:S04]  /*10d60*/  FADD.FTZ R0, -R73, R2 ;  /* 0x0000000249007221 */ /* 0x008fe80000010100 */
[----:B------:R-:W-:Y:S05]  /*10d70*/  FMUL.FTZ R2, R0, c[0x0][0x2d0] ;  /* 0x0000b40000027a20 */ /* 0x000fea0000410000 */
[----:B------:R-:W3:Y:S01]  /*10d80*/  MUFU.TANH R41, R41 ;  /* 0x0000002900297308 */ /* 0x000ee20000002400 */
[----:B-1----:R-:W-:Y:S01]  /*10d90*/  FMNMX.FTZ R0, R212, R5, !PT ;  /* 0x00000005d4007209 */ /* 0x002fe20007810000 */
[--C-:B------:R-:W-:Y:S01]  /*10da0*/  FFMA.FTZ R5, R33, c[0x0][0x2d0], -R96.reuse ;  /* 0x0000b40021057a23 */ /* 0x100fe20000010860 */
[----:B------:R-:W-:Y:S07]  /*10db0*/  MOV R107, R247 ;  /* 0x000000f7006b7202 */ /* 0x000fee0000000f00 */
[----:B------:R1:W-:Y:S01]  /*10dc0*/  MUFU.EX2 R9, R5 ;  /* 0x0000000500097308 */ /* 0x0003e20000000800 */
[----:B--2---:R-:W-:Y:S04]  /*10dd0*/  FMNMX.FTZ R0, R75, R0, !PT ;  /* 0x000000004b007209 */ /* 0x004fe80007810000 */
[----:B------:R-:W-:Y:S05]  /*10de0*/  FMNMX.FTZ R0, R74, R0, !PT ;  /* 0x000000004a007209 */ /* 0x000fea0007810000 */
[----:B------:R-:W2:Y:S01]  /*10df0*/  MUFU.TANH R44, R44 ;  /* 0x0000002c002c7308 */ /* 0x000ea20000002400 */
[----:B---3--:R-:W-:Y:S09]  /*10e00*/  FMNMX.FTZ R4, R41, R4, !PT ;  /* 0x0000000429047209 */ /* 0x008ff20007810000 */
[----:B------:R3:W-:Y:S01]  /*10e10*/  MUFU.EX2 R70, R2 ;  /* 0x0000000200467308 */ /* 0x0007e20000000800 */
[----:B-1----:R-:W-:Y:S09]  /*10e20*/  @P0 MOV R5, R10 ;  /* 0x0000000a00050202 */ /* 0x002ff20000000f00 */
[----:B------:R-:W1:Y:S01]  /*10e30*/  MUFU.TANH R45, R45 ;  /* 0x0000002d002d7308 */ /* 0x000e620000002400 */
[----:B--2---:R-:W-:Y:S09]  /*10e40*/  FMNMX.FTZ R4, R44, R4, !PT ;  /* 0x000000042c047209 */ /* 0x004ff20007810000 */
[----:B------:R-:W2:Y:S01]  /*10e50*/  MUFU.TANH R208, R57 ;  /* 0x0000003900d07308 */ /* 0x000ea20000002400 */
[----:B---3--:R-:W-:Y:S02]  /*10e60*/  FADD.FTZ R2, -R72, R3 ;  /* 0x0000000348027221 */ /* 0x008fe40000010100 */
[----:B------:R-:W3:Y:S02]  /*10e70*/  SHFL.BFLY PT, R3, R0, 0x2, 0x1f ;  /* 0x0c401f0000037f89 */ /* 0x000ee400000e0000 */
[----:B------:R-:W-:Y:S05]  /*10e80*/  FMUL.FTZ R2, R2, c[0x0][0x2d0] ;  /* 0x0000b40002027a20 */ /* 0x000fea0000410000 */
[----:B------:R-:W4:Y:S01]  /*10e90*/  MUFU.TANH R206, R61 ;  /* 0x0000003d00ce7308 */ /* 0x000f220000002400 */
[----:B-1----:R-:W-:Y:S04]  /*10ea0*/  FMNMX.FTZ R4, R45, R4, !PT ;  /* 0x000000042d047209 */ /* 0x002fe80007810000 */
[----:B------:R-:W-:Y:S05]  /*10eb0*/  FMNMX.FTZ R4, R205, R4, !PT ;  /* 0x00000004cd047209 */ /* 0x000fea0007810000 */
[----:B------:R-:W1:Y:S01]  /*10ec0*/  MUFU.TANH R240, R76 ;  /* 0x0000004c00f07308 */ /* 0x000e620000002400 */
[----:B--2---:R-:W-:Y:S04]  /*10ed0*/  FMNMX.FTZ R4, R208, R4, !PT ;  /* 0x00000004d0047209 */ /* 0x004fe80007810000 */
[----:B------:R-:W-:Y:S05]  /*10ee0*/  FMNMX.FTZ R4, R204, R4, !PT ;  /* 0x00000004cc047209 */ /* 0x000fea0007810000 */
[----:B------:R-:W2:Y:S01]  /*10ef0*/  MUFU.TANH R230, R77 ;  /* 0x0000004d00e67308 */ /* 0x000ea20000002400 */
[----:B---3--:R-:W-:Y:S01]  /*10f00*/  FMNMX.FTZ R0, R0, R3, !PT ;  /* 0x0000000300007209 */ /* 0x008fe20007810000 */
[----:B------:R-:W-:Y:S02]  /*10f10*/  FFMA.FTZ R3, R17, c[0x0][0x2d0], -R96 ;  /* 0x0000b40011037a23 */ /* 0x000fe40000010860 */
[----:B------:R-:W-:Y:S01]  /*10f20*/  FMUL.FTZ R17, R70, R133 ;  /* 0x0000008546117220 */ /* 0x000fe20000410000 */
[----:B----4-:R-:W-:Y:S04]  /*10f30*/  FMNMX.FTZ R4, R206, R4, !PT ;  /* 0x00000004ce047209 */ /* 0x010fe80007810000 */
[----:B------:R-:W-:Y:S01]  /*10f40*/  FMNMX.FTZ R4, R248, R4, !PT ;  /* 0x00000004f8047209 */ /* 0x000fe20007810000 */
[----:B------:R-:W3:Y:S03]  /*10f50*/  MUFU.TANH R218, R88 ;  /* 0x0000005800da7308 */ /* 0x000ee60000002400 */
[----:B------:R-:W-:Y:S04]  /*10f60*/  FMNMX.FTZ R4, R239, R4, !PT ;  /* 0x00000004ef047209 */ /* 0x000fe80007810000 */
[----:B-1----:R-:W-:Y:S03]  /*10f70*/  FMNMX.FTZ R4, R240, R4, !PT ;  /* 0x00000004f0047209 */ /* 0x002fe60007810000 */
[----:B------:R1:W4:Y:S01]  /*10f80*/  MUFU.TANH R88, R104 ;  /* 0x0000006800587308 */ /* 0x0003220000002400 */
[----:B--2---:R-:W-:Y:S09]  /*10f90*/  FMNMX.FTZ R4, R230, R4, !PT ;  /* 0x00000004e6047209 */ /* 0x004ff20007810000 */
[----:B------:R2:W-:Y:S01]  /*10fa0*/  MUFU.EX2 R245, R3 ;  /* 0x0000000300f57308 */ /* 0x0005e20000000800 */
[----:B---3--:R-:W-:Y:S02]  /*10fb0*/  FMNMX.FTZ R4, R218, R4, !PT ;  /* 0x00000004da047209 */ /* 0x008fe40007810000 */
[----:B------:R-:W-:Y:S02]  /*10fc0*/  MOV R133, R218 ;  /* 0x000000da00857202 */ /* 0x000fe40000000f00 */
[----:B------:R-:W-:Y:S05]  /*10fd0*/  FMNMX.FTZ R4, R85, R4, !PT ;  /* 0x0000000455047209 */ /* 0x000fea0007810000 */
[----:B------:R-:W3:Y:S01]  /*10fe0*/  MUFU.TANH R87, R105 ;  /* 0x0000006900577308 */ /* 0x000ee20000002400 */
[----:B------:R-:W-:Y:S01]  /*10ff0*/  FMNMX.FTZ R4, R91, R4, !PT ;  /* 0x000000045b047209 */ /* 0x000fe20007810000 */
[----:B-1----:R-:W-:Y:S03]  /*11000*/  FMUL.FTZ R104, R72, c[0x0][0x2d0] ;  /* 0x0000b40048687a20 */ /* 0x002fe60000410000 */
[----:B------:R-:W-:Y:S01]  /*11010*/  FMNMX.FTZ R4, R90, R4, !PT ;  /* 0x000000045a047209 */ /* 0x000fe20007810000 */
[--C-:B------:R-:W-:Y:S04]  /*11020*/  FFMA.FTZ R102, R102, c[0x0][0x2d0], -R104.reuse ;  /* 0x0000b40066667a23 */ /* 0x100fe80000010868 */
[----:B------:R-:W1:Y:S01]  /*11030*/  MUFU.TANH R108, R108 ;  /* 0x0000006c006c7308 */ /* 0x000e620000002400 */
[----:B----4-:R-:W-:Y:S01]  /*11040*/  FMNMX.FTZ R4, R88, R4, !PT ;  /* 0x0000000458047209 */ /* 0x010fe20007810000 */
[--C-:B------:R-:W-:Y:S02]  /*11050*/  FFMA.FTZ R103, R103, c[0x0][0x2d0], -R104.reuse ;  /* 0x0000b40067677a23 */ /* 0x100fe40000010868 */
[--C-:B--2---:R-:W-:Y:S06]  /*11060*/  FFMA.FTZ R3, R186, c[0x0][0x2d0], -R104.reuse ;  /* 0x0000b400ba037a23 */ /* 0x104fec0000010868 */
[----:B------:R-:W2:Y:S01]  /*11070*/  MUFU.TANH R109, R109 ;  /* 0x0000006d006d7308 */ /* 0x000ea20000002400 */
[----:B---3--:R-:W-:Y:S09]  /*11080*/  FMNMX.FTZ R4, R87, R4, !PT ;  /* 0x0000000457047209 */ /* 0x008ff20007810000 */
[----:B------:R3:W-:Y:S01]  /*11090*/  MUFU.EX2 R187, R3 ;  /* 0x0000000300bb7308 */ /* 0x0007e20000000800 */
[----:B-1----:R-:W-:Y:S09]  /*110a0*/  FMNMX.FTZ R4, R108, R4, !PT ;  /* 0x000000046c047209 */ /* 0x002ff20007810000 */
[----:B------:R-:W-:Y:S01]  /*110b0*/  MUFU.EX2 R69, R2 ;  /* 0x0000000200457308 */ /* 0x000fe20000000800 */
[----:B--2---:R-:W-:Y:S05]  /*110c0*/  FMNMX.FTZ R4, R109, R4, !PT ;  /* 0x000000046d047209 */ /* 0x004fea0007810000 */
[----:B------:R-:W1:Y:S04]  /*110d0*/  SHFL.BFLY PT, R7, R4, 0x2, 0x1f ;  /* 0x0c401f0004077f89 */ /* 0x000e6800000e0000 */
[----:B------:R-:W-:Y:S01]  /*110e0*/  MUFU.EX2 R32, R6 ;  /* 0x0000000600207308 */ /* 0x000fe20000000800 */
[----:B---3--:R-:W-:Y:S09]  /*110f0*/  FFMA.FTZ R3, R185, c[0x0][0x2d0], -R104 ;  /* 0x0000b400b9037a23 */ /* 0x008ff20000010868 */
[----:B------:R2:W3:Y:S01]  /*11100*/  MUFU.EX2 R209, R3 ;  /* 0x0000000300d17308 */ /* 0x0004e20000000800 */
[----:B-1----:R-:W-:Y:S01]  /*11110*/  FMNMX.FTZ R4, R4, R7, !PT ;  /* 0x0000000704047209 */ /* 0x002fe20007810000 */
[----:B------:R-:W-:Y:S04]  /*11120*/  FFMA.FTZ R7, R21, c[0x0][0x2d0], -R96 ;  /* 0x0000b40015077a23 */ /* 0x000fe80000010860 */
[----:B------:R-:W1:Y:S01]  /*11130*/  SHFL.BFLY PT, R71, R4, 0x1, 0x1f ;  /* 0x0c201f0004477f89 */ /* 0x000e6200000e0000 */
[----:B--2---:R-:W-:Y:S01]  /*11140*/  FFMA.FTZ R3, R18, c[0x0][0x2d0], -R104 ;  /* 0x0000b40012037a23 */ /* 0x004fe20000010868 */
[----:B---3--:R-:W-:Y:S01]  /*11150*/  F2FP.PACK_AB R77, R209, R187 ;  /* 0x000000bbd14d723e */ /* 0x008fe200000000ff */
[----:B------:R-:W-:Y:S01]  /*11160*/  FMUL.FTZ R18, R69, R134 ;  /* 0x0000008645127220 */ /* 0x000fe20000410000 */
[----:B------:R-:W-:Y:S01]  /*11170*/  MOV R134, R63 ;  /* 0x0000003f00867202 */ /* 0x000fe20000000f00 */
[----:B------:R2:W-:Y:S01]  /*11180*/  MUFU.EX2 R222, R3 ;  /* 0x0000000300de7308 */ /* 0x0005e20000000800 */
[----:B-1----:R-:W-:Y:S01]  /*11190*/  FMNMX.FTZ R71, R4, R71, !PT ;  /* 0x0000004704477209 */ /* 0x002fe20007810000 */
[----:B------:R-:W-:Y:S08]  /*111a0*/  FFMA.FTZ R4, R184, c[0x0][0x2d0], -R96 ;  /* 0x0000b400b8047a23 */ /* 0x000ff00000010860 */
[----:B------:R1:W-:Y:S01]  /*111b0*/  MUFU.EX2 R207, R4 ;  /* 0x0000000400cf7308 */ /* 0x0003e20000000800 */
[C---:B------:R-:W-:Y:S02]  /*111c0*/  FADD.FTZ R2, -R71.reuse, R116 ;  /* 0x0000007447027221 */ /* 0x040fe40000010100 */
[----:B------:R-:W-:Y:S02]  /*111d0*/  FMUL.FTZ R105, R71, c[0x0][0x2d0] ;  /* 0x0000b40047697a20 */ /* 0x000fe40000410000 */
[----:B------:R-:W-:Y:S02]  /*111e0*/  FMUL.FTZ R2, R2, c[0x0][0x2d0] ;  /* 0x0000b40002027a20 */ /* 0x000fe40000410000 */
[--C-:B--2---:R-:W-:Y:S03]  /*111f0*/  FFMA.FTZ R3, R193, c[0x0][0x2d0], -R105.reuse ;  /* 0x0000b400c1037a23 */ /* 0x104fe60000010869 */
[----:B------:R2:W3:Y:S10]  /*11200*/  MUFU.EX2 R68, R2 ;  /* 0x0000000200447308 */ /* 0x0004f40000000800 */
[----:B------:R4:W-:Y:S01]  /*11210*/  MUFU.EX2 R185, R3 ;  /* 0x0000000300b97308 */ /* 0x0009e20000000800 */
[----:B-1----:R-:W-:Y:S09]  /*11220*/  FFMA.FTZ R4, R22, c[0x0][0x2d0], -R104 ;  /* 0x0000b40016047a23 */ /* 0x002ff20000010868 */
[----:B------:R1:W-:Y:S01]  /*11230*/  MUFU.EX2 R111, R4 ;  /* 0x00000004006f7308 */ /* 0x0003e20000000800 */
[--C-:B--2---:R-:W-:Y:S09]  /*11240*/  FFMA.FTZ R2, R118, c[0x0][0x2d0], -R96.reuse ;  /* 0x0000b40076027a23 */ /* 0x104ff20000010860 */
[----:B------:R2:W2:Y:S01]  /*11250*/  MUFU.EX2 R211, R2 ;  /* 0x0000000200d37308 */ /* 0x0004a20000000800 */
[--C-:B----4-:R-:W-:Y:S09]  /*11260*/  FFMA.FTZ R3, R192, c[0x0][0x2d0], -R105.reuse ;  /* 0x0000b400c0037a23 */ /* 0x110ff20000010869 */
[----:B------:R4:W4:Y:S01]  /*11270*/  MUFU.EX2 R186, R3 ;  /* 0x0000000300ba7308 */ /* 0x0009220000000800 */
[--C-:B-1----:R-:W-:Y:S02]  /*11280*/  FFMA.FTZ R4, R29, c[0x0][0x2d0], -R105.reuse ;  /* 0x0000b4001d047a23 */ /* 0x102fe40000010869 */
[----:B---3--:R-:W-:Y:S02]  /*11290*/  FMUL.FTZ R29, R68, R145 ;  /* 0x00000091441d7220 */ /* 0x008fe40000410000 */
[----:B--2---:R-:W-:Y:S01]  /*112a0*/  FFMA.FTZ R2, R16, c[0x0][0x2d0], -R96 ;  /* 0x0000b40010027a23 */ /* 0x004fe20000010860 */
[----:B------:R-:W-:Y:S04]  /*112b0*/  F2FP.PACK_AB R76, R211, R207 ;  /* 0x000000cfd34c723e */ /* 0x000fe800000000ff */
[----:B------:R-:W-:Y:S01]  /*112c0*/  MUFU.EX2 R16, R4 ;  /* 0x0000000400107308 */ /* 0x000fe20000000800 */
[--C-:B----4-:R-:W-:Y:S01]  /*112d0*/  FFMA.FTZ R3, R12, c[0x0][0x2d0], -R105.reuse ;  /* 0x0000b4000c037a23 */ /* 0x110fe20000010869 */
[----:B------:R-:W-:Y:S08]  /*112e0*/  F2FP.PACK_AB R64, R186, R185 ;  /* 0x000000b9ba40723e */ /* 0x000ff000000000ff */
[----:B------:R1:W2:Y:S10]  /*112f0*/  MUFU.EX2 R213, R2 ;  /* 0x0000000200d57308 */ /* 0x0002b40000000800 */
[----:B------:R3:W-:Y:S01]  /*11300*/  MUFU.EX2 R219, R3 ;  /* 0x0000000300db7308 */ /* 0x0007e20000000800 */
[----:B-1----:R-:W1:Y:S01]  /*11310*/  SHFL.BFLY PT, R2, R0, 0x1, 0x1f ;  /* 0x0c201f0000027f89 */ /* 0x002e6200000e0000 */
[----:B--2---:R-:W-:Y:S01]  /*11320*/  F2FP.PACK_AB R78, R245, R213 ;  /* 0x000000d5f54e723e */ /* 0x004fe200000000ff */
[----:B---3--:R-:W-:Y:S07]  /*11330*/  FFMA.FTZ R3, R13, c[0x0][0x2d0], -R105 ;  /* 0x0000b4000d037a23 */ /* 0x008fee0000010869 */
[----:B------:R2:W3:Y:S01]  /*11340*/  MUFU.EX2 R223, R3 ;  /* 0x0000000300df7308 */ /* 0x0004e20000000800 */
[----:B-1----:R-:W-:Y:S01]  /*11350*/  FMNMX.FTZ R2, R0, R2, !PT ;  /* 0x0000000200027209 */ /* 0x002fe20007810000 */
[----:B------:R-:W-:Y:S02]  /*11360*/  FFMA.FTZ R0, R19, c[0x0][0x2d0], -R104 ;  /* 0x0000b40013007a23 */ /* 0x000fe40000010868 */
[----:B------:R-:W-:Y:S01]  /*11370*/  FMUL.FTZ R19, R69, R135 ;  /* 0x0000008745137220 */ /* 0x000fe20000410000 */
[----:B------:R-:W-:Y:S05]  /*11380*/  MOV R135, R95 ;  /* 0x0000005f00877202 */ /* 0x000fea0000000f00 */
[----:B------:R1:W4:Y:S01]  /*11390*/  MUFU.EX2 R243, R0 ;  /* 0x0000000000f37308 */ /* 0x0003220000000800 */
[----:B------:R-:W-:Y:S04]  /*113a0*/  FMUL.FTZ R100, R2, c[0x0][0x2d0] ;  /* 0x0000b40002647a20 */ /* 0x000fe80000410000 */
[--C-:B------:R-:W-:Y:S02]  /*113b0*/  FFMA.FTZ R4, R26, c[0x0][0x2d0], -R100.reuse ;  /* 0x0000b4001a047a23 */ /* 0x100fe40000010864 */
[--C-:B--2---:R-:W-:Y:S01]  /*113c0*/  FFMA.FTZ R3, R195, c[0x0][0x2d0], -R100.reuse ;  /* 0x0000b400c3037a23 */ /* 0x104fe20000010864 */
[----:B---3--:R-:W-:Y:S03]  /*113d0*/  F2FP.PACK_AB R66, R223, R219 ;  /* 0x000000dbdf42723e */ /* 0x008fe600000000ff */
[----:B------:R2:W-:Y:S01]  /*113e0*/  MUFU.EX2 R118, R3 ;  /* 0x0000000300767308 */ /* 0x0005e20000000800 */
[----:B-1----:R-:W-:Y:S01]  /*113f0*/  FADD.FTZ R0, -R2, R117 ;  /* 0x0000007502007221 */ /* 0x002fe20000010100 */
[----:B----4-:R-:W-:Y:S08]  /*11400*/  F2FP.PACK_AB R79, R243, R222 ;  /* 0x000000def34f723e */ /* 0x010ff000000000ff */
[----:B------:R1:W-:Y:S01]  /*11410*/  MUFU.EX2 R117, R7 ;  /* 0x0000000700757308 */ /* 0x0003e20000000800 */
[----:B------:R-:W-:Y:S09]  /*11420*/  FMUL.FTZ R0, R0, c[0x0][0x2d0] ;  /* 0x0000b40000007a20 */ /* 0x000ff20000410000 */
[----:B------:R-:W3:Y:S01]  /*11430*/  MUFU.EX2 R0, R0 ;  /* 0x0000000000007308 */ /* 0x000ee20000000800 */
[--C-:B--2---:R-:W-:Y:S09]  /*11440*/  FFMA.FTZ R3, R194, c[0x0][0x2d0], -R100.reuse ;  /* 0x0000b400c2037a23 */ /* 0x104ff20000010864 */
[----:B------:R2:W4:Y:S01]  /*11450*/  MUFU.EX2 R184, R3 ;  /* 0x0000000300b87308 */ /* 0x0005220000000800 */
[----:B-1----:R-:W-:Y:S09]  /*11460*/  @P0 IMAD.WIDE.U32 R6, R242, c[0x0][0x1e0], RZ ;  /* 0x00007800f2060a25 */ /* 0x002ff200078e00ff */
[----:B------:R1:W-:Y:S01]  /*11470*/  MUFU.EX2 R194, R4 ;  /* 0x0000000400c27308 */ /* 0x0003e20000000800 */
[C---:B---3--:R-:W-:Y:S02]  /*11480*/  FMUL.FTZ R26, R0.reuse, R142 ;  /* 0x0000008e001a7220 */ /* 0x048fe40000410000 */
[----:B------:R-:W-:Y:S02]  /*11490*/  FMUL.FTZ R63, R0, R179 ;  /* 0x000000b3003f7220 */ /* 0x000fe40000410000 */
[----:B--2---:R-:W-:Y:S01]  /*114a0*/  FFMA.FTZ R3, R14, c[0x0][0x2d0], -R100 ;  /* 0x0000b4000e037a23 */ /* 0x004fe20000010864 */
[----:B----4-:R-:W-:Y:S04]  /*114b0*/  F2FP.PACK_AB R65, R184, R118 ;  /* 0x00000076b841723e */ /* 0x010fe800000000ff */
[----:B------:R2:W-:Y:S01]  /*114c0*/  MUFU.EX2 R188, R3 ;  /* 0x0000000300bc7308 */ /* 0x0005e20000000800 */
[----:B-1----:R-:W-:Y:S05]  /*114d0*/  @P0 MOV R4, R54 ;  /* 0x0000003600040202 */ /* 0x002fea0000000f00 */
[----:B------:R-:W-:Y:S04]  /*114e0*/  @P0 IMAD.WIDE.U32 R4, R6, 0x70, R4 ;  /* 0x0000007006040825 */ /* 0x000fe800078e0004 */
[--C-:B------:R-:W-:Y:S02]  /*114f0*/  FFMA.FTZ R6, R27, c[0x0][0x2d0], -R100.reuse ;  /* 0x0000b4001b067a23 */ /* 0x100fe40000010864 */
[----:B------:R-:W-:Y:S01]  /*11500*/  FMUL.FTZ R27, R0, R143 ;  /* 0x0000008f001b7220 */ /* 0x000fe20000410000 */
[----:B------:R-:W-:Y:S01]  /*11510*/  MOV R143, R111 ;  /* 0x0000006f008f7202 */ /* 0x000fe20000000f00 */
[----:B------:R1:W-:Y:S01]  /*11520*/  MUFU.EX2 R195, R6 ;  /* 0x0000000600c37308 */ /* 0x0003e20000000800 */
[----:B------:R-:W-:Y:S01]  /*11530*/  MOV R111, R215 ;  /* 0x000000d7006f7202 */ /* 0x000fe20000000f00 */
[----:B--2---:R-:W-:Y:S08]  /*11540*/  FFMA.FTZ R3, R15, c[0x0][0x2d0], -R100 ;  /* 0x0000b4000f037a23 */ /* 0x004ff00000010864 */
[----:B------:R2:W3:Y:S01]  /*11550*/  MUFU.EX2 R189, R3 ;  /* 0x0000000300bd7308 */ /* 0x0004e20000000800 */
[----:B-1----:R-:W-:Y:S01]  /*11560*/  @P0 LEA R6, P2, R4, c[0x0][0x1c8], 0x1 ;  /* 0x0000720004060a11 */ /* 0x002fe200078408ff */
[--C-:B--2---:R-:W-:Y:S01]  /*11570*/  FFMA.FTZ R3, R23, c[0x0][0x2d0], -R104.reuse ;  /* 0x0000b40017037a23 */ /* 0x104fe20000010868 */
[----:B---3--:R-:W-:Y:S07]  /*11580*/  F2FP.PACK_AB R67, R189, R188 ;  /* 0x000000bcbd43723e */ /* 0x008fee00000000ff */
[----:B------:R1:W-:Y:S02]  /*11590*/  MUFU.EX2 R193, R3 ;  /* 0x0000000300c17308 */ /* 0x0003e40000000800 */
[--C-:B-1----:R-:W-:Y:S08]  /*115a0*/  FFMA.FTZ R3, R34, c[0x0][0x2d0], -R104.reuse ;  /* 0x0000b40022037a23 */ /* 0x102ff00000010868 */
[----:B------:R1:W-:Y:S02]  /*115b0*/  MUFU.EX2 R33, R3 ;  /* 0x0000000300217308 */ /* 0x0003e40000000800 */
[----:B-1----:R-:W-:Y:S01]  /*115c0*/  FFMA.FTZ R3, R35, c[0x0][0x2d0], -R104 ;  /* 0x0000b40023037a23 */ /* 0x002fe20000010868 */
[----:B------:R-:W-:Y:S01]  /*115d0*/  MOV R35, R9 ;  /* 0x0000000900237202 */ /* 0x000fe20000000f00 */
[----:B------:R-:W-:Y:S06]  /*115e0*/  FFMA.FTZ R9, R30, c[0x0][0x2d0], -R100 ;  /* 0x0000b4001e097a23 */ /* 0x000fec0000010864 */
[----:B------:R1:W-:Y:S01]  /*115f0*/  MUFU.EX2 R52, R3 ;  /* 0x0000000300347308 */ /* 0x0003e20000000800 */
[----:B------:R-:W-:Y:S09]  /*11600*/  FMUL.FTZ R30, R0, R146 ;  /* 0x00000092001e7220 */ /* 0x000ff20000410000 */
[----:B------:R-:W-:Y:S01]  /*11610*/  MUFU.EX2 R197, R9 ;  /* 0x0000000900c57308 */ /* 0x000fe20000000800 */
[--C-:B-1----:R-:W-:Y:S02]  /*11620*/  FFMA.FTZ R3, R24, c[0x0][0x2d0], -R105.reuse ;  /* 0x0000b40018037a23 */ /* 0x102fe40000010869 */
[C---:B------:R-:W-:Y:S07]  /*11630*/  FMUL.FTZ R24, R68.reuse, R140 ;  /* 0x0000008c44187220 */ /* 0x040fee0000410000 */
[----:B------:R1:W-:Y:S02]  /*11640*/  MUFU.EX2 R116, R3 ;  /* 0x0000000300747308 */ /* 0x0003e40000000800 */
[--C-:B-1----:R-:W-:Y:S02]  /*11650*/  FFMA.FTZ R3, R25, c[0x0][0x2d0], -R105.reuse ;  /* 0x0000b40019037a23 */ /* 0x102fe40000010869 */
[----:B------:R-:W-:Y:S01]  /*11660*/  FMUL.FTZ R25, R68, R141 ;  /* 0x0000008d44197220 */ /* 0x000fe20000410000 */
[----:B------:R-:W-:Y:S05]  /*11670*/  MOV R141, R35 ;  /* 0x00000023008d7202 */ /* 0x000fea0000000f00 */
[----:B------:R1:W-:Y:S01]  /*11680*/  MUFU.EX2 R192, R3 ;  /* 0x0000000300c07308 */ /* 0x0003e20000000800 */
[C---:B------:R-:W-:Y:S01]  /*11690*/  FMUL.FTZ R35, R69.reuse, R151 ;  /* 0x0000009745237220 */ /* 0x040fe20000410000 */
[----:B------:R-:W-:Y:S01]  /*116a0*/  MOV R151, R80 ;  /* 0x0000005000977202 */ /* 0x000fe20000000f00 */
[----:B-1----:R-:W-:Y:S02]  /*116b0*/  FFMA.FTZ R3, R28, c[0x0][0x2d0], -R105 ;  /* 0x0000b4001c037a23 */ /* 0x002fe40000010869 */
[----:B------:R-:W-:Y:S05]  /*116c0*/  FMUL.FTZ R28, R68, R144 ;  /* 0x00000090441c7220 */ /* 0x000fea0000410000 */
[----:B------:R1:W2:Y:S02]  /*116d0*/  MUFU.EX2 R34, R3 ;  /* 0x0000000300227308 */ /* 0x0002a40000000800 */
[----:B-1----:R-:W-:Y:S02]  /*116e0*/  @P0 SHF.R.S32.HI R3, RZ, 0x1f, R242 ;  /* 0x0000001fff030819 */ /* 0x002fe400000114f2 */
[----:B--2---:R-:W-:Y:S01]  /*116f0*/  MOV R142, R34 ;  /* 0x00000022008e7202 */ /* 0x004fe20000000f00 */
[----:B------:R-:W-:Y:S01]  /*11700*/  FMUL.FTZ R34, R69, R150 ;  /* 0x0000009645227220 */ /* 0x000fe20000410000 */
[----:B------:R-:W-:Y:S01]  /*11710*/  MOV R150, R81 ;  /* 0x0000005100967202 */ /* 0x000fe20000000f00 */
[----:B------:R-:W-:Y:S04]  /*11720*/  @P0 IMAD R3, R3, c[0x0][0x1e0], RZ ;  /* 0x0000780003030a24 */ /* 0x000fe800078e02ff */
[----:B------:R-:W-:Y:S05]  /*11730*/  @P0 IMAD R3, R242, c[0x0][0x1e4], R3 ;  /* 0x00007900f2030a24 */ /* 0x000fea00078e0203 */
[----:B------:R-:W-:Y:S05]  /*11740*/  @P0 IADD3 R3, R7, R3, RZ ;  /* 0x0000000307030210 */ /* 0x000fea0007ffe0ff */
[----:B------:R-:W-:Y:S01]  /*11750*/  @P0 IMAD R7, R3, 0x70, RZ ;  /* 0x0000007003070824 */ /* 0x000fe200078e02ff */
[----:B------:R-:W-:Y:S04]  /*11760*/  @P0 SHF.L.U32 R3, R8, 0x5, RZ ;  /* 0x0000000508030819 */ /* 0x000fe800000006ff */
[----:B------:R-:W-:Y:S01]  /*11770*/  @P0 IADD3 R7, R5, R7, RZ ;  /* 0x0000000705070210 */ /* 0x000fe20007ffe0ff */
[----:B------:R-:W-:Y:S01]  /*11780*/  FFMA.FTZ R5, R31, c[0x0][0x2d0], -R100 ;  /* 0x0000b4001f057a23 */ /* 0x000fe20000010864 */
[----:B------:R-:W-:Y:S01]  /*11790*/  @P0 IADD3 R10, P1, R6, R3, RZ ;  /* 0x00000003060a0210 */ /* 0x000fe20007f3e0ff */
[----:B------:R-:W-:Y:S01]  /*117a0*/  FMUL.FTZ R31, R0, R147 ;  /* 0x00000093001f7220 */ /* 0x000fe20000410000 */
[----:B------:R-:W-:Y:S01]  /*117b0*/  @P0 LEA.HI.X R7, R4, c[0x0][0x1cc], R7, 0x1, P2 ;  /* 0x0000730004070a11 */ /* 0x000fe200010f0c07 */
[----:B------:R1:W-:Y:S01]  /*117c0*/  MUFU.EX2 R196, R5 ;  /* 0x0000000500c47308 */ /* 0x0003e20000000800 */
[----:B------:R-:W-:Y:S02]  /*117d0*/  @P0 SHF.L.U64.HI R4, R8, R246, c[0x0][0x1e4] ;  /* 0x0000790008040619 */ /* 0x000fe400000102f6 */
[-C--:B------:R-:W-:Y:S01]  /*117e0*/  @P0 IADD3 R14, P3, R10, R3.reuse, RZ ;  /* 0x000000030a0e0210 */ /* 0x080fe20007f7e0ff */
[----:B------:R2:W-:Y:S01]  /*117f0*/  @P0 LDGSTS.E.BYPASS.LTC128B.128 [R241+0x3900], [R6.64], !P6 ;  /* 0x0390000006f10fae */ /* 0x0005e2000f101d48 */
[-C--:B------:R-:W-:Y:S02]  /*11800*/  @P0 IADD3.X R11, R7, R4.reuse, RZ, P1, !PT ;  /* 0x00000004070b0210 */ /* 0x080fe40000ffe4ff */
[-C--:B------:R-:W-:Y:S02]  /*11810*/  @P0 IADD3 R12, P2, R14, R3.reuse, RZ ;  /* 0x000000030e0c0210 */ /* 0x080fe40007f5e0ff */
[-C--:B------:R-:W-:Y:S02]  /*11820*/  @P0 IADD3.X R15, R11, R4.reuse, RZ, P3, !PT ;  /* 0x000000040b0f0210 */ /* 0x080fe40001ffe4ff */
[-C--:B------:R-:W-:Y:S01]  /*11830*/  @P0 IADD3 R8, P1, R12, R3.reuse, RZ ;  /* 0x000000030c080210 */ /* 0x080fe20007f3e0ff */
[----:B------:R3:W-:Y:S01]  /*11840*/  @P0 LDGSTS.E.BYPASS.LTC128B.128 [R241+0x4100], [R10.64], !P6 ;  /* 0x041000000af10fae */ /* 0x0007e2000f101d48 */
[-C--:B------:R-:W-:Y:S04]  /*11850*/  @P0 IADD3.X R13, R15, R4.reuse, RZ, P2, !PT ;  /* 0x000000040f0d0210 */ /* 0x080fe800017fe4ff */
[-C--:B------:R-:W-:Y:S03]  /*11860*/  @P0 IADD3.X R9, R13, R4.reuse, RZ, P1, !PT ;  /* 0x000000040d090210 */ /* 0x080fe60000ffe4ff */
[----:B------:R4:W-:Y:S01]  /*11870*/  @P0 LDGSTS.E.BYPASS.LTC128B.128 [R241+0x4900], [R14.64], !P6 ;  /* 0x049000000ef10fae */ /* 0x0009e2000f101d48 */
[--C-:B-1----:R-:W-:Y:S07]  /*11880*/  FFMA.FTZ R5, R36, c[0x0][0x2d0], -R96.reuse ;  /* 0x0000b40024057a23 */ /* 0x102fee0000010860 */
[----:B------:R1:W-:Y:S01]  /*11890*/  @P0 LDGSTS.E.BYPASS.LTC128B.128 [R241+0x5100], [R12.64], !P6 ;  /* 0x051000000cf10fae */ /* 0x0003e2000f101d48 */
[----:B------:R1:W1:Y:S01]  /*118a0*/  MUFU.EX2 R58, R5 ;  /* 0x00000005003a7308 */ /* 0x0002620000000800 */
[-C--:B--2---:R-:W-:Y:S04]  /*118b0*/  @P0 IADD3 R6, P2, R8, R3.reuse, RZ ;  /* 0x0000000308060210 */ /* 0x084fe80007f5e0ff */
[----:B------:R-:W-:Y:S02]  /*118c0*/  @P0 IADD3.X R7, R9, R4, RZ, P2, !PT ;  /* 0x0000000409070210 */ /* 0x000fe400017fe4ff */
[----:B------:R2:W-:Y:S01]  /*118d0*/  @P0 LDGSTS.E.BYPASS.LTC128B.128 [R241+0x5900], [R8.64], !P6 ;  /* 0x0590000008f10fae */ /* 0x0005e2000f101d48 */
[----:B---3--:R-:W-:Y:S01]  /*118e0*/  @P0 IADD3 R10, P1, R6, R3, RZ ;  /* 0x00000003060a0210 */ /* 0x008fe20007f3e0ff */
[--C-:B------:R-:W-:Y:S01]  /*118f0*/  FFMA.FTZ R3, R48, c[0x0][0x2d0], -R96.reuse ;  /* 0x0000b40030037a23 */ /* 0x100fe20000010860 */
[----:B------:R-:W-:Y:S02]  /*11900*/  MOV R48, R52 ;  /* 0x0000003400307202 */ /* 0x000fe40000000f00 */
[----:B------:R-:W-:Y:S01]  /*11910*/  @P0 IADD3.X R11, R7, R4, RZ, P1, !PT ;  /* 0x00000004070b0210 */ /* 0x000fe20000ffe4ff */
[----:B------:R3:W3:Y:S02]  /*11920*/  MUFU.EX2 R61, R3 ;  /* 0x00000003003d7308 */ /* 0x0006e40000000800 */
[----:B------:R3:W-:Y:S01]  /*11930*/  @P0 LDGSTS.E.BYPASS.LTC128B.128 [R241+0x6100], [R6.64], !P6 ;  /* 0x0610000006f10fae */ /* 0x0007e2000f101d48 */
[----:B------:R-:W-:Y:S01]  /*11940*/  FMUL.FTZ R4, R70, R120 ;  /* 0x0000007846047220 */ /* 0x000fe20000410000 */
[----:B------:R-:W-:Y:S01]  /*11950*/  MOV R120, R82 ;  /* 0x0000005200787202 */ /* 0x000fe20000000f00 */
[C---:B----4-:R-:W-:Y:S01]  /*11960*/  FMUL.FTZ R14, R0.reuse, R130 ;  /* 0x00000082000e7220 */ /* 0x050fe20000410000 */
[----:B------:R-:W-:Y:S01]  /*11970*/  MOV R130, R32 ;  /* 0x0000002000827202 */ /* 0x000fe20000000f00 */
[----:B------:R-:W-:Y:S01]  /*11980*/  FMUL.FTZ R15, R0, R131 ;  /* 0x00000083000f7220 */ /* 0x000fe20000410000 */
[----:B------:R-:W-:Y:S01]  /*11990*/  MOV R140, R48 ;  /* 0x00000030008c7202 */ /* 0x000fe20000000f00 */
[----:B------:R-:W-:Y:S01]  /*119a0*/  FMUL.FTZ R32, R70, R148 ;  /* 0x0000009446207220 */ /* 0x000fe20000410000 */
[----:B------:R4:W-:Y:S01]  /*119b0*/  @P0 LDGSTS.E.BYPASS.LTC128B.128 [R241+0x6900], [R10.64], !P6 ;  /* 0x069000000af10fae */ /* 0x0009e2000f101d48 */
[--C-:B-1----:R-:W-:Y:S01]  /*119c0*/  FFMA.FTZ R5, R37, c[0x0][0x2d0], -R96.reuse ;  /* 0x0000b40025057a23 */ /* 0x102fe20000010860 */
[----:B------:R-:W-:Y:S01]  /*119d0*/  MOV R148, R214 ;  /* 0x000000d600947202 */ /* 0x000fe20000000f00 */
[C---:B------:R-:W-:Y:S01]  /*119e0*/  FMUL.FTZ R12, R68.reuse, R128 ;  /* 0x00000080440c7220 */ /* 0x040fe20000410000 */
[----:B------:R-:W-:Y:S01]  /*119f0*/  MOV R146, R58 ;  /* 0x0000003a00927202 */ /* 0x000fe20000000f00 */
[----:B------:R1:W1:Y:S01]  /*11a00*/  MUFU.EX2 R57, R5 ;  /* 0x0000000500397308 */ /* 0x0002620000000800 */
[----:B------:R-:W-:Y:S01]  /*11a10*/  FMUL.FTZ R13, R68, R129 ;  /* 0x00000081440d7220 */ /* 0x000fe20000410000 */
[----:B------:R-:W-:Y:S01]  /*11a20*/  MOV R129, R33 ;  /* 0x0000002100817202 */ /* 0x000fe20000000f00 */
[----:B------:R-:W1:Y:S01]  /*11a30*/  LDSM.16.MT88.4 R20, [R224] ;  /* 0x00000000e014783b */ /* 0x000e620000004200 */
[----:B------:R-:W-:Y:S01]  /*11a40*/  FMUL.FTZ R33, R70, R149 ;  /* 0x0000009546217220 */ /* 0x000fe20000410000 */
[----:B------:R-:W-:Y:S01]  /*11a50*/  MOV R149, R93 ;  /* 0x0000005d00957202 */ /* 0x000fe20000000f00 */
[C---:B--2---:R-:W-:Y:S01]  /*11a60*/  FMUL.FTZ R8, R68.reuse, R124 ;  /* 0x0000007c44087220 */ /* 0x044fe20000410000 */
[----:B------:R-:W-:Y:S01]  /*11a70*/  MOV R124, R88 ;  /* 0x00000058007c7202 */ /* 0x000fe20000000f00 */
[----:B------:R-:W-:Y:S01]  /*11a80*/  FMUL.FTZ R9, R68, R125 ;  /* 0x0000007d44097220 */ /* 0x000fe20000410000 */
[----:B------:R-:W-:Y:S01]  /*11a90*/  MOV R125, R87 ;  /* 0x00000057007d7202 */ /* 0x000fe20000000f00 */
[----:B---3--:R-:W-:Y:S01]  /*11aa0*/  FFMA.FTZ R3, R49, c[0x0][0x2d0], -R96 ;  /* 0x0000b40031037a23 */ /* 0x008fe20000010860 */
[----:B------:R-:W-:Y:S01]  /*11ab0*/  MOV R49, R16 ;  /* 0x0000001000317202 */ /* 0x000fe20000000f00 */
[C---:B------:R-:W-:Y:S01]  /*11ac0*/  FMUL.FTZ R16, R70.reuse, R132 ;  /* 0x0000008446107220 */ /* 0x040fe20000410000 */
[----:B------:R-:W-:Y:S01]  /*11ad0*/  LDSM.16.MT88.4 R52, [R225] ;  /* 0x00000000e134783b */ /* 0x000fe20000004200 */
[----:B------:R-:W2:Y:S01]  /*11ae0*/  MUFU.EX2 R59, R3 ;  /* 0x00000003003b7308 */ /* 0x000ea20000000800 */
[C---:B------:R-:W-:Y:S01]  /*11af0*/  FMUL.FTZ R6, R69.reuse, R122 ;  /* 0x0000007a45067220 */ /* 0x040fe20000410000 */
[----:B------:R-:W-:Y:S01]  /*11b00*/  MOV R122, R83 ;  /* 0x00000053007a7202 */ /* 0x000fe20000000f00 */
[----:B------:R-:W-:Y:S01]  /*11b10*/  FMUL.FTZ R7, R69, R123 ;  /* 0x0000007b45077220 */ /* 0x000fe20000410000 */
[----:B------:R-:W-:Y:S01]  /*11b20*/  MOV R147, R49 ;  /* 0x0000003100937202 */ /* 0x000fe20000000f00 */
[----:B------:R-:W-:Y:S01]  /*11b30*/  FMUL.FTZ R48, R70, R164 ;  /* 0x000000a446307220 */ /* 0x000fe20000410000 */
[----:B------:R-:W-:Y:S01]  /*11b40*/  MOV R132, R85 ;  /* 0x0000005500847202 */ /* 0x000fe20000000f00 */
[----:B------:R-:W-:Y:S01]  /*11b50*/  LDSM.16.MT88.4 R80, [R227] ;  /* 0x00000000e350783b */ /* 0x000fe20000004200 */
[----:B----4-:R-:W-:Y:S01]  /*11b60*/  FMUL.FTZ R10, R0, R126 ;  /* 0x0000007e000a7220 */ /* 0x010fe20000410000 */
[----:B------:R-:W-:Y:S01]  /*11b70*/  MOV R131, R61 ;  /* 0x0000003d00837202 */ /* 0x000fe20000000f00 */
[----:B-1----:R-:W-:Y:S01]  /*11b80*/  FMUL.FTZ R5, R70, R121 ;  /* 0x0000007946057220 */ /* 0x002fe20000410000 */
[----:B------:R-:W-:Y:S01]  /*11b90*/  MOV R126, R89 ;  /* 0x00000059007e7202 */ /* 0x000fe20000000f00 */
[----:B------:R-:W-:Y:S01]  /*11ba0*/  FMUL.FTZ R11, R0, R127 ;  /* 0x0000007f000b7220 */ /* 0x000fe20000410000 */
[----:B------:R-:W-:Y:S01]  /*11bb0*/  MOV R123, R94 ;  /* 0x0000005e007b7202 */ /* 0x000fe20000000f00 */
[----:B------:R-:W-:Y:S01]  /*11bc0*/  FMUL.FTZ R49, R70, R165 ;  /* 0x000000a546317220 */ /* 0x000fe20000410000 */
[----:B------:R-:W0:Y:S01]  /*11bd0*/  LDGDEPBAR ;  /* 0x00000000000079af */ /* 0x000e220000000000 */
[----:B------:R-:W-:Y:S01]  /*11be0*/  MOV R145, R57 ;  /* 0x0000003900917202 */ /* 0x000fe20000000f00 */
[----:B------:R-:W-:Y:S01]  /*11bf0*/  FMUL.FTZ R57, R68, R173 ;  /* 0x000000ad44397220 */ /* 0x000fe20000410000 */
[----:B------:R-:W-:Y:S01]  /*11c00*/  MOV R121, R106 ;  /* 0x0000006a00797202 */ /* 0x000fe20000000f00 */
[----:B------:R-:W-:Y:S01]  /*11c10*/  FMUL.FTZ R58, R0, R174 ;  /* 0x000000ae003a7220 */ /* 0x000fe20000410000 */
[----:B------:R-:W-:Y:S01]  /*11c20*/  MOV R106, R91 ;  /* 0x0000005b006a7202 */ /* 0x000fe20000000f00 */
[----:B------:R-:W-:Y:S02]  /*11c30*/  FMUL.FTZ R61, R68, R177 ;  /* 0x000000b1443d7220 */ /* 0x000fe40000410000 */
[--C-:B------:R-:W-:Y:S01]  /*11c40*/  FFMA.FTZ R124, R124, c[0x0][0x2d0], -R105.reuse ;  /* 0x0000b4007c7c7a23 */ /* 0x100fe20000010869 */
[----:B--2---:R-:W-:Y:S01]  /*11c50*/  MOV R127, R59 ;  /* 0x0000003b007f7202 */ /* 0x004fe20000000f00 */
[--C-:B------:R-:W-:Y:S02]  /*11c60*/  FFMA.FTZ R3, R38, c[0x0][0x2d0], -R104.reuse ;  /* 0x0000b40026037a23 */ /* 0x100fe40000010868 */
[----:B------:R-:W-:Y:S01]  /*11c70*/  FMUL.FTZ R59, R0, R175 ;  /* 0x000000af003b7220 */ /* 0x000fe20000410000 */
[-C--:B------:R-:W-:Y:S01]  /*11c80*/  HMMA.16816.F32 R4, R76, R20.reuse, R4 ;  /* 0x000000144c04723c */ /* 0x080fe20000001804 */
[----:B------:R1:W-:Y:S04]  /*11c90*/  MUFU.EX2 R250, R3 ;  /* 0x0000000300fa7308 */ /* 0x0003e80000000800 */
[--C-:B------:R-:W-:Y:S02]  /*11ca0*/  FFMA.FTZ R125, R125, c[0x0][0x2d0], -R105.reuse ;  /* 0x0000b4007d7d7a23 */ /* 0x100fe40000010869 */
[--C-:B------:R-:W-:Y:S01]  /*11cb0*/  FFMA.FTZ R106, R106, c[0x0][0x2d0], -R105.reuse ;  /* 0x0000b4006a6a7a23 */ /* 0x100fe20000010869 */
[C---:B------:R-:W-:Y:S07]  /*11cc0*/  HMMA.16816.F32 R8, R64.reuse, R20, R8 ;  /* 0x000000144008723c */ /* 0x040fee0000001808 */
[C---:B------:R-:W-:Y:S01]  /*11cd0*/  FMUL.FTZ R20, R70.reuse, R136 ;  /* 0x0000008846147220 */ /* 0x040fe20000410000 */
[-C--:B------:R-:W-:Y:S04]  /*11ce0*/  HMMA.16816.F32 R12, R64, R22.reuse, R12 ;  /* 0x00000016400c723c */ /* 0x080fe8000000180c */
[----:B------:R-:W-:Y:S01]  /*11cf0*/  FMUL.FTZ R21, R70, R137 ;  /* 0x0000008946157220 */ /* 0x000fe20000410000 */
[----:B------:R-:W-:Y:S02]  /*11d00*/  MOV R136, R192 ;  /* 0x000000c000887202 */ /* 0x000fe40000000f00 */
[----:B------:R-:W-:Y:S01]  /*11d10*/  MOV R137, R193 ;  /* 0x000000c100897202 */ /* 0x000fe20000000f00 */
[C---:B------:R-:W-:Y:S04]  /*11d20*/  HMMA.16816.F32 R16, R76.reuse, R22, R16 ;  /* 0x000000164c10723c */ /* 0x040fe80000001810 */
[--C-:B-1----:R-:W-:Y:S01]  /*11d30*/  FFMA.FTZ R3, R39, c[0x0][0x2d0], -R104.reuse ;  /* 0x0000b40027037a23 */ /* 0x102fe20000010868 */
[----:B------:R-:W-:Y:S01]  /*11d40*/  MOV R193, R217 ;  /* 0x000000d900c17202 */ /* 0x000fe20000000f00 */
[----:B------:R-:W1:Y:S01]  /*11d50*/  LDSM.16.MT88.4 R36, [R228] ;  /* 0x00000000e424783b */ /* 0x000e620000004200 */
[C---:B------:R-:W-:Y:S01]  /*11d60*/  FMUL.FTZ R22, R69.reuse, R138 ;  /* 0x0000008a45167220 */ /* 0x040fe20000410000 */
[----:B------:R2:W-:Y:S01]  /*11d70*/  MUFU.EX2 R251, R3 ;  /* 0x0000000300fb7308 */ /* 0x0005e20000000800 */
[----:B------:R-:W-:Y:S03]  /*11d80*/  FMUL.FTZ R23, R69, R139 ;  /* 0x0000008b45177220 */ /* 0x000fe60000410000 */
[----:B------:R-:W-:Y:S02]  /*11d90*/  MOV R139, R116 ;  /* 0x00000074008b7202 */ /* 0x000fe40000000f00 */
[----:B------:R-:W-:Y:S02]  /*11da0*/  MOV R116, R220 ;  /* 0x000000dc00747202 */ /* 0x000fe40000000f00 */
[----:B------:R-:W-:Y:S02]  /*11db0*/  MOV R138, R117 ;  /* 0x00000075008a7202 */ /* 0x000fe40000000f00 */
[----:B------:R-:W-:Y:S02]  /*11dc0*/  MOV R117, R107 ;  /* 0x0000006b00757202 */ /* 0x000fe40000000f00 */
[----:B------:R-:W-:Y:S02]  /*11dd0*/  MOV R107, R90 ;  /* 0x0000005a006b7202 */ /* 0x000fe40000000f00 */
[----:B------:R-:W-:Y:S03]  /*11de0*/  LDSM.16.MT88.4 R88, [R228+0x800] ;  /* 0x00080000e458783b */ /* 0x000fe60000004200 */
[--C-:B------:R-:W-:Y:S02]  /*11df0*/  FFMA.FTZ R107, R107, c[0x0][0x2d0], -R105.reuse ;  /* 0x0000b4006b6b7a23 */ /* 0x100fe40000010869 */
[--C-:B--2---:R-:W-:Y:S02]  /*11e00*/  FFMA.FTZ R3, R50, c[0x0][0x2d0], -R104.reuse ;  /* 0x0000b40032037a23 */ /* 0x104fe40000010868 */
[----:B------:R-:W-:Y:S02]  /*11e10*/  FMUL.FTZ R50, R69, R166 ;  /* 0x000000a645327220 */ /* 0x000fe40000410000 */
[----:B------:R2:W-:Y:S01]  /*11e20*/  MUFU.EX2 R252, R3 ;  /* 0x0000000300fc7308 */ /* 0x0005e20000000800 */
[-C--:B-1----:R-:W-:Y:S08]  /*11e30*/  HMMA.16816.F32 R20, R76, R36.reuse, R20 ;  /* 0x000000244c14723c */ /* 0x082ff00000001814 */
[C---:B------:R-:W-:Y:S04]  /*11e40*/  HMMA.16816.F32 R24, R64.reuse, R36, R24 ;  /* 0x000000244018723c */ /* 0x040fe80000001818 */
[----:B--2---:R-:W-:Y:S04]  /*11e50*/  FFMA.FTZ R3, R51, c[0x0][0x2d0], -R104 ;  /* 0x0000b40033037a23 */ /* 0x004fe80000010868 */
[-C--:B------:R-:W-:Y:S01]  /*11e60*/  HMMA.16816.F32 R28, R64, R38.reuse, R28 ;  /* 0x00000026401c723c */ /* 0x080fe2000000181c */
[----:B------:R1:W2:Y:S03]  /*11e70*/  MUFU.EX2 R62, R3 ;  /* 0x00000003003e7308 */ /* 0x0002a60000000800 */
[C---:B------:R-:W-:Y:S02]  /*11e80*/  FMUL.FTZ R36, R70.reuse, R152 ;  /* 0x0000009846247220 */ /* 0x040fe40000410000 */
[----:B------:R-:W-:Y:S02]  /*11e90*/  FMUL.FTZ R37, R70, R153 ;  /* 0x0000009946257220 */ /* 0x000fe40000410000 */
[C---:B------:R-:W-:Y:S04]  /*11ea0*/  HMMA.16816.F32 R32, R76.reuse, R38, R32 ;  /* 0x000000264c20723c */ /* 0x040fe80000001820 */
[C---:B------:R-:W-:Y:S03]  /*11eb0*/  FMUL.FTZ R51, R69.reuse, R167 ;  /* 0x000000a745337220 */ /* 0x040fe60000410000 */
[C---:B------:R-:W-:Y:S02]  /*11ec0*/  FMUL.FTZ R39, R69.reuse, R155 ;  /* 0x0000009b45277220 */ /* 0x040fe40000410000 */
[----:B------:R-:W-:Y:S07]  /*11ed0*/  FMUL.FTZ R38, R69, R154 ;  /* 0x0000009a45267220 */ /* 0x000fee0000410000 */
[-C--:B------:R-:W-:Y:S03]  /*11ee0*/  HMMA.16816.F32 R36, R76, R52.reuse, R36 ;  /* 0x000000344c24723c */ /* 0x080fe60000001824 */
[--C-:B-1----:R-:W-:Y:S01]  /*11ef0*/  FFMA.FTZ R3, R40, c[0x0][0x2d0], -R105.reuse ;  /* 0x0000b40028037a23 */ /* 0x102fe20000010869 */
[----:B--2---:R-:W-:Y:S01]  /*11f00*/  MOV R128, R62 ;  /* 0x0000003e00807202 */ /* 0x004fe20000000f00 */
[----:B------:R-:W-:Y:S01]  /*11f10*/  FMUL.FTZ R40, R68, R156 ;  /* 0x0000009c44287220 */ /* 0x000fe20000410000 */
[----:B------:R-:W-:Y:S01]  /*11f20*/  MOV R156, R92 ;  /* 0x0000005c009c7202 */ /* 0x000fe20000000f00 */
[----:B------:R1:W-:Y:S01]  /*11f30*/  MUFU.EX2 R249, R3 ;  /* 0x0000000300f97308 */ /* 0x0003e20000000800 */
[----:B------:R-:W-:Y:S01]  /*11f40*/  FMUL.FTZ R62, R0, R178 ;  /* 0x000000b2003e7220 */ /* 0x000fe20000410000 */
[----:B------:R-:W-:Y:S03]  /*11f50*/  LDSM.16.MT88.4 R92, [R225+0x800] ;  /* 0x00080000e15c783b */ /* 0x000fe60000004200 */
[----:B------:R-:W-:Y:S02]  /*11f60*/  MOV R164, R156 ;  /* 0x0000009c00a47202 */ /* 0x000fe40000000f00 */
[----:B------:R-:W-:Y:S02]  /*11f70*/  MOV R156, R121 ;  /* 0x00000079009c7202 */ /* 0x000fe40000000f00 */
[----:B------:R-:W-:Y:S01]  /*11f80*/  MOV R121, R233 ;  /* 0x000000e900797202 */ /* 0x000fe20000000f00 */
[--C-:B-1----:R-:W-:Y:S02]  /*11f90*/  FFMA.FTZ R3, R41, c[0x0][0x2d0], -R105.reuse ;  /* 0x0000b40029037a23 */ /* 0x102fe40000010869 */
[----:B------:R-:W-:Y:S01]  /*11fa0*/  FMUL.FTZ R41, R68, R157 ;  /* 0x0000009d44297220 */ /* 0x000fe20000410000 */
[----:B------:R-:W-:Y:S01]  /*11fb0*/  MOV R157, R86 ;  /* 0x00000056009d7202 */ /* 0x000fe20000000f00 */
[----:B------:R1:W2:Y:S03]  /*11fc0*/  MUFU.EX2 R248, R3 ;  /* 0x0000000300f87308 */ /* 0x0002a60000000800 */
[----:B------:R-:W-:Y:S01]  /*11fd0*/  MOV R165, R157 ;  /* 0x0000009d00a57202 */ /* 0x000fe20000000f00 */
[--C-:B-1----:R-:W-:Y:S02]  /*11fe0*/  FFMA.FTZ R3, R44, c[0x0][0x2d0], -R105.reuse ;  /* 0x0000b4002c037a23 */ /* 0x102fe40000010869 */
[C---:B------:R-:W-:Y:S01]  /*11ff0*/  FMUL.FTZ R44, R68.reuse, R160 ;  /* 0x000000a0442c7220 */ /* 0x040fe20000410000 */
[----:B------:R-:W-:Y:S03]  /*12000*/  MOV R160, R216 ;  /* 0x000000d800a07202 */ /* 0x000fe60000000f00 */
[----:B------:R1:W-:Y:S01]  /*12010*/  MUFU.EX2 R246, R3 ;  /* 0x0000000300f67308 */ /* 0x0003e20000000800 */
[----:B------:R-:W-:Y:S02]  /*12020*/  MOV R167, R160 ;  /* 0x000000a000a77202 */ /* 0x000fe40000000f00 */
[----:B------:R-:W-:Y:S02]  /*12030*/  MOV R160, R149 ;  /* 0x0000009500a07202 */ /* 0x000fe40000000f00 */
[----:B------:R-:W-:Y:S02]  /*12040*/  MOV R149, R135 ;  /* 0x0000008700957202 */ /* 0x000fe40000000f00 */
[----:B------:R-:W-:Y:S01]  /*12050*/  MOV R135, R240 ;  /* 0x000000f000877202 */ /* 0x000fe20000000f00 */
[--C-:B-1----:R-:W-:Y:S02]  /*12060*/  FFMA.FTZ R3, R45, c[0x0][0x2d0], -R105.reuse ;  /* 0x0000b4002d037a23 */ /* 0x102fe40000010869 */
[----:B------:R-:W-:Y:S01]  /*12070*/  FMUL.FTZ R45, R68, R161 ;  /* 0x000000a1442d7220 */ /* 0x000fe20000410000 */
[----:B------:R-:W-:Y:S01]  /*12080*/  MOV R161, R221 ;  /* 0x000000dd00a17202 */ /* 0x000fe20000000f00 */
[----:B------:R1:W3:Y:S02]  /*12090*/  MUFU.EX2 R247, R3 ;  /* 0x0000000300f77308 */ /* 0x0002e40000000800 */
[--C-:B-1----:R-:W-:Y:S02]  /*120a0*/  FFMA.FTZ R3, R42, c[0x0][0x2d0], -R100.reuse ;  /* 0x0000b4002a037a23 */ /* 0x102fe40000010864 */
[C---:B------:R-:W-:Y:S06]  /*120b0*/  FMUL.FTZ R42, R0.reuse, R158 ;  /* 0x0000009e002a7220 */ /* 0x040fec0000410000 */
[----:B------:R1:W-:Y:S02]  /*120c0*/  MUFU.EX2 R144, R3 ;  /* 0x0000000300907308 */ /* 0x0003e40000000800 */
[--C-:B-1----:R-:W-:Y:S02]  /*120d0*/  FFMA.FTZ R3, R43, c[0x0][0x2d0], -R100.reuse ;  /* 0x0000b4002b037a23 */ /* 0x102fe40000010864 */
[----:B------:R-:W-:Y:S06]  /*120e0*/  FMUL.FTZ R43, R0, R159 ;  /* 0x0000009f002b7220 */ /* 0x000fec0000410000 */
[----:B------:R1:W4:Y:S01]  /*120f0*/  MUFU.EX2 R192, R3 ;  /* 0x0000000300c07308 */ /* 0x0003220000000800 */
[C---:B------:R-:W-:Y:S07]  /*12100*/  HMMA.16816.F32 R40, R64.reuse, R52, R40 ;  /* 0x000000344028723c */ /* 0x040fee0000001828 */
[C---:B------:R-:W-:Y:S02]  /*12110*/  FMUL.FTZ R52, R70.reuse, R168 ;  /* 0x000000a846347220 */ /* 0x040fe40000410000 */
[----:B------:R-:W-:Y:S03]  /*12120*/  FMUL.FTZ R53, R70, R169 ;  /* 0x000000a946357220 */ /* 0x000fe60000410000 */
[----:B-1----:R-:W-:Y:S02]  /*12130*/  FFMA.FTZ R3, R46, c[0x0][0x2d0], -R100 ;  /* 0x0000b4002e037a23 */ /* 0x002fe40000010864 */
[C---:B------:R-:W-:Y:S01]  /*12140*/  FMUL.FTZ R46, R0.reuse, R162 ;  /* 0x000000a2002e7220 */ /* 0x040fe20000410000 */
[----:B------:R-:W-:Y:S01]  /*12150*/  MOV R162, R151 ;  /* 0x0000009700a27202 */ /* 0x000fe20000000f00 */
[----:B------:R1:W-:Y:S01]  /*12160*/  MUFU.EX2 R152, R3 ;  /* 0x0000000300987308 */ /* 0x0003e20000000800 */
[----:B------:R-:W-:Y:S02]  /*12170*/  MOV R151, R117 ;  /* 0x0000007500977202 */ /* 0x000fe40000000f00 */
[----:B------:R-:W-:Y:S05]  /*12180*/  MOV R117, R234 ;  /* 0x000000ea00757202 */ /* 0x000fea0000000f00 */
[----:B------:R-:W-:Y:S02]  /*12190*/  FFMA.FTZ R117, R117, c[0x0][0x2d0], -R104 ;  /* 0x0000b40075757a23 */ /* 0x000fe40000010868 */
[----:B-1----:R-:W-:Y:S01]  /*121a0*/  FFMA.FTZ R3, R199, c[0x0][0x2d0], -R100 ;  /* 0x0000b400c7037a23 */ /* 0x002fe20000010864 */
[----:B------:R-:W-:Y:S02]  /*121b0*/  MOV R199, R84 ;  /* 0x0000005400c77202 */ /* 0x000fe40000000f00 */
[----:B------:R-:W1:Y:S01]  /*121c0*/  LDSM.16.MT88.4 R84, [R224+0x800] ;  /* 0x00080000e054783b */ /* 0x000e620000004200 */
[----:B------:R2:W1:Y:S01]  /*121d0*/  MUFU.EX2 R153, R3 ;  /* 0x0000000300997308 */ /* 0x0004620000000800 */
[----:B------:R-:W-:Y:S02]  /*121e0*/  MOV R166, R199 ;  /* 0x000000c700a67202 */ /* 0x000fe40000000f00 */
[----:B------:R-:W-:Y:S02]  /*121f0*/  MOV R199, R148 ;  /* 0x0000009400c77202 */ /* 0x000fe40000000f00 */
[----:B------:R-:W-:Y:S02]  /*12200*/  MOV R168, R166 ;  /* 0x000000a600a87202 */ /* 0x000fe40000000f00 */
[----:B------:R-:W-:Y:S02]  /*12210*/  MOV R166, R162 ;  /* 0x000000a200a67202 */ /* 0x000fe40000000f00 */
[----:B------:R-:W-:Y:S02]  /*12220*/  MOV R162, R199 ;  /* 0x000000c700a27202 */ /* 0x000fe40000000f00 */
[----:B------:R-:W-:Y:S01]  /*12230*/  MOV R148, R239 ;  /* 0x000000ef00947202 */ /* 0x000fe20000000f00 */
[--C-:B--2---:R-:W-:Y:S02]  /*12240*/  FFMA.FTZ R3, R47, c[0x0][0x2d0], -R96.reuse ;  /* 0x0000b4002f037a23 */ /* 0x104fe40000010860 */
[----:B------:R-:W-:Y:S02]  /*12250*/  FMUL.FTZ R47, R0, R163 ;  /* 0x000000a3002f7220 */ /* 0x000fe40000410000 */
[----:B------:R2:W-:Y:S05]  /*12260*/  MUFU.EX2 R221, R3 ;  /* 0x0000000300dd7308 */ /* 0x0005ea0000000800 */
[-C--:B------:R-:W-:Y:S08]  /*12270*/  HMMA.16816.F32 R44, R64, R54.reuse, R44 ;  /* 0x00000036402c723c */ /* 0x080ff0000000182c */
[C---:B------:R-:W-:Y:S07]  /*12280*/  HMMA.16816.F32 R48, R76.reuse, R54, R48 ;  /* 0x000000364c30723c */ /* 0x040fee0000001830 */
[C---:B------:R-:W-:Y:S02]  /*12290*/  FMUL.FTZ R54, R69.reuse, R170 ;  /* 0x000000aa45367220 */ /* 0x040fe40000410000 */
[----:B------:R-:W-:Y:S03]  /*122a0*/  FMUL.FTZ R55, R69, R171 ;  /* 0x000000ab45377220 */ /* 0x000fe60000410000 */
[--C-:B--2---:R-:W-:Y:S01]  /*122b0*/  FFMA.FTZ R3, R198, c[0x0][0x2d0], -R96.reuse ;  /* 0x0000b400c6037a23 */ /* 0x104fe20000010860 */
[----:B------:R-:W-:Y:S03]  /*122c0*/  MOV R198, R165 ;  /* 0x000000a500c67202 */ /* 0x000fe60000000f00 */
[-C--:B------:R-:W-:Y:S01]  /*122d0*/  HMMA.16816.F32 R52, R76, R80.reuse, R52 ;  /* 0x000000504c34723c */ /* 0x080fe20000001834 */
[----:B------:R2:W-:Y:S02]  /*122e0*/  MUFU.EX2 R220, R3 ;  /* 0x0000000300dc7308 */ /* 0x0005e40000000800 */
[--C-:B--2---:R-:W-:Y:S02]  /*122f0*/  FFMA.FTZ R3, R56, c[0x0][0x2d0], -R96.reuse ;  /* 0x0000b40038037a23 */ /* 0x104fe40000010860 */
[----:B------:R-:W-:Y:S06]  /*12300*/  FMUL.FTZ R56, R68, R172 ;  /* 0x000000ac44387220 */ /* 0x000fec0000410000 */
[----:B------:R2:W-:Y:S01]  /*12310*/  MUFU.EX2 R218, R3 ;  /* 0x0000000300da7308 */ /* 0x0005e20000000800 */
[C---:B------:R-:W-:Y:S07]  /*12320*/  HMMA.16816.F32 R56, R64.reuse, R80, R56 ;  /* 0x000000504038723c */ /* 0x040fee0000001838 */
[----:B------:R-:W-:Y:S02]  /*12330*/  F2FP.PACK_AB R80, R136, R139 ;  /* 0x0000008b8850723e */ /* 0x000fe400000000ff */
[----:B------:R-:W-:Y:S03]  /*12340*/  F2FP.PACK_AB R81, R195, R194 ;  /* 0x000000c2c351723e */ /* 0x000fe600000000ff */
[----:B--2---:R-:W-:Y:S02]  /*12350*/  FFMA.FTZ R3, R60, c[0x0][0x2d0], -R96 ;  /* 0x0000b4003c037a23 */ /* 0x004fe40000010860 */
[----:B------:R-:W-:Y:S02]  /*12360*/  FMUL.FTZ R60, R68, R176 ;  /* 0x000000b0443c7220 */ /* 0x000fe40000410000 */
[----:B------:R2:W-:Y:S05]  /*12370*/  MUFU.EX2 R217, R3 ;  /* 0x0000000300d97308 */ /* 0x0005ea0000000800 */
[-C--:B------:R-:W-:Y:S07]  /*12380*/  HMMA.16816.F32 R60, R64, R82.reuse, R60 ;  /* 0x00000052403c723c */ /* 0x080fee000000183c */
[C---:B------:R-:W-:Y:S02]  /*12390*/  FMUL.FTZ R64, R70.reuse, R180 ;  /* 0x000000b446407220 */ /* 0x040fe40000410000 */
[----:B------:R-:W-:Y:S03]  /*123a0*/  FMUL.FTZ R65, R70, R181 ;  /* 0x000000b546417220 */ /* 0x000fe60000410000 */
[C---:B------:R-:W-:Y:S02]  /*123b0*/  FMUL.FTZ R66, R69.reuse, R182 ;  /* 0x000000b645427220 */ /* 0x040fe40000410000 */
[----:B------:R-:W-:Y:S02]  /*123c0*/  FMUL.FTZ R67, R69, R183 ;  /* 0x000000b745437220 */ /* 0x000fe40000410000 */
[--C-:B--2---:R-:W-:Y:S05]  /*123d0*/  FFMA.FTZ R3, R202, c[0x0][0x2d0], -R104.reuse ;  /* 0x0000b400ca037a23 */ /* 0x104fea0000010868 */
[----:B------:R-:W-:Y:S01]  /*123e0*/  HMMA.16816.F32 R64, R76, R82, R64 ;  /* 0x000000524c40723c */ /* 0x000fe20000001840 */
[----:B------:R2:W-:Y:S06]  /*123f0*/  MUFU.EX2 R155, R3 ;  /* 0x00000003009b7308 */ /* 0x0005ec0000000800 */
[----:B------:R-:W-:Y:S02]  /*12400*/  F2FP.PACK_AB R76, R138, R244 ;  /* 0x000000f48a4c723e */ /* 0x000fe400000000ff */
[----:B------:R-:W-:Y:S03]  /*12410*/  F2FP.PACK_AB R78, R141, R130 ;  /* 0x000000828d4e723e */ /* 0x000fe600000000ff */
[----:B------:R-:W-:Y:S02]  /*12420*/  F2FP.PACK_AB R77, R137, R143 ;  /* 0x0000008f894d723e */ /* 0x000fe400000000ff */
[----:B------:R-:W-:Y:S02]  /*12430*/  F2FP.PACK_AB R79, R140, R129 ;  /* 0x000000818c4f723e */ /* 0x000fe400000000ff */
[----:B------:R-:W-:Y:S02]  /*12440*/  F2FP.PACK_AB R82, R147, R142 ;  /* 0x0000008e9352723e */ /* 0x000fe400000000ff */
[----:B------:R-:W-:Y:S03]  /*12450*/  F2FP.PACK_AB R83, R196, R197 ;  /* 0x000000c5c453723e */ /* 0x000fe600000000ff */
[-C--:B-1----:R-:W-:Y:S03]  /*12460*/  HMMA.16816.F32 R4, R76, R84.reuse, R4 ;  /* 0x000000544c04723c */ /* 0x082fe60000001804 */
[--C-:B--2---:R-:W-:Y:S05]  /*12470*/  FFMA.FTZ R3, R203, c[0x0][0x2d0], -R104.reuse ;  /* 0x0000b400cb037a23 */ /* 0x104fea0000010868 */
[C---:B------:R-:W-:Y:S01]  /*12480*/  HMMA.16816.F32 R8, R80.reuse, R84, R8 ;  /* 0x000000545008723c */ /* 0x040fe20000001808 */
[----:B------:R1:W-:Y:S07]  /*12490*/  MUFU.EX2 R216, R3 ;  /* 0x0000000300d87308 */ /* 0x0003ee0000000800 */
[-C--:B------:R-:W-:Y:S08]  /*124a0*/  HMMA.16816.F32 R12, R80, R86.reuse, R12 ;  /* 0x00000056500c723c */ /* 0x080ff0000000180c */
[C---:B------:R-:W-:Y:S01]  /*124b0*/  HMMA.16816.F32 R16, R76.reuse, R86, R16 ;  /* 0x000000564c10723c */ /* 0x040fe20000001810 */
[----:B------:R-:W2:Y:S07]  /*124c0*/  LDSM.16.MT88.4 R84, [R227+0x800] ;  /* 0x00080000e354783b */ /* 0x000eae0000004200 */
[-C--:B------:R-:W-:Y:S04]  /*124d0*/  HMMA.16816.F32 R20, R76, R88.reuse, R20 ;  /* 0x000000584c14723c */ /* 0x080fe80000001814 */
[--C-:B-1----:R-:W-:Y:S04]  /*124e0*/  FFMA.FTZ R3, R200, c[0x0][0x2d0], -R104.reuse ;  /* 0x0000b400c8037a23 */ /* 0x102fe80000010868 */
[C---:B------:R-:W-:Y:S01]  /*124f0*/  HMMA.16816.F32 R24, R80.reuse, R88, R24 ;  /* 0x000000585018723c */ /* 0x040fe20000001818 */
[----:B------:R1:W-:Y:S07]  /*12500*/  MUFU.EX2 R159, R3 ;  /* 0x00000003009f7308 */ /* 0x0003ee0000000800 */
[-C--:B------:R-:W-:Y:S08]  /*12510*/  HMMA.16816.F32 R28, R80, R90.reuse, R28 ;  /* 0x0000005a501c723c */ /* 0x080ff0000000181c */
[C---:B------:R-:W-:Y:S01]  /*12520*/  HMMA.16816.F32 R32, R76.reuse, R90, R32 ;  /* 0x0000005a4c20723c */ /* 0x040fe20000001820 */
[----:B------:R-:W3:Y:S07]  /*12530*/  LDSM.16.MT88.4 R88, [R224+0x1000] ;  /* 0x00100000e058783b */ /* 0x000eee0000004200 */
[-C--:B------:R-:W-:Y:S04]  /*12540*/  HMMA.16816.F32 R36, R76, R92.reuse, R36 ;  /* 0x0000005c4c24723c */ /* 0x080fe80000001824 */
[----:B-1----:R-:W-:Y:S02]  /*12550*/  FFMA.FTZ R3, R201, c[0x0][0x2d0], -R104 ;  /* 0x0000b400c9037a23 */ /* 0x002fe40000010868 */
[----:B------:R-:W-:Y:S02]  /*12560*/  MUFU.EX2 R201, R101 ;  /* 0x0000006500c97308 */ /* 0x000fe40000000800 */
[C---:B------:R-:W-:Y:S07]  /*12570*/  HMMA.16816.F32 R40, R80.reuse, R92, R40 ;  /* 0x0000005c5028723c */ /* 0x040fee0000001828 */
[----:B------:R-:W-:Y:S01]  /*12580*/  FFMA.FTZ R92, R210, c[0x0][0x2d0], -R96 ;  /* 0x0000b400d25c7a23 */ /* 0x000fe20000010860 */
[-C--:B------:R-:W-:Y:S01]  /*12590*/  HMMA.16816.F32 R44, R80, R94.reuse, R44 ;  /* 0x0000005e502c723c */ /* 0x080fe2000000182c */
[----:B------:R1:W-:Y:S07]  /*125a0*/  MUFU.EX2 R215, R3 ;  /* 0x0000000300d77308 */ /* 0x0003ee0000000800 */
[C---:B------:R-:W-:Y:S08]  /*125b0*/  HMMA.16816.F32 R48, R76.reuse, R94, R48 ;  /* 0x0000005e4c30723c */ /* 0x040ff00000001830 */
[-C--:B--2---:R-:W-:Y:S08]  /*125c0*/  HMMA.16816.F32 R52, R76, R84.reuse, R52 ;  /* 0x000000544c34723c */ /* 0x084ff00000001834 */
[C---:B------:R-:W-:Y:S04]  /*125d0*/  HMMA.16816.F32 R56, R80.reuse, R84, R56 ;  /* 0x000000545038723c */ /* 0x040fe80000001838 */
[--C-:B-1----:R-:W-:Y:S04]  /*125e0*/  FFMA.FTZ R3, R205, c[0x0][0x2d0], -R105.reuse ;  /* 0x0000b400cd037a23 */ /* 0x102fe80000010869 */
[-C--:B------:R-:W-:Y:S01]  /*125f0*/  HMMA.16816.F32 R60, R80, R86.reuse, R60 ;  /* 0x00000056503c723c */ /* 0x080fe2000000183c */
[----:B------:R1:W-:Y:S06]  /*12600*/  MUFU.EX2 R154, R3 ;  /* 0x00000003009a7308 */ /* 0x0003ec0000000800 */
[----:B------:R-:W-:Y:S01]  /*12610*/  F2FP.PACK_AB R80, R248, R249 ;  /* 0x000000f9f850723e */ /* 0x000fe200000000ff */
[----:B------:R-:W-:Y:S01]  /*12620*/  HMMA.16816.F32 R64, R76, R86, R64 ;  /* 0x000000564c40723c */ /* 0x000fe20000001840 */
[----:B------:R-:W-:Y:S03]  /*12630*/  LDSM.16.MT88.4 R84, [R225+0x1000] ;  /* 0x00100000e154783b */ /* 0x000fe60000004200 */
[----:B---3--:R-:W-:Y:S02]  /*12640*/  F2FP.PACK_AB R82, R247, R246 ;  /* 0x000000f6f752723e */ /* 0x008fe400000000ff */
[----:B----4-:R-:W-:Y:S02]  /*12650*/  F2FP.PACK_AB R81, R192, R144 ;  /* 0x00000090c051723e */ /* 0x010fe400000000ff */
[----:B------:R-:W-:Y:S04]  /*12660*/  F2FP.PACK_AB R76, R145, R146 ;  /* 0x00000092914c723e */ /* 0x000fe800000000ff */
[----:B------:R-:W-:Y:S02]  /*12670*/  F2FP.PACK_AB R78, R127, R131 ;  /* 0x000000837f4e723e */ /* 0x000fe400000000ff */
[----:B------:R-:W-:Y:S02]  /*12680*/  F2FP.PACK_AB R77, R251, R250 ;  /* 0x000000fafb4d723e */ /* 0x000fe400000000ff */
[----:B------:R-:W-:Y:S01]  /*12690*/  F2FP.PACK_AB R79, R128, R252 ;  /* 0x000000fc804f723e */ /* 0x000fe200000000ff */
[--C-:B-1----:R-:W-:Y:S01]  /*126a0*/  FFMA.FTZ R3, R208, c[0x0][0x2d0], -R105.reuse ;  /* 0x0000b400d0037a23 */ /* 0x102fe20000010869 */
[----:B------:R-:W-:Y:S03]  /*126b0*/  F2FP.PACK_AB R83, R153, R152 ;  /* 0x000000989953723e */ /* 0x000fe600000000ff */
[----:B------:R1:W2:Y:S02]  /*126c0*/  MUFU.EX2 R158, R3 ;  /* 0x00000003009e7308 */ /* 0x0002a40000000800 */
[-C--:B------:R-:W-:Y:S08]  /*126d0*/  HMMA.16816.F32 R4, R76, R88.reuse, R4 ;  /* 0x000000584c04723c */ /* 0x080ff00000001804 */
[C---:B------:R-:W-:Y:S08]  /*126e0*/  HMMA.16816.F32 R8, R80.reuse, R88, R8 ;  /* 0x000000585008723c */ /* 0x040ff00000001808 */
[-C--:B------:R-:W-:Y:S04]  /*126f0*/  HMMA.16816.F32 R12, R80, R90.reuse, R12 ;  /* 0x0000005a500c723c */ /* 0x080fe8000000180c */
[--C-:B-1----:R-:W-:Y:S04]  /*12700*/  FFMA.FTZ R3, R204, c[0x0][0x2d0], -R105.reuse ;  /* 0x0000b400cc037a23 */ /* 0x102fe80000010869 */
[C---:B------:R-:W-:Y:S01]  /*12710*/  HMMA.16816.F32 R16, R76.reuse, R90, R16 ;  /* 0x0000005a4c10723c */ /* 0x040fe20000001810 */
[----:B------:R-:W-:Y:S01]  /*12720*/  LDSM.16.MT88.4 R88, [R227+0x1000] ;  /* 0x00100000e358783b */ /* 0x000fe20000004200 */
[----:B------:R1:W-:Y:S02]  /*12730*/  MUFU.EX2 R214, R3 ;  /* 0x0000000300d67308 */ /* 0x0003e40000000800 */
[--C-:B-1----:R-:W-:Y:S08]  /*12740*/  FFMA.FTZ R3, R206, c[0x0][0x2d0], -R105.reuse ;  /* 0x0000b400ce037a23 */ /* 0x102ff00000010869 */
[----:B------:R1:W3:Y:S02]  /*12750*/  MUFU.EX2 R163, R3 ;  /* 0x0000000300a37308 */ /* 0x0002e40000000800 */
[--C-:B-1----:R-:W-:Y:S01]  /*12760*/  FFMA.FTZ R3, R161, c[0x0][0x2d0], -R100.reuse ;  /* 0x0000b400a1037a23 */ /* 0x102fe20000010864 */
[----:B------:R-:W-:Y:S02]  /*12770*/  MOV R161, R150 ;  /* 0x0000009600a17202 */ /* 0x000fe40000000f00 */
[----:B------:R-:W-:Y:S05]  /*12780*/  MOV R150, R238 ;  /* 0x000000ee00967202 */ /* 0x000fea0000000f00 */
[----:B------:R1:W-:Y:S01]  /*12790*/  MUFU.EX2 R157, R3 ;  /* 0x00000003009d7308 */ /* 0x0003e20000000800 */
[----:B------:R-:W-:Y:S01]  /*127a0*/  MOV R165, R161 ;  /* 0x000000a100a57202 */ /* 0x000fe20000000f00 */
[----:B------:R4:W5:Y:S01]  /*127b0*/  LDL.LU R238, [R1+0x88] ;  /* 0x0000880001ee7983 */ /* 0x0009620000300800 */
[----:B------:R-:W-:Y:S02]  /*127c0*/  MOV R161, R156 ;  /* 0x0000009c00a17202 */ /* 0x000fe40000000f00 */
[----:B------:R-:W-:Y:S01]  /*127d0*/  MOV R199, R150 ;  /* 0x0000009600c77202 */ /* 0x000fe20000000f00 */
[----:B------:R4:W5:Y:S01]  /*127e0*/  LDL.LU R239, [R1+0x84] ;  /* 0x0000840001ef7983 */ /* 0x0009620000300800 */
[----:B------:R-:W-:Y:S02]  /*127f0*/  MOV R150, R135 ;  /* 0x0000008700967202 */ /* 0x000fe40000000f00 */
[----:B------:R-:W-:Y:S01]  /*12800*/  MOV R135, R230 ;  /* 0x000000e600877202 */ /* 0x000fe20000000f00 */
[----:B------:R4:W5:Y:S04]  /*12810*/  LDL.LU R240, [R1+0x80] ;  /* 0x0000800001f07983 */ /* 0x0009680000300800 */
[----:B------:R4:W5:Y:S04]  /*12820*/  LDL.LU R233, [R1+0x7c] ;  /* 0x00007c0001e97983 */ /* 0x0009680000300800 */
[----:B------:R4:W5:Y:S01]  /*12830*/  LDL.LU R234, [R1+0x78] ;  /* 0x0000780001ea7983 */ /* 0x0009620000300800 */
[--C-:B-1----:R-:W-:Y:S01]  /*12840*/  FFMA.FTZ R3, R167, c[0x0][0x2d0], -R100.reuse ;  /* 0x0000b400a7037a23 */ /* 0x102fe20000010864 */
[----:B------:R-:W-:Y:S02]  /*12850*/  MOV R167, R164 ;  /* 0x000000a400a77202 */ /* 0x000fe40000000f00 */
[----:B------:R-:W-:Y:S01]  /*12860*/  MOV R164, R160 ;  /* 0x000000a000a47202 */ /* 0x000fe20000000f00 */
[----:B------:R1:W1:Y:S01]  /*12870*/  MUFU.EX2 R156, R3 ;  /* 0x00000003009c7308 */ /* 0x0002620000000800 */
[----:B------:R-:W-:Y:S02]  /*12880*/  MOV R160, R151 ;  /* 0x0000009700a07202 */ /* 0x000fe40000000f00 */
[----:B------:R-:W-:Y:S02]  /*12890*/  MOV R151, R148 ;  /* 0x0000009400977202 */ /* 0x000fe40000000f00 */
[----:B------:R-:W-:Y:S02]  /*128a0*/  MOV R148, R121 ;  /* 0x0000007900947202 */ /* 0x000fe40000000f00 */
[----:B------:R-:W-:Y:S02]  /*128b0*/  MOV R121, R193 ;  /* 0x000000c100797202 */ /* 0x000fe40000000f00 */
[----:B------:R-:W-:Y:S02]  /*128c0*/  MOV R193, R119 ;  /* 0x0000007700c17202 */ /* 0x000fe40000000f00 */
[----:B------:R4:W5:Y:S04]  /*128d0*/  LDL.LU R119, [R1+0x74] ;  /* 0x0000740001777983 */ /* 0x0009680000300800 */
[----:B------:R4:W5:Y:S01]  /*128e0*/  LDL.LU R230, [R1+0x70] ;  /* 0x0000700001e67983 */ /* 0x0009620000300800 */
[--C-:B-1----:R-:W-:Y:S01]  /*128f0*/  FFMA.FTZ R3, R168, c[0x0][0x2d0], -R100.reuse ;  /* 0x0000b400a8037a23 */ /* 0x102fe20000010864 */
[----:B------:R-:W-:Y:S02]  /*12900*/  MOV R168, R198 ;  /* 0x000000c600a87202 */ /* 0x000fe40000000f00 */
[----:B------:R-:W-:Y:S02]  /*12910*/  MOV R198, R167 ;  /* 0x000000a700c67202 */ /* 0x000fe40000000f00 */
[----:B------:R-:W-:Y:S02]  /*12920*/  MOV R167, R166 ;  /* 0x000000a600a77202 */ /* 0x000fe40000000f00 */
[----:B------:R-:W-:Y:S02]  /*12930*/  MOV R166, R165 ;  /* 0x000000a500a67202 */ /* 0x000fe40000000f00 */
[----:B------:R-:W-:Y:S02]  /*12940*/  MOV R165, R164 ;  /* 0x000000a400a57202 */ /* 0x000fe40000000f00 */
[----:B------:R-:W-:Y:S02]  /*12950*/  MOV R164, R162 ;  /* 0x000000a200a47202 */ /* 0x000fe40000000f00 */
[----:B------:R-:W-:Y:S02]  /*12960*/  MOV R162, R161 ;  /* 0x000000a100a27202 */ /* 0x000fe40000000f00 */
[----:B------:R1:W-:Y:S01]  /*12970*/  MUFU.EX2 R161, R3 ;  /* 0x0000000300a17308 */ /* 0x0003e20000000800 */
[----:B------:R-:W-:Y:S02]  /*12980*/  MOV R169, R198 ;  /* 0x000000c600a97202 */ /* 0x000fe40000000f00 */
[----:B------:R-:W-:Y:S02]  /*12990*/  MOV R198, R166 ;  /* 0x000000a600c67202 */ /* 0x000fe40000000f00 */
[----:B------:R-:W-:Y:S02]  /*129a0*/  MOV R166, R164 ;  /* 0x000000a400a67202 */ /* 0x000fe40000000f00 */
[----:B------:R-:W-:Y:S03]  /*129b0*/  MOV R164, R162 ;  /* 0x000000a200a47202 */ /* 0x000fe60000000f00 */
[----:B------:R2:W-:Y:S01]  /*129c0*/  MUFU.EX2 R162, R92 ;  /* 0x0000005c00a27308 */ /* 0x0005e20000000800 */
[----:B-1----:R-:W-:Y:S01]  /*129d0*/  FFMA.FTZ R3, R168, c[0x0][0x2d0], -R100 ;  /* 0x0000b400a8037a23 */ /* 0x002fe20000010864 */
[----:B------:R-:W-:Y:S02]  /*129e0*/  MOV R168, R167 ;  /* 0x000000a700a87202 */ /* 0x000fe40000000f00 */
[----:B------:R-:W-:Y:S02]  /*129f0*/  MOV R167, R165 ;  /* 0x000000a500a77202 */ /* 0x000fe40000000f00 */
[----:B------:R-:W-:Y:S04]  /*12a00*/  MOV R165, R160 ;  /* 0x000000a000a57202 */ /* 0x000fe80000000f00 */
[----:B------:R1:W1:Y:S01]  /*12a10*/  MUFU.EX2 R160, R3 ;  /* 0x0000000300a07308 */ /* 0x0002620000000800 */
[----:B--2---:R-:W2:Y:S01]  /*12a20*/  LDSM.16.MT88.4 R92, [R228+0x1000] ;  /* 0x00100000e45c783b */ /* 0x004ea20000004200 */
[----:B-1----:R-:W-:Y:S01]  /*12a30*/  FFMA.FTZ R3, R169, c[0x0][0x2d0], -R96 ;  /* 0x0000b400a9037a23 */ /* 0x002fe20000010860 */
        /* <DEDUP_REMOVED lines=8> */
[----:B------:R-:W-:Y:S01]  /*12ac0*/  MOV R134, R133 ;  /* 0x0000008500867202 */ /* 0x000fe20000000f00 */
[-C--:B--2---:R-:W-:Y:S03]  /*12ad0*/  HMMA.16816.F32 R20, R76, R92.reuse, R20 ;  /* 0x0000005c4c14723c */ /* 0x084fe60000001814 */
[----:B------:R-:W-:Y:S02]  /*12ae0*/  MOV R133, R132 ;  /* 0x0000008400857202 */ /* 0x000fe40000000f00 */
[----:B------:R-:W-:Y:S02]  /*12af0*/  MOV R132, R126 ;  /* 0x0000007e00847202 */ /* 0x000fe40000000f00 */
[----:B------:R-:W-:Y:S01]  /*12b00*/  MOV R126, R212 ;  /* 0x000000d4007e7202 */ /* 0x000fe20000000f00 */
[C---:B------:R-:W-:Y:S01]  /*12b10*/  HMMA.16816.F32 R24, R80.reuse, R92, R24 ;  /* 0x0000005c5018723c */ /* 0x040fe20000001818 */
[----:B------:R1:W-:Y:S06]  /*12b20*/  MUFU.EX2 R212, R3 ;  /* 0x0000000300d47308 */ /* 0x0003ec0000000800 */
[--C-:B------:R-:W-:Y:S01]  /*12b30*/  FFMA.FTZ R92, R151, c[0x0][0x2d0], -R105.reuse ;  /* 0x0000b400975c7a23 */ /* 0x100fe20000010869 */
[-C--:B------:R-:W-:Y:S08]  /*12b40*/  HMMA.16816.F32 R28, R80, R94.reuse, R28 ;  /* 0x0000005e501c723c */ /* 0x080ff0000000181c */
[C---:B------:R-:W-:Y:S08]  /*12b50*/  HMMA.16816.F32 R32, R76.reuse, R94, R32 ;  /* 0x0000005e4c20723c */ /* 0x040ff00000001820 */
[-C--:B------:R-:W-:Y:S04]  /*12b60*/  HMMA.16816.F32 R36, R76, R84.reuse, R36 ;  /* 0x000000544c24723c */ /* 0x080fe80000001824 */
[--C-:B-1----:R-:W-:Y:S02]  /*12b70*/  FFMA.FTZ R3, R169, c[0x0][0x2d0], -R104.reuse ;  /* 0x0000b400a9037a23 */ /* 0x102fe40000010868 */
[----:B------:R1:W-:Y:S02]  /*12b80*/  MUFU.EX2 R169, R92 ;  /* 0x0000005c00a97308 */ /* 0x0003e40000000800 */
[C---:B------:R-:W-:Y:S08]  /*12b90*/  HMMA.16816.F32 R40, R80.reuse, R84, R40 ;  /* 0x000000545028723c */ /* 0x040ff00000001828 */
[-C--:B------:R-:W-:Y:S01]  /*12ba0*/  HMMA.16816.F32 R44, R80, R86.reuse, R44 ;  /* 0x00000056502c723c */ /* 0x080fe2000000182c */
[----:B------:R2:W-:Y:S07]  /*12bb0*/  MUFU.EX2 R210, R3 ;  /* 0x0000000300d27308 */ /* 0x0005ee0000000800 */
[C---:B------:R-:W-:Y:S01]  /*12bc0*/  HMMA.16816.F32 R48, R76.reuse, R86, R48 ;  /* 0x000000564c30723c */ /* 0x040fe20000001830 */
[----:B------:R-:W4:Y:S07]  /*12bd0*/  LDSM.16.MT88.4 R84, [R224+0x1800] ;  /* 0x00180000e054783b */ /* 0x000f2e0000004200 */
[-C--:B------:R-:W-:Y:S01]  /*12be0*/  HMMA.16816.F32 R52, R76, R88.reuse, R52 ;  /* 0x000000584c34723c */ /* 0x080fe20000001834 */
[----:B-1----:R-:W1:Y:S07]  /*12bf0*/  LDSM.16.MT88.4 R92, [R228+0x1800] ;  /* 0x00180000e45c783b */ /* 0x002e6e0000004200 */
[C---:B------:R-:W-:Y:S04]  /*12c00*/  HMMA.16816.F32 R56, R80.reuse, R88, R56 ;  /* 0x000000585038723c */ /* 0x040fe80000001838 */
[----:B--2---:R-:W-:Y:S03]  /*12c10*/  FFMA.FTZ R3, R168, c[0x0][0x2d0], -R104 ;  /* 0x0000b400a8037a23 */ /* 0x004fe60000010868 */
[--C-:B------:R-:W-:Y:S01]  /*12c20*/  FFMA.FTZ R88, R132, c[0x0][0x2d0], -R96.reuse ;  /* 0x0000b40084587a23 */ /* 0x100fe20000010860 */
[-C--:B------:R-:W-:Y:S01]  /*12c30*/  HMMA.16816.F32 R60, R80, R90.reuse, R60 ;  /* 0x0000005a503c723c */ /* 0x080fe2000000183c */
[----:B------:R2:W-:Y:S03]  /*12c40*/  MUFU.EX2 R208, R3 ;  /* 0x0000000300d07308 */ /* 0x0005e60000000800 */
[----:B------:R-:W-:Y:S02]  /*12c50*/  MOV R132, R193 ;  /* 0x000000c100847202 */ /* 0x000fe40000000f00 */
[----:B------:R-:W-:Y:S01]  /*12c60*/  MOV R193, R110 ;  /* 0x0000006e00c17202 */ /* 0x000fe20000000f00 */
[--C-:B------:R-:W-:Y:S01]  /*12c70*/  FFMA.FTZ R110, R99, c[0x0][0x2d0], -R96.reuse ;  /* 0x0000b400636e7a23 */ /* 0x100fe20000010860 */
[----:B------:R-:W-:Y:S03]  /*12c80*/  HMMA.16816.F32 R64, R76, R90, R64 ;  /* 0x0000005a4c40723c */ /* 0x000fe60000001840 */
[----:B------:R1:W-:Y:S01]  /*12c90*/  MUFU.EX2 R200, R88 ;  /* 0x0000005800c87308 */ /* 0x0003e20000000800 */
[----:B------:R-:W-:Y:S02]  /*12ca0*/  F2FP.PACK_AB R80, R158, R154 ;  /* 0x0000009a9e50723e */ /* 0x000fe400000000ff */
[----:B---3--:R-:W-:Y:S02]  /*12cb0*/  F2FP.PACK_AB R82, R163, R214 ;  /* 0x000000d6a352723e */ /* 0x008fe400000000ff */
[----:B------:R-:W-:Y:S04]  /*12cc0*/  F2FP.PACK_AB R76, R220, R221 ;  /* 0x000000dddc4c723e */ /* 0x000fe800000000ff */
[----:B------:R-:W-:Y:S02]  /*12cd0*/  F2FP.PACK_AB R78, R217, R218 ;  /* 0x000000dad94e723e */ /* 0x000fe400000000ff */
[----:B------:R-:W-:Y:S02]  /*12ce0*/  F2FP.PACK_AB R77, R216, R155 ;  /* 0x0000009bd84d723e */ /* 0x000fe400000000ff */
[----:B------:R-:W-:Y:S01]  /*12cf0*/  F2FP.PACK_AB R79, R215, R159 ;  /* 0x0000009fd74f723e */ /* 0x000fe200000000ff */
[--C-:B--2---:R-:W-:Y:S01]  /*12d00*/  FFMA.FTZ R3, R198, c[0x0][0x2d0], -R96.reuse ;  /* 0x0000b400c6037a23 */ /* 0x104fe20000010860 */
[----:B------:R-:W-:Y:S01]  /*12d10*/  MOV R151, R132 ;  /* 0x0000008400977202 */ /* 0x000fe20000000f00 */
[----:B------:R-:W-:Y:S01]  /*12d20*/  MUFU.EX2 R198, R103 ;  /* 0x0000006700c67308 */ /* 0x000fe20000000800 */
[----:B------:R-:W-:Y:S02]  /*12d30*/  F2FP.PACK_AB R81, R156, R157 ;  /* 0x0000009d9c51723e */ /* 0x000fe400000000ff */
[----:B------:R-:W-:Y:S01]  /*12d40*/  F2FP.PACK_AB R83, R160, R161 ;  /* 0x000000a1a053723e */ /* 0x000fe200000000ff */
[-C--:B----4-:R-:W-:Y:S01]  /*12d50*/  HMMA.16816.F32 R4, R76, R84.reuse, R4 ;  /* 0x000000544c04723c */ /* 0x090fe20000001804 */
[----:B-1----:R-:W-:Y:S05]  /*12d60*/  LDSM.16.MT88.4 R88, [R227+0x1800] ;  /* 0x00180000e358783b */ /* 0x002fea0000004200 */
[----:B------:R1:W-:Y:S02]  /*12d70*/  MUFU.EX2 R206, R3 ;  /* 0x0000000300ce7308 */ /* 0x0003e40000000800 */
[C---:B------:R-:W-:Y:S08]  /*12d80*/  HMMA.16816.F32 R8, R80.reuse, R84, R8 ;  /* 0x000000545008723c */ /* 0x040ff00000001808 */
[-C--:B------:R-:W-:Y:S08]  /*12d90*/  HMMA.16816.F32 R12, R80, R86.reuse, R12 ;  /* 0x00000056500c723c */ /* 0x080ff0000000180c */
[C---:B------:R-:W-:Y:S01]  /*12da0*/  HMMA.16816.F32 R16, R76.reuse, R86, R16 ;  /* 0x000000564c10723c */ /* 0x040fe20000001810 */
[----:B------:R-:W-:Y:S03]  /*12db0*/  LDSM.16.MT88.4 R84, [R224+0x2000] ;  /* 0x00200000e054783b */ /* 0x000fe60000004200 */
[----:B-1----:R-:W-:Y:S04]  /*12dc0*/  FFMA.FTZ R3, R167, c[0x0][0x2d0], -R96 ;  /* 0x0000b400a7037a23 */ /* 0x002fe80000010860 */
[-C--:B------:R-:W-:Y:S01]  /*12dd0*/  HMMA.16816.F32 R20, R76, R92.reuse, R20 ;  /* 0x0000005c4c14723c */ /* 0x080fe20000001814 */
[----:B------:R1:W-:Y:S07]  /*12de0*/  MUFU.EX2 R205, R3 ;  /* 0x0000000300cd7308 */ /* 0x0003ee0000000800 */
[C---:B------:R-:W-:Y:S08]  /*12df0*/  HMMA.16816.F32 R24, R80.reuse, R92, R24 ;  /* 0x0000005c5018723c */ /* 0x040ff00000001818 */
[-C--:B------:R-:W-:Y:S08]  /*12e00*/  HMMA.16816.F32 R28, R80, R94.reuse, R28 ;  /* 0x0000005e501c723c */ /* 0x080ff0000000181c */
[C---:B------:R-:W-:Y:S01]  /*12e10*/  HMMA.16816.F32 R32, R76.reuse, R94, R32 ;  /* 0x0000005e4c20723c */ /* 0x040fe20000001820 */
[----:B------:R-:W-:Y:S03]  /*12e20*/  LDSM.16.MT88.4 R92, [R228+0x2000] ;  /* 0x00200000e45c783b */ /* 0x000fe60000004200 */
[--C-:B-1----:R-:W-:Y:S04]  /*12e30*/  FFMA.FTZ R3, R166, c[0x0][0x2d0], -R104.reuse ;  /* 0x0000b400a6037a23 */ /* 0x102fe80000010868 */
[----:B------:R1:W-:Y:S04]  /*12e40*/  MUFU.EX2 R204, R3 ;  /* 0x0000000300cc7308 */ /* 0x0003e80000000800 */
[----:B-1----:R-:W-:Y:S01]  /*12e50*/  FFMA.FTZ R3, R165, c[0x0][0x2d0], -R104 ;  /* 0x0000b400a5037a23 */ /* 0x002fe20000010868 */
[----:B------:R-:W-:Y:S05]  /*12e60*/  MOV R165, R193 ;  /* 0x000000c100a57202 */ /* 0x000fea0000000f00 */
[----:B------:R1:W-:Y:S02]  /*12e70*/  MUFU.EX2 R203, R3 ;  /* 0x0000000300cb7308 */ /* 0x0003e40000000800 */
[--C-:B-1----:R-:W-:Y:S08]  /*12e80*/  FFMA.FTZ R3, R164, c[0x0][0x2d0], -R105.reuse ;  /* 0x0000b400a4037a23 */ /* 0x102ff00000010869 */
[----:B------:R1:W-:Y:S02]  /*12e90*/  MUFU.EX2 R171, R3 ;  /* 0x0000000300ab7308 */ /* 0x0003e40000000800 */
[--C-:B-1----:R-:W-:Y:S08]  /*12ea0*/  FFMA.FTZ R3, R199, c[0x0][0x2d0], -R105.reuse ;  /* 0x0000b400c7037a23 */ /* 0x102ff00000010869 */
[----:B------:R-:W-:Y:S10]  /*12eb0*/  MUFU.EX2 R199, R102 ;  /* 0x0000006600c77308 */ /* 0x000ff40000000800 */
[----:B------:R1:W2:Y:S02]  /*12ec0*/  MUFU.EX2 R170, R3 ;  /* 0x0000000300aa7308 */ /* 0x0002a40000000800 */
[--C-:B-1----:R-:W-:Y:S01]  /*12ed0*/  FFMA.FTZ R3, R111, c[0x0][0x2d0], -R100.reuse ;  /* 0x0000b4006f037a23 */ /* 0x102fe20000010864 */
[----:B------:R-:W-:Y:S07]  /*12ee0*/  MOV R111, R115 ;  /* 0x00000073006f7202 */ /* 0x000fee0000000f00 */
[----:B------:R1:W-:Y:S02]  /*12ef0*/  MUFU.EX2 R115, R3 ;  /* 0x0000000300737308 */ /* 0x0003e40000000800 */
[--C-:B-1----:R-:W-:Y:S01]  /*12f00*/  FFMA.FTZ R3, R149, c[0x0][0x2d0], -R100.reuse ;  /* 0x0000b40095037a23 */ /* 0x102fe20000010864 */
[----:B------:R-:W-:Y:S07]  /*12f10*/  MOV R149, R114 ;  /* 0x0000007200957202 */ /* 0x000fee0000000f00 */
[----:B------:R1:W3:Y:S02]  /*12f20*/  MUFU.EX2 R114, R3 ;  /* 0x0000000300727308 */ /* 0x0002e40000000800 */
[--C-:B-1----:R-:W-:Y:S08]  /*12f30*/  FFMA.FTZ R3, R150, c[0x0][0x2d0], -R105.reuse ;  /* 0x0000b40096037a23 */ /* 0x102ff00000010869 */
[----:B------:R1:W2:Y:S02]  /*12f40*/  MUFU.EX2 R168, R3 ;  /* 0x0000000300a87308 */ /* 0x0002a40000000800 */
[--C-:B-1----:R-:W-:Y:S08]  /*12f50*/  FFMA.FTZ R3, R111, c[0x0][0x2d0], -R100.reuse ;  /* 0x0000b4006f037a23 */ /* 0x102ff00000010864 */
[----:B------:R1:W-:Y:S02]  /*12f60*/  MUFU.EX2 R111, R3 ;  /* 0x00000003006f7308 */ /* 0x0003e40000000800 */
[----:B-1----:R-:W-:Y:S08]  /*12f70*/  FFMA.FTZ R3, R112, c[0x0][0x2d0], -R100 ;  /* 0x0000b40070037a23 */ /* 0x002ff00000010864 */
[----:B------:R1:W1:Y:S02]  /*12f80*/  MUFU.EX2 R112, R3 ;  /* 0x0000000300707308 */ /* 0x0002640000000800 */
[--C-:B-1----:R-:W-:Y:S01]  /*12f90*/  FFMA.FTZ R3, R149, c[0x0][0x2d0], -R96.reuse ;  /* 0x0000b40095037a23 */ /* 0x102fe20000010860 */
[----:B------:R-:W-:Y:S02]  /*12fa0*/  MOV R149, R134 ;  /* 0x0000008600957202 */ /* 0x000fe40000000f00 */
[----:B------:R-:W-:Y:S05]  /*12fb0*/  MOV R134, R122 ;  /* 0x0000007a00867202 */ /* 0x000fea0000000f00 */
[----:B------:R1:W-:Y:S01]  /*12fc0*/  MUFU.EX2 R202, R3 ;  /* 0x0000000300ca7308 */ /* 0x0003e20000000800 */
[----:B------:R-:W-:Y:S02]  /*12fd0*/  FFMA.FTZ R122, R113, c[0x0][0x2d0], -R96 ;  /* 0x0000b400717a7a23 */ /* 0x000fe40000010860 */
[--C-:B------:R-:W-:Y:S02]  /*12fe0*/  FFMA.FTZ R113, R121, c[0x0][0x2d0], -R104.reuse ;  /* 0x0000b40079717a23 */ /* 0x100fe40000010868 */
[----:B------:R-:W-:Y:S05]  /*12ff0*/  FFMA.FTZ R121, R191, c[0x0][0x2d0], -R104 ;  /* 0x0000b400bf797a23 */ /* 0x000fea0000010868 */
[----:B------:R2:W-:Y:S01]  /*13000*/  MUFU.EX2 R191, R106 ;  /* 0x0000006a00bf7308 */ /* 0x0005e20000000800 */
[--C-:B-1----:R-:W-:Y:S01]  /*13010*/  FFMA.FTZ R3, R148, c[0x0][0x2d0], -R96.reuse ;  /* 0x0000b40094037a23 */ /* 0x102fe20000010860 */
[----:B------:R-:W-:Y:S02]  /*13020*/  MOV R148, R133 ;  /* 0x0000008500947202 */ /* 0x000fe40000000f00 */
[----:B------:R-:W-:Y:S06]  /*13030*/  MOV R133, R120 ;  /* 0x0000007800857202 */ /* 0x000fec0000000f00 */
[----:B------:R1:W-:Y:S01]  /*13040*/  MUFU.EX2 R175, R3 ;  /* 0x0000000300af7308 */ /* 0x0003e20000000800 */
[----:B------:R-:W-:Y:S01]  /*13050*/  FFMA.FTZ R120, R97, c[0x0][0x2d0], -R96 ;  /* 0x0000b40061787a23 */ /* 0x000fe20000010860 */
[----:B------:R-:W-:Y:S01]  /*13060*/  MOV R150, R133 ;  /* 0x0000008500967202 */ /* 0x000fe20000000f00 */
[--C-:B--2---:R-:W-:Y:S04]  /*13070*/  FFMA.FTZ R106, R75, c[0x0][0x2d0], -R100.reuse ;  /* 0x0000b4004b6a7a23 */ /* 0x104fe80000010864 */
[----:B------:R-:W-:Y:S06]  /*13080*/  FFMA.FTZ R101, R150, c[0x0][0x2d0], -R100 ;  /* 0x0000b40096657a23 */ /* 0x000fec0000010864 */
[----:B------:R-:W-:Y:S01]  /*13090*/  MUFU.EX2 R101, R101 ;  /* 0x0000006500657308 */ /* 0x000fe20000000800 */
[----:B-1----:R-:W-:Y:S01]  /*130a0*/  FFMA.FTZ R3, R135, c[0x0][0x2d0], -R104 ;  /* 0x0000b40087037a23 */ /* 0x002fe20000010868 */
[----:B------:R-:W-:Y:S02]  /*130b0*/  MOV R135, R126 ;  /* 0x0000007e00877202 */ /* 0x000fe40000000f00 */
[----:B------:R-:W-:Y:S06]  /*130c0*/  MOV R126, R116 ;  /* 0x00000074007e7202 */ /* 0x000fec0000000f00 */
[----:B------:R1:W-:Y:S01]  /*130d0*/  MUFU.EX2 R174, R3 ;  /* 0x0000000300ae7308 */ /* 0x0003e20000000800 */
[----:B------:R-:W-:Y:S02]  /*130e0*/  FFMA.FTZ R116, R98, c[0x0][0x2d0], -R96 ;  /* 0x0000b40062747a23 */ /* 0x000fe40000010860 */
[----:B------:R-:W2:Y:S01]  /*130f0*/  LDSM.16.MT88.4 R96, [R225+0x1800] ;  /* 0x00180000e160783b */ /* 0x000ea20000004200 */
[----:B------:R-:W-:Y:S01]  /*13100*/  MOV R164, R126 ;  /* 0x0000007e00a47202 */ /* 0x000fe20000000f00 */
[--C-:B------:R-:W-:Y:S02]  /*13110*/  FFMA.FTZ R126, R108, c[0x0][0x2d0], -R105.reuse ;  /* 0x0000b4006c7e7a23 */ /* 0x100fe40000010869 */
[--C-:B-1----:R-:W-:Y:S02]  /*13120*/  FFMA.FTZ R3, R123, c[0x0][0x2d0], -R104.reuse ;  /* 0x0000b4007b037a23 */ /* 0x102fe40000010868 */
[----:B------:R-:W-:Y:S02]  /*13130*/  FFMA.FTZ R123, R190, c[0x0][0x2d0], -R104 ;  /* 0x0000b400be7b7a23 */ /* 0x000fe40000010868 */
[----:B------:R1:W-:Y:S01]  /*13140*/  MUFU.EX2 R173, R3 ;  /* 0x0000000300ad7308 */ /* 0x0003e20000000800 */
[--C-:B------:R-:W-:Y:S01]  /*13150*/  FFMA.FTZ R104, R148, c[0x0][0x2d0], -R105.reuse ;  /* 0x0000b40094687a23 */ /* 0x100fe20000010869 */
[----:B------:R-:W-:Y:S02]  /*13160*/  MOV R148, R135 ;  /* 0x0000008700947202 */ /* 0x000fe40000000f00 */
[----:B------:R-:W4:Y:S03]  /*13170*/  LDL.LU R135, [R1+0x10] ;  /* 0x0000100001877983 */ /* 0x000f260000300800 */
[--C-:B------:R-:W-:Y:S03]  /*13180*/  FFMA.FTZ R103, R148, c[0x0][0x2d0], -R100.reuse ;  /* 0x0000b40094677a23 */ /* 0x100fe60000010864 */
[----:B------:R-:W-:Y:S01]  /*13190*/  MUFU.EX2 R193, R104 ;  /* 0x0000006800c17308 */ /* 0x000fe20000000800 */
[-C--:B--2---:R-:W-:Y:S09]  /*131a0*/  HMMA.16816.F32 R36, R76, R96.reuse, R36 ;  /* 0x000000604c24723c */ /* 0x084ff20000001824 */
[----:B------:R-:W-:Y:S01]  /*131b0*/  MUFU.EX2 R190, R107 ;  /* 0x0000006b00be7308 */ /* 0x000fe20000000800 */
[C---:B------:R-:W-:Y:S04]  /*131c0*/  HMMA.16816.F32 R40, R80.reuse, R96, R40 ;  /* 0x000000605028723c */ /* 0x040fe80000001828 */
[--C-:B-1----:R-:W-:Y:S01]  /*131d0*/  FFMA.FTZ R3, R149, c[0x0][0x2d0], -R105.reuse ;  /* 0x0000b40095037a23 */ /* 0x102fe20000010869 */
[----:B------:R-:W-:Y:S01]  /*131e0*/  MOV R149, R134 ;  /* 0x0000008600957202 */ /* 0x000fe20000000f00 */
[----:B------:R-:W-:Y:S01]  /*131f0*/  FFMA.FTZ R105, R109, c[0x0][0x2d0], -R105 ;  /* 0x0000b4006d697a23 */ /* 0x000fe20000010869 */
[----:B------:R-:W2:Y:S01]  /*13200*/  LDL.LU R134, [R1+0x14] ;  /* 0x0000140001867983 */ /* 0x000ea20000300800 */
[-C--:B------:R-:W-:Y:S01]  /*13210*/  HMMA.16816.F32 R44, R80, R98.reuse, R44 ;  /* 0x00000062502c723c */ /* 0x080fe2000000182c */
[----:B------:R1:W1:Y:S02]  /*13220*/  MUFU.EX2 R172, R3 ;  /* 0x0000000300ac7308 */ /* 0x0002640000000800 */
[----:B------:R-:W2:Y:S01]  /*13230*/  LDL.LU R133, [R1+0x18] ;  /* 0x0000180001857983 */ /* 0x000ea20000300800 */
[--C-:B------:R-:W-:Y:S03]  /*13240*/  FFMA.FTZ R102, R149, c[0x0][0x2d0], -R100.reuse ;  /* 0x0000b40095667a23 */ /* 0x100fe60000010864 */
[----:B------:R-:W2:Y:S01]  /*13250*/  LDL.LU R132, [R1+0x1c] ;  /* 0x00001c0001847983 */ /* 0x000ea20000300800 */
[C---:B------:R-:W-:Y:S03]  /*13260*/  HMMA.16816.F32 R48, R76.reuse, R98, R48 ;  /* 0x000000624c30723c */ /* 0x040fe60000001830 */
[----:B------:R-:W3:Y:S01]  /*13270*/  LDSM.16.MT88.4 R96, [R225+0x2000] ;  /* 0x00200000e160783b */ /* 0x000ee20000004200 */
[----:B------:R-:W-:Y:S04]  /*13280*/  MUFU.EX2 R105, R105 ;  /* 0x0000006900697308 */ /* 0x000fe80000000800 */
[-C--:B------:R-:W-:Y:S06]  /*13290*/  HMMA.16816.F32 R52, R76, R88.reuse, R52 ;  /* 0x000000584c34723c */ /* 0x080fec0000001834 */
[----:B------:R-:W-:Y:S02]  /*132a0*/  MUFU.EX2 R107, R125 ;  /* 0x0000007d006b7308 */ /* 0x000fe40000000800 */
[C---:B------:R-:W-:Y:S04]  /*132b0*/  HMMA.16816.F32 R56, R80.reuse, R88, R56 ;  /* 0x000000585038723c */ /* 0x040fe80000001838 */
[--C-:B-1----:R-:W-:Y:S04]  /*132c0*/  FFMA.FTZ R3, R165, c[0x0][0x2d0], -R100.reuse ;  /* 0x0000b400a5037a23 */ /* 0x102fe80000010864 */
[-C--:B------:R-:W-:Y:S01]  /*132d0*/  HMMA.16816.F32 R60, R80, R90.reuse, R60 ;  /* 0x0000005a503c723c */ /* 0x080fe2000000183c */
[----:B------:R1:W-:Y:S06]  /*132e0*/  MUFU.EX2 R108, R3 ;  /* 0x00000003006c7308 */ /* 0x0003ec0000000800 */
[----:B------:R-:W-:Y:S01]  /*132f0*/  F2FP.PACK_AB R80, R170, R171 ;  /* 0x000000abaa50723e */ /* 0x000fe200000000ff */
[----:B------:R-:W-:Y:S01]  /*13300*/  HMMA.16816.F32 R64, R76, R90, R64 ;  /* 0x0000005a4c40723c */ /* 0x000fe20000001840 */
[----:B------:R-:W1:Y:S03]  /*13310*/  LDSM.16.MT88.4 R88, [R227+0x2000] ;  /* 0x00200000e358783b */ /* 0x000e660000004200 */
[----:B---3--:R-:W-:Y:S02]  /*13320*/  F2FP.PACK_AB R81, R114, R115 ;  /* 0x000000737251723e */ /* 0x008fe400000000ff */
[----:B------:R-:W-:Y:S02]  /*13330*/  F2FP.PACK_AB R82, R168, R169 ;  /* 0x000000a9a852723e */ /* 0x000fe400000000ff */
[----:B------:R-:W-:Y:S04]  /*13340*/  F2FP.PACK_AB R76, R212, R162 ;  /* 0x000000a2d44c723e */ /* 0x000fe800000000ff */
[----:B------:R-:W-:Y:S02]  /*13350*/  F2FP.PACK_AB R77, R208, R210 ;  /* 0x000000d2d04d723e */ /* 0x000fe400000000ff */
[----:B------:R-:W-:Y:S02]  /*13360*/  F2FP.PACK_AB R78, R205, R206 ;  /* 0x000000cecd4e723e */ /* 0x000fe400000000ff */
[----:B------:R-:W-:Y:S01]  /*13370*/  F2FP.PACK_AB R79, R203, R204 ;  /* 0x000000cccb4f723e */ /* 0x000fe200000000ff */
[--C-:B-1----:R-:W-:Y:S01]  /*13380*/  FFMA.FTZ R3, R164, c[0x0][0x2d0], -R100.reuse ;  /* 0x0000b400a4037a23 */ /* 0x102fe20000010864 */
[----:B------:R-:W-:Y:S01]  /*13390*/  F2FP.PACK_AB R83, R112, R111 ;  /* 0x0000006f7053723e */ /* 0x000fe200000000ff */
[----:B------:R-:W-:Y:S02]  /*133a0*/  LDSM.16.MT88.4 R164, [R225+0x3000] ;  /* 0x00300000e1a4783b */ /* 0x000fe40000004200 */
[----:B------:R1:W3:Y:S02]  /*133b0*/  MUFU.EX2 R109, R3 ;  /* 0x00000003006d7308 */ /* 0x0002e40000000800 */
[-C--:B------:R-:W-:Y:S08]  /*133c0*/  HMMA.16816.F32 R4, R76, R84.reuse, R4 ;  /* 0x000000544c04723c */ /* 0x080ff00000001804 */
[C---:B------:R-:W-:Y:S08]  /*133d0*/  HMMA.16816.F32 R8, R80.reuse, R84, R8 ;  /* 0x000000545008723c */ /* 0x040ff00000001808 */
[-C--:B------:R-:W-:Y:S04]  /*133e0*/  HMMA.16816.F32 R12, R80, R86.reuse, R12 ;  /* 0x00000056500c723c */ /* 0x080fe8000000180c */
[--C-:B-1----:R-:W-:Y:S04]  /*133f0*/  FFMA.FTZ R3, R151, c[0x0][0x2d0], -R100.reuse ;  /* 0x0000b40097037a23 */ /* 0x102fe80000010864 */
[C---:B------:R-:W-:Y:S01]  /*13400*/  HMMA.16816.F32 R16, R76.reuse, R86, R16 ;  /* 0x000000564c10723c */ /* 0x040fe20000001810 */
[----:B------:R-:W1:Y:S01]  /*13410*/  LDSM.16.MT88.4 R84, [R224+0x2800] ;  /* 0x00280000e054783b */ /* 0x000e620000004200 */
[----:B------:R-:W1:Y:S02]  /*13420*/  MUFU.EX2 R104, R3 ;  /* 0x0000000300687308 */ /* 0x000e640000000800 */
[----:B------:R-:W-:Y:S04]  /*13430*/  FFMA.FTZ R100, R74, c[0x0][0x2d0], -R100 ;  /* 0x0000b4004a647a23 */ /* 0x000fe80000010864 */
[-C--:B------:R-:W-:Y:S01]  /*13440*/  HMMA.16816.F32 R20, R76, R92.reuse, R20 ;  /* 0x0000005c4c14723c */ /* 0x080fe20000001814 */
[----:B------:R-:W-:Y:S03]  /*13450*/  LDSM.16.MT88.4 R148, [R228+0x3000] ;  /* 0x00300000e494783b */ /* 0x000fe60000004200 */
[----:B------:R-:W-:Y:S04]  /*13460*/  MUFU.EX2 R100, R100 ;  /* 0x0000006400647308 */ /* 0x000fe80000000800 */
        /* <DEDUP_REMOVED lines=9> */
[-C--:B------:R-:W-:Y:S08]  /*13500*/  HMMA.16816.F32 R52, R76, R88.reuse, R52 ;  /* 0x000000584c34723c */ /* 0x080ff00000001834 */
[C---:B------:R-:W-:Y:S08]  /*13510*/  HMMA.16816.F32 R56, R80.reuse, R88, R56 ;  /* 0x000000585038723c */ /* 0x040ff00000001838 */
[-C--:B------:R-:W-:Y:S07]  /*13520*/  HMMA.16816.F32 R60, R80, R90.reuse, R60 ;  /* 0x0000005a503c723c */ /* 0x080fee000000183c */
[----:B------:R-:W-:Y:S01]  /*13530*/  F2FP.PACK_AB R80, R193, R172 ;  /* 0x000000acc150723e */ /* 0x000fe200000000ff */
[----:B------:R-:W-:Y:S01]  /*13540*/  HMMA.16816.F32 R64, R76, R90, R64 ;  /* 0x0000005a4c40723c */ /* 0x000fe20000001840 */
[----:B------:R-:W2:Y:S03]  /*13550*/  LDSM.16.MT88.4 R88, [R227+0x2800] ;  /* 0x00280000e358783b */ /* 0x000ea60000004200 */
[----:B---3--:R-:W-:Y:S02]  /*13560*/  F2FP.PACK_AB R81, R109, R108 ;  /* 0x0000006c6d51723e */ /* 0x008fe400000000ff */
[----:B------:R-:W-:Y:S02]  /*13570*/  F2FP.PACK_AB R82, R190, R191 ;  /* 0x000000bfbe52723e */ /* 0x000fe400000000ff */
[----:B------:R-:W-:Y:S04]  /*13580*/  F2FP.PACK_AB R76, R175, R202 ;  /* 0x000000caaf4c723e */ /* 0x000fe800000000ff */
[----:B------:R-:W-:Y:S02]  /*13590*/  F2FP.PACK_AB R77, R173, R174 ;  /* 0x000000aead4d723e */ /* 0x000fe400000000ff */
[----:B------:R-:W-:Y:S02]  /*135a0*/  F2FP.PACK_AB R78, R201, R200 ;  /* 0x000000c8c94e723e */ /* 0x000fe400000000ff */
[----:B------:R-:W-:Y:S02]  /*135b0*/  F2FP.PACK_AB R79, R198, R199 ;  /* 0x000000c7c64f723e */ /* 0x000fe400000000ff */
[----:B-1----:R-:W-:Y:S05]  /*135c0*/  F2FP.PACK_AB R83, R101, R104 ;  /* 0x000000686553723e */ /* 0x002fea00000000ff */
[-C--:B------:R-:W-:Y:S08]  /*135d0*/  HMMA.16816.F32 R4, R76, R84.reuse, R4 ;  /* 0x000000544c04723c */ /* 0x080ff00000001804 */
[C---:B------:R-:W-:Y:S01]  /*135e0*/  HMMA.16816.F32 R8, R80.reuse, R84, R8 ;  /* 0x000000545008723c */ /* 0x040fe20000001808 */
[----:B------:R-:W1:Y:S07]  /*135f0*/  MUFU.EX2 R85, R126 ;  /* 0x0000007e00557308 */ /* 0x000e6e0000000800 */
[-C--:B------:R-:W-:Y:S03]  /*13600*/  HMMA.16816.F32 R12, R80, R86.reuse, R12 ;  /* 0x00000056500c723c */ /* 0x080fe6000000180c */
[----:B------:R-:W-:Y:S05]  /*13610*/  MUFU.EX2 R84, R102 ;  /* 0x0000006600547308 */ /* 0x000fea0000000800 */
[C---:B------:R-:W-:Y:S08]  /*13620*/  HMMA.16816.F32 R16, R76.reuse, R86, R16 ;  /* 0x000000564c10723c */ /* 0x040ff00000001810 */
[-C--:B------:R-:W-:Y:S04]  /*13630*/  HMMA.16816.F32 R20, R76, R92.reuse, R20 ;  /* 0x0000005c4c14723c */ /* 0x080fe80000001814 */
[----:B-1----:R-:W-:Y:S04]  /*13640*/  F2FP.PACK_AB R178, R105, R85 ;  /* 0x0000005569b2723e */ /* 0x002fe800000000ff */
[C---:B------:R-:W-:Y:S08]  /*13650*/  HMMA.16816.F32 R24, R80.reuse, R92, R24 ;  /* 0x0000005c5018723c */ /* 0x040ff00000001818 */
[-C--:B------:R-:W-:Y:S08]  /*13660*/  HMMA.16816.F32 R28, R80, R94.reuse, R28 ;  /* 0x0000005e501c723c */ /* 0x080ff0000000181c */
[C---:B------:R-:W-:Y:S08]  /*13670*/  HMMA.16816.F32 R32, R76.reuse, R94, R32 ;  /* 0x0000005e4c20723c */ /* 0x040ff00000001820 */
[-C--:B------:R-:W-:Y:S04]  /*13680*/  HMMA.16816.F32 R36, R76, R96.reuse, R36 ;  /* 0x000000604c24723c */ /* 0x080fe80000001824 */
[----:B----4-:R-:W-:Y:S01]  /*13690*/  FFMA.FTZ R70, R70, R135, R207 ;  /* 0x0000008746467223 */ /* 0x010fe200000100cf */
[----:B------:R-:W-:Y:S03]  /*136a0*/  MOV R207, R128 ;  /* 0x0000008000cf7202 */ /* 0x000fe60000000f00 */
[----:B------:R-:W-:Y:S01]  /*136b0*/  FADD.FTZ R70, R211, R70 ;  /* 0x00000046d3467221 */ /* 0x000fe20000010000 */
[C---:B------:R-:W-:Y:S04]  /*136c0*/  HMMA.16816.F32 R40, R80.reuse, R96, R40 ;  /* 0x000000605028723c */ /* 0x040fe80000001828 */
[----:B------:R-:W-:Y:S04]  /*136d0*/  MOV R211, R127 ;  /* 0x0000007f00d37202 */ /* 0x000fe80000000f00 */
[-C--:B------:R-:W-:Y:S08]  /*136e0*/  HMMA.16816.F32 R44, R80, R98.reuse, R44 ;  /* 0x00000062502c723c */ /* 0x080ff0000000182c */
[C---:B------:R-:W-:Y:S04]  /*136f0*/  HMMA.16816.F32 R48, R76.reuse, R98, R48 ;  /* 0x000000624c30723c */ /* 0x040fe80000001830 */
[----:B--2---:R-:W-:Y:S02]  /*13700*/  FFMA.FTZ R69, R69, R134, R187 ;  /* 0x0000008645457223 */ /* 0x004fe400000100bb */
[----:B------:R-:W-:Y:S01]  /*13710*/  MUFU.EX2 R187, R110 ;  /* 0x0000006e00bb7308 */ /* 0x000fe20000000800 */
[----:B------:R-:W-:Y:S01]  /*13720*/  FFMA.FTZ R68, R68, R133, R185 ;  /* 0x0000008544447223 */ /* 0x000fe200000100b9 */
[-C--:B------:R-:W-:Y:S04]  /*13730*/  HMMA.16816.F32 R52, R76, R88.reuse, R52 ;  /* 0x000000584c34723c */ /* 0x080fe80000001834 */
[----:B------:R-:W-:Y:S02]  /*13740*/  FFMA.FTZ R0, R0, R132, R118 ;  /* 0x0000008400007223 */ /* 0x000fe40000010076 */
[----:B------:R-:W-:Y:S01]  /*13750*/  FADD.FTZ R74, R209, R69 ;  /* 0x00000045d14a7221 */ /* 0x000fe20000010000 */
[----:B------:R-:W1:Y:S01]  /*13760*/  LDSM.16.MT88.4 R132, [R224+0x3000] ;  /* 0x00300000e084783b */ /* 0x000e620000004200 */
[----:B------:R-:W-:Y:S01]  /*13770*/  FADD.FTZ R75, R186, R68 ;  /* 0x00000044ba4b7221 */ /* 0x000fe20000010000 */
[----:B------:R-:W-:Y:S03]  /*13780*/  MOV R209, R131 ;  /* 0x0000008300d17202 */ /* 0x000fe60000000f00 */
[----:B------:R-:W-:Y:S01]  /*13790*/  FADD.FTZ R69, R184, R0 ;  /* 0x00000000b8457221 */ /* 0x000fe20000010000 */
[----:B------:R-:W-:Y:S01]  /*137a0*/  MUFU.EX2 R185, R113 ;  /* 0x0000007100b97308 */ /* 0x000fe20000000800 */
[C---:B------:R-:W-:Y:S04]  /*137b0*/  HMMA.16816.F32 R56, R80.reuse, R88, R56 ;  /* 0x000000585038723c */ /* 0x040fe80000001838 */
[----:B------:R-:W-:Y:S02]  /*137c0*/  FADD.FTZ R3, R222, R74 ;  /* 0x0000004ade037221 */ /* 0x000fe40000010000 */
[----:B------:R-:W-:Y:S02]  /*137d0*/  FADD.FTZ R0, R219, R75 ;  /* 0x0000004bdb007221 */ /* 0x000fe40000010000 */
[----:B------:R-:W-:Y:S01]  /*137e0*/  FADD.FTZ R68, R213, R70 ;  /* 0x00000046d5447221 */ /* 0x000fe20000010000 */
[----:B------:R-:W-:Y:S01]  /*137f0*/  MUFU.EX2 R113, R123 ;  /* 0x0000007b00717308 */ /* 0x000fe20000000800 */
[-C--:B------:R-:W-:Y:S03]  /*13800*/  HMMA.16816.F32 R60, R80, R90.reuse, R60 ;  /* 0x0000005a503c723c */ /* 0x080fe6000000183c */
[----:B------:R-:W-:Y:S02]  /*13810*/  FADD.FTZ R68, R245, R68 ;  /* 0x00000044f5447221 */ /* 0x000fe40000010000 */
[----:B------:R-:W-:Y:S02]  /*13820*/  FADD.FTZ R3, R243, R3 ;  /* 0x00000003f3037221 */ /* 0x000fe40000010000 */
[----:B------:R-:W-:Y:S01]  /*13830*/  FADD.FTZ R0, R223, R0 ;  /* 0x00000000df007221 */ /* 0x000fe20000010000 */
[----:B------:R-:W-:Y:S01]  /*13840*/  HMMA.16816.F32 R64, R76, R90, R64 ;  /* 0x0000005a4c40723c */ /* 0x000fe20000001840 */
[----:B------:R-:W2:Y:S03]  /*13850*/  MUFU.EX2 R184, R117 ;  /* 0x0000007500b87308 */ /* 0x000ea60000000800 */
[----:B------:R-:W-:Y:S02]  /*13860*/  FADD.FTZ R68, R244, R68 ;  /* 0x00000044f4447221 */ /* 0x000fe40000010000 */
[----:B------:R-:W-:Y:S02]  /*13870*/  FADD.FTZ R3, R143, R3 ;  /* 0x000000038f037221 */ /* 0x000fe40000010000 */
[----:B------:R-:W-:Y:S03]  /*13880*/  FADD.FTZ R0, R139, R0 ;  /* 0x000000008b007221 */ /* 0x000fe60000010000 */
[----:B------:R-:W-:Y:S01]  /*13890*/  MUFU.EX2 R117, R122 ;  /* 0x0000007a00757308 */ /* 0x000fe20000000800 */
[----:B------:R-:W-:Y:S02]  /*138a0*/  FADD.FTZ R68, R138, R68 ;  /* 0x000000448a447221 */ /* 0x000fe40000010000 */
[----:B------:R-:W-:Y:S02]  /*138b0*/  FADD.FTZ R3, R137, R3 ;  /* 0x0000000389037221 */ /* 0x000fe40000010000 */
[----:B------:R-:W-:Y:S02]  /*138c0*/  FADD.FTZ R70, R136, R0 ;  /* 0x0000000088467221 */ /* 0x000fe40000010000 */
[----:B------:R-:W-:Y:S02]  /*138d0*/  FADD.FTZ R0, R130, R68 ;  /* 0x0000004482007221 */ /* 0x000fe40000010000 */
[----:B------:R-:W-:Y:S01]  /*138e0*/  FADD.FTZ R68, R129, R3 ;  /* 0x0000000381447221 */ /* 0x000fe20000010000 */
[----:B------:R-:W3:Y:S01]  /*138f0*/  MUFU.EX2 R118, R120 ;  /* 0x0000007800767308 */ /* 0x000ee20000000800 */
[----:B------:R-:W-:Y:S02]  /*13900*/  FADD.FTZ R69, R188, R69 ;  /* 0x00000045bc457221 */ /* 0x000fe40000010000 */
[----:B------:R-:W-:Y:S01]  /*13910*/  FADD.FTZ R0, R141, R0 ;  /* 0x000000008d007221 */ /* 0x000fe20000010000 */
[----:B--2---:R-:W-:Y:S01]  /*13920*/  F2FP.PACK_AB R181, R184, R185 ;  /* 0x000000b9b8b5723e */ /* 0x004fe200000000ff */
[----:B------:R-:W-:Y:S02]  /*13930*/  FADD.FTZ R69, R189, R69 ;  /* 0x00000045bd457221 */ /* 0x000fe40000010000 */
[----:B------:R-:W-:Y:S02]  /*13940*/  FADD.FTZ R0, R146, R0 ;  /* 0x0000000092007221 */ /* 0x000fe40000010000 */
[----:B------:R-:W-:Y:S01]  /*13950*/  FADD.FTZ R69, R194, R69 ;  /* 0x00000045c2457221 */ /* 0x000fe20000010000 */
[----:B------:R-:W2:Y:S03]  /*13960*/  MUFU.EX2 R186, R116 ;  /* 0x0000007400ba7308 */ /* 0x000ea60000000800 */
[----:B------:R-:W-:Y:S04]  /*13970*/  FADD.FTZ R69, R195, R69 ;  /* 0x00000045c3457221 */ /* 0x000fe80000010000 */
[----:B------:R-:W-:Y:S03]  /*13980*/  FADD.FTZ R3, R197, R69 ;  /* 0x00000045c5037221 */ /* 0x000fe60000010000 */
[----:B------:R-:W4:Y:S01]  /*13990*/  MUFU.EX2 R116, R121 ;  /* 0x0000007900747308 */ /* 0x000f220000000800 */
[----:B------:R-:W-:Y:S01]  /*139a0*/  FADD.FTZ R3, R196, R3 ;  /* 0x00000003c4037221 */ /* 0x000fe20000010000 */
[----:B---3--:R-:W-:Y:S08]  /*139b0*/  F2FP.PACK_AB R182, R117, R118 ;  /* 0x0000007675b6723e */ /* 0x008ff000000000ff */
[----:B------:R-:W3:Y:S01]  /*139c0*/  MUFU.EX2 R110, R124 ;  /* 0x0000007c006e7308 */ /* 0x000ee20000000800 */
[----:B--2---:R-:W-:Y:S09]  /*139d0*/  F2FP.PACK_AB R180, R186, R187 ;  /* 0x000000bbbab4723e */ /* 0x004ff200000000ff */
[----:B------:R-:W2:Y:S01]  /*139e0*/  MUFU.EX2 R74, R106 ;  /* 0x0000006a004a7308 */ /* 0x000ea20000000800 */
[----:B----4-:R-:W-:Y:S09]  /*139f0*/  F2FP.PACK_AB R183, R113, R116 ;  /* 0x0000007471b7723e */ /* 0x010ff200000000ff */
[----:B------:R-:W4:Y:S01]  /*13a00*/  MUFU.EX2 R75, R103 ;  /* 0x00000067004b7308 */ /* 0x000f220000000800 */
[-C--:B-1----:R-:W-:Y:S05]  /*13a10*/  HMMA.16816.F32 R120, R180, R132.reuse, R4 ;  /* 0x00000084b478723c */ /* 0x082fea0000001804 */
[----:B---3--:R-:W-:Y:S02]  /*13a20*/  F2FP.PACK_AB R176, R107, R110 ;  /* 0x0000006e6bb0723e */ /* 0x008fe400000000ff */
[----:B------:R-:W-:Y:S01]  /*13a30*/  FADD.FTZ R4, R142, R70 ;  /* 0x000000468e047221 */ /* 0x000fe20000010000 */
[----:B------:R-:W-:Y:S01]  /*13a40*/  MOV R70, R2 ;  /* 0x0000000200467202 */ /* 0x000fe20000000f00 */
[----:B------:R-:W-:Y:S03]  /*13a50*/  FADD.FTZ R6, R144, R3 ;  /* 0x0000000390067221 */ /* 0x000fe60000010000 */
[----:B------:R-:W-:Y:S01]  /*13a60*/  FADD.FTZ R4, R147, R4 ;  /* 0x0000000493047221 */ /* 0x000fe20000010000 */
[----:B--2---:R-:W-:Y:S01]  /*13a70*/  F2FP.PACK_AB R179, R100, R74 ;  /* 0x0000004a64b3723e */ /* 0x004fe200000000ff */
[----:B------:R-:W-:Y:S02]  /*13a80*/  FADD.FTZ R5, R145, R0 ;  /* 0x0000000091057221 */ /* 0x000fe40000010000 */
[----:B------:R-:W-:Y:S02]  /*13a90*/  FADD.FTZ R7, R249, R4 ;  /* 0x00000004f9077221 */ /* 0x000fe40000010000 */
[----:B------:R-:W-:Y:S02]  /*13aa0*/  FADD.FTZ R0, R192, R6 ;  /* 0x00000006c0007221 */ /* 0x000fe40000010000 */
[----:B------:R-:W-:Y:S01]  /*13ab0*/  FADD.FTZ R3, R248, R7 ;  /* 0x00000007f8037221 */ /* 0x000fe20000010000 */
[----:B----4-:R-:W-:Y:S07]  /*13ac0*/  F2FP.PACK_AB R177, R75, R84 ;  /* 0x000000544bb1723e */ /* 0x010fee00000000ff */
        /* <DEDUP_REMOVED lines=85> */
[----:B------:R-:W-:Y:S01]  /*14020*/  MOV R117, R2 ;  /* 0x0000000200757202 */ /* 0x000fe20000000f00 */
[----:B------:R-:W-:Y:S01]  /*14030*/  FADD.FTZ R7, R75, R4 ;  /* 0x000000044b077221 */ /* 0x000fe20000010000 */
[----:B------:R-:W-:Y:S01]  /*14040*/  MOV R2, R73 ;  /* 0x0000004900027202 */ /* 0x000fe20000000f00 */
[----:B------:R-:W-:Y:S01]  /*14050*/  FADD.FTZ R4, R116, R0 ;  /* 0x0000000074047221 */ /* 0x000fe20000010000 */
[----:B------:R-:W-:Y:S01]  /*14060*/  STL [R1+0x10], R5 ;  /* 0x0000100501007387 */ /* 0x000fe20000100800 */
[----:B------:R-:W-:Y:S01]  /*14070*/  FADD.FTZ R3, R105, R3 ;  /* 0x0000000369037221 */ /* 0x000fe20000010000 */
[----:B------:R-:W-:Y:S01]  /*14080*/  MOV R116, R71 ;  /* 0x0000004700747202 */ /* 0x000fe20000000f00 */
        /* <DEDUP_REMOVED lines=8> */
.L_x_1142:
[----:B------:R-:W-:Y:S02]  /*14110*/  MOV R10, 0x1f ;  /* 0x0000001f000a7802 */ /* 0x000fe40000000f00 */
[----:B------:R-:W-:Y:S01]  /*14120*/  MOV R7, 0xffffffff ;  /* 0xffffffff00077802 */ /* 0x000fe20000000f00 */
[----:B------:R-:W-:Y:S05]  /*14130*/  BRA.DIV ~URZ, `(.L_x_1144) ;  /* 0x000025527f007947 */ /* 0x000fea000b800000 */
[----:B--2---:R-:W2:Y:S04]  /*14140*/  LDL R0, [R1+0x10] ;  /* 0x0000100001007983 */ /* 0x004ea80000100800 */
[----:B--2---:R1:W2:Y:S02]  /*14150*/  SHFL.BFLY PT, R2, R0, 0x2, 0x1f ;  /* 0x0c401f0000027f89 */ /* 0x0042a400000e0000 */
.L_x_1174:
[----:B-1----:R-:W3:Y:S02]  /*14160*/  LDL.LU R0, [R1+0x10] ;  /* 0x0000100001007983 */ /* 0x002ee40000300800 */
[----:B--23--:R-:W-:Y:S01]  /*14170*/  FADD.FTZ R2, R2, R0 ;  /* 0x0000000002027221 */ /* 0x00cfe20000010000 */
[----:B------:R-:W-:Y:S05]  /*14180*/  BRA.DIV ~URZ, `(.L_x_1145) ;  /* 0x000025627f007947 */ /* 0x000fea000b800000 */
[----:B------:R-:W2:Y:S04]  /*14190*/  LDL.LU R3, [R1+0x14] ;  /* 0x0000140001037983 */ /* 0x000ea80000300800 */
[----:B------:R-:W3:Y:S04]  /*141a0*/  LDL.LU R0, [R1+0x18] ;  /* 0x0000180001007983 */ /* 0x000ee80000300800 */
        /* <DEDUP_REMOVED lines=14> */
.L_x_1175:
[----:B------:R-:W-:Y:S01]  /*14290*/  FSETP.NE.FTZ.AND P3, PT, R2, RZ, PT ;  /* 0x000000ff0200720b */ /* 0x000fe20003f75000 */
[----:B----4-:R-:W-:Y:S01]  /*142a0*/  FADD.FTZ R6, R8, R6 ;  /* 0x0000000608067221 */ /* 0x010fe20000010000 */
[----:B------:R-:W-:Y:S02]  /*142b0*/  MOV R0, RZ ;  /* 0x000000ff00007202 */ /* 0x000fe40000000f00 */
[----:B------:R-:W-:Y:S02]  /*142c0*/  FSETP.NE.FTZ.AND P1, PT, R5, RZ, PT ;  /* 0x000000ff0500720b */ /* 0x000fe40003f35000 */
[----:B------:R-:W-:Y:S02]  /*142d0*/  FSETP.NE.FTZ.AND P2, PT, R4, RZ, PT ;  /* 0x000000ff0400720b */ /* 0x000fe40003f55000 */
[----:B------:R-:W-:Y:S02]  /*142e0*/  FSETP.NE.FTZ.AND P0, PT, R6, RZ, PT ;  /* 0x000000ff0600720b */ /* 0x000fe40003f15000 */
[----:B------:R-:W-:-:S02]  /*142f0*/  MOV R22, 0xff800000 ;  /* 0xff80000000167802 */ /* 0x000fc40000000f00 */
[----:B------:R-:W-:Y:S01]  /*14300*/  MOV R21, 0xff800000 ;  /* 0xff80000000157802 */ /* 0x000fe20000000f00 */
[----:B------:R-:W1:Y:S01]  /*14310*/  @P3 MUFU.RCP R0, R2 ;  /* 0x0000000200003308 */ /* 0x000e620000001000 */
[----:B------:R-:W-:Y:S02]  /*14320*/  @P3 MOV R7, 0x3f317218 ;  /* 0x3f31721800073802 */ /* 0x000fe40000000f00 */
[----:B------:R-:W-:Y:S02]  /*14330*/  MOV R20, 0xff800000 ;  /* 0xff80000000147802 */ /* 0x000fe40000000f00 */
[----:B------:R-:W-:Y:S01]  /*14340*/  MOV R19, 0xff800000 ;  /* 0xff80000000137802 */ /* 0x000fe20000000f00 */
[----:B------:R-:W-:Y:S02]  /*14350*/  @P3 FMUL.FTZ R7, R7, c[0x0][0x2d0] ;  /* 0x0000b40007073a20 */ /* 0x000fe40000410000 */
[----:B------:R2:W-:Y:S08]  /*14360*/  @P3 MUFU.LG2 R9, R2 ;  /* 0x0000000200093308 */ /* 0x0005f00000000c00 */
[----:B------:R-:W-:Y:S01]  /*14370*/  @P2 MUFU.LG2 R8, R4 ;  /* 0x0000000400082308 */ /* 0x000fe20000000c00 */
[----:B-1----:R-:W-:-:S02]  /*14380*/  FMUL.FTZ R120, R0, R120 ;  /* 0x0000007800787220 */ /* 0x002fc40000410000 */
[C---:B------:R-:W-:Y:S02]  /*14390*/  FMUL.FTZ R121, R0.reuse, R121 ;  /* 0x0000007900797220 */ /* 0x040fe40000410000 */
[C---:B------:R-:W-:Y:S02]  /*143a0*/  FMUL.FTZ R132, R0.reuse, R132 ;  /* 0x0000008400847220 */ /* 0x040fe40000410000 */
[C---:B------:R-:W-:Y:S01]  /*143b0*/  FMUL.FTZ R133, R0.reuse, R133 ;  /* 0x0000008500857220 */ /* 0x040fe20000410000 */
[----:B--2---:R-:W-:Y:S01]  /*143c0*/  CS2R R2, SRZ ;  /* 0x0000000000027805 */ /* 0x004fe2000001ff00 */
[C---:B------:R-:W-:Y:S02]  /*143d0*/  FMUL.FTZ R136, R0.reuse, R136 ;  /* 0x0000008800887220 */ /* 0x040fe40000410000 */
[C---:B------:R-:W-:Y:S02]  /*143e0*/  FMUL.FTZ R137, R0.reuse, R137 ;  /* 0x0000008900897220 */ /* 0x040fe40000410000 */
[C---:B------:R-:W-:Y:S01]  /*143f0*/  FMUL.FTZ R148, R0.reuse, R148 ;  /* 0x0000009400947220 */ /* 0x040fe20000410000 */
[----:B------:R-:W1:Y:S01]  /*14400*/  @P1 MUFU.RCP R2, R5 ;  /* 0x0000000500021308 */ /* 0x000e620000001000 */
[----:B------:R-:W-:-:S02]  /*14410*/  FMUL.FTZ R149, R0, R149 ;  /* 0x0000009500957220 */ /* 0x000fc40000410000 */
[C---:B------:R-:W-:Y:S02]  /*14420*/  FMUL.FTZ R152, R0.reuse, R152 ;  /* 0x0000009800987220 */ /* 0x040fe40000410000 */
[C---:B------:R-:W-:Y:S02]  /*14430*/  FMUL.FTZ R153, R0.reuse, R153 ;  /* 0x0000009900997220 */ /* 0x040fe40000410000 */
[C---:B------:R-:W-:Y:S01]  /*14440*/  FMUL.FTZ R164, R0.reuse, R164 ;  /* 0x000000a400a47220 */ /* 0x040fe20000410000 */
[----:B------:R2:W3:Y:S01]  /*14450*/  @P2 MUFU.RCP R3, R4 ;  /* 0x0000000400032308 */ /* 0x0004e20000001000 */
[C---:B------:R-:W-:Y:S02]  /*14460*/  FMUL.FTZ R165, R0.reuse, R165 ;  /* 0x000000a500a57220 */ /* 0x040fe40000410000 */
[C---:B------:R-:W-:Y:S02]  /*14470*/  FMUL.FTZ R168, R0.reuse, R168 ;  /* 0x000000a800a87220 */ /* 0x040fe40000410000 */
[----:B------:R-:W-:-:S02]  /*14480*/  FMUL.FTZ R169, R0, R169 ;  /* 0x000000a900a97220 */ /* 0x000fc40000410000 */
[C---:B------:R-:W-:Y:S01]  /*14490*/  FMUL.FTZ R180, R0.reuse, R180 ;  /* 0x000000b400b47220 */ /* 0x040fe20000410000 */
[----:B------:R-:W4:Y:S01]  /*144a0*/  @P1 MUFU.LG2 R5, R5 ;  /* 0x0000000500051308 */ /* 0x000f220000000c00 */
[----:B------:R-:W-:Y:S01]  /*144b0*/  FMUL.FTZ R181, R0, R181 ;  /* 0x000000b500b57220 */ /* 0x000fe20000410000 */
[----:B------:R-:W-:Y:S01]  /*144c0*/  MOV R0, RZ ;  /* 0x000000ff00007202 */ /* 0x000fe20000000f00 */
[C---:B-1----:R-:W-:Y:S02]  /*144d0*/  FMUL.FTZ R124, R2.reuse, R124 ;  /* 0x0000007c027c7220 */ /* 0x042fe40000410000 */
[C---:B------:R-:W-:Y:S02]  /*144e0*/  FMUL.FTZ R125, R2.reuse, R125 ;  /* 0x0000007d027d7220 */ /* 0x040fe40000410000 */
[C---:B------:R-:W-:Y:S01]  /*144f0*/  FMUL.FTZ R128, R2.reuse, R128 ;  /* 0x0000008002807220 */ /* 0x040fe20000410000 */
[----:B------:R-:W-:Y:S01]  /*14500*/  @P0 MUFU.RCP R0, R6 ;  /* 0x0000000600000308 */ /* 0x000fe20000001000 */
[C---:B------:R-:W-:Y:S01]  /*14510*/  FMUL.FTZ R129, R2.reuse, R129 ;  /* 0x0000008102817220 */ /* 0x040fe20000410000 */
[----:B--2---:R-:W-:Y:S01]  /*14520*/  @P2 MOV R4, 0x3f317218 ;  /* 0x3f31721800042802 */ /* 0x004fe20000000f00 */
        /* <DEDUP_REMOVED lines=12> */
[C---:B---3--:R-:W-:Y:S01]  /*145f0*/  FMUL.FTZ R122, R3.reuse, R122 ;  /* 0x0000007a037a7220 */ /* 0x048fe20000410000 */
[----:B------:R-:W1:Y:S01]  /*14600*/  @P0 MUFU.LG2 R2, R6 ;  /* 0x0000000600020308 */ /* 0x000e620000000c00 */
        /* <DEDUP_REMOVED lines=16> */
[----:B----4-:R-:W-:Y:S02]  /*14710*/  @P1 FMUL.FTZ R5, R5, 0.69314718246459960938 ;  /* 0x3f31721805051820 */ /* 0x010fe40000410000 */
[----:B------:R-:W-:Y:S02]  /*14720*/  @P2 FMUL.FTZ R8, R8, 0.69314718246459960938 ;  /* 0x3f31721808082820 */ /* 0x000fe40000410000 */
[----:B------:R-:W-:Y:S02]  /*14730*/  @P1 FMUL.FTZ R3, R3, c[0x0][0x2d0] ;  /* 0x0000b40003031a20 */ /* 0x000fe40000410000 */
[----:B------:R-:W-:-:S02]  /*14740*/  @P2 FMUL.FTZ R4, R4, c[0x0][0x2d0] ;  /* 0x0000b40004042a20 */ /* 0x000fc40000410000 */
[----:B------:R-:W-:Y:S01]  /*14750*/  @P1 FFMA.FTZ R22, R3, R71, R5 ;  /* 0x0000004703161223 */ /* 0x000fe20000010005 */
[----:B------:R-:W-:Y:S01]  /*14760*/  @P0 MOV R3, 0x3f317218 ;  /* 0x3f31721800030802 */ /* 0x000fe20000000f00 */
[----:B------:R-:W-:Y:S01]  /*14770*/  @P2 FFMA.FTZ R21, R4, R72, R8 ;  /* 0x0000004804152223 */ /* 0x000fe20000010008 */
[----:B------:R-:W-:Y:S01]  /*14780*/  MOV R4, 0x1 ;  /* 0x0000000100047802 */ /* 0x000fe20000000f00 */
[----:B------:R-:W-:Y:S02]  /*14790*/  @P3 FMUL.FTZ R9, R9, 0.69314718246459960938 ;  /* 0x3f31721809093820 */ /* 0x000fe40000410000 */
[----:B-1----:R-:W-:Y:S02]  /*147a0*/  @P0 FMUL.FTZ R2, R2, 0.69314718246459960938 ;  /* 0x3f31721802020820 */ /* 0x002fe40000410000 */
[----:B------:R-:W-:Y:S02]  /*147b0*/  @P0 FMUL.FTZ R3, R3, c[0x0][0x2d0] ;  /* 0x0000b40003030a20 */ /* 0x000fe40000410000 */
        /* <DEDUP_REMOVED lines=16> */
[----:B------:R-:W-:Y:S01]  /*148c0*/  PRMT R0, R4, 0x7610, R0 ;  /* 0x0000761004007816 */ /* 0x000fe20000000000 */
[----:B------:R-:W-:Y:S02]  /*148d0*/  @P3 FFMA.FTZ R20, R7, R73, R9 ;  /* 0x0000004907143223 */ /* 0x000fe40000010009 */
[----:B------:R-:W-:Y:S02]  /*148e0*/  @P0 FFMA.FTZ R19, R3, R70, R2 ;  /* 0x0000004603130223 */ /* 0x000fe40000010002 */
.L_x_1111:
[----:B------:R3:W5:Y:S01]  /*148f0*/  LDL R7, [R1+0x5c] ;  /* 0x00005c0001077983 */ /* 0x0007620000100800 */
[----:B------:R-:W-:Y:S03]  /*14900*/  BSSY B0, `(.L_x_1146) ;  /* 0x0000012000007945 */ /* 0x000fe60003800000 */
[----:B------:R-:W4:Y:S02]  /*14910*/  S2R R6, SR_TID.X ;  /* 0x0000000000067919 */ /* 0x000f240000002100 */
[----:B----4-:R-:W-:-:S13]  /*14920*/  LOP3.LUT P0, RZ, R6, 0x7f, RZ, 0xc0, !PT ;  /* 0x0000007f06ff7812 */ /* 0x010fda000780c0ff */
[----:B------:R-:W-:Y:S05]  /*14930*/  @P0 BRA `(.L_x_1147) ;  /* 0x000000e000000947 */ /* 0x000fea0003800000 */
[----:B---3--:R-:W3:Y:S01]  /*14940*/  S2R R4, SR_LANEID ;  /* 0x0000000000047919 */ /* 0x008ee20000000000 */
[----:B------:R-:W-:Y:S01]  /*14950*/  VOTEU.ANY UR4, UPT, PT ;  /* 0x0000000000047886 */ /* 0x000fe200038e0100 */
[----:B------:R-:W-:Y:S01]  /*14960*/  IMAD.MOV.U32 R5, RZ, RZ, c[0x0][0x584] ;  /* 0x00016100ff057624 */ /* 0x000fe200078e00ff */
[----:B--2---:R-:W3:Y:S08]  /*14970*/  FLO.U32 R3, UR4 ;  /* 0x0000000400037d00 */ /* 0x004ef000080e0000 */
[----:B------:R-:W2:Y:S01]  /*14980*/  POPC R2, UR4 ;  /* 0x0000000400027d09 */ /* 0x000ea20008000000 */
[----:B---3--:R-:W-:Y:S01]  /*14990*/  ISETP.EQ.U32.AND P0, PT, R3, R4, PT ;  /* 0x000000040300720c */ /* 0x008fe20003f02070 */
[----:B------:R-:W-:-:S12]  /*149a0*/  IMAD.MOV.U32 R4, RZ, RZ, c[0x0][0x580] ;  /* 0x00016000ff047624 */ /* 0x000fd800078e00ff */
[----:B--2---:R2:W3:Y:S04]  /*149b0*/  @P0 ATOMG.E.ADD.STRONG.GPU PT, R2, [R4.64], R2 ;  /* 0x00000002040209a8 */ /* 0x0044e800081ee1c8 */
[----:B--2---:R-:W2:Y:S04]  /*149c0*/  S2R R4, SR_LTMASK ;  /* 0x0000000000047919 */ /* 0x004ea80000003900 */
[----:B---3--:R2:W3:Y:S02]  /*149d0*/  SHFL.IDX PT, R3, R2, R3, 0x1f ;  /* 0x00001f0302037589 */ /* 0x0084e400000e0000 */
[----:B--2---:R-:W-:-:S06]  /*149e0*/  LOP3.LUT R2, R4, UR4, RZ, 0xc0, !PT ;  /* 0x0000000404027c12 */ /* 0x004fcc000f8ec0ff */
[----:B------:R-:W3:Y:S02]  /*149f0*/  POPC R2, R2 ;  /* 0x0000000200027309 */ /* 0x000ee40000000000 */
[----:B---3-5:R-:W-:-:S05]  /*14a00*/  IADD3 R7, R3, c[0x0][0xc], R2 ;  /* 0x0000030003077a10 */ /* 0x028fca0007ffe002 */
[----:B------:R2:W-:Y:S02]  /*14a10*/  STL [R1+0x5c], R7 ;  /* 0x00005c0701007387 */ /* 0x0005e40000100800 */
.L_x_1147:
[----:B---3--:R-:W-:Y:S05]  /*14a20*/  BSYNC B0 ;  /* 0x0000000000007941 */ /* 0x008fea0003800000 */
.L_x_1146:
[----:B------:R-:W-:Y:S01]  /*14a30*/  PRMT R0, R0, 0x9910, RZ ;  /* 0x0000991000007816 */ /* 0x000fe200000000ff */
[----:B------:R-:W-:Y:S01]  /*14a40*/  BSSY B1, `(.L_x_1148) ;  /* 0x0000142000017945 */ /* 0x000fe20003800000 */
[----:B-----5:R-:W-:Y:S02]  /*14a50*/  IMAD.MOV.U32 R26, RZ, RZ, R7 ;  /* 0x000000ffff1a7224 */ /* 0x020fe400078e0007 */
[----:B------:R-:W-:-:S13]  /*14a60*/  ISETP.NE.AND P0, PT, R0, RZ, PT ;  /* 0x000000ff0000720c */ /* 0x000fda0003f05270 */
[----:B------:R-:W-:Y:S05]  /*14a70*/  @!P0 BRA `(.L_x_1149) ;  /* 0x0000112000008947 */ /* 0x000fea0003800000 */
[----:B------:R-:W-:Y:S01]  /*14a80*/  WARPSYNC 0xffffffff ;  /* 0xffffffff00007948 */ /* 0x000fe20003800000 */
[----:B------:R-:W-:Y:S06]  /*14a90*/  BAR.SYNC.DEFER_BLOCKING 0x1, 0x80 ;  /* 0x0042000000007b1d */ /* 0x000fec0000010000 */
[----:B------:R-:W-:Y:S05]  /*14aa0*/  BRA.CONV ~URZ, `(.L_x_1150) ;  /* 0x000000737f007947 */ /* 0x000fea000b800000 */
[----:B------:R-:W-:Y:S01]  /*14ab0*/  SHF.R.S32.HI R10, RZ, 0x1f, R6 ;  /* 0x0000001fff0a7819 */ /* 0x000fe20000011406 */
[----:B------:R-:W-:Y:S01]  /*14ac0*/  IMAD.MOV.U32 R8, RZ, RZ, RZ ;  /* 0x000000ffff087224 */ /* 0x000fe200078e00ff */
[----:B------:R-:W-:Y:S01]  /*14ad0*/  MOV R9, 0x14b20 ;  /* 0x00014b2000097802 */ /* 0x000fe20000000f00 */
[----:B--2---:R-:W-:Y:S01]  /*14ae0*/  IMAD.MOV.U32 R7, RZ, RZ, 0x1f ;  /* 0x0000001fff077424 */ /* 0x004fe200078e00ff */
[----:B------:R-:W-:-:S04]  /*14af0*/  LEA.HI R10, R10, R6, RZ, 0x7 ;  /* 0x000000060a0a7211 */ /* 0x000fc800078f38ff */
[----:B------:R-:W-:Y:S02]  /*14b00*/  SHF.R.S32.HI R10, RZ, 0x7, R10 ;  /* 0x00000007ff0a7819 */ /* 0x000fe4000001140a */
[----:B-1----:R-:W-:Y:S05]  /*14b10*/  CALL.REL.NOINC `($__internal_17_$__cuda_sm70_shflsync_idx_p) ;  /* 0x00001ef000007944 */ /* 0x002fea0003c00000 */
.L_x_1150:
[----:B--2---:R-:W2:Y:S04]  /*14b20*/  LDL R3, [R1+0x60] ;  /* 0x0000600001037983 */ /* 0x004ea80000100800 */
[----:B------:R-:W3:Y:S04]  /*14b30*/  LDL.LU R5, [R1+0x44] ;  /* 0x0000440001057983 */ /* 0x000ee80000300800 */
[----:B------:R-:W4:Y:S04]  /*14b40*/  LDL.LU R12, [R1+0x50] ;  /* 0x00005000010c7983 */ /* 0x000f280000300800 */
[----:B------:R-:W5:Y:S04]  /*14b50*/  LDL.LU R14, [R1+0x54] ;  /* 0x00005400010e7983 */ /* 0x000f680000300800 */
[----:B------:R-:W2:Y:S01]  /*14b60*/  LDL.LU R17, [R1+0x58] ;  /* 0x0000580001117983 */ /* 0x000ea20000300800 */
[----:B------:R-:W-:-:S03]  /*14b70*/  IMAD.MOV.U32 R0, RZ, RZ, 0x1 ;  /* 0x00000001ff007424 */ /* 0x000fc600078e00ff */
[----:B-1----:R-:W5:Y:S02]  /*14b80*/  LDL R16, [R1+0x68] ;  /* 0x0000680001107983 */ /* 0x002f640000100800 */
[----:B------:R-:W-:Y:S02]  /*14b90*/  ISETP.NE.AND P0, PT, R0, c[0x0][0x4e8], PT ;  /* 0x00013a0000007a0c */ /* 0x000fe40003f05270 */
[----:B------:R-:W5:Y:S04]  /*14ba0*/  LDL R27, [R1+0x40] ;  /* 0x00004000011b7983 */ /* 0x000f680000100800 */
[----:B------:R-:W1:Y:S01]  /*14bb0*/  S2R R18, SR_TID.X ;  /* 0x0000000000127919 */ /* 0x000e620000002100 */
[----:B------:R-:W-:Y:S02]  /*14bc0*/  ULDC UR5, c[0x0][0x4e8] ;  /* 0x00013a0000057ab9 */ /* 0x000fe40000000800 */
[----:B------:R-:W-:-:S02]  /*14bd0*/  ULDC UR4, c[0x0][0x388] ;  /* 0x0000e20000047ab9 */ /* 0x000fc40000000800 */
[----:B------:R-:W-:Y:S01]  /*14be0*/  UIMAD UR4, UR5, UR4, URZ ;  /* 0x00000004050472a4 */ /* 0x000fe2000f8e023f */
[----:B-1----:R-:W-:-:S04]  /*14bf0*/  SHF.R.S32.HI R15, RZ, 0x1f, R18 ;  /* 0x0000001fff0f7819 */ /* 0x002fc80000011412 */
[----:B------:R-:W-:-:S04]  /*14c00*/  LEA.HI R15, R15, R18, RZ, 0x5 ;  /* 0x000000120f0f7211 */ /* 0x000fc800078f28ff */
[----:B------:R-:W-:-:S05]  /*14c10*/  LOP3.LUT R15, R15, 0xffffffe0, RZ, 0xc0, !PT ;  /* 0xffffffe00f0f7812 */ /* 0x000fca00078ec0ff */
[----:B------:R-:W-:-:S05]  /*14c20*/  IMAD.IADD R15, R18, 0x1, -R15 ;  /* 0x00000001120f7824 */ /* 0x000fca00078e0a0f */
[----:B------:R-:W-:Y:S01]  /*14c30*/  LOP3.LUT P1, RZ, R15, 0x3, RZ, 0xc0, !PT ;  /* 0x000000030fff7812 */ /* 0x000fe2000782c0ff */
[----:B------:R-:W-:Y:S01]  /*14c40*/  BSSY B0, `(.L_x_1151) ;  /* 0x0000086000007945 */ /* 0x000fe20003800000 */
[----:B---3--:R-:W-:Y:S01]  /*14c50*/  SHF.R.S32.HI R2, RZ, 0x1f, R5 ;  /* 0x0000001fff027819 */ /* 0x008fe20000011405 */
[----:B------:R-:W-:-:S04]  /*14c60*/  IMAD.WIDE.U32 R6, R5, c[0x0][0x4d0], RZ ;  /* 0x0001340005067a25 */ /* 0x000fc800078e00ff */
[----:B------:R-:W-:-:S04]  /*14c70*/  IMAD R4, R2, c[0x0][0x4d0], RZ ;  /* 0x0001340002047a24 */ /* 0x000fc800078e02ff */
[----:B------:R-:W-:Y:S02]  /*14c80*/  IMAD R8, R5, c[0x0][0x4d4], R4 ;  /* 0x0001350005087a24 */ /* 0x000fe400078e0204 */
[----:B--2---:R-:W-:Y:S02]  /*14c90*/  IMAD.IADD R0, R3, 0x1, R17 ;  /* 0x0000000103007824 */ /* 0x004fe400078e0211 */
[----:B------:R-:W-:Y:S01]  /*14ca0*/  IMAD R3, R2, c[0x0][0x438], RZ ;  /* 0x00010e0002037a24 */ /* 0x000fe200078e02ff */
[----:B----4-:R-:W-:Y:S01]  /*14cb0*/  SHF.R.S32.HI R2, RZ, 0x1f, R12 ;  /* 0x0000001fff027819 */ /* 0x010fe2000001140c */
[----:B------:R-:W-:-:S04]  /*14cc0*/  @P0 IMAD.HI.U32 R10, R0, c[0x0][0x4ec], RZ ;  /* 0x00013b00000a0a27 */ /* 0x000fc800078e00ff */
[----:B------:R-:W-:Y:S02]  /*14cd0*/  IMAD R9, R5, c[0x0][0x43c], R3 ;  /* 0x00010f0005097a24 */ /* 0x000fe400078e0203 */
[----:B------:R-:W-:Y:S02]  /*14ce0*/  IMAD.IADD R7, R7, 0x1, R8 ;  /* 0x0000000107077824 */ /* 0x000fe400078e0208 */
[----:B------:R-:W-:-:S04]  /*14cf0*/  IMAD.WIDE.U32 R4, R5, c[0x0][0x438], RZ ;  /* 0x00010e0005047a25 */ /* 0x000fc800078e00ff */
[C---:B------:R-:W-:Y:S02]  /*14d00*/  IMAD R8, R2.reuse, c[0x0][0x4d8], RZ ;  /* 0x0001360002087a24 */ /* 0x040fe400078e02ff */
[----:B------:R-:W-:Y:S01]  /*14d10*/  IMAD.MOV.U32 R3, RZ, RZ, R0 ;  /* 0x000000ffff037224 */ /* 0x000fe200078e0000 */
[----:B------:R-:W-:Y:S01]  /*14d20*/  @P0 SHF.R.U32.HI R3, RZ, c[0x0][0x4f0], R10 ;  /* 0x00013c00ff030a19 */ /* 0x000fe2000001160a */
[----:B------:R-:W-:Y:S02]  /*14d30*/  IMAD.IADD R5, R5, 0x1, R9 ;  /* 0x0000000105057824 */ /* 0x000fe400078e0209 */
[----:B------:R-:W-:Y:S02]  /*14d40*/  IMAD R2, R2, c[0x0][0x440], RZ ;  /* 0x0001100002027a24 */ /* 0x000fe400078e02ff */
[C---:B------:R-:W-:Y:S02]  /*14d50*/  IMAD R8, R12.reuse, c[0x0][0x4dc], R8 ;  /* 0x000137000c087a24 */ /* 0x040fe400078e0208 */
[----:B------:R-:W-:Y:S01]  /*14d60*/  IMAD.WIDE.U32 R6, R12, c[0x0][0x4d8], R6 ;  /* 0x000136000c067a25 */ /* 0x000fe200078e0006 */
[----:B-----5:R-:W-:-:S03]  /*14d70*/  SHF.R.S32.HI R9, RZ, 0x1f, R14 ;  /* 0x0000001fff097819 */ /* 0x020fc6000001140e */
[C---:B------:R-:W-:Y:S02]  /*14d80*/  IMAD R11, R12.reuse, c[0x0][0x444], R2 ;  /* 0x000111000c0b7a24 */ /* 0x040fe400078e0202 */
[----:B------:R-:W-:-:S04]  /*14d90*/  IMAD.WIDE.U32 R4, R12, c[0x0][0x440], R4 ;  /* 0x000110000c047a25 */ /* 0x000fc800078e0004 */
[----:B------:R-:W-:Y:S02]  /*14da0*/  IMAD.IADD R7, R7, 0x1, R8 ;  /* 0x0000000107077824 */ /* 0x000fe400078e0208 */
[----:B------:R-:W-:Y:S02]  /*14db0*/  IMAD.MOV R8, RZ, RZ, -R3 ;  /* 0x000000ffff087224 */ /* 0x000fe400078e0a03 */
[----:B------:R-:W-:Y:S02]  /*14dc0*/  IMAD.IADD R5, R5, 0x1, R11 ;  /* 0x0000000105057824 */ /* 0x000fe400078e020b */
[----:B------:R-:W-:Y:S02]  /*14dd0*/  IMAD R11, R9, c[0x0][0x4e0], RZ ;  /* 0x00013800090b7a24 */ /* 0x000fe400078e02ff */
[----:B------:R-:W-:Y:S02]  /*14de0*/  IMAD R8, R8, c[0x0][0x4e8], R0 ;  /* 0x00013a0008087a24 */ /* 0x000fe400078e0200 */
[----:B------:R-:W-:Y:S01]  /*14df0*/  IMAD.WIDE.U32 R6, R14, c[0x0][0x4e0], R6 ;  /* 0x000138000e067a25 */ /* 0x000fe200078e0006 */
[----:B------:R-:W-:-:S03]  /*14e00*/  SHF.R.S32.HI R12, RZ, 0x1f, R3 ;  /* 0x0000001fff0c7819 */ /* 0x000fc60000011403 */
[----:B------:R-:W-:Y:S01]  /*14e10*/  IMAD.MOV.U32 R2, RZ, RZ, R0 ;  /* 0x000000ffff027224 */ /* 0x000fe200078e0000 */
[----:B------:R-:W-:Y:S01]  /*14e20*/  @P0 SHF.R.U32.HI R2, RZ, c[0x0][0x4f0], R10 ;  /* 0x00013c00ff020a19 */ /* 0x000fe2000001160a */
[----:B------:R-:W-:Y:S01]  /*14e30*/  IMAD R11, R14, c[0x0][0x4e4], R11 ;  /* 0x000139000e0b7a24 */ /* 0x000fe200078e020b */
[----:B------:R-:W-:Y:S02]  /*14e40*/  SHF.R.S32.HI R10, RZ, 0x1f, R8 ;  /* 0x0000001fff0a7819 */ /* 0x000fe40000011408 */
[----:B------:R-:W-:Y:S01]  /*14e50*/  IADD3 R6, P0, R3, R6, RZ ;  /* 0x0000000603067210 */ /* 0x000fe20007f1e0ff */
[----:B------:R-:W-:Y:S02]  /*14e60*/  IMAD R9, R9, c[0x0][0x448], RZ ;  /* 0x0001120009097a24 */ /* 0x000fe400078e02ff */
[----:B------:R-:W-:Y:S01]  /*14e70*/  IMAD R3, R10, c[0x0][0x4c8], RZ ;  /* 0x000132000a037a24 */ /* 0x000fe200078e02ff */
[----:B------:R-:W-:Y:S01]  /*14e80*/  IADD3.X R7, R12, R7, R11, P0, !PT ;  /* 0x000000070c077210 */ /* 0x000fe200007fe40b */
[C---:B------:R-:W-:Y:S01]  /*14e90*/  IMAD R13, R14.reuse, c[0x0][0x44c], R9 ;  /* 0x000113000e0d7a24 */ /* 0x040fe200078e0209 */
[----:B------:R-:W-:Y:S01]  /*14ea0*/  SHF.R.S32.HI R9, RZ, 0x1f, R2 ;  /* 0x0000001fff097819 */ /* 0x000fe20000011402 */
[----:B------:R-:W-:-:S04]  /*14eb0*/  IMAD.WIDE.U32 R4, R14, c[0x0][0x448], R4 ;  /* 0x000112000e047a25 */ /* 0x000fc800078e0004 */
[----:B------:R-:W-:Y:S02]  /*14ec0*/  IMAD.MOV R14, RZ, RZ, -R2 ;  /* 0x000000ffff0e7224 */ /* 0x000fe400078e0a02 */
[C---:B------:R-:W-:Y:S02]  /*14ed0*/  IMAD R3, R8.reuse, c[0x0][0x4cc], R3 ;  /* 0x0001330008037a24 */ /* 0x040fe400078e0203 */
[----:B------:R-:W-:-:S04]  /*14ee0*/  IMAD.WIDE.U32 R6, R8, c[0x0][0x4c8], R6 ;  /* 0x0001320008067a25 */ /* 0x000fc800078e0006 */
[----:B------:R-:W-:Y:S02]  /*14ef0*/  IMAD R14, R14, c[0x0][0x4e8], R0 ;  /* 0x00013a000e0e7a24 */ /* 0x000fe400078e0200 */
[----:B------:R-:W-:Y:S02]  /*14f00*/  IMAD.IADD R5, R5, 0x1, R13 ;  /* 0x0000000105057824 */ /* 0x000fe400078e020d */
[----:B------:R-:W-:Y:S02]  /*14f10*/  IMAD R0, R9, c[0x0][0x430], RZ ;  /* 0x00010c0009007a24 */ /* 0x000fe400078e02ff */
[----:B------:R-:W-:Y:S01]  /*14f20*/  IMAD.IADD R7, R7, 0x1, R3 ;  /* 0x0000000107077824 */ /* 0x000fe200078e0203 */
[----:B------:R-:W-:Y:S01]  /*14f30*/  LEA R3, P0, R6, c[0x0][0x4a8], 0x2 ;  /* 0x00012a0006037a11 */ /* 0x000fe200078010ff */
[C---:B------:R-:W-:Y:S02]  /*14f40*/  IMAD R8, R2.reuse, c[0x0][0x434], R0 ;  /* 0x00010d0002087a24 */ /* 0x040fe400078e0200 */
[----:B------:R-:W-:Y:S01]  /*14f50*/  IMAD.WIDE.U32 R4, R2, c[0x0][0x430], R4 ;  /* 0x00010c0002047a25 */ /* 0x000fe200078e0004 */
[----:B------:R-:W-:Y:S01]  /*14f60*/  LEA.HI.X R2, R6, c[0x0][0x4ac], R7, 0x2, P0 ;  /* 0x00012b0006027a11 */ /* 0x000fe200000f1407 */
[----:B------:R-:W-:Y:S04]  /*14f70*/  SHFL.IDX PT, R12, R3, RZ, 0x1c1f ;  /* 0x001c1fff030c7589 */ /* 0x000fe800000e0000 */
[----:B------:R-:W1:Y:S01]  /*14f80*/  SHFL.IDX PT, R13, R2, RZ, 0x1c1f ;  /* 0x001c1fff020d7589 */ /* 0x000e6200000e0000 */
[----:B------:R-:W-:-:S02]  /*14f90*/  IMAD.IADD R0, R16, 0x1, R17 ;  /* 0x0000000110007824 */ /* 0x000fc400078e0211 */
[----:B------:R-:W-:Y:S01]  /*14fa0*/  IMAD.IADD R5, R5, 0x1, R8 ;  /* 0x0000000105057824 */ /* 0x000fe200078e0208 */
[----:B------:R-:W-:Y:S01]  /*14fb0*/  SHFL.IDX PT, R10, R3, 0x1, 0x1c1f ;  /* 0x003c1f00030a7f89 */ /* 0x000fe200000e0000 */
[----:B------:R-:W-:-:S03]  /*14fc0*/  SHF.R.S32.HI R16, RZ, 0x1f, R14 ;  /* 0x0000001fff107819 */ /* 0x000fc6000001140e */
[----:B------:R-:W2:Y:S01]  /*14fd0*/  SHFL.IDX PT, R11, R2, 0x1, 0x1c1f ;  /* 0x003c1f00020b7f89 */ /* 0x000ea200000e0000 */
[----:B------:R-:W-:-:S03]  /*14fe0*/  ISETP.GE.OR P3, PT, R0, UR4, P1 ;  /* 0x0000000400007c0c */ /* 0x000fc60008f66670 */
[----:B------:R-:W-:Y:S04]  /*14ff0*/  SHFL.IDX PT, R8, R3, 0x2, 0x1c1f ;  /* 0x005c1f0003087f89 */ /* 0x000fe800000e0000 */
[----:B------:R-:W3:Y:S04]  /*15000*/  SHFL.IDX PT, R9, R2, 0x2, 0x1c1f ;  /* 0x005c1f0002097f89 */ /* 0x000ee800000e0000 */
[----:B------:R-:W-:Y:S04]  /*15010*/  SHFL.IDX PT, R6, R3, 0x3, 0x1c1f ;  /* 0x007c1f0003067f89 */ /* 0x000fe800000e0000 */
[----:B------:R4:W5:Y:S01]  /*15020*/  SHFL.IDX PT, R7, R2, 0x3, 0x1c1f ;  /* 0x007c1f0002077f89 */ /* 0x00096200000e0000 */
[----:B------:R-:W-:-:S02]  /*15030*/  IADD3 R15, R0, 0x8, RZ ;  /* 0x00000008000f7810 */ /* 0x000fc40007ffe0ff */
[C---:B------:R-:W-:Y:S02]  /*15040*/  IADD3 R17, R0.reuse, 0x40, RZ ;  /* 0x0000004000117810 */ /* 0x040fe40007ffe0ff */
[----:B------:R-:W-:Y:S02]  /*15050*/  ISETP.GE.OR P5, PT, R15, UR4, P1 ;  /* 0x000000040f007c0c */ /* 0x000fe40008fa6670 */
[----:B------:R-:W-:Y:S01]  /*15060*/  ISETP.GE.OR P4, PT, R17, UR4, P1 ;  /* 0x0000000411007c0c */ /* 0x000fe20008f86670 */
[----:B-1----:R-:W-:Y:S01]  /*15070*/  @!P3 ST.E [R12.64], R20 ;  /* 0x000000140c00b985 */ /* 0x002fe2000c101908 */
[----:B------:R-:W-:Y:S01]  /*15080*/  ISETP.GE.AND P3, PT, R0, UR4, PT ;  /* 0x0000000400007c0c */ /* 0x000fe2000bf66270 */
[----:B----4-:R-:W-:Y:S01]  /*15090*/  IMAD R2, R16, c[0x0][0x428], RZ ;  /* 0x00010a0010027a24 */ /* 0x010fe200078e02ff */
[----:B------:R-:W-:-:S03]  /*150a0*/  IADD3 R16, R0, 0x48, RZ ;  /* 0x0000004800107810 */ /* 0x000fc60007ffe0ff */
[----:B------:R-:W-:Y:S01]  /*150b0*/  IMAD R18, R14, c[0x0][0x42c], R2 ;  /* 0x00010b000e127a24 */ /* 0x000fe200078e0202 */
[----:B------:R-:W-:Y:S01]  /*150c0*/  ISETP.GE.OR P1, PT, R16, UR4, P1 ;  /* 0x0000000410007c0c */ /* 0x000fe20008f26670 */
[----:B------:R-:W-:-:S04]  /*150d0*/  IMAD.WIDE.U32 R2, R14, c[0x0][0x428], R4 ;  /* 0x00010a000e027a25 */ /* 0x000fc800078e0004 */
[----:B------:R-:W-:Y:S01]  /*150e0*/  IMAD.IADD R3, R3, 0x1, R18 ;  /* 0x0000000103037824 */ /* 0x000fe200078e0212 */
[C---:B------:R-:W-:Y:S01]  /*150f0*/  LEA R23, P0, R2.reuse, c[0x0][0x400], 0x2 ;  /* 0x0001000002177a11 */ /* 0x040fe200078010ff */
[----:B--2---:R1:W-:Y:S03]  /*15100*/  @!P5 ST.E [R10.64], R21 ;  /* 0x000000150a00d985 */ /* 0x0043e6000c101908 */
[----:B------:R-:W-:Y:S01]  /*15110*/  LEA.HI.X R18, R2, c[0x0][0x404], R3, 0x2, P0 ;  /* 0x0001010002127a11 */ /* 0x000fe200000f1403 */
[----:B---3--:R2:W-:Y:S01]  /*15120*/  @!P4 ST.E [R8.64], R22 ;  /* 0x000000160800c985 */ /* 0x0085e2000c101908 */
[C---:B------:R-:W-:Y:S02]  /*15130*/  IADD3 R5, R27.reuse, 0x18, RZ ;  /* 0x000000181b057810 */ /* 0x040fe40007ffe0ff */
[C---:B------:R-:W-:Y:S01]  /*15140*/  IADD3 R0, R27.reuse, 0x20, RZ ;  /* 0x000000201b007810 */ /* 0x040fe20007ffe0ff */
[----:B-----5:R3:W-:Y:S01]  /*15150*/  @!P1 ST.E [R6.64], R19 ;  /* 0x0000001306009985 */ /* 0x0207e2000c101908 */
[----:B------:R-:W-:-:S02]  /*15160*/  IADD3 R4, R27, 0x28, RZ ;  /* 0x000000281b047810 */ /* 0x000fc40007ffe0ff */
[C---:B------:R-:W-:Y:S01]  /*15170*/  IADD3 R3, R27.reuse, 0x30, RZ ;  /* 0x000000301b037810 */ /* 0x040fe20007ffe0ff */
[----:B------:R4:W4:Y:S01]  /*15180*/  SHFL.IDX PT, R8, R23, RZ, 0x1c1f ;  /* 0x001c1fff17087589 */ /* 0x00092200000e0000 */
[----:B------:R-:W-:Y:S02]  /*15190*/  IADD3 R2, R27, 0x38, RZ ;  /* 0x000000381b027810 */ /* 0x000fe40007ffe0ff */
[----:B------:R-:W-:Y:S01]  /*151a0*/  ISETP.GE.AND P2, PT, R15, UR4, PT ;  /* 0x000000040f007c0c */ /* 0x000fe2000bf46270 */
[----:B------:R4:W4:Y:S01]  /*151b0*/  SHFL.IDX PT, R9, R18, RZ, 0x1c1f ;  /* 0x001c1fff12097589 */ /* 0x00092200000e0000 */
[----:B------:R-:W-:Y:S02]  /*151c0*/  ISETP.GE.AND P1, PT, R17, UR4, PT ;  /* 0x0000000411007c0c */ /* 0x000fe4000bf26270 */
[----:B------:R-:W-:Y:S02]  /*151d0*/  ISETP.GE.AND P0, PT, R16, UR4, PT ;  /* 0x0000000410007c0c */ /* 0x000fe4000bf06270 */
[----:B------:R-:W-:-:S02]  /*151e0*/  SHF.R.S32.HI R17, RZ, 0x1f, R27 ;  /* 0x0000001fff117819 */ /* 0x000fc4000001141b */
[----:B------:R-:W-:Y:S02]  /*151f0*/  SHF.R.S32.HI R24, RZ, 0x1f, R3 ;  /* 0x0000001fff187819 */ /* 0x000fe40000011403 */
[----:B------:R-:W-:Y:S02]  /*15200*/  SHF.R.S32.HI R25, RZ, 0x1f, R2 ;  /* 0x0000001fff197819 */ /* 0x000fe40000011402 */
[----:B-1----:R-:W-:Y:S02]  /*15210*/  SHF.R.S32.HI R21, RZ, 0x1f, R0 ;  /* 0x0000001fff157819 */ /* 0x002fe40000011400 */
[----:B--2---:R-:W-:Y:S02]  /*15220*/  SHF.R.S32.HI R22, RZ, 0x1f, R4 ;  /* 0x0000001fff167819 */ /* 0x004fe40000011404 */
[C---:B---3--:R-:W-:Y:S02]  /*15230*/  IADD3 R7, R27.reuse, 0x8, RZ ;  /* 0x000000081b077810 */ /* 0x048fe40007ffe0ff */
[----:B------:R-:W-:-:S02]  /*15240*/  IADD3 R6, R27, 0x10, RZ ;  /* 0x000000101b067810 */ /* 0x000fc40007ffe0ff */
[----:B------:R-:W-:Y:S02]  /*15250*/  SHF.R.S32.HI R16, RZ, 0x1f, R7 ;  /* 0x0000001fff107819 */ /* 0x000fe40000011407 */
[----:B------:R-:W-:Y:S02]  /*15260*/  SHF.R.S32.HI R20, RZ, 0x1f, R6 ;  /* 0x0000001fff147819 */ /* 0x000fe40000011406 */
[----:B------:R-:W-:Y:S01]  /*15270*/  SHF.R.S32.HI R19, RZ, 0x1f, R5 ;  /* 0x0000001fff137819 */ /* 0x000fe20000011405 */
[----:B------:R-:W-:Y:S05]  /*15280*/  @P3 BRA `(.L_x_1152) ;  /* 0x0000021000003947 */ /* 0x000fea0003800000 */
[----:B----4-:R-:W-:Y:S02]  /*15290*/  ISETP.GE.AND P3, PT, R27, c[0x0][0x3c8], PT ;  /* 0x0000f2001b007a0c */ /* 0x010fe40003f66270 */
[----:B------:R-:W-:Y:S02]  /*152a0*/  ISETP.GE.AND P5, PT, R7, c[0x0][0x3c8], PT ;  /* 0x0000f20007007a0c */ /* 0x000fe40003fa6270 */
[----:B------:R-:W-:-:S09]  /*152b0*/  ISETP.GE.AND P6, PT, R4, c[0x0][0x3c8], PT ;  /* 0x0000f20004007a0c */ /* 0x000fd20003fc6270 */
[----:B------:R-:W-:-:S04]  /*152c0*/  @!P3 LEA R10, P4, R27, R8, 0x2 ;  /* 0x000000081b0ab211 */ /* 0x000fc800078810ff */
[----:B------:R-:W-:Y:S02]  /*152d0*/  @!P3 LEA.HI.X R11, R27, R9, R17, 0x2, P4 ;  /* 0x000000091b0bb211 */ /* 0x000fe400020f1411 */
[----:B------:R-:W-:-:S03]  /*152e0*/  ISETP.GE.AND P4, PT, R6, c[0x0][0x3c8], PT ;  /* 0x0000f20006007a0c */ /* 0x000fc60003f86270 */
[----:B------:R1:W-:Y:S02]  /*152f0*/  @!P3 ST.E.64 [R10.64], R120 ;  /* 0x000000780a00b985 */ /* 0x0003e4000c101b08 */
[----:B-1----:R-:W-:-:S04]  /*15300*/  @!P5 LEA R10, P3, R7, R8, 0x2 ;  /* 0x00000008070ad211 */ /* 0x002fc800078610ff */
        /* <DEDUP_REMOVED lines=10> */
[----:B------:R1:W-:Y:S01]  /*153b0*/  @!P3 ST.E.64 [R10.64], R148 ;  /* 0x000000940a00b985 */ /* 0x0003e2000c101b08 */
[----:B------:R-:W-:-:S04]  /*153c0*/  @!P5 LEA R14, P3, R0, R8, 0x2 ;  /* 0x00000008000ed211 */ /* 0x000fc800078610ff */
[----:B------:R-:W-:Y:S02]  /*153d0*/  @!P5 LEA.HI.X R15, R0, R9, R21, 0x2, P3 ;  /* 0x00000009000fd211 */ /* 0x000fe400018f1415 */
[----:B------:R-:W-:Y:S02]  /*153e0*/  ISETP.GE.AND P5, PT, R3, c[0x0][0x3c8], PT ;  /* 0x0000f20003007a0c */ /* 0x000fe40003fa6270 */
[----:B------:R-:W-:-:S04]  /*153f0*/  @!P6 LEA R12, P3, R4, R8, 0x2 ;  /* 0x00000008040ce211 */ /* 0x000fc800078610ff */
[----:B------:R-:W-:-:S07]  /*15400*/  @!P6 LEA.HI.X R13, R4, R9, R22, 0x2, P3 ;  /* 0x00000009040de211 */ /* 0x000fce00018f1416 */
[----:B-1----:R-:W-:-:S04]  /*15410*/  @!P5 LEA R10, P3, R3, R8, 0x2 ;  /* 0x00000008030ad211 */ /* 0x002fc800078610ff */
[----:B------:R-:W-:Y:S02]  /*15420*/  @!P5 LEA.HI.X R11, R3, R9, R24, 0x2, P3 ;  /* 0x00000009030bd211 */ /* 0x000fe400018f1418 */
[----:B------:R-:W-:-:S04]  /*15430*/  @!P4 LEA R8, P3, R2, R8, 0x2 ;  /* 0x000000080208c211 */ /* 0x000fc800078610ff */
[----:B------:R-:W-:Y:S02]  /*15440*/  @!P4 LEA.HI.X R9, R2, R9, R25, 0x2, P3 ;  /* 0x000000090209c211 */ /* 0x000fe400018f1419 */
[----:B------:R-:W-:-:S13]  /*15450*/  ISETP.GE.AND P3, PT, R0, c[0x0][0x3c8], PT ;  /* 0x0000f20000007a0c */ /* 0x000fda0003f66270 */
[----:B------:R1:W-:Y:S04]  /*15460*/  @!P3 ST.E.64 [R14.64], R152 ;  /* 0x000000980e00b985 */ /* 0x0003e8000c101b08 */
[----:B------:R1:W-:Y:S04]  /*15470*/  @!P6 ST.E.64 [R12.64], R164 ;  /* 0x000000a40c00e985 */ /* 0x0003e8000c101b08 */
[----:B------:R1:W-:Y:S04]  /*15480*/  @!P5 ST.E.64 [R10.64], R168 ;  /* 0x000000a80a00d985 */ /* 0x0003e8000c101b08 */
[----:B------:R1:W-:Y:S02]  /*15490*/  @!P4 ST.E.64 [R8.64], R180 ;  /* 0x000000b40800c985 */ /* 0x0003e4000c101b08 */
.L_x_1152:
[----:B----4-:R-:W-:Y:S05]  /*154a0*/  BSYNC B0 ;  /* 0x0000000000007941 */ /* 0x010fea0003800000 */
.L_x_1151:
[----:B-1----:R1:W2:Y:S01]  /*154b0*/  SHFL.IDX PT, R9, R18, 0x1, 0x1c1f ;  /* 0x003c1f0012097f89 */ /* 0x0022a200000e0000 */
[----:B------:R-:W-:Y:S03]  /*154c0*/  BSSY B0, `(.L_x_1153) ;  /* 0x0000023000007945 */ /* 0x000fe60003800000 */
[----:B------:R1:W3:Y:S01]  /*154d0*/  SHFL.IDX PT, R8, R23, 0x1, 0x1c1f ;  /* 0x003c1f0017087f89 */ /* 0x0002e200000e0000 */
[----:B------:R-:W-:Y:S05]  /*154e0*/  @P2 BRA `(.L_x_1154) ;  /* 0x0000020000002947 */ /* 0x000fea0003800000 */
[----:B------:R-:W-:Y:S02]  /*154f0*/  ISETP.GE.AND P3, PT, R27, c[0x0][0x3c8], PT ;  /* 0x0000f2001b007a0c */ /* 0x000fe40003f66270 */
[----:B------:R-:W-:-:S02]  /*15500*/  ISETP.GE.AND P5, PT, R7, c[0x0][0x3c8], PT ;  /* 0x0000f20007007a0c */ /* 0x000fc40003fa6270 */
[----:B------:R-:W-:-:S09]  /*15510*/  ISETP.GE.AND P2, PT, R6, c[0x0][0x3c8], PT ;  /* 0x0000f20006007a0c */ /* 0x000fd20003f46270 */
[----:B---3--:R-:W-:-:S04]  /*15520*/  @!P3 LEA R10, P4, R27, R8, 0x2 ;  /* 0x000000081b0ab211 */ /* 0x008fc800078810ff */
        /* <DEDUP_REMOVED lines=9> */
[----:B---3--:R-:W-:-:S03]  /*155c0*/  @!P3 LEA R12, P4, R5, R8, 0x2 ;  /* 0x00000008050cb211 */ /* 0x008fc600078810ff */
[----:B------:R2:W-:Y:S01]  /*155d0*/  @!P2 ST.E.64 [R10.64], R138 ;  /* 0x0000008a0a00a985 */ /* 0x0005e2000c101b08 */
[----:B------:R-:W-:Y:S02]  /*155e0*/  @!P3 LEA.HI.X R13, R5, R9, R19, 0x2, P4 ;  /* 0x00000009050db211 */ /* 0x000fe400020f1413 */
[----:B------:R-:W-:-:S03]  /*155f0*/  ISETP.GE.AND P4, PT, R4, c[0x0][0x3c8], PT ;  /* 0x0000f20004007a0c */ /* 0x000fc60003f86270 */
[----:B------:R3:W-:Y:S01]  /*15600*/  @!P3 ST.E.64 [R12.64], R150 ;  /* 0x000000960c00b985 */ /* 0x0007e2000c101b08 */
[----:B------:R-:W-:Y:S02]  /*15610*/  ISETP.GE.AND P3, PT, R3, c[0x0][0x3c8], PT ;  /* 0x0000f20003007a0c */ /* 0x000fe40003f66270 */
[----:B--2---:R-:W-:-:S04]  /*15620*/  @!P5 LEA R10, P2, R0, R8, 0x2 ;  /* 0x00000008000ad211 */ /* 0x004fc800078410ff */
[----:B------:R-:W-:Y:S02]  /*15630*/  @!P5 LEA.HI.X R11, R0, R9, R21, 0x2, P2 ;  /* 0x00000009000bd211 */ /* 0x000fe400010f1415 */
[----:B------:R-:W-:-:S03]  /*15640*/  ISETP.GE.AND P2, PT, R2, c[0x0][0x3c8], PT ;  /* 0x0000f20002007a0c */ /* 0x000fc60003f46270 */
[----:B------:R2:W-:Y:S01]  /*15650*/  @!P5 ST.E.64 [R10.64], R154 ;  /* 0x0000009a0a00d985 */ /* 0x0005e2000c101b08 */
[----:B---3--:R-:W-:-:S04]  /*15660*/  @!P4 LEA R12, P5, R4, R8, 0x2 ;  /* 0x00000008040cc211 */ /* 0x008fc800078a10ff */
        /* <DEDUP_REMOVED lines=8> */
.L_x_1154:
[----:B------:R-:W-:Y:S05]  /*156f0*/  BSYNC B0 ;  /* 0x0000000000007941 */ /* 0x000fea0003800000 */
.L_x_1153:
[----:B--23--:R2:W3:Y:S01]  /*15700*/  SHFL.IDX PT, R9, R18, 0x2, 0x1c1f ;  /* 0x005c1f0012097f89 */ /* 0x00c4e200000e0000 */
[----:B------:R-:W-:Y:S03]  /*15710*/  BSSY B0, `(.L_x_1155) ;  /* 0x0000023000007945 */ /* 0x000fe60003800000 */
[----:B------:R2:W4:Y:S01]  /*15720*/  SHFL.IDX PT, R8, R23, 0x2, 0x1c1f ;  /* 0x005c1f0017087f89 */ /* 0x00052200000e0000 */
[----:B------:R-:W-:Y:S05]  /*15730*/  @P1 BRA `(.L_x_1156) ;  /* 0x0000020000001947 */ /* 0x000fea0003800000 */
[----:B------:R-:W-:Y:S02]  /*15740*/  ISETP.GE.AND P3, PT, R27, c[0x0][0x3c8], PT ;  /* 0x0000f2001b007a0c */ /* 0x000fe40003f66270 */
[----:B------:R-:W-:Y:S02]  /*15750*/  ISETP.GE.AND P5, PT, R7, c[0x0][0x3c8], PT ;  /* 0x0000f20007007a0c */ /* 0x000fe40003fa6270 */
[----:B------:R-:W-:Y:S02]  /*15760*/  ISETP.GE.AND P2, PT, R6, c[0x0][0x3c8], PT ;  /* 0x0000f20006007a0c */ /* 0x000fe40003f46270 */
[----:B------:R-:W-:-:S07]  /*15770*/  ISETP.GE.AND P1, PT, R5, c[0x0][0x3c8], PT ;  /* 0x0000f20005007a0c */ /* 0x000fce0003f26270 */
[----:B----4-:R-:W-:-:S04]  /*15780*/  @!P3 LEA R10, P4, R27, R8, 0x2 ;  /* 0x000000081b0ab211 */ /* 0x010fc800078810ff */
[----:B---3--:R-:W-:Y:S02]  /*15790*/  @!P3 LEA.HI.X R11, R27, R9, R17, 0x2, P4 ;  /* 0x000000091b0bb211 */ /* 0x008fe400020f1411 */
[----:B------:R-:W-:-:S03]  /*157a0*/  @!P5 LEA R14, P4, R7, R8, 0x2 ;  /* 0x00000008070ed211 */ /* 0x000fc600078810ff */
[----:B------:R3:W-:Y:S01]  /*157b0*/  @!P3 ST.E.64 [R10.64], R124 ;  /* 0x0000007c0a00b985 */ /* 0x0007e2000c101b08 */
[-C--:B------:R-:W-:Y:S02]  /*157c0*/  @!P5 LEA.HI.X R15, R7, R9.reuse, R16, 0x2, P4 ;  /* 0x00000009070fd211 */ /* 0x080fe400020f1410 */
[----:B------:R-:W-:Y:S02]  /*157d0*/  ISETP.GE.AND P4, PT, R0, c[0x0][0x3c8], PT ;  /* 0x0000f20000007a0c */ /* 0x000fe40003f86270 */
[C---:B------:R-:W-:Y:S01]  /*157e0*/  @!P2 LEA R12, P3, R6.reuse, R8, 0x2 ;  /* 0x00000008060ca211 */ /* 0x040fe200078610ff */
[----:B------:R4:W-:Y:S03]  /*157f0*/  @!P5 ST.E.64 [R14.64], R128 ;  /* 0x000000800e00d985 */ /* 0x0009e6000c101b08 */
[----:B------:R-:W-:Y:S02]  /*15800*/  @!P2 LEA.HI.X R13, R6, R9, R20, 0x2, P3 ;  /* 0x00000009060da211 */ /* 0x000fe400018f1414 */
[----:B------:R-:W-:-:S03]  /*15810*/  ISETP.GE.AND P3, PT, R4, c[0x0][0x3c8], PT ;  /* 0x0000f20004007a0c */ /* 0x000fc60003f66270 */
[----:B------:R5:W-:Y:S01]  /*15820*/  @!P2 ST.E.64 [R12.64], R140 ;  /* 0x0000008c0c00a985 */ /* 0x000be2000c101b08 */
[----:B------:R-:W-:Y:S02]  /*15830*/  ISETP.GE.AND P2, PT, R3, c[0x0][0x3c8], PT ;  /* 0x0000f20003007a0c */ /* 0x000fe40003f46270 */
[----:B---3--:R-:W-:-:S04]  /*15840*/  @!P1 LEA R10, P5, R5, R8, 0x2 ;  /* 0x00000008050a9211 */ /* 0x008fc800078a10ff */
[----:B------:R-:W-:Y:S02]  /*15850*/  @!P1 LEA.HI.X R11, R5, R9, R19, 0x2, P5 ;  /* 0x00000009050b9211 */ /* 0x000fe400028f1413 */
[----:B----4-:R-:W-:-:S03]  /*15860*/  @!P4 LEA R14, P5, R0, R8, 0x2 ;  /* 0x00000008000ec211 */ /* 0x010fc600078a10ff */
[----:B------:R3:W-:Y:S01]  /*15870*/  @!P1 ST.E.64 [R10.64], R144 ;  /* 0x000000900a009985 */ /* 0x0007e2000c101b08 */
[----:B------:R-:W-:Y:S02]  /*15880*/  ISETP.GE.AND P1, PT, R2, c[0x0][0x3c8], PT ;  /* 0x0000f20002007a0c */ /* 0x000fe40003f26270 */
[----:B------:R-:W-:Y:S02]  /*15890*/  @!P4 LEA.HI.X R15, R0, R9, R21, 0x2, P5 ;  /* 0x00000009000fc211 */ /* 0x000fe400028f1415 */
[----:B-----5:R-:W-:-:S03]  /*158a0*/  @!P3 LEA R12, P5, R4, R8, 0x2 ;  /* 0x00000008040cb211 */ /* 0x020fc600078a10ff */
[----:B------:R4:W-:Y:S01]  /*158b0*/  @!P4 ST.E.64 [R14.64], R156 ;  /* 0x0000009c0e00c985 */ /* 0x0009e2000c101b08 */
[----:B------:R-:W-:-:S05]  /*158c0*/  @!P3 LEA.HI.X R13, R4, R9, R22, 0x2, P5 ;  /* 0x00000009040db211 */ /* 0x000fca00028f1416 */
[----:B------:R4:W-:Y:S01]  /*158d0*/  @!P3 ST.E.64 [R12.64], R160 ;  /* 0x000000a00c00b985 */ /* 0x0009e2000c101b08 */
[----:B---3--:R-:W-:-:S04]  /*158e0*/  @!P2 LEA R10, P5, R3, R8, 0x2 ;  /* 0x00000008030aa211 */ /* 0x008fc800078a10ff */
[----:B------:R-:W-:Y:S02]  /*158f0*/  @!P2 LEA.HI.X R11, R3, R9, R24, 0x2, P5 ;  /* 0x00000009030ba211 */ /* 0x000fe400028f1418 */
[----:B------:R-:W-:-:S03]  /*15900*/  @!P1 LEA R8, P5, R2, R8, 0x2 ;  /* 0x0000000802089211 */ /* 0x000fc600078a10ff */
[----:B------:R4:W-:Y:S01]  /*15910*/  @!P2 ST.E.64 [R10.64], R172 ;  /* 0x000000ac0a00a985 */ /* 0x0009e2000c101b08 */
[----:B------:R-:W-:-:S05]  /*15920*/  @!P1 LEA.HI.X R9, R2, R9, R25, 0x2, P5 ;  /* 0x0000000902099211 */ /* 0x000fca00028f1419 */
[----:B------:R4:W-:Y:S04]  /*15930*/  @!P1 ST.E.64 [R8.64], R176 ;  /* 0x000000b008009985 */ /* 0x0009e8000c101b08 */
.L_x_1156:
[----:B------:R-:W-:Y:S05]  /*15940*/  BSYNC B0 ;  /* 0x0000000000007941 */ /* 0x000fea0003800000 */
.L_x_1155:
[----:B---34-:R3:W4:Y:S04]  /*15950*/  SHFL.IDX PT, R9, R18, 0x3, 0x1c1f ;  /* 0x007c1f0012097f89 */ /* 0x01872800000e0000 */
[----:B------:R3:W1:Y:S01]  /*15960*/  SHFL.IDX PT, R8, R23, 0x3, 0x1c1f ;  /* 0x007c1f0017087f89 */ /* 0x00066200000e0000 */
[----:B------:R-:W-:Y:S05]  /*15970*/  @P0 BRA `(.L_x_1157) ;  /* 0x000004e000000947 */ /* 0x000fea0003800000 */
[----:B------:R-:W-:Y:S02]  /*15980*/  ISETP.GE.AND P0, PT, R27, c[0x0][0x3c8], PT ;  /* 0x0000f2001b007a0c */ /* 0x000fe40003f06270 */
[----:B------:R-:W-:Y:S02]  /*15990*/  ISETP.GE.AND P5, PT, R7, c[0x0][0x3c8], PT ;  /* 0x0000f20007007a0c */ /* 0x000fe40003fa6270 */
[----:B------:R-:W-:Y:S02]  /*159a0*/  ISETP.GE.AND P4, PT, R6, c[0x0][0x3c8], PT ;  /* 0x0000f20006007a0c */ /* 0x000fe40003f86270 */
[----:B------:R-:W-:-:S07]  /*159b0*/  ISETP.GE.AND P3, PT, R5, c[0x0][0x3c8], PT ;  /* 0x0000f20005007a0c */ /* 0x000fce0003f66270 */
[-C--:B-1----:R-:W-:Y:S02]  /*159c0*/  @!P0 LEA R12, P2, R27, R8.reuse, 0x2 ;  /* 0x000000081b0c8211 */ /* 0x082fe400078410ff */
[----:B------:R-:W-:Y:S02]  /*159d0*/  @!P5 LEA R10, P1, R7, R8, 0x2 ;  /* 0x00000008070ad211 */ /* 0x000fe400078210ff */
[-C--:B----4-:R-:W-:Y:S02]  /*159e0*/  @!P0 LEA.HI.X R13, R27, R9.reuse, R17, 0x2, P2 ;  /* 0x000000091b0d8211 */ /* 0x090fe400010f1411 */
[----:B------:R-:W-:Y:S02]  /*159f0*/  ISETP.GE.AND P2, PT, R0, c[0x0][0x3c8], PT ;  /* 0x0000f20000007a0c */ /* 0x000fe40003f46270 */
[----:B------:R-:W-:Y:S01]  /*15a00*/  @!P5 LEA.HI.X R11, R7, R9, R16, 0x2, P1 ;  /* 0x00000009070bd211 */ /* 0x000fe200008f1410 */
[----:B------:R1:W-:Y:S01]  /*15a10*/  @!P0 ST.E.64 [R12.64], R126 ;  /* 0x0000007e0c008985 */ /* 0x0003e2000c101b08 */
[----:B------:R-:W-:-:S02]  /*15a20*/  ISETP.GE.AND P1, PT, R4, c[0x0][0x3c8], PT ;  /* 0x0000f20004007a0c */ /* 0x000fc40003f26270 */
[C---:B------:R-:W-:Y:S01]  /*15a30*/  @!P4 LEA R14, P0, R6.reuse, R8, 0x2 ;  /* 0x00000008060ec211 */ /* 0x040fe200078010ff */
[----:B------:R4:W-:Y:S03]  /*15a40*/  @!P5 ST.E.64 [R10.64], R130 ;  /* 0x000000820a00d985 */ /* 0x0009e6000c101b08 */
[----:B------:R-:W-:Y:S02]  /*15a50*/  @!P4 LEA.HI.X R15, R6, R9, R20, 0x2, P0 ;  /* 0x00000009060fc211 */ /* 0x000fe400000f1414 */
[----:B------:R-:W-:-:S03]  /*15a60*/  ISETP.GE.AND P0, PT, R3, c[0x0][0x3c8], PT ;  /* 0x0000f20003007a0c */ /* 0x000fc60003f06270 */
        /* <DEDUP_REMOVED lines=19> */
.L_x_1149:
[----:B------:R-:W3:Y:S02]  /*15ba0*/  S2R R4, SR_TID.X ;  /* 0x0000000000047919 */ /* 0x000ee40000002100 */
[----:B---3--:R-:W-:-:S13]  /*15bb0*/  ISETP.GT.AND P0, PT, R4, 0x7f, PT ;  /* 0x0000007f0400780c */ /* 0x008fda0003f04270 */
[----:B------:R-:W-:Y:S05]  /*15bc0*/  @P0 BRA `(.L_x_1157) ;  /* 0x0000029000000947 */ /* 0x000fea0003800000 */
[----:B--2---:R-:W2:Y:S01]  /*15bd0*/  LDL.LU R3, [R1+0x58] ;  /* 0x0000580001037983 */ /* 0x004ea20000300800 */
[----:B------:R-:W-:-:S05]  /*15be0*/  MOV R2, c[0x0][0x4e8] ;  /* 0x00013a0000027a02 */ /* 0x000fca0000000f00 */
[----:B------:R-:W-:Y:S01]  /*15bf0*/  IMAD R0, R2, c[0x0][0x388], RZ ;  /* 0x0000e20002007a24 */ /* 0x000fe200078e02ff */
[----:B--2---:R-:W-:-:S04]  /*15c00*/  IADD3 R4, R3, R4, RZ ;  /* 0x0000000403047210 */ /* 0x004fc80007ffe0ff */
[----:B------:R-:W-:-:S13]  /*15c10*/  ISETP.GE.AND P0, PT, R4, R0, PT ;  /* 0x000000000400720c */ /* 0x000fda0003f06270 */
[----:B------:R-:W-:Y:S05]  /*15c20*/  @P0 BRA `(.L_x_1157) ;  /* 0x0000023000000947 */ /* 0x000fea0003800000 */
[----:B------:R-:W2:Y:S04]  /*15c30*/  LDL.LU R3, [R1+0x44] ;  /* 0x0000440001037983 */ /* 0x000ea80000300800 */
[----:B------:R-:W3:Y:S04]  /*15c40*/  LDL.LU R9, [R1+0x50] ;  /* 0x0000500001097983 */ /* 0x000ee80000300800 */
[----:B------:R-:W4:Y:S01]  /*15c50*/  LDL.LU R8, [R1+0x54] ;  /* 0x0000540001087983 */ /* 0x000f220000300800 */
[----:B------:R-:W-:-:S13]  /*15c60*/  ISETP.NE.AND P0, PT, R2, 0x1, PT ;  /* 0x000000010200780c */ /* 0x000fda0003f05270 */
[----:B------:R-:W-:Y:S01]  /*15c70*/  @P0 IMAD.HI.U32 R7, R4, c[0x0][0x4ec], RZ ;  /* 0x00013b0004070a27 */ /* 0x000fe200078e00ff */
[----:B--2---:R-:W-:Y:S02]  /*15c80*/  SHF.R.S32.HI R0, RZ, 0x1f, R3 ;  /* 0x0000001fff007819 */ /* 0x004fe40000011403 */
[----:B---3--:R-:W-:-:S03]  /*15c90*/  SHF.R.S32.HI R6, RZ, 0x1f, R9 ;  /* 0x0000001fff067819 */ /* 0x008fc60000011409 */
[----:B------:R-:W-:-:S04]  /*15ca0*/  IMAD R0, R0, c[0x0][0x4d0], RZ ;  /* 0x0001340000007a24 */ /* 0x000fc800078e02ff */
[C---:B------:R-:W-:Y:S01]  /*15cb0*/  IMAD R5, R3.reuse, c[0x0][0x4d4], R0 ;  /* 0x0001350003057a24 */ /* 0x040fe200078e0200 */
[----:B------:R-:W-:Y:S01]  /*15cc0*/  MOV R0, R4 ;  /* 0x0000000400007202 */ /* 0x000fe20000000f00 */
[----:B------:R-:W-:Y:S01]  /*15cd0*/  IMAD.WIDE.U32 R2, R3, c[0x0][0x4d0], RZ ;  /* 0x0001340003027a25 */ /* 0x000fe200078e00ff */
[----:B------:R-:W-:-:S03]  /*15ce0*/  @P0 SHF.R.U32.HI R0, RZ, c[0x0][0x4f0], R7 ;  /* 0x00013c00ff000a19 */ /* 0x000fc60000011607 */
[----:B------:R-:W-:Y:S01]  /*15cf0*/  IMAD R6, R6, c[0x0][0x4d8], RZ ;  /* 0x0001360006067a24 */ /* 0x000fe200078e02ff */
[----:B------:R-:W-:Y:S02]  /*15d00*/  IADD3 R3, R3, R5, RZ ;  /* 0x0000000503037210 */ /* 0x000fe40007ffe0ff */
[----:B----4-:R-:W-:Y:S01]  /*15d10*/  SHF.R.S32.HI R5, RZ, 0x1f, R8 ;  /* 0x0000001fff057819 */ /* 0x010fe20000011408 */
[C---:B------:R-:W-:Y:S01]  /*15d20*/  IMAD R7, R9.reuse, c[0x0][0x4dc], R6 ;  /* 0x0001370009077a24 */ /* 0x040fe200078e0206 */
[----:B------:R-:W-:Y:S01]  /*15d30*/  IADD3 R6, -R0, RZ, RZ ;  /* 0x000000ff00067210 */ /* 0x000fe20007ffe1ff */
[----:B------:R-:W-:-:S04]  /*15d40*/  IMAD.WIDE.U32 R2, R9, c[0x0][0x4d8], R2 ;  /* 0x0001360009027a25 */ /* 0x000fc800078e0002 */
[----:B------:R-:W-:Y:S01]  /*15d50*/  IMAD R5, R5, c[0x0][0x4e0], RZ ;  /* 0x0001380005057a24 */ /* 0x000fe200078e02ff */
[----:B------:R-:W-:Y:S01]  /*15d60*/  IADD3 R3, R3, R7, RZ ;  /* 0x0000000703037210 */ /* 0x000fe20007ffe0ff */
[----:B------:R-:W-:Y:S01]  /*15d70*/  IMAD R4, R6, c[0x0][0x4e8], R4 ;  /* 0x00013a0006047a24 */ /* 0x000fe200078e0204 */
[----:B------:R-:W-:Y:S01]  /*15d80*/  SHF.R.S32.HI R7, RZ, 0x1f, R0 ;  /* 0x0000001fff077819 */ /* 0x000fe20000011400 */
[C---:B------:R-:W-:Y:S02]  /*15d90*/  IMAD R6, R8.reuse, c[0x0][0x4e4], R5 ;  /* 0x0001390008067a24 */ /* 0x040fe400078e0205 */
[----:B------:R-:W-:Y:S01]  /*15da0*/  IMAD.WIDE.U32 R2, R8, c[0x0][0x4e0], R2 ;  /* 0x0001380008027a25 */ /* 0x000fe200078e0002 */
[----:B------:R-:W-:-:S04]  /*15db0*/  SHF.R.S32.HI R5, RZ, 0x1f, R4 ;  /* 0x0000001fff057819 */ /* 0x000fc80000011404 */
[----:B------:R-:W-:Y:S01]  /*15dc0*/  IADD3 R2, P0, R0, R2, RZ ;  /* 0x0000000200027210 */ /* 0x000fe20007f1e0ff */
[----:B------:R-:W-:-:S03]  /*15dd0*/  IMAD R0, R5, c[0x0][0x4c8], RZ ;  /* 0x0001320005007a24 */ /* 0x000fc600078e02ff */
[----:B------:R-:W-:Y:S01]  /*15de0*/  IADD3.X R3, R7, R3, R6, P0, !PT ;  /* 0x0000000307037210 */ /* 0x000fe200007fe406 */
[----:B------:R-:W-:-:S04]  /*15df0*/  IMAD R0, R4, c[0x0][0x4cc], R0 ;  /* 0x0001330004007a24 */ /* 0x000fc800078e0200 */
[----:B------:R-:W-:-:S05]  /*15e00*/  IMAD.WIDE.U32 R2, R4, c[0x0][0x4c8], R2 ;  /* 0x0001320004027a25 */ /* 0x000fca00078e0002 */
[----:B------:R-:W-:Y:S02]  /*15e10*/  IADD3 R0, R3, R0, RZ ;  /* 0x0000000003007210 */ /* 0x000fe40007ffe0ff */
[----:B------:R-:W-:-:S04]  /*15e20*/  LEA R4, P0, R2, c[0x0][0x4a8], 0x2 ;  /* 0x00012a0002047a11 */ /* 0x000fc800078010ff */
[----:B------:R-:W-:Y:S02]  /*15e30*/  LEA.HI.X R5, R2, c[0x0][0x4ac], R0, 0x2, P0 ;  /* 0x00012b0002057a11 */ /* 0x000fe400000f1400 */
[----:B------:R-:W-:-:S05]  /*15e40*/  MOV R0, 0xff800000 ;  /* 0xff80000000007802 */ /* 0x000fca0000000f00 */
[----:B------:R2:W-:Y:S02]  /*15e50*/  STG.E [R4.64], R0 ;  /* 0x0000000004007986 */ /* 0x0005e4000c101908 */
.L_x_1157:
[----:B------:R-:W-:Y:S05]  /*15e60*/  BSYNC B1 ;  /* 0x0000000000017941 */ /* 0x000fea0003800000 */
.L_x_1148:
[----:B--2---:R-:W2:Y:S02]  /*15e70*/  LDL R0, [R1+0x64] ;  /* 0x0000640001007983 */ /* 0x004ea40000100800 */
[----:B--2---:R-:W-:-:S13]  /*15e80*/  ISETP.NE.AND P0, PT, R0, RZ, PT ;  /* 0x000000ff0000720c */ /* 0x004fda0003f05270 */
[----:B------:R-:W-:Y:S01]  /*15e90*/  @P0 WARPSYNC 0xffffffff ;  /* 0xffffffff00000948 */ /* 0x000fe20003800000 */
[----:B------:R-:W-:Y:S06]  /*15ea0*/  @P0 BAR.SYNC.DEFER_BLOCKING 0x5, 0x80 ;  /* 0x0142000000000b1d */ /* 0x000fec0000010000 */
[----:B------:R-:W2:Y:S04]  /*15eb0*/  @P0 LDS R0, [0xb100] ;  /* 0x00b10000ff000984 */ /* 0x000ea80000000800 */
[----:B--2---:R2:W-:Y:S04]  /*15ec0*/  @P0 STL [R1+0x5c], R0 ;  /* 0x00005c0001000387 */ /* 0x0045e80000100800 */
[----:B------:R-:W-:Y:S06]  /*15ed0*/  @P0 BAR.ARV 0x4, 0x80 ;  /* 0x0102000000000b1d */ /* 0x000fec0000002000 */
[----:B------:R-:W-:Y:S05]  /*15ee0*/  @P0 BRA `(.L_x_1158) ;  /* 0x0000009000000947 */ /* 0x000fea0003800000 */
[----:B------:R-:W-:Y:S05]  /*15ef0*/  BRA.DIV ~URZ, `(.L_x_1159) ;  /* 0x00000a627f007947 */ /* 0x000fea000b800000 */
[----:B--2---:R2:W3:Y:S02]  /*15f00*/  SHFL.IDX PT, R0, R26, RZ, 0x1f ;  /* 0x00001fff1a007589 */ /* 0x0044e400000e0000 */
.L_x_1176:
[----:B------:R-:W5:Y:S01]  /*15f10*/  S2R R2, SR_TID.X ;  /* 0x0000000000027919 */ /* 0x000f620000002100 */
[----:B------:R-:W-:Y:S03]  /*15f20*/  WARPSYNC 0xffffffff ;  /* 0xffffffff00007948 */ /* 0x000fe60003800000 */
[----:B------:R-:W-:Y:S06]  /*15f30*/  BAR.SYNC.DEFER_BLOCKING 0x4, 0x80 ;  /* 0x0102000000007b1d */ /* 0x000fec0000010000 */
[----:B---3--:R3:W-:Y:S01]  /*15f40*/  STL [R1+0x5c], R0 ;  /* 0x00005c0001007387 */ /* 0x0087e20000100800 */
[----:B-----5:R-:W-:-:S13]  /*15f50*/  LOP3.LUT P0, RZ, R2, 0x7f, RZ, 0xc0, !PT ;  /* 0x0000007f02ff7812 */ /* 0x020fda000780c0ff */
[----:B------:R3:W-:Y:S04]  /*15f60*/  @!P0 STS [0xb100], R26 ;  /* 0x00b1001aff008388 */ /* 0x0007e80000000800 */
[----:B------:R-:W-:Y:S06]  /*15f70*/  BAR.ARV 0x5, 0x80 ;  /* 0x0142000000007b1d */ /* 0x000fec0000002000 */
.L_x_1158:
[----:B--23--:R-:W2:Y:S02]  /*15f80*/  LDL R0, [R1+0x5c] ;  /* 0x00005c0001007983 */ /* 0x00cea40000100800 */
[----:B--2---:R-:W-:-:S13]  /*15f90*/  ISETP.GE.AND P0, PT, R0, c[0x0][0x538], PT ;  /* 0x00014e0000007a0c */ /* 0x004fda0003f06270 */
[----:B-1--4-:R-:W-:Y:S01]  /*15fa0*/  @P0 CALL.REL.NOINC `(.L_x_1160) ;  /* 0x0000001000000944 */ /* 0x012fe20003c00000 */
[----:B------:R-:W-:Y:S05]  /*15fb0*/  BRA `(.L_x_1161) ;  /* 0xfffea76000007947 */ /* 0x000fea000383ffff */
.L_x_1160:
[----:B------:R-:W-:Y:S05]  /*15fc0*/  EXIT ;  /* 0x000000000000794d */ /* 0x000fea0003800000 */
.L_x_1112:
[----:B------:R-:W-:Y:S01]  /*15fd0*/  IMAD.MOV.U32 R10, RZ, RZ, R2 ;  /* 0x000000ffff0a7224 */ /* 0x000fe200078e0002 */
[----:B-1----:R-:W-:Y:S01]  /*15fe0*/  MOV R8, RZ ;  /* 0x000000ff00087202 */ /* 0x002fe20000000f00 */
[----:B------:R-:W-:Y:S01]  /*15ff0*/  IMAD.MOV.U32 R7, RZ, RZ, 0x181f ;  /* 0x0000181fff077424 */ /* 0x000fe200078e00ff */
[----:B------:R-:W-:Y:S02]  /*16000*/  MOV R9, 0x16020 ;  /* 0x0001602000097802 */ /* 0x000fe40000000f00 */
[----:B------:R-:W-:Y:S05]  /*16010*/  CALL.REL.NOINC `($__internal_17_$__cuda_sm70_shflsync_idx_p) ;  /* 0x000009f000007944 */ /* 0x000fea0003c00000 */
[----:B------:R-:W-:Y:S01]  /*16020*/  MOV R5, R7 ;  /* 0x0000000700057202 */ /* 0x000fe20000000f00 */
[----:B------:R-:W-:Y:S05]  /*16030*/  BRA `(.L_x_1162) ;  /* 0xfffeb54000007947 */ /* 0x000fea000383ffff */
.L_x_1113:
[----:B------:R-:W-:Y:S01]  /*16040*/  IMAD.MOV.U32 R10, RZ, RZ, R3 ;  /* 0x000000ffff0a7224 */ /* 0x000fe200078e0003 */
[----:B-1----:R-:W-:Y:S01]  /*16050*/  MOV R8, RZ ;  /* 0x000000ff00087202 */ /* 0x002fe20000000f00 */
[----:B------:R-:W-:Y:S01]  /*16060*/  IMAD.MOV.U32 R7, RZ, RZ, 0x181f ;  /* 0x0000181fff077424 */ /* 0x000fe200078e00ff */
[----:B------:R-:W-:Y:S02]  /*16070*/  MOV R9, 0x16090 ;  /* 0x0001609000097802 */ /* 0x000fe40000000f00 */
[----:B--23--:R-:W-:Y:S05]  /*16080*/  CALL.REL.NOINC `($__internal_17_$__cuda_sm70_shflsync_idx_p) ;  /* 0x0000098000007944 */ /* 0x00cfea0003c00000 */
[----:B------:R-:W-:Y:S01]  /*16090*/  MOV R4, R7 ;  /* 0x0000000700047202 */ /* 0x000fe20000000f00 */
[----:B------:R-:W-:Y:S05]  /*160a0*/  BRA `(.L_x_1163) ;  /* 0xfffeb4f000007947 */ /* 0x000fea000383ffff */
.L_x_1116:
[----:B------:R-:W-:Y:S01]  /*160b0*/  IMAD.MOV.U32 R10, RZ, RZ, R2 ;  /* 0x000000ffff0a7224 */ /* 0x000fe200078e0002 */
[----:B------:R-:W-:Y:S01]  /*160c0*/  MOV R8, 0x1 ;  /* 0x0000000100087802 */ /* 0x000fe20000000f00 */
[----:B------:R-:W-:Y:S01]  /*160d0*/  IMAD.MOV.U32 R7, RZ, RZ, 0x181f ;  /* 0x0000181fff077424 */ /* 0x000fe200078e00ff */
[----:B------:R-:W-:-:S02]  /*160e0*/  MOV R9, 0x16100 ;  /* 0x0001610000097802 */ /* 0x000fc40000000f00 */
[----:B-1234-:R-:W-:Y:S05]  /*160f0*/  CALL.REL.NOINC `($__internal_17_$__cuda_sm70_shflsync_idx_p) ;  /* 0x0000091000007944 */ /* 0x01efea0003c00000 */
[----:B------:R-:W-:Y:S01]  /*16100*/  IMAD.MOV.U32 R6, RZ, RZ, R7 ;  /* 0x000000ffff067224 */ /* 0x000fe200078e0007 */
[----:B------:R-:W-:Y:S01]  /*16110*/  MOV R8, 0x1 ;  /* 0x0000000100087802 */ /* 0x000fe20000000f00 */
[----:B------:R-:W-:Y:S01]  /*16120*/  IMAD.MOV.U32 R10, RZ, RZ, R3 ;  /* 0x000000ffff0a7224 */ /* 0x000fe200078e0003 */
[----:B------:R-:W-:-:S02]  /*16130*/  MOV R7, 0x181f ;  /* 0x0000181f00077802 */ /* 0x000fc40000000f00 */
[----:B------:R-:W-:Y:S02]  /*16140*/  MOV R9, 0x16160 ;  /* 0x0001616000097802 */ /* 0x000fe40000000f00 */
[----:B------:R-:W-:Y:S05]  /*16150*/  CALL.REL.NOINC `($__internal_17_$__cuda_sm70_shflsync_idx_p) ;  /* 0x000008b000007944 */ /* 0x000fea0003c00000 */
[----:B------:R-:W-:Y:S01]  /*16160*/  MOV R4, R7 ;  /* 0x0000000700047202 */ /* 0x000fe20000000f00 */
[----:B------:R-:W-:Y:S05]  /*16170*/  BRA `(.L_x_1164) ;  /* 0xfffeb52000007947 */ /* 0x000fea000383ffff */
.L_x_1119:
[----:B------:R-:W-:Y:S01]  /*16180*/  IMAD.MOV.U32 R10, RZ, RZ, R2 ;  /* 0x000000ffff0a7224 */ /* 0x000fe200078e0002 */
[----:B------:R-:W-:Y:S01]  /*16190*/  MOV R8, 0x2 ;  /* 0x0000000200087802 */ /* 0x000fe20000000f00 */
[----:B------:R-:W-:Y:S01]  /*161a0*/  IMAD.MOV.U32 R7, RZ, RZ, 0x181f ;  /* 0x0000181fff077424 */ /* 0x000fe200078e00ff */
[----:B------:R-:W-:Y:S02]  /*161b0*/  MOV R9, 0x161d0 ;  /* 0x000161d000097802 */ /* 0x000fe40000000f00 */
[----:B-123--:R-:W-:Y:S05]  /*161c0*/  CALL.REL.NOINC `($__internal_17_$__cuda_sm70_shflsync_idx_p) ;  /* 0x0000084000007944 */ /* 0x00efea0003c00000 */
[----:B------:R-:W-:Y:S01]  /*161d0*/  MOV R6, R7 ;  /* 0x0000000700067202 */ /* 0x000fe20000000f00 */
[----:B------:R-:W-:Y:S05]  /*161e0*/  BRA `(.L_x_1165) ;  /* 0xfffeb59000007947 */ /* 0x000fea000383ffff */
.L_x_1120:
[----:B------:R-:W-:Y:S01]  /*161f0*/  IMAD.MOV.U32 R10, RZ, RZ, R3 ;  /* 0x000000ffff0a7224 */ /* 0x000fe200078e0003 */
[----:B------:R-:W-:Y:S01]  /*16200*/  MOV R8, 0x2 ;  /* 0x0000000200087802 */ /* 0x000fe20000000f00 */
[----:B------:R-:W-:Y:S01]  /*16210*/  IMAD.MOV.U32 R7, RZ, RZ, 0x181f ;  /* 0x0000181fff077424 */ /* 0x000fe200078e00ff */
[----:B------:R-:W-:Y:S02]  /*16220*/  MOV R9, 0x16240 ;  /* 0x0001624000097802 */ /* 0x000fe40000000f00 */
[----:B-1234-:R-:W-:Y:S05]  /*16230*/  CALL.REL.NOINC `($__internal_17_$__cuda_sm70_shflsync_idx_p) ;  /* 0x000007d000007944 */ /* 0x01efea0003c00000 */
[----:B------:R-:W-:Y:S01]  /*16240*/  MOV R4, R7 ;  /* 0x0000000700047202 */ /* 0x000fe20000000f00 */
[----:B------:R-:W-:Y:S05]  /*16250*/  BRA `(.L_x_1166) ;  /* 0xfffeb54000007947 */ /* 0x000fea000383ffff */
.L_x_1123:
        /* <DEDUP_REMOVED lines=13> */
.L_x_1126:
[----:B------:R-:W-:Y:S01]  /*16330*/  IMAD.MOV.U32 R10, RZ, RZ, R2 ;  /* 0x000000ffff0a7224 */ /* 0x000fe200078e0002 */
[----:B------:R-:W-:Y:S01]  /*16340*/  MOV R8, 0x4 ;  /* 0x0000000400087802 */ /* 0x000fe20000000f00 */
[----:B------:R-:W-:Y:S01]  /*16350*/  IMAD.MOV.U32 R7, RZ, RZ, 0x181f ;  /* 0x0000181fff077424 */ /* 0x000fe200078e00ff */
[----:B------:R-:W-:Y:S02]  /*16360*/  MOV R9, 0x16380 ;  /* 0x0001638000097802 */ /* 0x000fe40000000f00 */
[----:B-1234-:R-:W-:Y:S05]  /*16370*/  CALL.REL.NOINC `($__internal_17_$__cuda_sm70_shflsync_idx_p) ;  /* 0x0000069000007944 */ /* 0x01efea0003c00000 */
[----:B------:R-:W-:Y:S01]  /*16380*/  MOV R6, R7 ;  /* 0x0000000700067202 */ /* 0x000fe20000000f00 */
[----:B------:R-:W-:Y:S05]  /*16390*/  BRA `(.L_x_1168) ;  /* 0xfffeb5d000007947 */ /* 0x000fea000383ffff */
.L_x_1127:
[----:B------:R-:W-:Y:S01]  /*163a0*/  IMAD.MOV.U32 R10, RZ, RZ, R3 ;  /* 0x000000ffff0a7224 */ /* 0x000fe200078e0003 */
[----:B------:R-:W-:Y:S01]  /*163b0*/  MOV R8, 0x4 ;  /* 0x0000000400087802 */ /* 0x000fe20000000f00 */
[----:B------:R-:W-:Y:S01]  /*163c0*/  IMAD.MOV.U32 R7, RZ, RZ, 0x181f ;  /* 0x0000181fff077424 */ /* 0x000fe200078e00ff */
[----:B------:R-:W-:Y:S02]  /*163d0*/  MOV R9, 0x163f0 ;  /* 0x000163f000097802 */ /* 0x000fe40000000f00 */
[----:B-1234-:R-:W-:Y:S05]  /*163e0*/  CALL.REL.NOINC `($__internal_17_$__cuda_sm70_shflsync_idx_p) ;  /* 0x0000062000007944 */ /* 0x01efea0003c00000 */
[----:B------:R-:W-:Y:S01]  /*163f0*/  MOV R4, R7 ;  /* 0x0000000700047202 */ /* 0x000fe20000000f00 */
[----:B------:R-:W-:Y:S05]  /*16400*/  BRA `(.L_x_1169) ;  /* 0xfffeb58000007947 */ /* 0x000fea000383ffff */
.L_x_1130:
        /* <DEDUP_REMOVED lines=13> */
.L_x_1133:
[----:B------:R-:W-:Y:S01]  /*164e0*/  IMAD.MOV.U32 R10, RZ, RZ, R2 ;  /* 0x000000ffff0a7224 */ /* 0x000fe200078e0002 */
[----:B------:R-:W-:Y:S01]  /*164f0*/  MOV R8, 0x6 ;  /* 0x0000000600087802 */ /* 0x000fe20000000f00 */
[----:B------:R-:W-:Y:S01]  /*16500*/  IMAD.MOV.U32 R7, RZ, RZ, 0x181f ;  /* 0x0000181fff077424 */ /* 0x000fe200078e00ff */
[----:B------:R-:W-:Y:S02]  /*16510*/  MOV R9, 0x16530 ;  /* 0x0001653000097802 */ /* 0x000fe40000000f00 */
[----:B-1234-:R-:W-:Y:S05]  /*16520*/  CALL.REL.NOINC `($__internal_17_$__cuda_sm70_shflsync_idx_p) ;  /* 0x000004e000007944 */ /* 0x01efea0003c00000 */
[----:B------:R-:W-:Y:S01]  /*16530*/  MOV R6, R7 ;  /* 0x0000000700067202 */ /* 0x000fe20000000f00 */
[----:B------:R-:W-:Y:S05]  /*16540*/  BRA `(.L_x_1171) ;  /* 0xfffeb61000007947 */ /* 0x000fea000383ffff */
.L_x_1134:
[----:B------:R-:W-:Y:S01]  /*16550*/  IMAD.MOV.U32 R10, RZ, RZ, R3 ;  /* 0x000000ffff0a7224 */ /* 0x000fe200078e0003 */
[----:B------:R-:W-:Y:S01]  /*16560*/  MOV R8, 0x6 ;  /* 0x0000000600087802 */ /* 0x000fe20000000f00 */
[----:B------:R-:W-:Y:S01]  /*16570*/  IMAD.MOV.U32 R7, RZ, RZ, 0x181f ;  /* 0x0000181fff077424 */ /* 0x000fe200078e00ff */
[----:B------:R-:W-:Y:S02]  /*16580*/  MOV R9, 0x165a0 ;  /* 0x000165a000097802 */ /* 0x000fe40000000f00 */
[----:B-1234-:R-:W-:Y:S05]  /*16590*/  CALL.REL.NOINC `($__internal_17_$__cuda_sm70_shflsync_idx_p) ;  /* 0x0000047000007944 */ /* 0x01efea0003c00000 */
[----:B------:R-:W-:Y:S01]  /*165a0*/  MOV R4, R7 ;  /* 0x0000000700047202 */ /* 0x000fe20000000f00 */
[----:B------:R-:W-:Y:S05]  /*165b0*/  BRA `(.L_x_1172) ;  /* 0xfffeb5c000007947 */ /* 0x000fea000383ffff */
.L_x_1137:
        /* <DEDUP_REMOVED lines=13> */
.L_x_1144:
[----:B--2---:R1:W5:Y:S01]  /*16690*/  LDL R0, [R1+0x10] ;  /* 0x0000100001007983 */ /* 0x0043620000100800 */
[----:B------:R-:W-:Y:S02]  /*166a0*/  MOV R3, 0x2 ;  /* 0x0000000200037802 */ /* 0x000fe40000000f00 */
[----:B------:R-:W-:Y:S02]  /*166b0*/  MOV R8, 0x166d0 ;  /* 0x000166d000087802 */ /* 0x000fe40000000f00 */
[----:B-1---5:R-:W-:Y:S05]  /*166c0*/  CALL.REL.NOINC `($__internal_16_$__cuda_sm70_shflsync_bfly_p) ;  /* 0x0000030000007944 */ /* 0x022fea0003c00000 */
[----:B--2---:R-:W-:Y:S01]  /*166d0*/  MOV R2, R3 ;  /* 0x0000000300027202 */ /* 0x004fe20000000f00 */
[----:B-1----:R-:W-:Y:S05]  /*166e0*/  BRA `(.L_x_1174) ;  /* 0xffffda7000007947 */ /* 0x002fea000383ffff */
.L_x_1145:
[----:B------:R-:W-:Y:S01]  /*166f0*/  IMAD.MOV.U32 R0, RZ, RZ, R2 ;  /* 0x000000ffff007224 */ /* 0x000fe200078e0002 */
[----:B------:R-:W-:Y:S02]  /*16700*/  MOV R3, 0x1 ;  /* 0x0000000100037802 */ /* 0x000fe40000000f00 */
[----:B------:R-:W-:Y:S02]  /*16710*/  MOV R8, 0x16730 ;  /* 0x0001673000087802 */ /* 0x000fe40000000f00 */
[----:B-----5:R-:W-:Y:S05]  /*16720*/  CALL.REL.NOINC `($__internal_16_$__cuda_sm70_shflsync_bfly_p) ;  /* 0x000002a000007944 */ /* 0x020fea0003c00000 */
[----:B-1----:R1:W5:Y:S01]  /*16730*/  LDL R0, [R1+0x14] ;  /* 0x0000140001007983 */ /* 0x0023620000100800 */
[----:B--2---:R-:W-:Y:S01]  /*16740*/  FADD.FTZ R2, R2, R3 ;  /* 0x0000000302027221 */ /* 0x004fe20000010000 */
[----:B------:R-:W-:-:S02]  /*16750*/  MOV R3, 0x2 ;  /* 0x0000000200037802 */ /* 0x000fc40000000f00 */
[----:B------:R-:W-:Y:S02]  /*16760*/  MOV R8, 0x16780 ;  /* 0x0001678000087802 */ /* 0x000fe40000000f00 */
[----:B-1---5:R-:W-:Y:S05]  /*16770*/  CALL.REL.NOINC `($__internal_16_$__cuda_sm70_shflsync_bfly_p) ;  /* 0x0000025000007944 */ /* 0x022fea0003c00000 */
[----:B-1----:R-:W3:Y:S01]  /*16780*/  LDL.LU R0, [R1+0x14] ;  /* 0x0000140001007983 */ /* 0x002ee20000300800 */
[----:B------:R-:W-:Y:S01]  /*16790*/  MOV R8, 0x167e0 ;  /* 0x000167e000087802 */ /* 0x000fe20000000f00 */
[----:B--23--:R-:W-:Y:S01]  /*167a0*/  FADD.FTZ R4, R0, R3 ;  /* 0x0000000300047221 */ /* 0x00cfe20000010000 */
[----:B------:R-:W-:-:S04]  /*167b0*/  MOV R3, 0x1 ;  /* 0x0000000100037802 */ /* 0x000fc80000000f00 */
[----:B------:R-:W-:Y:S02]  /*167c0*/  MOV R0, R4 ;  /* 0x0000000400007202 */ /* 0x000fe40000000f00 */
[----:B------:R-:W-:Y:S05]  /*167d0*/  CALL.REL.NOINC `($__internal_16_$__cuda_sm70_shflsync_bfly_p) ;  /* 0x000001f000007944 */ /* 0x000fea0003c00000 */
[----:B-1----:R1:W5:Y:S01]  /*167e0*/  LDL R0, [R1+0x18] ;  /* 0x0000180001007983 */ /* 0x0023620000100800 */
[----:B--2---:R-:W-:Y:S01]  /*167f0*/  FADD.FTZ R4, R4, R3 ;  /* 0x0000000304047221 */ /* 0x004fe20000010000 */
[----:B------:R-:W-:Y:S02]  /*16800*/  MOV R3, 0x2 ;  /* 0x0000000200037802 */ /* 0x000fe40000000f00 */
        /* <DEDUP_REMOVED lines=19> */
[----:B--2---:R-:W-:Y:S01]  /*16940*/  MOV R8, R3 ;  /* 0x0000000300087202 */ /* 0x004fe20000000f00 */
[----:B-1----:R-:W-:Y:S05]  /*16950*/  BRA `(.L_x_1175) ;  /* 0xffffd93000007947 */ /* 0x002fea000383ffff */
.L_x_1159:
[----:B------:R-:W-:Y:S01]  /*16960*/  IMAD.MOV.U32 R10, RZ, RZ, R26 ;  /* 0x000000ffff0a7224 */ /* 0x000fe200078e001a */
[----:B-1----:R-:W-:Y:S01]  /*16970*/  MOV R8, RZ ;  /* 0x000000ff00087202 */ /* 0x002fe20000000f00 */
[----:B------:R-:W-:Y:S01]  /*16980*/  IMAD.MOV.U32 R7, RZ, RZ, 0x1f ;  /* 0x0000001fff077424 */ /* 0x000fe200078e00ff */
[----:B----4-:R-:W-:Y:S02]  /*16990*/  MOV R9, 0x169b0 ;  /* 0x000169b000097802 */ /* 0x010fe40000000f00 */
[----:B--23--:R-:W-:Y:S05]  /*169a0*/  CALL.REL.NOINC `($__internal_17_$__cuda_sm70_shflsync_idx_p) ;  /* 0x0000006000007944 */ /* 0x00cfea0003c00000 */
[----:B------:R-:W-:Y:S01]  /*169b0*/  MOV R0, R7 ;  /* 0x0000000700007202 */ /* 0x000fe20000000f00 */
[----:B------:R-:W-:Y:S05]  /*169c0*/  BRA `(.L_x_1176) ;  /* 0xfffff54000007947 */ /* 0x000fea000383ffff */
        .weak           $__internal_16_$__cuda_sm70_shflsync_bfly_p
        .type           $__internal_16_$__cuda_sm70_shflsync_bfly_p,@function
        .size           $__internal_16_$__cuda_sm70_shflsync_bfly_p,($__internal_17_$__cuda_sm70_shflsync_idx_p - $__internal_16_$__cuda_sm70_shflsync_bfly_p)
$__internal_16_$__cuda_sm70_shflsync_bfly_p:
[----:B------:R-:W-:Y:S01]  /*169d0*/  MOV R9, 0x0 ;  /* 0x0000000000097802 */ /* 0x000fe20000000f00 */
[----:B------:R-:W-:Y:S04]  /*169e0*/  WARPSYNC R7 ;  /* 0x0000000700007348 */ /* 0x000fe80003800000 */
[----:B------:R1:W2:Y:S01]  /*169f0*/  SHFL.BFLY PT, R3, R0, R3, R10 ;  /* 0x0c00000300037389 */ /* 0x0002a200000e000a */
[----:B------:R-:W-:Y:S05]  /*16a00*/  RET.REL.NODEC R8 `(_ZN7cutlass13device_kernelIN5flash19enable_sm80_to_sm89INS1_16FlashAttnFwdSm80INS1_25CollectiveMainloopFwdSm80ILi4ELi1ELb0EN4cute5tupleIJNS5_1CILi128EEENS7_ILi112EEENS7_ILi64EEEEEELi64ENS_6half_tEfNS_4arch4Sm80ELb1ELb0ELb1ELb0ELb0ELb0ELb1ELb1EEENS1_21CollectiveEpilogueFwdINS6_IJS8_SA_S9_EEENS6_IJNS7_ILi1EEESI_SI_EEESC_SE_Li128ELb0ELb1ELb1ELb0EEENS1_30DynamicPersistentTileSchedulerILi128ELi128ELb1ELb1ELb0EEEEEEEEEvNT_6ParamsE) ;  /* 0xfffe95f008007950 */ /* 0x000fea0003c3ffff */
        .weak           $__internal_17_$__cuda_sm70_shflsync_idx_p
        .type           $__internal_17_$__cuda_sm70_shflsync_idx_p,@function
        .size           $__internal_17_$__cuda_sm70_shflsync_idx_p,(.L_x_1636 - $__internal_17_$__cuda_sm70_shflsync_idx_p)
$__internal_17_$__cuda_sm70_shflsync_idx_p:
[----:B------:R-:W-:-:S04]  /*16a10*/  MOV R12, 0xffffffff ;  /* 0xffffffff000c7802 */ /* 0x000fc80000000f00 */
[----:B------:R-:W-:Y:S04]  /*16a20*/  WARPSYNC R12 ;  /* 0x0000000c00007348 */ /* 0x000fe80003800000 */
[----:B------:R1:W2:Y:S02]  /*16a30*/  SHFL.IDX PT, R7, R10, R8, R7 ;  /* 0x000000080a077389 */ /* 0x0002a400000e0007 */
[----:B-1----:R-:W-:Y:S02]  /*16a40*/  MOV R8, R9 ;  /* 0x0000000900087202 */ /* 0x002fe40000000f00 */
[----:B------:R-:W-:-:S04]  /*16a50*/  MOV R9, 0x0 ;  /* 0x0000000000097802 */ /* 0x000fc80000000f00 */
[----:B--2---:R-:W-:Y:S05]  /*16a60*/  RET.REL.NODEC R8 `(_ZN7cutlass13device_kernelIN5flash19enable_sm80_to_sm89INS1_16FlashAttnFwdSm80INS1_25CollectiveMainloopFwdSm80ILi4ELi1ELb0EN4cute5tupleIJNS5_1CILi128EEENS7_ILi112EEENS7_ILi64EEEEEELi64ENS_6half_tEfNS_4arch4Sm80ELb1ELb0ELb1ELb0ELb0ELb0ELb1ELb1EEENS1_21CollectiveEpilogueFwdINS6_IJS8_SA_S9_EEENS6_IJNS7_ILi1EEESI_SI_EEESC_SE_Li128ELb0ELb1ELb1ELb0EEENS1_30DynamicPersistentTileSchedulerILi128ELi128ELb1ELb1ELb0EEEEEEEEEvNT_6ParamsE) ;  /* 0xfffe959008007950 */ /* 0x004fea0003c3ffff */
.L_x_1177:
        /* <DEDUP_REMOVED lines=9> */
.L_x_1636:


//--------------------- .text._ZN7cutlass13device_kernelIN5flash19enable_sm80_to_sm89INS1_16FlashAttnFwdSm80INS1_25CollectiveMainloopFwdSm80ILi4ELi1ELb0EN4cute5tupleIJNS5_1CILi128EEENS7_ILi80EEENS7_ILi64EEEEEELi64ENS_6half_tEfNS_4arch4Sm80ELb1ELb0ELb1ELb1ELb0ELb0ELb1ELb1EEENS1_21CollectiveEpilogueFwdINS6_IJS8_SA_S9_EEENS6_IJNS7_ILi1EEESI_SI_EEESC_SE_Li128ELb1ELb1ELb1ELb0EEENS1_36VarlenDynamicPersistentTileSchedulerILi128ELi80ELi128ELi128ELb1ELb1ELb0ELb1ELb1ELb1EEEEEEEEEvNT_6ParamsE --------------------------
	.section	.text._ZN7cutlass13device_kernelIN5flash19enable_sm80_to_sm89INS1_16FlashAttnFwdSm80INS1_25CollectiveMainloopFwdSm80ILi4ELi1ELb0EN4cute5tupleIJNS5_1CILi128EEENS7_ILi80EEENS7_ILi64EEEEEELi64ENS_6half_tEfNS_4arch4Sm80ELb1ELb0ELb1ELb1ELb0ELb0ELb1ELb1EEENS1_21CollectiveEpilogueFwdINS6_IJS8_SA_S9_EEENS6_IJNS7_ILi1EEESI_SI_EEESC_SE_Li128ELb1ELb1ELb1ELb0EEENS1_36VarlenDynamicPersistentTileSchedulerILi128ELi80ELi128ELi128ELb1ELb1ELb0ELb1ELb1ELb1EEEEEEEEEvNT_6ParamsE,"ax",@progbits
	.sectioninfo	@"SHI_REGISTERS=255"
	.align	128
.text._ZN7cutlass13device_kernelIN5flash19enable_sm80_to_sm89INS1_16FlashAttnFwdSm80INS1_25CollectiveMainloopFwdSm80ILi4ELi1ELb0EN4cute5tupleIJNS5_1CILi128EEENS7_ILi80EEENS7_ILi64EEEEEELi64ENS_6half_tEfNS_4arch4Sm80ELb1ELb0ELb1ELb1ELb0ELb0ELb1ELb1EEENS1_21CollectiveEpilogueFwdINS6_IJS8_SA_S9_EEENS6_IJNS7_ILi1EEESI_SI_EEESC_SE_Li128ELb1ELb1ELb1ELb0EEENS1_36VarlenDynamicPersistentTileSchedulerILi128ELi80ELi128ELi128ELb1ELb1ELb0ELb1ELb1ELb1EEEEEEEEEvNT_6ParamsE:
        .type           _ZN7cutlass13device_kernelIN5flash19enable_sm80_to_sm89INS1_16FlashAttnFwdSm80INS1_25CollectiveMainloopFwdSm80ILi4ELi1ELb0EN4cute5tupleIJNS5_1CILi128EEENS7_ILi80EEENS7_ILi64EEEEEELi64ENS_6half_tEfNS_4arch4Sm80ELb1ELb0ELb1ELb1ELb0ELb0ELb1ELb1EEENS1_21CollectiveEpilogueFwdINS6_IJS8_SA_S9_EEENS6_IJNS7_ILi1EEESI_SI_EEESC_SE_Li128ELb1ELb1ELb1ELb0EEENS1_36VarlenDynamicPersistentTileSchedulerILi128ELi80ELi128ELi128ELb1ELb1ELb0ELb1ELb1ELb1EEEEEEEEEvNT_6ParamsE,@function
        .size           _ZN7cutlass13device_kernelIN5flash19enable_sm80_to_sm89INS1_16FlashAttnFwdSm80INS1_25CollectiveMainloopFwdSm80ILi4ELi1ELb0EN4cute5tupleIJNS5_1CILi128EEENS7_ILi80EEENS7_ILi64EEEEEELi64ENS_6half_tEfNS_4arch4Sm80ELb1ELb0ELb1ELb1ELb0ELb0ELb1ELb1EEENS1_21CollectiveEpilogueFwdINS6_IJS8_SA_S9_EEENS6_IJNS7_ILi1EEESI_SI_EEESC_SE_Li128ELb1ELb1ELb1ELb0EEENS1_36VarlenDynamicPersistentTileSchedulerILi128ELi80ELi128ELi128ELb1ELb1ELb0ELb1ELb1ELb1EEEEEEEEEvNT_6ParamsE,(.L_x_1639 - _ZN7cutlass13device_kernelIN5flash19enable_sm80_to_sm89INS1_16FlashAttnFwdSm80INS1_25CollectiveMainloopFwdSm80ILi4ELi1ELb0EN4cute5tupleIJNS5_1CILi128EEENS7_ILi80EEENS7_ILi64EEEEEELi64ENS_6half_tEfNS_4arch4Sm80ELb1ELb0ELb1ELb1ELb0ELb0ELb1ELb1EEENS1_21CollectiveEpilogueFwdINS6_IJS8_SA_S9_EEENS6_IJNS7_ILi1EEESI_SI_EEESC_SE_Li128ELb1ELb1ELb1ELb0EEENS1_36VarlenDynamicPersistentTileSchedulerILi128ELi80ELi128ELi128ELb1ELb1ELb0ELb1ELb1ELb1EEEEEEEEEvNT_6ParamsE)
        .other          _ZN7cutlass13device_kernelIN5flash19enable_sm80_to_sm89INS1_16FlashAttnFwdSm80INS1_25CollectiveMainloopFwdSm80ILi4ELi1ELb0EN4cute5tupleIJNS5_1CILi128EEENS7_ILi80EEENS7_ILi64EEEEEELi64ENS_6half_tEfNS_4arch4Sm80ELb1ELb0ELb1ELb1ELb0ELb0ELb1ELb1EEENS1_21CollectiveEpilogueFwdINS6_IJS8_SA_S9_EEENS6_IJNS7_ILi1EEESI_SI_EEESC_SE_Li128ELb1ELb1ELb1ELb0EEENS1_36VarlenDynamicPersistentTileSchedulerILi128ELi80ELi128ELi128ELb1ELb1ELb0ELb1ELb1ELb1EEEEEEEEEvNT_6ParamsE,@"STO_CUDA_ENTRY STV_DEFAULT"
_ZN7cutlass13device_kernelIN5flash19enable_sm80_to_sm89INS1_16FlashAttnFwdSm80INS1_25CollectiveMainloopFwdSm80ILi4ELi1ELb0EN4cute5tupleIJNS5_1CILi128EEENS7_ILi80EEENS7_ILi64EEEEEELi64ENS_6half_tEfNS_4arch4Sm80ELb1ELb0ELb1ELb1ELb0ELb0ELb1ELb1EEENS1_21CollectiveEpilogueFwdINS6_IJS8_SA_S9_EEENS6_IJNS7_ILi1EEESI_SI_EEESC_SE_Li128ELb1ELb1ELb1ELb0EEENS1_36VarlenDynamicPersistentTileSchedulerILi128ELi80ELi128ELi128ELb1ELb1ELb0ELb1ELb1ELb1EEEEEEEEEvNT_6ParamsE:
        /* <DEDUP_REMOVED lines=55> */
.L_x_1183:
        /* <DEDUP_REMOVED lines=17> */
.L_x_1301:
        /* <DEDUP_REMOVED lines=16> */
.L_x_1302:
[----:B--2---:R-:W-:-:S05]  /*0580*/  IMAD R0, R0, c[0x0][0x538], RZ ;  /* 0x00014e0000007a24 */ /* 0x004fca00078e02ff */
[----:B------:R-:W-:-:S04]  /*0590*/  IADD3 R6, R0, R6, RZ ;  /* 0x0000000600067210 */ /* 0x000fc80007ffe0ff */
[----:B------:R-:W-:-:S13]  /*05a0*/  ISETP.GT.AND P0, PT, R6, UR4, PT ;  /* 0x0000000406007c0c */ /* 0x000fda000bf04270 */
[----:B-1----:R-:W-:Y:S05]  /*05b0*/  @!P0 BRA `(.L_x_1183) ;  /* 0xfffffdb000008947 */ /* 0x002fea000383ffff */
.L_x_1179:
[----:B------:R-:W-:-:S05]  /*05c0*/  IADD3 R12, -R0, R6, RZ ;  /* 0x00000006000c7210 */ /* 0x000fca0007ffe1ff */
[----:B------:R-:W-:-:S05]  /*05d0*/  IMAD R0, R4, c[0x0][0x538], R12 ;  /* 0x00014e0004007a24 */ /* 0x000fca00078e020c */
[----:B------:R-:W-:Y:S01]  /*05e0*/  ISETP.GT.AND P0, PT, R0, UR4, PT ;  /* 0x0000000400007c0c */ /* 0x000fe2000bf04270 */
[----:B------:R-:W-:-:S12]  /*05f0*/  BRA.DIV ~URZ, `(.L_x_1184) ;  /* 0x000138f27f007947 */ /* 0x000fd8000b800000 */
[----:B------:R-:W-:-:S04]  /*0600*/  VOTE.ANY R11, PT, !P0 ;  /* 0x00000000000b7806 */ /* 0x000fc800040e0100 */
.L_x_1303:
[----:B------:R-:W1:Y:S02]  /*0610*/  POPC R0, R11 ;  /* 0x0000000b00007309 */ /* 0x000e640000000000 */
[----:B-1----:R-:W-:-:S05]  /*0620*/  IADD3 R2, R0, R7, RZ ;  /* 0x0000000700027210 */ /* 0x002fca0007ffe0ff */
[----:B------:R1:W-:Y:S01]  /*0630*/  STL [R1+0x64], R2 ;  /* 0x0000640201007387 */ /* 0x0003e20000100800 */
[----:B------:R-:W-:Y:S05]  /*0640*/  BRA.DIV ~URZ, `(.L_x_1185) ;  /* 0x000138f27f007947 */ /* 0x000fea000b800000 */
[----:B------:R2:W3:Y:S01]  /*0650*/  SHFL.IDX PT, R13, R10, R0, 0x1f ;  /* 0x00001f000a0d7589 */ /* 0x0004e200000e0000 */
[----:B------:R-:W-:-:S03]  /*0660*/  MOV R6, RZ ;  /* 0x000000ff00067202 */ /* 0x000fc60000000f00 */
[----:B------:R2:W4:Y:S04]  /*0670*/  SHFL.IDX PT, R10, R8, R0, 0x1f ;  /* 0x00001f00080a7589 */ /* 0x00052800000e0000 */
.L_x_1304:
[----:B------:R-:W-:Y:S01]  /*0680*/  ISETP.NE.AND P0, PT, R11, RZ, PT ;  /* 0x000000ff0b00720c */ /* 0x000fe20003f05270 */
[----:B------:R-:W-:-:S12]  /*0690*/  BSSY B0, `(.L_x_1186) ;  /* 0x0000005000007945 */ /* 0x000fd80003800000 */
[----:B------:R-:W-:Y:S05]  /*06a0*/  @!P0 BRA `(.L_x_1187) ;  /* 0x0000003000008947 */ /* 0x000fea0003800000 */
[----:B------:R-:W-:Y:S01]  /*06b0*/  IADD3 R5, R0, -0x1, RZ ;  /* 0xffffffff00057810 */ /* 0x000fe20007ffe0ff */
[----:B------:R-:W-:Y:S05]  /*06c0*/  BRA.DIV ~URZ, `(.L_x_1188) ;  /* 0x000139527f007947 */ /* 0x000fea000b800000 */
[----:B------:R1:W2:Y:S02]  /*06d0*/  SHFL.IDX PT, R6, R4, R5, 0x1f ;  /* 0x00001f0504067589 */ /* 0x0002a400000e0000 */
.L_x_1187:
[----:B------:R-:W-:Y:S05]  /*06e0*/  BSYNC B0 ;  /* 0x0000000000007941 */ /* 0x000fea0003800000 */
.L_x_1186:
        /* <DEDUP_REMOVED lines=69> */
.L_x_1190:
        /* <DEDUP_REMOVED lines=70> */
.L_x_1191:
[----:B------:R-:W-:Y:S05]  /*0fa0*/  BSYNC B0 ;  /* 0x0000000000007941 */ /* 0x000fea0003800000 */
.L_x_1189:
[----:B------:R-:W-:-:S04]  /*0fb0*/  LOP3.LUT R0, RZ, R0, RZ, 0x33, !PT ;  /* 0x00000000ff007212 */ /* 0x000fc800078e33ff */
[----:B------:R-:W-:-:S05]  /*0fc0*/  IADD3 R0, R0, R13, RZ ;  /* 0x0000000d00007210 */ /* 0x000fca0007ffe0ff */
[----:B------:R2:W-:Y:S01]  /*0fd0*/  STL [R1+0x5c], R0 ;  /* 0x00005c0001007387 */ /* 0x0005e20000100800 */
[----:B------:R-:W-:Y:S05]  /*0fe0*/  BRA `(.L_x_1192) ;  /* 0x0000006000007947 */ /* 0x000fea0003800000 */
.L_x_1180:
[----:B------:R-:W-:Y:S01]  /*0ff0*/  MOV R0, UR4 ;  /* 0x0000000400007c02 */ /* 0x000fe20008000f00 */
[----:B------:R-:W-:Y:S04]  /*1000*/  STL [R1+0x5c], RZ ;  /* 0x00005cff01007387 */ /* 0x000fe80000100800 */
[----:B------:R-:W-:Y:S04]  /*1010*/  STL [R1+0x60], RZ ;  /* 0x000060ff01007387 */ /* 0x000fe80000100800 */
[----:B------:R1:W-:Y:S02]  /*1020*/  STL [R1+0x58], R0 ;  /* 0x0000580001007387 */ /* 0x0003e40000100800 */
[----:B-1----:R-:W-:-:S05]  /*1030*/  MOV R0, c[0x0][0x53c] ;  /* 0x00014f0000007a02 */ /* 0x002fca0000000f00 */
[----:B------:R1:W-:Y:S02]  /*1040*/  STL [R1+0x64], R0 ;  /* 0x0000640001007387 */ /* 0x0003e40000100800 */
.L_x_1192:
        /* <DEDUP_REMOVED lines=8> */
.L_x_1178:
        /* <DEDUP_REMOVED lines=13> */
[----:B---3--:R-:W-:Y:S01]  /*11a0*/  IMAD.SHL.U32 R4, R18, 0x40, RZ ;  /* 0x0000004012047824 */ /* 0x008fe200078e00ff */
[----:B------:R-:W-:Y:S01]  /*11b0*/  SHF.R.S32.HI R7, RZ, 0x2, R13 ;  /* 0x00000002ff077819 */ /* 0x000fe2000001140d */
[----:B------:R-:W-:Y:S01]  /*11c0*/  IMAD.IADD R14, R3, 0x1, -R0 ;  /* 0x00000001030e7824 */ /* 0x000fe200078e0a00 */
[----:B------:R-:W-:Y:S01]  /*11d0*/  LOP3.LUT R0, R2, 0xfffffff0, RZ, 0xc0, !PT ;  /* 0xfffffff002007812 */ /* 0x000fe200078ec0ff */
[----:B------:R-:W-:Y:S01]  /*11e0*/  IMAD.IADD R9, R16, 0x1, -R9 ;  /* 0x0000000110097824 */ /* 0x000fe200078e0a09 */
[----:B------:R-:W-:-:S03]  /*11f0*/  SHF.R.S32.HI R3, RZ, 0x1f, R13 ;  /* 0x0000001fff037819 */ /* 0x000fc6000001140d */
[----:B------:R-:W-:Y:S01]  /*1200*/  IMAD.IADD R2, R16, 0x1, -R0 ;  /* 0x0000000110027824 */ /* 0x000fe200078e0a00 */
[----:B------:R-:W-:Y:S01]  /*1210*/  LEA.HI R3, R3, R7, RZ, 0x3 ;  /* 0x0000000703037211 */ /* 0x000fe200078f18ff */
[C---:B------:R-:W-:Y:S01]  /*1220*/  IMAD.SHL.U32 R20, R9.reuse, 0x8, RZ ;  /* 0x0000000809147824 */ /* 0x040fe200078e00ff */
        /* <DEDUP_REMOVED lines=86> */
[----:B------:R3:W-:Y:S01]  /*1790*/  STL [R1+0x4c], R3 ;  /* 0x00004c0301007387 */ /* 0x0007e20000100800 */
        /* <DEDUP_REMOVED lines=30> */
.L_x_1300:
        /* <DEDUP_REMOVED lines=11> */
[----:B------:R-:W-:Y:S01]  /*1a30*/  ISETP.NE.AND.EX P1, PT, RZ, c[0x0][0x34c], PT, P1 ;  /* 0x0000d300ff007a0c */ /* 0x000fe20003f25310 */
[----:B------:R-:W-:Y:S01]  /*1a40*/  IMAD.MOV.U32 R11, RZ, RZ, RZ ;  /* 0x000000ffff0b7224 */ /* 0x000fe200078e00ff */
[----:B--2---:R-:W-:Y:S01]  /*1a50*/  SHF.R.S32.HI R13, RZ, 0x1f, R23 ;  /* 0x0000001fff0d7819 */ /* 0x004fe20000011417 */
[----:B------:R1:W-:Y:S01]  /*1a60*/  STL [R1+0x50], R23 ;  /* 0x0000501701007387 */ /* 0x0003e20000100800 */
[----:B------:R-:W-:-:S04]  /*1a70*/  @P2 LEA R2, P0, R23, c[0x0][0x370], 0x2 ;  /* 0x0000dc0017022a11 */ /* 0x000fc800078010ff */
[----:B------:R-:W-:Y:S02]  /*1a80*/  @P2 LEA.HI.X R3, R23, c[0x0][0x374], R13, 0x2, P0 ;  /* 0x0000dd0017032a11 */ /* 0x000fe400000f140d */
[----:B------:R-:W-:-:S03]  /*1a90*/  ISETP.NE.U32.AND P0, PT, RZ, c[0x0][0x350], PT ;  /* 0x0000d400ff007a0c */ /* 0x000fc60003f05070 */
[----:B------:R2:W5:Y:S01]  /*1aa0*/  @P2 LDG.E R8, [R2.64] ;  /* 0x0000000802082981 */ /* 0x000562000c1e1900 */
[C---:B------:R-:W-:Y:S02]  /*1ab0*/  @P5 LEA R6, P2, R23.reuse, c[0x0][0x360], 0x2 ;  /* 0x0000d80017065a11 */ /* 0x040fe400078410ff */
[----:B------:R-:W-:Y:S02]  /*1ac0*/  ISETP.NE.AND.EX P0, PT, RZ, c[0x0][0x354], PT, P0 ;  /* 0x0000d500ff007a0c */ /* 0x000fe40003f05300 */
[C---:B------:R-:W-:Y:S02]  /*1ad0*/  @P5 LEA.HI.X R7, R23.reuse, c[0x0][0x364], R13, 0x2, P2 ;  /* 0x0000d90017075a11 */ /* 0x040fe400010f140d */
[----:B------:R-:W-:-:S03]  /*1ae0*/  LEA R4, P4, R23, c[0x0][0x348], 0x2 ;  /* 0x0000d20017047a11 */ /* 0x000fc600078810ff */
[----:B------:R-:W3:Y:S01]  /*1af0*/  @P5 LDG.E R0, [R6.64] ;  /* 0x0000000806005981 */ /* 0x000ee2000c1e1900 */
[----:B------:R-:W-:-:S05]  /*1b00*/  LEA.HI.X R5, R23, c[0x0][0x34c], R13, 0x2, P4 ;  /* 0x0000d30017057a11 */ /* 0x000fca00020f140d */
[----:B------:R1:W5:Y:S01]  /*1b10*/  @P1 LDG.E R11, [R4.64] ;  /* 0x00000008040b1981 */ /* 0x000362000c1e1900 */
[----:B--2---:R-:W-:-:S04]  /*1b20*/  LEA R2, P3, R23, c[0x0][0x350], 0x2 ;  /* 0x0000d40017027a11 */ /* 0x004fc800078610ff */
[----:B------:R-:W-:-:S05]  /*1b30*/  LEA.HI.X R3, R23, c[0x0][0x354], R13, 0x2, P3 ;  /* 0x0000d50017037a11 */ /* 0x000fca00018f140d */
[----:B------:R1:W5:Y:S01]  /*1b40*/  @P0 LDG.E R9, [R2.64] ;  /* 0x0000000802090981 */ /* 0x000362000c1e1900 */
[----:B----4-:R-:W-:-:S05]  /*1b50*/  LOP3.LUT R22, R10, 0xffff, RZ, 0xc0, !PT ;  /* 0x0000ffff0a167812 */ /* 0x010fca00078ec0ff */
[----:B------:R1:W-:Y:S01]  /*1b60*/  STL [R1+0x54], R22 ;  /* 0x0000541601007387 */ /* 0x0003e20000100800 */
[----:B------:R-:W-:Y:S03]  /*1b70*/  YIELD ;  /* 0x0000000000007946 */ /* 0x000fe60003800000 */
[----:B---3--:R1:W-:Y:S01]  /*1b80*/  @P5 STL [R1+0xc], R0 ;  /* 0x00000c0001005387 */ /* 0x0083e20000100800 */
        /* <DEDUP_REMOVED lines=8> */
.L_x_1193:
[----:B------:R-:W-:-:S04]  /*1c10*/  ISETP.NE.U32.AND P2, PT, RZ, c[0x0][0x368], PT ;  /* 0x0000da00ff007a0c */ /* 0x000fc80003f45070 */
[----:B------:R-:W-:-:S13]  /*1c20*/  ISETP.NE.AND.EX P2, PT, RZ, c[0x0][0x36c], PT, P2 ;  /* 0x0000db00ff007a0c */ /* 0x000fda0003f45320 */
[----:B------:R-:W-:Y:S05]  /*1c30*/  @!P2 BRA `(.L_x_1194) ;  /* 0x000000400000a947 */ /* 0x000fea0003800000 */
[----:B-1----:R-:W-:-:S04]  /*1c40*/  LEA R2, P2, R23, c[0x0][0x368], 0x2 ;  /* 0x0000da0017027a11 */ /* 0x002fc800078410ff */
[----:B------:R-:W-:-:S05]  /*1c50*/  LEA.HI.X R3, R23, c[0x0][0x36c], R13, 0x2, P2 ;  /* 0x0000db0017037a11 */ /* 0x000fca00010f140d */
[----:B------:R1:W5:Y:S01]  /*1c60*/  LDG.E R0, [R2.64] ;  /* 0x0000000802007981 */ /* 0x000362000c1e1900 */
[----:B------:R-:W-:Y:S05]  /*1c70*/  BRA `(.L_x_1195) ;  /* 0x0000005000007947 */ /* 0x000fea0003800000 */
.L_x_1194:
[----:B-1----:R-:W-:Y:S01]  /*1c80*/  MOV R0, c[0x0][0x1d0] ;  /* 0x0000740000007a02 */ /* 0x002fe20000000f00 */
[----:B------:R-:W-:Y:S05]  /*1c90*/  @!P0 BRA `(.L_x_1195) ;  /* 0x0000003000008947 */ /* 0x000fea0003800000 */
[----:B------:R-:W2:Y:S04]  /*1ca0*/  LDG.E R4, [R2.64] ;  /* 0x0000000802047981 */ /* 0x000ea8000c1e1900 */
[----:B------:R-:W2:Y:S02]  /*1cb0*/  LDG.E R0, [R2.64+0x4] ;  /* 0x0000040802007981 */ /* 0x000ea4000c1e1900 */
[----:B--2---:R-:W-:Y:S02]  /*1cc0*/  IADD3 R0, -R4, R0, RZ ;  /* 0x0000000004007210 */ /* 0x004fe40007ffe1ff */
.L_x_1195:
[----:B-1----:R-:W2:Y:S04]  /*1cd0*/  LDL R2, [R1+0xc] ;  /* 0x00000c0001027983 */ /* 0x002ea80000100800 */
[----:B------:R-:W3:Y:S01]  /*1ce0*/  LDL.LU R3, [R1+0x5c] ;  /* 0x00005c0001037983 */ /* 0x000ee20000300800 */
[--C-:B-----5:R-:W-:Y:S01]  /*1cf0*/  IMAD.IADD R4, R0, 0x1, -R8.reuse ;  /* 0x0000000100047824 */ /* 0x120fe200078e0a08 */
[----:B------:R-:W-:Y:S01]  /*1d00*/  BSSY B0, `(.L_x_1196) ;  /* 0x000003f000007945 */ /* 0x000fe20003800000 */
[----:B------:R-:W-:-:S02]  /*1d10*/  IMAD.IADD R14, R9, 0x1, R8 ;  /* 0x00000001090e7824 */ /* 0x000fc400078e0208 */
[----:B--2---:R-:W-:Y:S02]  /*1d20*/  IMAD.MOV.U32 R5, RZ, RZ, R2 ;  /* 0x000000ffff057224 */ /* 0x004fe400078e0002 */
[----:B------:R-:W-:Y:S02]  /*1d30*/  IMAD.MOV.U32 R2, RZ, RZ, c[0x0][0x2c4] ;  /* 0x0000b100ff027624 */ /* 0x000fe400078e00ff */
[----:B---3--:R-:W-:-:S03]  /*1d40*/  IMAD.SHL.U32 R18, R3, 0x80, RZ ;  /* 0x0000008003127824 */ /* 0x008fc600078e00ff */
[----:B------:R-:W-:Y:S02]  /*1d50*/  ISETP.NE.AND P4, PT, R2, 0x1, PT ;  /* 0x000000010200780c */ /* 0x000fe40003f85270 */
[----:B------:R-:W-:Y:S01]  /*1d60*/  IADD3 R2, R18, 0x7f, RZ ;  /* 0x0000007f12027810 */ /* 0x000fe20007ffe0ff */
[----:B------:R-:W-:Y:S04]  /*1d70*/  STL [R1+0x5c], R18 ;  /* 0x00005c1201007387 */ /* 0x000fe80000100800 */
[----:B------:R-:W-:Y:S01]  /*1d80*/  IMAD.MOV.U32 R0, RZ, RZ, R2 ;  /* 0x000000ffff007224 */ /* 0x000fe200078e0002 */
[----:B------:R1:W-:Y:S05]  /*1d90*/  STL [R1+0x10], R4 ;  /* 0x0000100401007387 */ /* 0x0003ea0000100800 */
[----:B------:R-:W-:Y:S01]  /*1da0*/  @P4 IMAD.HI.U32 R3, R2, c[0x0][0x2c8], RZ ;  /* 0x0000b20002034a27 */ /* 0x000fe200078e00ff */
[----:B------:R-:W-:-:S04]  /*1db0*/  IADD3 R2, R4, 0x50, -R5 ;  /* 0x0000005004027810 */ /* 0x000fc80007ffe805 */
[----:B------:R-:W-:Y:S02]  /*1dc0*/  @P4 SHF.R.U32.HI R0, RZ, c[0x0][0x2cc], R3 ;  /* 0x0000b300ff004a19 */ /* 0x000fe40000011603 */
[----:B------:R-:W-:-:S03]  /*1dd0*/  IADD3 R3, R4, 0x4f, RZ ;  /* 0x0000004f04037810 */ /* 0x000fc60007ffe0ff */
[----:B------:R-:W-:Y:S02]  /*1de0*/  IMAD.IADD R0, R2, 0x1, R0 ;  /* 0x0000000102007824 */ /* 0x000fe400078e0200 */
[----:B------:R-:W-:-:S04]  /*1df0*/  IMAD.HI R2, R3, 0x66666667, RZ ;  /* 0x6666666703027827 */ /* 0x000fc800078e02ff */
[----:B------:R-:W-:Y:S01]  /*1e00*/  IMAD.HI R0, R0, 0x66666667, RZ ;  /* 0x6666666700007827 */ /* 0x000fe200078e02ff */
[----:B-1----:R-:W-:-:S04]  /*1e10*/  SHF.R.U32.HI R4, RZ, 0x1f, R2 ;  /* 0x0000001fff047819 */ /* 0x002fc80000011602 */
[----:B------:R-:W-:Y:S02]  /*1e20*/  SHF.R.U32.HI R3, RZ, 0x1f, R0 ;  /* 0x0000001fff037819 */ /* 0x000fe40000011600 */
[----:B------:R-:W-:Y:S02]  /*1e30*/  LEA.HI.SX32 R4, R2, R4, 0x1b ;  /* 0x0000000402047211 */ /* 0x000fe400078fdaff */
[----:B------:R-:W-:Y:S02]  /*1e40*/  LOP3.LUT R2, R10, 0xff000000, RZ, 0xc0, !PT ;  /* 0xff0000000a027812 */ /* 0x000fe400078ec0ff */
[----:B------:R-:W-:Y:S02]  /*1e50*/  LEA.HI.SX32 R0, R0, R3, 0x1b ;  /* 0x0000000300007211 */ /* 0x000fe400078fdaff */
[----:B------:R-:W-:Y:S02]  /*1e60*/  LOP3.LUT R3, R10, 0xff0000, RZ, 0xc0, !PT ;  /* 0x00ff00000a037812 */ /* 0x000fe400078ec0ff */
[----:B------:R-:W-:-:S02]  /*1e70*/  SHF.R.U32.HI R2, RZ, 0x8, R2 ;  /* 0x00000008ff027819 */ /* 0x000fc40000011602 */
[----:B------:R-:W-:Y:S02]  /*1e80*/  IMNMX R6, R4, R0, PT ;  /* 0x0000000004067217 */ /* 0x000fe40003800200 */
[----:B------:R-:W-:Y:S01]  /*1e90*/  LEA.HI R3, R3, R2, RZ, 0x10 ;  /* 0x0000000203037211 */ /* 0x000fe200078f80ff */
[----:B------:R-:W-:Y:S01]  /*1ea0*/  IMAD.MOV.U32 R2, RZ, RZ, RZ ;  /* 0x000000ffff027224 */ /* 0x000fe200078e00ff */
[----:B------:R-:W-:Y:S02]  /*1eb0*/  ISETP.GE.AND P2, PT, R6, 0x1, PT ;  /* 0x000000010600780c */ /* 0x000fe40003f46270 */
        /* <DEDUP_REMOVED lines=35> */
.L_x_1197:
[----:B------:R-:W-:Y:S05]  /*20f0*/  BSYNC B0 ;  /* 0x0000000000007941 */ /* 0x000fea0003800000 */
.L_x_1196:
        /* <DEDUP_REMOVED lines=43> */
[----:B------:R-:W3:Y:S04]  /*23b0*/  LDL.64 R8, [R1+0x30] ;  /* 0x0000300001087983 */ /* 0x000ee80000100a00 */
[----:B------:R4:W3:Y:S01]  /*23c0*/  LDL.64 R20, [R1+0x30] ;  /* 0x0000300001147983 */ /* 0x0008e20000100a00 */
[----:B------:R-:W-:-:S04]  /*23d0*/  ISETP.NE.U32.AND P3, PT, RZ, c[0x0][0x340], PT ;  /* 0x0000d000ff007a0c */ /* 0x000fc80003f65070 */
[----:B------:R-:W-:-:S13]  /*23e0*/  ISETP.NE.AND.EX P3, PT, RZ, c[0x0][0x344], PT, P3 ;  /* 0x0000d100ff007a0c */ /* 0x000fda0003f65330 */
[----:B------:R-:W-:-:S05]  /*23f0*/  @P3 IMAD.WIDE R2, R23, R12, c[0x0][0x340] ;  /* 0x0000d00017023625 */ /* 0x000fca00078e020c */
[----:B-1----:R1:W5:Y:S01]  /*2400*/  @P3 LDG.E R15, [R2.64] ;  /* 0x00000008020f3981 */ /* 0x002362000c1e1900 */
[----:B------:R-:W-:Y:S02]  /*2410*/  SHF.R.S32.HI R0, RZ, 0x1f, R11 ;  /* 0x0000001fff007819 */ /* 0x000fe4000001140b */
[----:B------:R-:W-:Y:S02]  /*2420*/  SHF.R.S32.HI R7, RZ, 0x1f, R14 ;  /* 0x0000001fff077819 */ /* 0x000fe4000001140e */
[----:B------:R-:W-:Y:S01]  /*2430*/  IADD3 R84, R246, -0x1, RZ ;  /* 0xfffffffff6547810 */ /* 0x000fe20007ffe0ff */
[----:B------:R-:W-:-:S04]  /*2440*/  IMAD R0, R0, c[0x0][0x178], RZ ;  /* 0x00005e0000007a24 */ /* 0x000fc800078e02ff */
[C---:B------:R-:W-:Y:S02]  /*2450*/  IMAD R0, R11.reuse, c[0x0][0x17c], R0 ;  /* 0x00005f000b007a24 */ /* 0x040fe400078e0200 */
[----:B-1----:R-:W-:-:S05]  /*2460*/  IMAD.WIDE.U32 R2, R11, c[0x0][0x178], RZ ;  /* 0x00005e000b027a25 */ /* 0x002fca00078e00ff */
[----:B------:R-:W-:Y:S02]  /*2470*/  IADD3 R3, R3, R0, RZ ;  /* 0x0000000003037210 */ /* 0x000fe40007ffe0ff */
[----:B--2---:R-:W-:Y:S02]  /*2480*/  IADD3 R12, R4, R18, RZ ;  /* 0x00000012040c7210 */ /* 0x004fe40007ffe0ff */
[----:B------:R-:W1:Y:S02]  /*2490*/  S2R R4, SR_TID.X ;  /* 0x0000000000047919 */ /* 0x000e640000002100 */
[----:B------:R-:W-:Y:S01]  /*24a0*/  MOV R0, R12 ;  /* 0x0000000c00007202 */ /* 0x000fe20000000f00 */
[----:B------:R-:W-:Y:S01]  /*24b0*/  @P4 IMAD.HI.U32 R6, R12, c[0x0][0x2c8], RZ ;  /* 0x0000b2000c064a27 */ /* 0x000fe200078e00ff */
[----:B---3--:R-:W-:-:S04]  /*24c0*/  MOV R20, R8 ;  /* 0x0000000800147202 */ /* 0x008fc80000000f00 */
[----:B------:R-:W-:Y:S02]  /*24d0*/  @P4 SHF.R.U32.HI R0, RZ, c[0x0][0x2cc], R6 ;  /* 0x0000b300ff004a19 */ /* 0x000fe40000011606 */
[----:B------:R-:W-:Y:S02]  /*24e0*/  SEL R6, R13, RZ, !P1 ;  /* 0x000000ff0d067207 */ /* 0x000fe40004800000 */
[----:B------:R-:W-:-:S05]  /*24f0*/  SHF.R.S32.HI R21, RZ, 0x1f, R20 ;  /* 0x0000001fff157819 */ /* 0x000fca0000011414 */
[----:B------:R4:W-:Y:S01]  /*2500*/  STL [R1+0x34], R21 ;  /* 0x0000341501007387 */ /* 0x0009e20000100800 */
[----:B-1----:R-:W-:-:S04]  /*2510*/  SHF.R.S32.HI R17, RZ, 0x1f, R4 ;  /* 0x0000001fff117819 */ /* 0x002fc80000011404 */
[----:B------:R-:W-:Y:S01]  /*2520*/  LEA.HI R17, R17, R4, RZ, 0x3 ;  /* 0x0000000411117211 */ /* 0x000fe200078f18ff */
[C---:B------:R-:W-:Y:S01]  /*2530*/  IMAD.WIDE.U32 R4, R22.reuse, c[0x0][0x1b8], R2 ;  /* 0x00006e0016047a25 */ /* 0x040fe200078e0002 */
[----:B------:R-:W-:Y:S02]  /*2540*/  SEL R3, R23, RZ, !P1 ;  /* 0x000000ff17037207 */ /* 0x000fe40004800000 */
[----:B------:R-:W-:Y:S01]  /*2550*/  SHF.R.S32.HI R17, RZ, 0x3, R17 ;  /* 0x00000003ff117819 */ /* 0x000fe20000011411 */
[----:B------:R-:W-:-:S03]  /*2560*/  IMAD R5, R22, c[0x0][0x1bc], R5 ;  /* 0x00006f0016057a24 */ /* 0x000fc600078e0205 */
[----:B------:R-:W-:-:S04]  /*2570*/  IADD3 R2, P2, R17, R14, RZ ;  /* 0x0000000e11027210 */ /* 0x000fc80007f5e0ff */
[----:B------:R-:W-:Y:S01]  /*2580*/  LEA.HI.X.SX32 R10, R17, R7, 0x1, P2 ;  /* 0x00000007110a7211 */ /* 0x000fe200010f0eff */
[----:B------:R-:W-:Y:S01]  /*2590*/  IMAD R7, R6, c[0x0][0x1c0], RZ ;  /* 0x0000700006077a24 */ /* 0x000fe200078e02ff */
[----:B------:R-:W-:Y:S01]  /*25a0*/  ISETP.GE.AND P2, PT, R20, c[0x0][0x198], PT ;  /* 0x0000660014007a0c */ /* 0x000fe20003f46270 */
[----:B------:R-:W-:-:S04]  /*25b0*/  IMAD.WIDE.U32 R8, R2, c[0x0][0x1e0], R20 ;  /* 0x0000780002087a25 */ /* 0x000fc800078e0014 */
[----:B------:R-:W-:Y:S02]  /*25c0*/  IMAD R6, R10, c[0x0][0x1e0], RZ ;  /* 0x000078000a067a24 */ /* 0x000fe400078e02ff */
[C---:B------:R-:W-:Y:S02]  /*25d0*/  IMAD R11, R3.reuse, c[0x0][0x1c4], R7 ;  /* 0x00007100030b7a24 */ /* 0x040fe400078e0207 */
[----:B------:R-:W-:Y:S02]  /*25e0*/  IMAD R14, R2, c[0x0][0x1e4], R6 ;  /* 0x00007900020e7a24 */ /* 0x000fe400078e0206 */
[----:B------:R-:W-:Y:S01]  /*25f0*/  IMAD.WIDE.U32 R6, R3, c[0x0][0x1c0], R4 ;  /* 0x0000700003067a25 */ /* 0x000fe200078e0004 */
[----:B------:R-:W-:-:S03]  /*2600*/  SHF.R.S32.HI R4, RZ, 0x1f, R0 ;  /* 0x0000001fff047819 */ /* 0x000fc60000011400 */
[----:B------:R-:W-:Y:S01]  /*2610*/  IMAD R16, R10, c[0x0][0x208], RZ ;  /* 0x000082000a107a24 */ /* 0x000fe200078e02ff */
[----:B------:R-:W-:Y:S01]  /*2620*/  IADD3 R3, R7, R11, RZ ;  /* 0x0000000b07037210 */ /* 0x000fe20007ffe0ff */
[----:B------:R-:W-:Y:S02]  /*2630*/  IMAD.IADD R5, R9, 0x1, R14 ;  /* 0x0000000109057824 */ /* 0x000fe400078e020e */
[----:B------:R-:W-:-:S04]  /*2640*/  IMAD.WIDE.U32 R10, R2, c[0x0][0x208], R20 ;  /* 0x00008200020a7a25 */ /* 0x000fc800078e0014 */
[----:B------:R-:W-:Y:S01]  /*2650*/  IMAD R9, R2, c[0x0][0x20c], R16 ;  /* 0x0000830002097a24 */ /* 0x000fe200078e0210 */
[----:B------:R-:W-:Y:S01]  /*2660*/  MOV R2, R6 ;  /* 0x0000000600027202 */ /* 0x000fe20000000f00 */
[----:B------:R-:W-:Y:S01]  /*2670*/  IMAD R7, R4, c[0x0][0x1b0], RZ ;  /* 0x00006c0004077a24 */ /* 0x000fe200078e02ff */
[----:B------:R-:W-:Y:S01]  /*2680*/  MOV R4, R8 ;  /* 0x0000000800047202 */ /* 0x000fe20000000f00 */
[----:B------:R-:W-:Y:S02]  /*2690*/  IMAD.MOV R8, RZ, RZ, -R0 ;  /* 0x000000ffff087224 */ /* 0x000fe400078e0a00 */
[C---:B------:R-:W-:Y:S02]  /*26a0*/  IMAD R14, R0.reuse, c[0x0][0x1b4], R7 ;  /* 0x00006d00000e7a24 */ /* 0x040fe400078e0207 */
[----:B------:R-:W-:-:S04]  /*26b0*/  IMAD.WIDE.U32 R6, R0, c[0x0][0x1b0], R2 ;  /* 0x00006c0000067a25 */ /* 0x000fc800078e0002 */
[----:B------:R-:W-:Y:S01]  /*26c0*/  IMAD.WIDE.U32 R2, R22, c[0x0][0x1e8], R4 ;  /* 0x00007a0016027a25 */ /* 0x000fe200078e0004 */
[----:B------:R-:W-:Y:S02]  /*26d0*/  IADD3 R5, R11, R9, RZ ;  /* 0x000000090b057210 */ /* 0x000fe40007ffe0ff */
[----:B------:R-:W-:Y:S01]  /*26e0*/  MOV R4, R10 ;  /* 0x0000000a00047202 */ /* 0x000fe20000000f00 */
[----:B------:R-:W-:Y:S02]  /*26f0*/  IMAD R0, R8, c[0x0][0x2c4], R12 ;  /* 0x0000b10008007a24 */ /* 0x000fe400078e020c */
[C---:B------:R-:W-:Y:S01]  /*2700*/  IMAD R9, R22.reuse, c[0x0][0x1ec], R3 ;  /* 0x00007b0016097a24 */ /* 0x040fe200078e0203 */
[----:B------:R-:W-:Y:S01]  /*2710*/  IADD3 R3, R7, R14, RZ ;  /* 0x0000000e07037210 */ /* 0x000fe20007ffe0ff */
[----:B------:R-:W-:Y:S01]  /*2720*/  IMAD.MOV.U32 R8, RZ, RZ, R2 ;  /* 0x000000ffff087224 */ /* 0x000fe200078e0002 */
[----:B-----5:R-:W-:Y:S01]  /*2730*/  @P3 SHF.R.S32.HI R7, RZ, 0x1f, R15 ;  /* 0x0000001fff073819 */ /* 0x020fe2000001140f */
[----:B------:R-:W-:Y:S01]  /*2740*/  IMAD.WIDE.U32 R4, R22, c[0x0][0x210], R4 ;  /* 0x0000840016047a25 */ /* 0x000fe200078e0004 */
[----:B------:R-:W-:-:S02]  /*2750*/  SHF.R.S32.HI R10, RZ, 0x1f, R0 ;  /* 0x0000001fff0a7819 */ /* 0x000fc40000011400 */
[----:B------:R-:W-:Y:S01]  /*2760*/  @!P3 MOV R7, R13 ;  /* 0x0000000d0007b202 */ /* 0x000fe20000000f00 */
[----:B------:R-:W-:Y:S01]  /*2770*/  IMAD R5, R22, c[0x0][0x214], R5 ;  /* 0x0000850016057a24 */ /* 0x000fe200078e0205 */
[----:B------:R-:W-:Y:S01]  /*2780*/  MOV R2, R6 ;  /* 0x0000000600027202 */ /* 0x000fe20000000f00 */
[----:B------:R-:W-:Y:S01]  /*2790*/  IMAD R10, R10, c[0x0][0x1a8], RZ ;  /* 0x00006a000a0a7a24 */ /* 0x000fe200078e02ff */
[----:B------:R-:W-:Y:S02]  /*27a0*/  SEL R6, R7, RZ, !P0 ;  /* 0x000000ff07067207 */ /* 0x000fe40004000000 */
[----:B------:R-:W-:Y:S01]  /*27b0*/  @!P3 MOV R15, R23 ;  /* 0x00000017000fb202 */ /* 0x000fe20000000f00 */
[C---:B------:R-:W-:Y:S02]  /*27c0*/  IMAD R7, R0.reuse, c[0x0][0x1ac], R10 ;  /* 0x00006b0000077a24 */ /* 0x040fe400078e020a */
[----:B------:R-:W-:Y:S01]  /*27d0*/  IMAD.WIDE.U32 R2, R0, c[0x0][0x1a8], R2 ;  /* 0x00006a0000027a25 */ /* 0x000fe200078e0002 */
[----:B------:R-:W-:-:S03]  /*27e0*/  SEL R0, R15, RZ, !P0 ;  /* 0x000000ff0f007207 */ /* 0x000fc60004000000 */
[C---:B------:R-:W-:Y:S02]  /*27f0*/  IMAD R11, R6.reuse, c[0x0][0x1f0], RZ ;  /* 0x00007c00060b7a24 */ /* 0x040fe400078e02ff */
[----:B------:R-:W-:Y:S02]  /*2800*/  IMAD R6, R6, c[0x0][0x218], RZ ;  /* 0x0000860006067a24 */ /* 0x000fe400078e02ff */
[----:B------:R-:W-:Y:S01]  /*2810*/  IMAD.IADD R3, R3, 0x1, R7 ;  /* 0x0000000103037824 */ /* 0x000fe200078e0207 */
[----:B------:R-:W-:Y:S01]  /*2820*/  LEA R7, P0, R2, c[0x0][0x160], 0x1 ;  /* 0x0000580002077a11 */ /* 0x000fe200078008ff */
[C---:B------:R-:W-:Y:S02]  /*2830*/  IMAD R10, R0.reuse, c[0x0][0x21c], R6 ;  /* 0x00008700000a7a24 */ /* 0x040fe400078e0206 */
[----:B------:R-:W-:Y:S01]  /*2840*/  IMAD.WIDE.U32 R4, R0, c[0x0][0x218], R4 ;  /* 0x0000860000047a25 */ /* 0x000fe200078e0004 */
[----:B------:R-:W-:-:S03]  /*2850*/  LEA.HI.X R6, R2, c[0x0][0x164], R3, 0x1, P0 ;  /* 0x0000590002067a11 */ /* 0x000fc600000f0c03 */
[C---:B------:R-:W-:Y:S01]  /*2860*/  IMAD R11, R0.reuse, c[0x0][0x1f4], R11 ;  /* 0x00007d00000b7a24 */ /* 0x040fe200078e020b */
[----:B------:R-:W-:Y:S01]  /*2870*/  IADD3 R2, R5, R10, RZ ;  /* 0x0000000a05027210 */ /* 0x000fe20007ffe0ff */
[----:B------:R-:W-:Y:S01]  /*2880*/  IMAD.WIDE.U32 R8, R0, c[0x0][0x1f0], R8 ;  /* 0x00007c0000087a25 */ /* 0x000fe200078e0008 */
[----:B------:R-:W-:-:S04]  /*2890*/  IADD3 R0, R17, R18, RZ ;  /* 0x0000001211007210 */ /* 0x000fc80007ffe0ff */
[----:B------:R-:W-:Y:S01]  /*28a0*/  IADD3 R3, R9, R11, RZ ;  /* 0x0000000b09037210 */ /* 0x000fe20007ffe0ff */
[----:B------:R4:W-:Y:S04]  /*28b0*/  STL.64 [R1+0x38], R8 ;  /* 0x0000380801007387 */ /* 0x0009e80000100a00 */
[----:B------:R4:W-:Y:S04]  /*28c0*/  STL.64 [R1+0x40], R4 ;  /* 0x0000400401007387 */ /* 0x0009e80000100a00 */
[----:B------:R4:W-:Y:S04]  /*28d0*/  STL [R1+0x48], R2 ;  /* 0x0000480201007387 */ /* 0x0009e80000100800 */
[----:B------:R4:W-:Y:S01]  /*28e0*/  STL [R1+0x28], R3 ;  /* 0x0000280301007387 */ /* 0x0009e20000100800 */
[----:B------:R-:W-:Y:S05]  /*28f0*/  BRA.DIV ~URZ, `(.L_x_1199) ;  /* 0x000117827f007947 */ /* 0x000fea000b800000 */
[----:B----4-:R1:W2:Y:S02]  /*2900*/  SHFL.IDX PT, R8, R6, RZ, 0x181f ;  /* 0x00181fff06087589 */ /* 0x0102a400000e0000 */
.L_x_1305:
[----:B------:R-:W-:Y:S05]  /*2910*/  BRA.DIV ~URZ, `(.L_x_1200) ;  /* 0x000117d27f007947 */ /* 0x000fea000b800000 */
[----:B------:R3:W4:Y:S02]  /*2920*/  SHFL.IDX PT, R2, R7, RZ, 0x181f ;  /* 0x00181fff07027589 */ /* 0x00072400000e0000 */
.L_x_1306:
[----:B------:R-:W5:Y:S01]  /*2930*/  LDL R3, [R1+0xc] ;  /* 0x00000c0001037983 */ /* 0x000f620000100800 */
[----:B------:R-:W-:Y:S01]  /*2940*/  BSSY B0, `(.L_x_1201) ;  /* 0x000000b000007945 */ /* 0x000fe20003800000 */
[----:B-----5:R-:W-:-:S05]  /*2950*/  IMAD R4, R3, c[0x0][0x2c4], RZ ;  /* 0x0000b10003047a24 */ /* 0x020fca00078e02ff */
        /* <DEDUP_REMOVED lines=9> */
.L_x_1202:
[----:B------:R-:W-:Y:S05]  /*29f0*/  BSYNC B0 ;  /* 0x0000000000007941 */ /* 0x000fea0003800000 */
.L_x_1201:
[----:B------:R-:W-:Y:S05]  /*2a00*/  BRA.DIV ~URZ, `(.L_x_1203) ;  /* 0x000117527f007947 */ /* 0x000fea000b800000 */
[----:B--2---:R2:W1:Y:S04]  /*2a10*/  SHFL.IDX PT, R8, R6, 0x1, 0x181f ;  /* 0x00381f0006087f89 */ /* 0x00446800000e0000 */
[----:B----4-:R2:W4:Y:S02]  /*2a20*/  SHFL.IDX PT, R2, R7, 0x1, 0x181f ;  /* 0x00381f0007027f89 */ /* 0x01052400000e0000 */
.L_x_1307:
        /* <DEDUP_REMOVED lines=11> */
.L_x_1205:
[----:B------:R-:W-:Y:S05]  /*2ae0*/  BSYNC B0 ;  /* 0x0000000000007941 */ /* 0x000fea0003800000 */
.L_x_1204:
[----:B------:R-:W-:Y:S05]  /*2af0*/  BRA.DIV ~URZ, `(.L_x_1206) ;  /* 0x000117327f007947 */ /* 0x000fea000b800000 */
[----:B-1----:R1:W2:Y:S02]  /*2b00*/  SHFL.IDX PT, R8, R6, 0x2, 0x181f ;  /* 0x00581f0006087f89 */ /* 0x0022a400000e0000 */
.L_x_1308:
[----:B------:R-:W-:Y:S05]  /*2b10*/  BRA.DIV ~URZ, `(.L_x_1207) ;  /* 0x000117827f007947 */ /* 0x000fea000b800000 */
[----:B----4-:R4:W1:Y:S02]  /*2b20*/  SHFL.IDX PT, R2, R7, 0x2, 0x181f ;  /* 0x00581f0007027f89 */ /* 0x01086400000e0000 */
.L_x_1309:
        /* <DEDUP_REMOVED lines=11> */
.L_x_1209:
[----:B------:R-:W-:Y:S05]  /*2be0*/  BSYNC B0 ;  /* 0x0000000000007941 */ /* 0x000fea0003800000 */
.L_x_1208:
[----:B------:R-:W-:Y:S05]  /*2bf0*/  BRA.DIV ~URZ, `(.L_x_1210) ;  /* 0x000117127f007947 */ /* 0x000fea000b800000 */
[----:B--2---:R2:W3:Y:S04]  /*2c00*/  SHFL.IDX PT, R8, R6, 0x3, 0x181f ;  /* 0x00781f0006087f89 */ /* 0x0044e800000e0000 */
[----:B-1----:R2:W1:Y:S02]  /*2c10*/  SHFL.IDX PT, R2, R7, 0x3, 0x181f ;  /* 0x00781f0007027f89 */ /* 0x00246400000e0000 */
.L_x_1310:
        /* <DEDUP_REMOVED lines=11> */
.L_x_1212:
[----:B------:R-:W-:Y:S05]  /*2cd0*/  BSYNC B0 ;  /* 0x0000000000007941 */ /* 0x000fea0003800000 */
.L_x_1211:
[----:B------:R-:W-:Y:S05]  /*2ce0*/  BRA.DIV ~URZ, `(.L_x_1213) ;  /* 0x000116f27f007947 */ /* 0x000fea000b800000 */
[----:B---3--:R3:W2:Y:S02]  /*2cf0*/  SHFL.IDX PT, R8, R6, 0x4, 0x181f ;  /* 0x00981f0006087f89 */ /* 0x0086a400000e0000 */
.L_x_1311:
[----:B------:R-:W-:Y:S05]  /*2d00*/  BRA.DIV ~URZ, `(.L_x_1214) ;  /* 0x000117427f007947 */ /* 0x000fea000b800000 */
[----:B-1----:R1:W3:Y:S02]  /*2d10*/  SHFL.IDX PT, R2, R7, 0x4, 0x181f ;  /* 0x00981f0007027f89 */ /* 0x0022e400000e0000 */
.L_x_1312:
        /* <DEDUP_REMOVED lines=11> */
.L_x_1216:
[----:B------:R-:W-:Y:S05]  /*2dd0*/  BSYNC B0 ;  /* 0x0000000000007941 */ /* 0x000fea0003800000 */
.L_x_1215:
[----:B------:R-:W-:Y:S05]  /*2de0*/  BRA.DIV ~URZ, `(.L_x_1217) ;  /* 0x000116d27f007947 */ /* 0x000fea000b800000 */
[----:B--2---:R2:W1:Y:S04]  /*2df0*/  SHFL.IDX PT, R8, R6, 0x5, 0x181f ;  /* 0x00b81f0006087f89 */ /* 0x00446800000e0000 */
[----:B---3--:R2:W3:Y:S02]  /*2e00*/  SHFL.IDX PT, R2, R7, 0x5, 0x181f ;  /* 0x00b81f0007027f89 */ /* 0x0084e400000e0000 */
.L_x_1313:
        /* <DEDUP_REMOVED lines=11> */
.L_x_1219:
[----:B------:R-:W-:Y:S05]  /*2ec0*/  BSYNC B0 ;  /* 0x0000000000007941 */ /* 0x000fea0003800000 */
.L_x_1218:
[----:B------:R-:W-:Y:S05]  /*2ed0*/  BRA.DIV ~URZ, `(.L_x_1220) ;  /* 0x000116b27f007947 */ /* 0x000fea000b800000 */
[----:B-1----:R1:W2:Y:S02]  /*2ee0*/  SHFL.IDX PT, R8, R6, 0x6, 0x181f ;  /* 0x00d81f0006087f89 */ /* 0x0022a400000e0000 */
.L_x_1314:
[----:B------:R-:W-:Y:S05]  /*2ef0*/  BRA.DIV ~URZ, `(.L_x_1221) ;  /* 0x000117027f007947 */ /* 0x000fea000b800000 */
[----:B---3--:R3:W1:Y:S02]  /*2f00*/  SHFL.IDX PT, R2, R7, 0x6, 0x181f ;  /* 0x00d81f0007027f89 */ /* 0x00866400000e0000 */
.L_x_1315:
        /* <DEDUP_REMOVED lines=11> */
.L_x_1223:
[----:B------:R-:W-:Y:S05]  /*2fc0*/  BSYNC B0 ;  /* 0x0000000000007941 */ /* 0x000fea0003800000 */
.L_x_1222:
[----:B------:R-:W-:Y:S05]  /*2fd0*/  BRA.DIV ~URZ, `(.L_x_1224) ;  /* 0x000116927f007947 */ /* 0x000fea000b800000 */
[----:B-12---:R-:W1:Y:S04]  /*2fe0*/  SHFL.IDX PT, R6, R6, 0x7, 0x181f ;  /* 0x00f81f0006067f89 */ /* 0x006e6800000e0000 */
[----:B------:R2:W3:Y:S02]  /*2ff0*/  SHFL.IDX PT, R2, R7, 0x7, 0x181f ;  /* 0x00f81f0007027f89 */ /* 0x0004e400000e0000 */
.L_x_1316:
        /* <DEDUP_REMOVED lines=13> */
[----:B------:R-:W5:Y:S04]  /*30d0*/  LDL R5, [R1+0x28] ;  /* 0x0000280001057983 */ /* 0x000f680000100800 */
[----:B--2---:R-:W2:Y:S04]  /*30e0*/  LDL.64 R8, [R1+0x38] ;  /* 0x0000380001087983 */ /* 0x004ea80000100a00 */
[----:B----4-:R-:W4:Y:S04]  /*30f0*/  LDL R18, [R1+0x48] ;  /* 0x0000480001127983 */ /* 0x010f280000100800 */
[----:B------:R-:W4:Y:S04]  /*3100*/  LDL.64 R16, [R1+0x40] ;  /* 0x0000400001107983 */ /* 0x000f280000100a00 */
        /* <DEDUP_REMOVED lines=10> */
[----:B------:R-:W4:Y:S01]  /*31b0*/  LDL R249, [R1+0x24] ;  /* 0x0000240001f97983 */ /* 0x000f220000100800 */
[----:B------:R-:W-:-:S04]  /*31c0*/  SHF.R.S32.HI R7, RZ, 0x1f, R10 ;  /* 0x0000001fff077819 */ /* 0x000fc8000001140a */
[----:B------:R-:W-:-:S04]  /*31d0*/  LEA.HI R7, R7, R10, RZ, 0x3 ;  /* 0x0000000a07077211 */ /* 0x000fc800078f18ff */
[----:B------:R-:W-:Y:S01]  /*31e0*/  SHF.R.S32.HI R7, RZ, 0x3, R7 ;  /* 0x00000003ff077819 */ /* 0x000fe20000011407 */
[----:B------:R-:W-:-:S05]  /*31f0*/  IMAD R0, R84, c[0x0][0x1e4], R0 ;  /* 0x0000790054007a24 */ /* 0x000fca00078e0200 */
[----:B------:R-:W-:-:S05]  /*3200*/  IADD3 R0, R3, R0, RZ ;  /* 0x0000000003007210 */ /* 0x000fca0007ffe0ff */
[----:B------:R-:W-:Y:S01]  /*3210*/  IMAD R0, R0, 0x50, RZ ;  /* 0x0000005000007824 */ /* 0x000fe200078e02ff */
[----:B------:R-:W-:Y:S02]  /*3220*/  USHF.L.U32 UR7, UR4, 0x5, URZ ;  /* 0x0000000504077899 */ /* 0x000fe4000800063f */
[----:B------:R-:W-:Y:S01]  /*3230*/  USHF.L.U64.HI UR5, UR4, UR6, UR5 ;  /* 0x0000000604057299 */ /* 0x000fe20008010205 */
[----:B------:R-:W-:Y:S01]  /*3240*/  BAR.SYNC.DEFER_BLOCKING 0x0 ;  /* 0x0000000000007b1d */ /* 0x000fe20000010000 */
[----:B---3--:R-:W-:-:S04]  /*3250*/  IADD3 R12, R85, R250, -R7 ;  /* 0x000000fa550c7210 */ /* 0x008fc80007ffe807 */
[C---:B------:R-:W-:Y:S02]  /*3260*/  ISETP.GE.AND P5, PT, R12.reuse, 0x11, PT ;  /* 0x000000110c00780c */ /* 0x040fe40003fa6270 */
[----:B-----5:R-:W-:Y:S02]  /*3270*/  MOV R87, R5 ;  /* 0x0000000500577202 */ /* 0x020fe40000000f00 */
[----:B--2---:R-:W-:Y:S02]  /*3280*/  MOV R86, R8 ;  /* 0x0000000800567202 */ /* 0x004fe40000000f00 */
[----:B------:R-:W-:-:S03]  /*3290*/  ISETP.GE.AND P1, PT, R12, 0x1, PT ;  /* 0x000000010c00780c */ /* 0x000fc60003f26270 */
[----:B------:R-:W-:Y:S01]  /*32a0*/  IMAD.WIDE.U32 R2, R2, 0x50, R86 ;  /* 0x0000005002027825 */ /* 0x000fe200078e0056 */
[----:B------:R-:W-:-:S04]  /*32b0*/  ISETP.GE.AND P3, PT, R12, 0x21, PT ;  /* 0x000000210c00780c */ /* 0x000fc80003f66270 */
[----:B------:R-:W-:Y:S02]  /*32c0*/  IADD3 R3, R3, R0, RZ ;  /* 0x0000000003037210 */ /* 0x000fe40007ffe0ff */
[----:B------:R-:W-:-:S03]  /*32d0*/  @P5 LEA R0, P2, R142, R2, 0x4 ;  /* 0x000000028e005211 */ /* 0x000fc600078420ff */
[----:B------:R-:W-:Y:S02]  /*32e0*/  @P1 LEA R4, P0, R2, c[0x0][0x1c8], 0x1 ;  /* 0x0000720002041a11 */ /* 0x000fe400078008ff */
[----:B------:R-:W-:Y:S02]  /*32f0*/  @P5 LEA.HI.X R6, R142, R3, R148, 0x4, P2 ;  /* 0x000000038e065211 */ /* 0x000fe400010f2494 */
[----:B------:R-:W-:Y:S01]  /*3300*/  ISETP.GE.AND P2, PT, R12, 0x31, PT ;  /* 0x000000310c00780c */ /* 0x000fe20003f46270 */
[----:B------:R-:W-:Y:S01]  /*3310*/  IMAD.WIDE.U32 R8, R142, 0x20, RZ ;  /* 0x000000208e087825 */ /* 0x000fe200078e00ff */
[----:B------:R-:W-:Y:S02]  /*3320*/  @P1 LEA.HI.X R5, R2, c[0x0][0x1cc], R3, 0x1, P0 ;  /* 0x0000730002051a11 */ /* 0x000fe400000f0c03 */
[----:B------:R-:W-:-:S03]  /*3330*/  @P5 LEA R10, P0, R0, c[0x0][0x1c8], 0x1 ;  /* 0x00007200000a5a11 */ /* 0x000fc600078008ff */
[----:B------:R-:W-:Y:S01]  /*3340*/  @!PT LDS RZ, [RZ] ;  /* 0x00000000fffff984 */ /* 0x000fe20000000800 */
[----:B------:R-:W-:Y:S01]  /*3350*/  @!PT LDS RZ, [RZ] ;  /* 0x00000000fffff984 */ /* 0x000fe20000000800 */
[----:B------:R-:W-:Y:S01]  /*3360*/  @!PT LDS RZ, [RZ] ;  /* 0x00000000fffff984 */ /* 0x000fe20000000800 */
[----:B------:R1:W-:Y:S01]  /*3370*/  @P1 LDGSTS.E.BYPASS.LTC128B.128 [R213+0x2900], [R4.64], !P6 ;  /* 0x0290000004d51fae */ /* 0x0003e2000f101d48 */
[----:B------:R-:W-:Y:S02]  /*3380*/  @P5 LEA.HI.X R11, R0, c[0x0][0x1cc], R6, 0x1, P0 ;  /* 0x00007300000b5a11 */ /* 0x000fe400000f0c06 */
[----:B------:R-:W-:Y:S02]  /*3390*/  SHF.L.U32 R6, R148, 0x5, RZ ;  /* 0x0000000594067819 */ /* 0x000fe400000006ff */
[----:B------:R-:W-:Y:S01]  /*33a0*/  @P3 IADD3 R0, P0, R2, R8, RZ ;  /* 0x0000000802003210 */ /* 0x000fe20007f1e0ff */
[----:B------:R-:W-:Y:S01]  /*33b0*/  @P2 IMAD R7, R148, 0x30, RZ ;  /* 0x0000003094072824 */ /* 0x000fe200078e02ff */
[----:B------:R-:W-:Y:S01]  /*33c0*/  ISETP.GE.AND P1, PT, R12, 0x41, PT ;  /* 0x000000410c00780c */ /* 0x000fe20003f26270 */
[----:B------:R2:W-:Y:S01]  /*33d0*/  @P5 LDGSTS.E.BYPASS.LTC128B.128 [R213+0x3100], [R10.64], !P6 ;  /* 0x031000000ad55fae */ /* 0x0005e2000f101d48 */
        /* <DEDUP_REMOVED lines=15> */
[----:B------:R-:W-:Y:S01]  /*34d0*/  IMAD R0, R13, c[0x0][0x208], RZ ;  /* 0x000082000d007a24 */ /* 0x000fe200078e02ff */
[----:B------:R-:W-:-:S04]  /*34e0*/  DEPBAR.LE SB0, 0x1 ;  /* 0x000080400000791a */ /* 0x000fc80000000000 */
[----:B------:R-:W-:-:S04]  /*34f0*/  DEPBAR.LE SB0, 0x0 ;  /* 0x000080000000791a */ /* 0x000fc80000000000 */
[----:B------:R-:W-:Y:S01]  /*3500*/  BAR.SYNC.DEFER_BLOCKING 0x0 ;  /* 0x0000000000007b1d */ /* 0x000fe20000010000 */
[----:B-----5:R-:W-:-:S04]  /*3510*/  IMAD.WIDE.U32 R2, R84, c[0x0][0x208], RZ ;  /* 0x0000820054027a25 */ /* 0x020fc800078e00ff */
[----:B------:R-:W-:Y:S01]  /*3520*/  IMAD R0, R84, c[0x0][0x20c], R0 ;  /* 0x0000830054007a24 */ /* 0x000fe200078e0200 */
[----:B----4-:R-:W-:Y:S02]  /*3530*/  MOV R4, R16 ;  /* 0x0000001000047202 */ /* 0x010fe40000000f00 */
[----:B------:R-:W-:Y:S02]  /*3540*/  MOV R5, R18 ;  /* 0x0000001200057202 */ /* 0x000fe40000000f00 */
[----:B------:R-:W-:-:S03]  /*3550*/  IADD3 R0, R3, R0, RZ ;  /* 0x0000000003007210 */ /* 0x000fc60007ffe0ff */
[----:B------:R-:W-:Y:S01]  /*3560*/  IMAD.WIDE.U32 R2, R2, 0x50, R4 ;  /* 0x0000005002027825 */ /* 0x000fe200078e0004 */
[----:B------:R-:W-:Y:S04]  /*3570*/  LDSM.16.M88.4 R32, [R203] ;  /* 0x00000000cb20783b */ /* 0x000fe80000000200 */
[----:B------:R-:W4:Y:S01]  /*3580*/  LDSM.16.M88.4 R44, [R196] ;  /* 0x00000000c42c783b */ /* 0x000f220000000200 */
[----:B------:R-:W-:Y:S01]  /*3590*/  IMAD R0, R0, 0x50, RZ ;  /* 0x0000005000007824 */ /* 0x000fe200078e02ff */
[----:B---3--:R-:W-:Y:S02]  /*35a0*/  LEA R8, P0, R2, c[0x0][0x1f8], 0x1 ;  /* 0x00007e0002087a11 */ /* 0x008fe400078008ff */
[----:B------:R-:W3:Y:S02]  /*35b0*/  LDSM.16.M88.4 R28, [R203+0x2000] ;  /* 0x00200000cb1c783b */ /* 0x000ee40000000200 */
[----:B------:R-:W-:-:S02]  /*35c0*/  IADD3 R0, R3, R0, RZ ;  /* 0x0000000003007210 */ /* 0x000fc40007ffe0ff */
[----:B-1----:R-:W-:Y:S01]  /*35d0*/  IADD3 R6, P1, R8, UR7, RZ ;  /* 0x0000000708067c10 */ /* 0x002fe2000ff3e0ff */
[----:B------:R-:W-:Y:S01]  /*35e0*/  LDSM.16.M88.4 R24, [R206] ;  /* 0x00000000ce18783b */ /* 0x000fe20000000200 */
[----:B------:R-:W-:Y:S02]  /*35f0*/  LEA.HI.X R9, R2, c[0x0][0x1fc], R0, 0x1, P0 ;  /* 0x00007f0002097a11 */ /* 0x000fe400000f0c00 */
[----:B------:R-:W-:Y:S01]  /*3600*/  IADD3 R4, P0, R6, UR7, RZ ;  /* 0x0000000706047c10 */ /* 0x000fe2000ff1e0ff */
[----:B------:R-:W1:Y:S01]  /*3610*/  LDSM.16.M88.4 R48, [R207] ;  /* 0x00000000cf30783b */ /* 0x000e620000000200 */
        /* <DEDUP_REMOVED lines=9> */
[C---:B------:R-:W-:Y:S02]  /*36b0*/  ISETP.LT.OR P3, PT, R12.reuse, 0x21, P1 ;  /* 0x000000210c00780c */ /* 0x040fe40000f61670 */
[----:B------:R-:W-:Y:S01]  /*36c0*/  IADD3.X R3, R5, UR5, RZ, P2, !PT ;  /* 0x0000000505037c10 */ /* 0x000fe200097fe4ff */
[----:B------:R-:W-:Y:S01]  /*36d0*/  LDSM.16.M88.4 R104, [R196+0x2000] ;  /* 0x00200000c468783b */ /* 0x000fe20000000200 */
[----:B------:R-:W-:-:S02]  /*36e0*/  ISETP.LT.OR P2, PT, R12, 0x31, P1 ;  /* 0x000000310c00780c */ /* 0x000fc40000f41670 */
[----:B------:R-:W-:Y:S01]  /*36f0*/  ISETP.LT.OR P1, PT, R12, 0x41, P1 ;  /* 0x000000410c00780c */ /* 0x000fe20000f21670 */
[----:B------:R-:W5:Y:S04]  /*3700*/  LDSM.16.M88.4 R20, [R206+0x2000] ;  /* 0x00200000ce14783b */ /* 0x000f680000000200 */
[----:B------:R-:W-:Y:S04]  /*3710*/  LDSM.16.M88.4 R80, [R211] ;  /* 0x00000000d350783b */ /* 0x000fe80000000200 */
[----:B------:R-:W-:Y:S01]  /*3720*/  LDSM.16.M88.4 R92, [R210] ;  /* 0x00000000d25c783b */ /* 0x000fe20000000200 */
[----:B----4-:R-:W-:Y:S03]  /*3730*/  HMMA.16816.F32 R12, R32, R44, RZ ;  /* 0x0000002c200c723c */ /* 0x010fe600000018ff */
        /* <DEDUP_REMOVED lines=9> */
[----:B----4-:R-:W-:-:S04]  /*37d0*/  IADD3 R8, P0, R2, UR7, RZ ;  /* 0x0000000702087c10 */ /* 0x010fc8000ff1e0ff */
[----:B------:R-:W-:-:S05]  /*37e0*/  IADD3.X R9, R3, UR5, RZ, P0, !PT ;  /* 0x0000000503097c10 */ /* 0x000fca00087fe4ff */
[----:B------:R2:W-:Y:S04]  /*37f0*/  LDGSTS.E.BYPASS.LTC128B.128 [R213+0x2100], [R8.64], !P1 ;  /* 0x0210000008d57fae */ /* 0x0005e8000c901d48 */
[----:B------:R-:W-:Y:S04]  /*3800*/  LDSM.16.M88.4 R36, [R202] ;  /* 0x00000000ca24783b */ /* 0x000fe80000000200 */
[----:B------:R-:W4:Y:S01]  /*3810*/  LDSM.16.M88.4 R16, [R204] ;  /* 0x00000000cc10783b */ /* 0x000f220000000200 */
[----:B---3--:R-:W-:Y:S03]  /*3820*/  HMMA.16816.F32 R52, R28, R44, RZ ;  /* 0x0000002c1c34723c */ /* 0x008fe600000018ff */
[----:B------:R-:W-:Y:S04]  /*3830*/  LDSM.16.M88.4 R40, [R199] ;  /* 0x00000000c728783b */ /* 0x000fe80000000200 */
[----:B-1----:R-:W-:Y:S01]  /*3840*/  LDSM.16.M88.4 R4, [R205+0x2000] ;  /* 0x00200000cd04783b */ /* 0x002fe20000000200 */
[----:B------:R-:W-:Y:S03]  /*3850*/  HMMA.16816.F32 R56, R24, R48, R12 ;  /* 0x000000301838723c */ /* 0x000fe6000000180c */
[----:B------:R-:W1:Y:S04]  /*3860*/  LDSM.16.M88.4 R12, [R204+0x2000] ;  /* 0x00200000cc0c783b */ /* 0x000e680000000200 */
[----:B------:R-:W0:Y:S04]  /*3870*/  LDGDEPBAR ;  /* 0x00000000000079af */ /* 0x000e280000000000 */
[----:B--2---:R-:W2:Y:S01]  /*3880*/  LDSM.16.M88.4 R8, [R205] ;  /* 0x00000000cd08783b */ /* 0x004ea20000000200 */
[----:B------:R-:W-:Y:S08]  /*3890*/  HMMA.16816.F32 R64, R32, R46, RZ ;  /* 0x0000002e2040723c */ /* 0x000ff000000018ff */
[----:B-----5:R-:W-:Y:S08]  /*38a0*/  HMMA.16816.F32 R52, R20, R48, R52 ;  /* 0x000000301434723c */ /* 0x020ff00000001834 */
[----:B----4-:R-:W-:Y:S08]  /*38b0*/  HMMA.16816.F32 R60, R16, R36, R56 ;  /* 0x00000024103c723c */ /* 0x010ff00000001838 */
        /* <DEDUP_REMOVED lines=276> */
.L_x_1226:
[----:B--234-:R-:W-:Y:S05]  /*4a00*/  BSYNC B0 ;  /* 0x0000000000007941 */ /* 0x01cfea0003800000 */
.L_x_1225:
[----:B------:R-:W2:Y:S04]  /*4a10*/  LDL R248, [R1+0x5c] ;  /* 0x00005c0001f87983 */ /* 0x000ea80000100800 */
[----:B------:R-:W2:Y:S04]  /*4a20*/  LDL R247, [R1+0x88] ;  /* 0x0000880001f77983 */ /* 0x000ea80000100800 */
[----:B-1----:R-:W3:Y:S04]  /*4a30*/  LDL R5, [R1+0x4c] ;  /* 0x00004c0001057983 */ /* 0x002ee80000100800 */
[----:B------:R-:W4:Y:S04]  /*4a40*/  LDL R251, [R1+0xc] ;  /* 0x00000c0001fb7983 */ /* 0x000f280000100800 */
[----:B------:R-:W0:Y:S01]  /*4a50*/  LDGDEPBAR ;  /* 0x00000000000079af */ /* 0x000e220000000000 */
[----:B--2---:R-:W-:-:S04]  /*4a60*/  IMAD.IADD R0, R247, 0x1, R248 ;  /* 0x00000001f7007824 */ /* 0x004fc800078e02f8 */
[----:B------:R-:W-:-:S05]  /*4a70*/  @P4 IMAD.HI.U32 R2, R0, c[0x0][0x2c8], RZ ;  /* 0x0000b20000024a27 */ /* 0x000fca00078e00ff */
[----:B------:R-:W-:-:S05]  /*4a80*/  @P4 SHF.R.U32.HI R0, RZ, c[0x0][0x2cc], R2 ;  /* 0x0000b300ff004a19 */ /* 0x000fca0000011602 */
[----:B------:R-:W1:Y:S04]  /*4a90*/  SHFL.IDX PT, R3, R0, RZ, 0x1c1f ;  /* 0x001c1fff00037589 */ /* 0x000e6800000e0000 */
[----:B------:R-:W2:Y:S01]  /*4aa0*/  SHFL.IDX PT, R4, R0, 0x1, 0x1c1f ;  /* 0x003c1f0000047f89 */ /* 0x000ea200000e0000 */
[----:B------:R-:W-:-:S03]  /*4ab0*/  IMAD.IADD R2, R250, 0x1, R85 ;  /* 0x00000001fa027824 */ /* 0x000fc600078e0255 */
[----:B------:R-:W5:Y:S04]  /*4ac0*/  SHFL.IDX PT, R6, R0, 0x2, 0x1c1f ;  /* 0x005c1f0000067f89 */ /* 0x000f6800000e0000 */
[----:B------:R3:W1:Y:S02]  /*4ad0*/  SHFL.IDX PT, R7, R0, 0x3, 0x1c1f ;  /* 0x007c1f0000077f89 */ /* 0x00066400000e0000 */
[----:B---3--:R-:W-:Y:S01]  /*4ae0*/  IADD3 R0, -R5, 0x1, R2 ;  /* 0x0000000105007810 */ /* 0x008fe20007ffe102 */
[----:B------:R-:W-:-:S04]  /*4af0*/  IMAD.IADD R5, R2, 0x1, -R5 ;  /* 0x0000000102057824 */ /* 0x000fc800078e0a05 */
[----:B----4-:R-:W-:-:S04]  /*4b00*/  IMAD.IADD R0, R0, 0x1, -R251 ;  /* 0x0000000100007824 */ /* 0x010fc800078e0afb */
[C---:B-1----:R-:W-:Y:S02]  /*4b10*/  IMAD.IADD R2, R0.reuse, 0x1, R3 ;  /* 0x0000000100027824 */ /* 0x042fe400078e0203 */
[----:B--2---:R-:W-:-:S03]  /*4b20*/  IMAD.IADD R3, R0, 0x1, R4 ;  /* 0x0000000100037824 */ /* 0x004fc600078e0204 */
[----:B------:R-:W-:-:S04]  /*4b30*/  IMNMX R4, R5, R2, PT ;  /* 0x0000000205047217 */ /* 0x000fc80003800200 */
[C---:B------:R-:W-:Y:S02]  /*4b40*/  ISETP.GT.AND P3, PT, R4.reuse, RZ, PT ;  /* 0x000000ff0400720c */ /* 0x040fe40003f64270 */
[----:B------:R-:W-:Y:S02]  /*4b50*/  ISETP.GT.AND P2, PT, R4, 0x8, PT ;  /* 0x000000080400780c */ /* 0x000fe40003f44270 */
[----:B------:R-:W-:Y:S02]  /*4b60*/  FSEL R14, R134, -INF , P3 ;  /* 0xff800000860e7808 */ /* 0x000fe40001800000 */
[C---:B------:R-:W-:Y:S02]  /*4b70*/  ISETP.GT.AND P5, PT, R4.reuse, 0x1, PT ;  /* 0x000000010400780c */ /* 0x040fe40003fa4270 */
[C---:B------:R-:W-:Y:S02]  /*4b80*/  ISETP.GT.AND P1, PT, R4.reuse, 0x9, PT ;  /* 0x000000090400780c */ /* 0x040fe40003f24270 */
[----:B------:R-:W-:-:S02]  /*4b90*/  ISETP.GT.AND P0, PT, R4, 0x10, PT ;  /* 0x000000100400780c */ /* 0x000fc40003f04270 */
[----:B------:R-:W-:Y:S02]  /*4ba0*/  ISETP.GT.AND P3, PT, R4, 0x11, PT ;  /* 0x000000110400780c */ /* 0x000fe40003f64270 */
[----:B------:R-:W-:Y:S02]  /*4bb0*/  FSEL R25, R120, -INF , P2 ;  /* 0xff80000078197808 */ /* 0x000fe40001000000 */
[----:B------:R-:W-:Y:S02]  /*4bc0*/  FSEL R24, R133, -INF , P5 ;  /* 0xff80000085187808 */ /* 0x000fe40002800000 */
[----:B------:R-:W-:Y:S02]  /*4bd0*/  ISETP.GT.AND P2, PT, R4, 0x19, PT ;  /* 0x000000190400780c */ /* 0x000fe40003f44270 */
[----:B------:R-:W-:Y:S02]  /*4be0*/  FSEL R32, R119, -INF , P1 ;  /* 0xff80000077207808 */ /* 0x000fe40000800000 */
[----:B------:R-:W-:-:S02]  /*4bf0*/  FSEL R96, R113, -INF , P0 ;  /* 0xff80000071607808 */ /* 0x000fc40000000000 */
[----:B------:R-:W-:Y:S02]  /*4c00*/  FSEL R97, R112, -INF , P3 ;  /* 0xff80000070617808 */ /* 0x000fe40001800000 */
[C---:B------:R-:W-:Y:S02]  /*4c10*/  ISETP.GT.AND P5, PT, R4.reuse, 0x18, PT ;  /* 0x000000180400780c */ /* 0x040fe40003fa4270 */
[C---:B------:R-:W-:Y:S02]  /*4c20*/  ISETP.GT.AND P1, PT, R4.reuse, 0x20, PT ;  /* 0x000000200400780c */ /* 0x040fe40003f24270 */
[C---:B------:R-:W-:Y:S02]  /*4c30*/  ISETP.GT.AND P0, PT, R4.reuse, 0x21, PT ;  /* 0x000000210400780c */ /* 0x040fe40003f04270 */
[----:B------:R-:W-:Y:S02]  /*4c40*/  ISETP.GT.AND P3, PT, R4, 0x28, PT ;  /* 0x000000280400780c */ /* 0x000fe40003f64270 */
[----:B------:R-:W-:-:S02]  /*4c50*/  FSEL R100, R80, -INF , P2 ;  /* 0xff80000050647808 */ /* 0x000fc40001000000 */
[----:B------:R-:W-:Y:S02]  /*4c60*/  FSEL R98, R81, -INF , P5 ;  /* 0xff80000051627808 */ /* 0x000fe40002800000 */
[----:B------:R-:W-:Y:S02]  /*4c70*/  ISETP.GT.AND P2, PT, R4, 0x30, PT ;  /* 0x000000300400780c */ /* 0x000fe40003f44270 */
[----:B------:R-:W-:Y:S02]  /*4c80*/  FSEL R130, R130, -INF , P1 ;  /* 0xff80000082827808 */ /* 0x000fe40000800000 */
[----:B------:R-:W-:Y:S02]  /*4c90*/  FSEL R139, R139, -INF , P0 ;  /* 0xff8000008b8b7808 */ /* 0x000fe40000000000 */
[----:B------:R-:W-:Y:S02]  /*4ca0*/  FSEL R140, R140, -INF , P3 ;  /* 0xff8000008c8c7808 */ /* 0x000fe40001800000 */
[----:B------:R-:W-:-:S02]  /*4cb0*/  ISETP.GT.AND P5, PT, R4, 0x29, PT ;  /* 0x000000290400780c */ /* 0x000fc40003fa4270 */
[C---:B------:R-:W-:Y:S02]  /*4cc0*/  ISETP.GT.AND P1, PT, R4.reuse, 0x31, PT ;  /* 0x000000310400780c */ /* 0x040fe40003f24270 */
[C---:B------:R-:W-:Y:S02]  /*4cd0*/  ISETP.GT.AND P0, PT, R4.reuse, 0x38, PT ;  /* 0x000000380400780c */ /* 0x040fe40003f04270 */
[----:B------:R-:W-:Y:S02]  /*4ce0*/  ISETP.GT.AND P3, PT, R4, 0x39, PT ;  /* 0x000000390400780c */ /* 0x000fe40003f64270 */
[----:B------:R-:W-:Y:S02]  /*4cf0*/  IMNMX R3, R5, R3, PT ;  /* 0x0000000305037217 */ /* 0x000fe40003800200 */
[----:B------:R-:W-:Y:S02]  /*4d00*/  FSEL R142, R71, -INF , P2 ;  /* 0xff800000478e7808 */ /* 0x000fe40001000000 */
[----:B------:R-:W-:-:S02]  /*4d10*/  FSEL R141, R141, -INF , P5 ;  /* 0xff8000008d8d7808 */ /* 0x000fc40002800000 */
[----:B------:R-:W-:Y:S02]  /*4d20*/  ISETP.GT.AND P2, PT, R4, 0x41, PT ;  /* 0x000000410400780c */ /* 0x000fe40003f44270 */
[----:B------:R-:W-:Y:S02]  /*4d30*/  FSEL R148, R70, -INF , P1 ;  /* 0xff80000046947808 */ /* 0x000fe40000800000 */
[----:B------:R-:W-:Y:S02]  /*4d40*/  FSEL R149, R57, -INF , P0 ;  /* 0xff80000039957808 */ /* 0x000fe40000000000 */
[----:B------:R-:W-:Y:S01]  /*4d50*/  FSEL R182, R56, -INF , P3 ;  /* 0xff80000038b67808 */ /* 0x000fe20001800000 */
[----:B-----5:R-:W-:Y:S01]  /*4d60*/  IMAD.IADD R6, R0, 0x1, R6 ;  /* 0x0000000100067824 */ /* 0x020fe200078e0206 */
[C---:B------:R-:W-:Y:S02]  /*4d70*/  ISETP.GT.AND P5, PT, R4.reuse, 0x40, PT ;  /* 0x000000400400780c */ /* 0x040fe40003fa4270 */
[----:B------:R-:W-:-:S02]  /*4d80*/  ISETP.GT.AND P1, PT, R4, 0x48, PT ;  /* 0x000000480400780c */ /* 0x000fc40003f24270 */
[----:B------:R-:W-:Y:S02]  /*4d90*/  ISETP.GT.AND P0, PT, R4, 0x49, PT ;  /* 0x000000490400780c */ /* 0x000fe40003f04270 */
[----:B------:R-:W-:Y:S02]  /*4da0*/  ISETP.GT.AND P3, PT, R3, RZ, PT ;  /* 0x000000ff0300720c */ /* 0x000fe40003f64270 */
        /* <DEDUP_REMOVED lines=10> */
[----:B------:R-:W-:Y:S02]  /*4e50*/  IMNMX R2, R5, R6, PT ;  /* 0x0000000605027217 */ /* 0x000fe40003800200 */
[----:B------:R-:W-:Y:S02]  /*4e60*/  FSEL R27, R143, -INF , P5 ;  /* 0xff8000008f1b7808 */ /* 0x000fe40002800000 */
[----:B------:R-:W-:Y:S02]  /*4e70*/  FSEL R33, R123, -INF , P2 ;  /* 0xff8000007b217808 */ /* 0x000fe40001000000 */
[----:B------:R-:W-:Y:S02]  /*4e80*/  FSEL R37, R122, -INF , P1 ;  /* 0xff8000007a257808 */ /* 0x000fe40000800000 */
[----:B------:R-:W-:Y:S02]  /*4e90*/  FSEL R99, R116, -INF , P0 ;  /* 0xff80000074637808 */ /* 0x000fe40000000000 */
[----:B------:R-:W-:-:S02]  /*4ea0*/  FSEL R110, R115, -INF , P3 ;  /* 0xff800000736e7808 */ /* 0x000fc40001800000 */
[C---:B------:R-:W-:Y:S02]  /*4eb0*/  ISETP.GT.AND P5, PT, R2.reuse, RZ, PT ;  /* 0x000000ff0200720c */ /* 0x040fe40003fa4270 */
[C---:B------:R-:W-:Y:S02]  /*4ec0*/  ISETP.GT.AND P2, PT, R2.reuse, 0x1, PT ;  /* 0x000000010200780c */ /* 0x040fe40003f44270 */
[C---:B------:R-:W-:Y:S02]  /*4ed0*/  ISETP.GT.AND P1, PT, R2.reuse, 0x8, PT ;  /* 0x000000080200780c */ /* 0x040fe40003f24270 */
[C---:B------:R-:W-:Y:S02]  /*4ee0*/  ISETP.GT.AND P0, PT, R2.reuse, 0x9, PT ;  /* 0x000000090200780c */ /* 0x040fe40003f04270 */
[----:B------:R-:W-:Y:S01]  /*4ef0*/  ISETP.GT.AND P3, PT, R2, 0x10, PT ;  /* 0x000000100200780c */ /* 0x000fe20003f64270 */
[----:B------:R-:W-:Y:S01]  /*4f00*/  IMAD.IADD R0, R0, 0x1, R7 ;  /* 0x0000000100007824 */ /* 0x000fe200078e0207 */
[----:B------:R-:W-:-:S02]  /*4f10*/  FSEL R12, R135, -INF , P5 ;  /* 0xff800000870c7808 */ /* 0x000fc40002800000 */
[----:B------:R-:W-:Y:S02]  /*4f20*/  FSEL R13, R127, -INF , P2 ;  /* 0xff8000007f0d7808 */ /* 0x000fe40001000000 */
[----:B------:R-:W-:Y:S02]  /*4f30*/  FSEL R17, R121, -INF , P1 ;  /* 0xff80000079117808 */ /* 0x000fe40000800000 */
[----:B------:R-:W-:Y:S02]  /*4f40*/  FSEL R18, R118, -INF , P0 ;  /* 0xff80000076127808 */ /* 0x000fe40000000000 */
[----:B------:R-:W-:Y:S02]  /*4f50*/  FSEL R38, R114, -INF , P3 ;  /* 0xff80000072267808 */ /* 0x000fe40001800000 */
[----:B------:R-:W-:Y:S02]  /*4f60*/  FMNMX.FTZ R4, R14, R24, !PT ;  /* 0x000000180e047209 */ /* 0x000fe40007810000 */
[----:B------:R-:W-:-:S02]  /*4f70*/  ISETP.GT.AND P5, PT, R2, 0x11, PT ;  /* 0x000000110200780c */ /* 0x000fc40003fa4270 */
[C---:B------:R-:W-:Y:S02]  /*4f80*/  ISETP.GT.AND P2, PT, R2.reuse, 0x18, PT ;  /* 0x000000180200780c */ /* 0x040fe40003f44270 */
[C---:B------:R-:W-:Y:S02]  /*4f90*/  ISETP.GT.AND P1, PT, R2.reuse, 0x19, PT ;  /* 0x000000190200780c */ /* 0x040fe40003f24270 */
[C---:B------:R-:W-:Y:S02]  /*4fa0*/  ISETP.GT.AND P0, PT, R2.reuse, 0x20, PT ;  /* 0x000000200200780c */ /* 0x040fe40003f04270 */
[----:B------:R-:W-:Y:S02]  /*4fb0*/  ISETP.GT.AND P3, PT, R2, 0x21, PT ;  /* 0x000000210200780c */ /* 0x000fe40003f64270 */
[----:B------:R-:W-:Y:S02]  /*4fc0*/  IMNMX R0, R5, R0, PT ;  /* 0x0000000005007217 */ /* 0x000fe40003800200 */
[----:B------:R-:W-:-:S02]  /*4fd0*/  FMNMX.FTZ R5, R12, R13, !PT ;  /* 0x0000000d0c057209 */ /* 0x000fc40007810000 */
[----:B------:R-:W-:Y:S02]  /*4fe0*/  FMNMX.FTZ R4, R25, R4, !PT ;  /* 0x0000000419047209 */ /* 0x000fe40007810000 */
[----:B------:R-:W-:Y:S02]  /*4ff0*/  FSEL R39, R92, -INF , P5 ;  /* 0xff8000005c277808 */ /* 0x000fe40002800000 */
[----:B------:R-:W-:Y:S02]  /*5000*/  FSEL R75, R82, -INF , P2 ;  /* 0xff800000524b7808 */ /* 0x000fe40001000000 */
[----:B------:R-:W-:Y:S02]  /*5010*/  FSEL R76, R76, -INF , P1 ;  /* 0xff8000004c4c7808 */ /* 0x000fe40000800000 */
[----:B------:R-:W-:Y:S02]  /*5020*/  FSEL R129, R129, -INF , P0 ;  /* 0xff80000081817808 */ /* 0x000fe40000000000 */
[----:B------:R-:W-:-:S02]  /*5030*/  FSEL R132, R132, -INF , P3 ;  /* 0xff80000084847808 */ /* 0x000fc40001800000 */
[C---:B------:R-:W-:Y:S02]  /*5040*/  ISETP.GT.AND P5, PT, R2.reuse, 0x28, PT ;  /* 0x000000280200780c */ /* 0x040fe40003fa4270 */
[C---:B------:R-:W-:Y:S02]  /*5050*/  ISETP.GT.AND P2, PT, R2.reuse, 0x29, PT ;  /* 0x000000290200780c */ /* 0x040fe40003f44270 */
[C---:B------:R-:W-:Y:S02]  /*5060*/  ISETP.GT.AND P1, PT, R2.reuse, 0x30, PT ;  /* 0x000000300200780c */ /* 0x040fe40003f24270 */
[C---:B------:R-:W-:Y:S02]  /*5070*/  ISETP.GT.AND P0, PT, R2.reuse, 0x31, PT ;  /* 0x000000310200780c */ /* 0x040fe40003f04270 */
[----:B------:R-:W-:Y:S02]  /*5080*/  ISETP.GT.AND P3, PT, R2, 0x38, PT ;  /* 0x000000380200780c */ /* 0x000fe40003f64270 */
        /* <DEDUP_REMOVED lines=31> */
[----:B------:R-:W-:Y:S02]  /*5280*/  FSEL R222, R19, -INF , P1 ;  /* 0xff80000013de7808 */ /* 0x000fe40000800000 */
[C---:B------:R-:W-:Y:S02]  /*5290*/  ISETP.GT.AND P2, PT, R0.reuse, RZ, PT ;  /* 0x000000ff0000720c */ /* 0x040fe40003f44270 */
[----:B------:R-:W-:Y:S02]  /*52a0*/  ISETP.GT.AND P1, PT, R0, 0x1, PT ;  /* 0x000000010000780c */ /* 0x000fe40003f24270 */
[----:B------:R-:W-:Y:S02]  /*52b0*/  FMNMX.FTZ R2, R150, R2, !PT ;  /* 0x0000000296027209 */ /* 0x000fe40007810000 */
[----:B------:R-:W-:Y:S02]  /*52c0*/  FMNMX.FTZ R4, R148, R4, !PT ;  /* 0x0000000494047209 */ /* 0x000fe40007810000 */
[----:B------:R-:W-:-:S02]  /*52d0*/  FSEL R223, R16, -INF , P0 ;  /* 0xff80000010df7808 */ /* 0x000fc40000000000 */
[----:B------:R-:W-:Y:S02]  /*52e0*/  ISETP.GT.AND P0, PT, R0, 0x8, PT ;  /* 0x000000080000780c */ /* 0x000fe40003f04270 */
[----:B------:R-:W-:Y:S02]  /*52f0*/  FSEL R10, R147, -INF , P2 ;  /* 0xff800000930a7808 */ /* 0x000fe40001000000 */
[----:B------:R-:W-:Y:S02]  /*5300*/  FSEL R9, R155, -INF , P1 ;  /* 0xff8000009b097808 */ /* 0x000fe40000800000 */
[----:B------:R-:W-:Y:S02]  /*5310*/  FMNMX.FTZ R2, R152, R2, !PT ;  /* 0x0000000298027209 */ /* 0x000fe40007810000 */
[----:B------:R-:W-:Y:S02]  /*5320*/  FMNMX.FTZ R4, R149, R4, !PT ;  /* 0x0000000495047209 */ /* 0x000fe40007810000 */
[----:B------:R-:W-:-:S02]  /*5330*/  FSEL R228, R15, -INF , P3 ;  /* 0xff8000000fe47808 */ /* 0x000fc40001800000 */
[----:B------:R-:W-:Y:S02]  /*5340*/  FSEL R154, R40, -INF , P5 ;  /* 0xff800000289a7808 */ /* 0x000fe40002800000 */
[----:B------:R-:W-:Y:S01]  /*5350*/  ISETP.GT.AND P3, PT, R0, 0x9, PT ;  /* 0x000000090000780c */ /* 0x000fe20003f64270 */
[----:B------:R-:W-:Y:S01]  /*5360*/  LDSM.16.MT88.4 R40, [R200] ;  /* 0x00000000c828783b */ /* 0x000fe20000004200 */
        /* <DEDUP_REMOVED lines=25> */
[----:B------:R-:W-:Y:S01]  /*5500*/  FSEL R69, R90, -INF , P3 ;  /* 0xff8000005a457808 */ /* 0x000fe20001800000 */
[----:B------:R-:W1:Y:S01]  /*5510*/  SHFL.BFLY PT, R7, R4, 0x2, 0x1f ;  /* 0x0c401f0004077f89 */ /* 0x000e6200000e0000 */
[----:B------:R-:W-:Y:S02]  /*5520*/  FMNMX.FTZ R5, R35, R5, !PT ;  /* 0x0000000523057209 */ /* 0x000fe40007810000 */
[----:B------:R-:W-:-:S02]  /*5530*/  FMNMX.FTZ R2, R228, R2, !PT ;  /* 0x00000002e4027209 */ /* 0x000fc40007810000 */
[C---:B------:R-:W-:Y:S02]  /*5540*/  ISETP.GT.AND P1, PT, R0.reuse, 0x21, PT ;  /* 0x000000210000780c */ /* 0x040fe40003f24270 */
[----:B------:R-:W-:Y:S01]  /*5550*/  FSEL R109, R83, -INF , P2 ;  /* 0xff800000536d7808 */ /* 0x000fe20001000000 */
[----:B------:R-:W2:Y:S01]  /*5560*/  SHFL.BFLY PT, R8, R2, 0x2, 0x1f ;  /* 0x0c401f0002087f89 */ /* 0x000ea200000e0000 */
[----:B------:R-:W-:Y:S02]  /*5570*/  FMNMX.FTZ R5, R69, R5, !PT ;  /* 0x0000000545057209 */ /* 0x000fe40007810000 */
[----:B------:R-:W-:Y:S02]  /*5580*/  ISETP.GT.AND P0, PT, R0, 0x28, PT ;  /* 0x000000280000780c */ /* 0x000fe40003f04270 */
[----:B------:R-:W-:Y:S02]  /*5590*/  FSEL R108, R88, -INF , P1 ;  /* 0xff800000586c7808 */ /* 0x000fe40000800000 */
[----:B------:R-:W-:-:S02]  /*55a0*/  FMNMX.FTZ R5, R109, R5, !PT ;  /* 0x000000056d057209 */ /* 0x000fc40007810000 */
[----:B------:R-:W-:Y:S02]  /*55b0*/  ISETP.GT.AND P3, PT, R0, 0x29, PT ;  /* 0x000000290000780c */ /* 0x000fe40003f64270 */
[----:B------:R-:W-:Y:S02]  /*55c0*/  FSEL R111, R79, -INF , P0 ;  /* 0xff8000004f6f7808 */ /* 0x000fe40000000000 */
        /* <DEDUP_REMOVED lines=8> */
[----:B------:R-:W-:Y:S02]  /*5650*/  ISETP.GT.AND P0, PT, R0, 0x38, PT ;  /* 0x000000380000780c */ /* 0x000fe40003f04270 */
[----:B------:R-:W-:-:S02]  /*5660*/  FMNMX.FTZ R6, R26, R27, !PT ;  /* 0x0000001b1a067209 */ /* 0x000fc40007810000 */
[----:B------:R-:W-:Y:S02]  /*5670*/  FSEL R146, R146, -INF , P1 ;  /* 0xff80000092927808 */ /* 0x000fe40000800000 */
[----:B------:R-:W-:Y:S02]  /*5680*/  FMNMX.FTZ R5, R144, R5, !PT ;  /* 0x0000000590057209 */ /* 0x000fe40007810000 */
[----:B-1----:R-:W-:Y:S02]  /*5690*/  FMNMX.FTZ R7, R4, R7, !PT ;  /* 0x0000000704077209 */ /* 0x002fe40007810000 */
[----:B------:R-:W-:Y:S02]  /*56a0*/  FSEL R74, R91, -INF , P5 ;  /* 0xff8000005b4a7808 */ /* 0x000fe40002800000 */
[----:B------:R-:W-:Y:S02]  /*56b0*/  FSEL R145, R49, -INF , P0 ;  /* 0xff80000031917808 */ /* 0x000fe40000000000 */
[----:B------:R-:W-:-:S02]  /*56c0*/  FMNMX.FTZ R4, R33, R6, !PT ;  /* 0x0000000621047209 */ /* 0x000fc40007810000 */
[C---:B------:R-:W-:Y:S02]  /*56d0*/  ISETP.GT.AND P5, PT, R0.reuse, 0x39, PT ;  /* 0x000000390000780c */ /* 0x040fe40003fa4270 */
[C---:B------:R-:W-:Y:S02]  /*56e0*/  ISETP.GT.AND P3, PT, R0.reuse, 0x40, PT ;  /* 0x000000400000780c */ /* 0x040fe40003f64270 */
[C---:B------:R-:W-:Y:S02]  /*56f0*/  ISETP.GT.AND P2, PT, R0.reuse, 0x41, PT ;  /* 0x000000410000780c */ /* 0x040fe40003f44270 */
[C---:B------:R-:W-:Y:S02]  /*5700*/  ISETP.GT.AND P1, PT, R0.reuse, 0x48, PT ;  /* 0x000000480000780c */ /* 0x040fe40003f24270 */
[----:B------:R-:W-:Y:S02]  /*5710*/  ISETP.GT.AND P0, PT, R0, 0x49, PT ;  /* 0x000000490000780c */ /* 0x000fe40003f04270 */
[----:B------:R-:W-:-:S02]  /*5720*/  FMNMX.FTZ R0, R146, R5, !PT ;  /* 0x0000000592007209 */ /* 0x000fc40007810000 */
[----:B--2---:R-:W-:Y:S02]  /*5730*/  FMNMX.FTZ R5, R2, R8, !PT ;  /* 0x0000000802057209 */ /* 0x004fe40007810000 */
[----:B------:R-:W-:Y:S02]  /*5740*/  FMNMX.FTZ R2, R37, R4, !PT ;  /* 0x0000000425027209 */ /* 0x000fe40007810000 */
[----:B------:R-:W-:Y:S02]  /*5750*/  FSEL R147, R48, -INF , P5 ;  /* 0xff80000030937808 */ /* 0x000fe40002800000 */
[----:B------:R-:W-:Y:S02]  /*5760*/  FMNMX.FTZ R2, R99, R2, !PT ;  /* 0x0000000263027209 */ /* 0x000fe40007810000 */
[----:B------:R-:W-:Y:S02]  /*5770*/  FMNMX.FTZ R0, R145, R0, !PT ;  /* 0x0000000091007209 */ /* 0x000fe40007810000 */
[----:B------:R-:W-:-:S02]  /*5780*/  FSEL R188, R28, -INF , P3 ;  /* 0xff8000001cbc7808 */ /* 0x000fc40001800000 */
[----:B------:R-:W-:Y:S02]  /*5790*/  ISETP.GT.AND P3, PT, R3, 0x19, PT ;  /* 0x000000190300780c */ /* 0x000fe40003f64270 */
[----:B------:R-:W-:Y:S02]  /*57a0*/  FMNMX.FTZ R2, R110, R2, !PT ;  /* 0x000000026e027209 */ /* 0x000fe40007810000 */
[----:B------:R-:W-:Y:S02]  /*57b0*/  FMNMX.FTZ R0, R147, R0, !PT ;  /* 0x0000000093007209 */ /* 0x000fe40007810000 */
[----:B------:R-:W-:Y:S02]  /*57c0*/  FSEL R189, R23, -INF , P2 ;  /* 0xff80000017bd7808 */ /* 0x000fe40001000000 */
[----:B------:R-:W-:Y:S02]  /*57d0*/  ISETP.GT.AND P2, PT, R3, 0x20, PT ;  /* 0x000000200300780c */ /* 0x000fe40003f44270 */
[----:B------:R-:W-:-:S02]  /*57e0*/  FSEL R68, R124, -INF , P3 ;  /* 0xff8000007c447808 */ /* 0x000fc40001800000 */
[----:B------:R-:W-:Y:S02]  /*57f0*/  FMNMX.FTZ R2, R74, R2, !PT ;  /* 0x000000024a027209 */ /* 0x000fe40007810000 */
[----:B------:R-:W-:Y:S02]  /*5800*/  FMNMX.FTZ R0, R188, R0, !PT ;  /* 0x00000000bc007209 */ /* 0x000fe40007810000 */
[----:B------:R-:W-:Y:S02]  /*5810*/  FSEL R195, R22, -INF , P0 ;  /* 0xff80000016c37808 */ /* 0x000fe40000000000 */
[----:B------:R-:W-:Y:S02]  /*5820*/  ISETP.GT.AND P0, PT, R3, 0x21, PT ;  /* 0x000000210300780c */ /* 0x000fe40003f04270 */
[----:B------:R-:W-:Y:S02]  /*5830*/  FSEL R131, R131, -INF , P2 ;  /* 0xff80000083837808 */ /* 0x000fe40001000000 */
[----:B------:R-:W-:-:S02]  /*5840*/  FMNMX.FTZ R2, R68, R2, !PT ;  /* 0x0000000244027209 */ /* 0x000fc40007810000 */
[----:B------:R-:W-:Y:S02]  /*5850*/  FSEL R191, R21, -INF , P1 ;  /* 0xff80000015bf7808 */ /* 0x000fe40000800000 */
[----:B------:R-:W-:Y:S01]  /*5860*/  FMNMX.FTZ R0, R189, R0, !PT ;  /* 0x00000000bd007209 */ /* 0x000fe20007810000 */
[----:B------:R-:W-:Y:S01]  /*5870*/  SHFL.BFLY PT, R6, R7, 0x1, 0x1f ;  /* 0x0c201f0007067f89 */ /* 0x000fe200000e0000 */
[----:B------:R-:W-:Y:S02]  /*5880*/  ISETP.GT.AND P2, PT, R3, 0x28, PT ;  /* 0x000000280300780c */ /* 0x000fe40003f44270 */
[----:B------:R-:W-:Y:S01]  /*5890*/  FSEL R136, R136, -INF , P0 ;  /* 0xff80000088887808 */ /* 0x000fe20000000000 */
[----:B------:R-:W-:Y:S01]  /*58a0*/  SHFL.BFLY PT, R8, R5, 0x1, 0x1f ;  /* 0x0c201f0005087f89 */ /* 0x000fe200000e0000 */
[----:B------:R-:W-:Y:S02]  /*58b0*/  FMNMX.FTZ R2, R131, R2, !PT ;  /* 0x0000000283027209 */ /* 0x000fe40007810000 */
[----:B------:R-:W-:Y:S01]  /*58c0*/  FMNMX.FTZ R0, R191, R0, !PT ;  /* 0x00000000bf007209 */ /* 0x000fe20007810000 */
[----:B------:R-:W-:Y:S01]  /*58d0*/  LDSM.16.MT88.4 R20, [R201] ;  /* 0x00000000c914783b */ /* 0x000fe20000004200 */
[----:B------:R-:W-:-:S02]  /*58e0*/  ISETP.GT.AND P1, PT, R3, 0x29, PT ;  /* 0x000000290300780c */ /* 0x000fc40003f24270 */
[----:B------:R-:W-:Y:S02]  /*58f0*/  FSEL R137, R137, -INF , P2 ;  /* 0xff80000089897808 */ /* 0x000fe40001000000 */
[----:B------:R-:W-:Y:S02]  /*5900*/  FMNMX.FTZ R2, R136, R2, !PT ;  /* 0x0000000288027209 */ /* 0x000fe40007810000 */
[----:B------:R-:W-:Y:S02]  /*5910*/  FMNMX.FTZ R0, R195, R0, !PT ;  /* 0x00000000c3007209 */ /* 0x000fe40007810000 */
[----:B------:R-:W-:Y:S02]  /*5920*/  ISETP.GT.AND P0, PT, R3, 0x30, PT ;  /* 0x000000300300780c */ /* 0x000fe40003f04270 */
[----:B------:R-:W-:Y:S02]  /*5930*/  FSEL R138, R138, -INF , P1 ;  /* 0xff8000008a8a7808 */ /* 0x000fe40000800000 */
[----:B------:R-:W-:Y:S01]  /*5940*/  FMNMX.FTZ R2, R137, R2, !PT ;  /* 0x0000000289027209 */ /* 0x000fe20007810000 */
[----:B------:R-:W1:Y:S01]  /*5950*/  SHFL.BFLY PT, R4, R0, 0x2, 0x1f ;  /* 0x0c401f0000047f89 */ /* 0x000e6200000e0000 */
        /* <DEDUP_REMOVED lines=18> */
[----:B-1----:R-:W-:-:S02]  /*5a80*/  FMNMX.FTZ R0, R0, R4, !PT ;  /* 0x0000000400007209 */ /* 0x002fc40007810000 */
[----:B------:R-:W-:Y:S02]  /*5a90*/  ISETP.GT.AND P0, PT, R3, 0x49, PT ;  /* 0x000000490300780c */ /* 0x000fe40003f04270 */
[----:B------:R-:W-:Y:S02]  /*5aa0*/  FSEL R216, R29, -INF , P1 ;  /* 0xff8000001dd87808 */ /* 0x000fe40000800000 */
[----:B------:R-:W-:Y:S02]  /*5ab0*/  FMNMX.FTZ R4, R192, R2, !PT ;  /* 0x00000002c0047209 */ /* 0x000fe40007810000 */
[----:B------:R-:W-:Y:S02]  /*5ac0*/  FSEL R218, R30, -INF , P0 ;  /* 0xff8000001eda7808 */ /* 0x000fe40000000000 */
[----:B------:R-:W-:Y:S01]  /*5ad0*/  FMNMX.FTZ R4, R216, R4, !PT ;  /* 0x00000004d8047209 */ /* 0x000fe20007810000 */
[----:B------:R-:W-:Y:S01]  /*5ae0*/  LDSM.16.MT88.4 R28, [R198] ;  /* 0x00000000c61c783b */ /* 0x000fe20000004200 */
[----:B------:R-:W-:-:S02]  /*5af0*/  FMNMX.FTZ R73, R7, R6, !PT ;  /* 0x0000000607497209 */ /* 0x000fc40007810000 */
[----:B------:R-:W-:Y:S01]  /*5b00*/  FMNMX.FTZ R4, R218, R4, !PT ;  /* 0x00000004da047209 */ /* 0x000fe20007810000 */
[----:B------:R-:W1:Y:S01]  /*5b10*/  SHFL.BFLY PT, R7, R0, 0x1, 0x1f ;  /* 0x0c201f0000077f89 */ /* 0x000e6200000e0000 */
[----:B------:R-:W-:Y:S01]  /*5b20*/  FMNMX.FTZ R71, R5, R8, !PT ;  /* 0x0000000805477209 */ /* 0x000fe20007810000 */
[C---:B------:R-:W-:Y:S01]  /*5b30*/  FMUL.FTZ R3, R73.reuse, c[0x0][0x2d0] ;  /* 0x0000b40049037a20 */ /* 0x040fe20000410000 */
[----:B------:R-:W-:Y:S01]  /*5b40*/  FSETP.NEU.FTZ.AND P2, PT, R73, -INF , PT ;  /* 0xff8000004900780b */ /* 0x000fe20003f5d000 */
[----:B------:R-:W2:Y:S01]  /*5b50*/  SHFL.BFLY PT, R6, R4, 0x2, 0x1f ;  /* 0x0c401f0004067f89 */ /* 0x000ea200000e0000 */
[C---:B------:R-:W-:Y:S01]  /*5b60*/  FSETP.NEU.FTZ.AND P1, PT, R71.reuse, -INF , PT ;  /* 0xff8000004700780b */ /* 0x040fe20003f3d000 */
[----:B------:R-:W-:Y:S01]  /*5b70*/  FMUL.FTZ R2, R71, c[0x0][0x2d0] ;  /* 0x0000b40047027a20 */ /* 0x000fe20000410000 */
[----:B------:R-:W-:-:S04]  /*5b80*/  FSEL R3, R3, RZ, P2 ;  /* 0x000000ff03037208 */ /* 0x000fc80001000000 */
[----:B------:R-:W-:Y:S01]  /*5b90*/  FSEL R2, R2, RZ, P1 ;  /* 0x000000ff02027208 */ /* 0x000fe20000800000 */
[----:B------:R-:W-:-:S04]  /*5ba0*/  FFMA.FTZ R5, R14, c[0x0][0x2d0], -R3 ;  /* 0x0000b4000e057a23 */ /* 0x000fc80000010803 */
[----:B------:R3:W-:Y:S01]  /*5bb0*/  MUFU.EX2 R243, R5 ;  /* 0x0000000500f37308 */ /* 0x0007e20000000800 */
[----:B-1----:R-:W-:Y:S01]  /*5bc0*/  FMNMX.FTZ R70, R0, R7, !PT ;  /* 0x0000000700467209 */ /* 0x002fe20007810000 */
[----:B---3--:R-:W-:-:S06]  /*5bd0*/  FFMA.FTZ R5, R12, c[0x0][0x2d0], -R2 ;  /* 0x0000b4000c057a23 */ /* 0x008fcc0000010802 */
[----:B------:R1:W-:Y:S01]  /*5be0*/  MUFU.EX2 R242, R5 ;  /* 0x0000000500f27308 */ /* 0x0003e20000000800 */
[C---:B------:R-:W-:Y:S01]  /*5bf0*/  FMUL.FTZ R0, R70.reuse, c[0x0][0x2d0] ;  /* 0x0000b40046007a20 */ /* 0x040fe20000410000 */
[----:B------:R-:W-:Y:S02]  /*5c00*/  FSETP.NEU.FTZ.AND P0, PT, R70, -INF , PT ;  /* 0xff8000004600780b */ /* 0x000fe40003f1d000 */
[----:B--2---:R-:W-:Y:S02]  /*5c10*/  FMNMX.FTZ R4, R4, R6, !PT ;  /* 0x0000000604047209 */ /* 0x004fe40007810000 */
[----:B------:R-:W-:Y:S01]  /*5c20*/  FSEL R0, R0, RZ, P0 ;  /* 0x000000ff00007208 */ /* 0x000fe20000000000 */
[----:B-1----:R-:W-:-:S04]  /*5c30*/  FFMA.FTZ R5, R13, c[0x0][0x2d0], -R2 ;  /* 0x0000b4000d057a23 */ /* 0x002fc80000010802 */
[----:B------:R1:W2:Y:S01]  /*5c40*/  MUFU.EX2 R241, R5 ;  /* 0x0000000500f17308 */ /* 0x0002a20000000800 */
[----:B------:R-:W3:Y:S01]  /*5c50*/  SHFL.BFLY PT, R6, R4, 0x1, 0x1f ;  /* 0x0c201f0004067f89 */ /* 0x000ee200000e0000 */
[----:B-1----:R-:W-:-:S06]  /*5c60*/  FFMA.FTZ R5, R17, c[0x0][0x2d0], -R2 ;  /* 0x0000b40011057a23 */ /* 0x002fcc0000010802 */
[----:B------:R1:W-:Y:S02]  /*5c70*/  MUFU.EX2 R244, R5 ;  /* 0x0000000500f47308 */ /* 0x0003e40000000800 */
[----:B-1----:R-:W-:Y:S01]  /*5c80*/  FFMA.FTZ R5, R18, c[0x0][0x2d0], -R2 ;  /* 0x0000b40012057a23 */ /* 0x002fe20000010802 */
[----:B---3--:R-:W-:Y:S01]  /*5c90*/  FMNMX.FTZ R72, R4, R6, !PT ;  /* 0x0000000604487209 */ /* 0x008fe20007810000 */
[----:B------:R-:W1:Y:S04]  /*5ca0*/  LDSM.16.MT88.4 R16, [R197] ;  /* 0x00000000c510783b */ /* 0x000e680000004200 */
[----:B------:R3:W4:Y:S02]  /*5cb0*/  MUFU.EX2 R245, R5 ;  /* 0x0000000500f57308 */ /* 0x0007240000000800 */
[----:B---3--:R-:W-:-:S06]  /*5cc0*/  FFMA.FTZ R5, R10, c[0x0][0x2d0], -R0 ;  /* 0x0000b4000a057a23 */ /* 0x008fcc0000010800 */
[----:B------:R3:W-:Y:S02]  /*5cd0*/  MUFU.EX2 R238, R5 ;  /* 0x0000000500ee7308 */ /* 0x0007e40000000800 */
[----:B---3--:R-:W-:-:S06]  /*5ce0*/  FFMA.FTZ R5, R9, c[0x0][0x2d0], -R0 ;  /* 0x0000b40009057a23 */ /* 0x008fcc0000010800 */
[----:B------:R3:W5:Y:S01]  /*5cf0*/  MUFU.EX2 R237, R5 ;  /* 0x0000000500ed7308 */ /* 0x0007620000000800 */
[----:B------:R-:W-:Y:S02]  /*5d00*/  FFMA.FTZ R4, R25, c[0x0][0x2d0], -R3 ;  /* 0x0000b40019047a23 */ /* 0x000fe40000010803 */
[----:B---3--:R-:W-:-:S05]  /*5d10*/  FFMA.FTZ R5, R11, c[0x0][0x2d0], -R0 ;  /* 0x0000b4000b057a23 */ /* 0x008fca0000010800 */
[----:B------:R3:W-:Y:S01]  /*5d20*/  MUFU.EX2 R239, R5 ;  /* 0x0000000500ef7308 */ /* 0x0007e20000000800 */
[----:B------:R-:W-:Y:S01]  /*5d30*/  FSETP.NEU.FTZ.AND P0, PT, R72, -INF , PT ;  /* 0xff8000004800780b */ /* 0x000fe20003f1d000 */
[----:B---3--:R-:W-:-:S06]  /*5d40*/  FFMA.FTZ R5, R15, c[0x0][0x2d0], -R0 ;  /* 0x0000b4000f057a23 */ /* 0x008fcc0000010800 */
[----:B------:R3:W1:Y:S02]  /*5d50*/  MUFU.EX2 R240, R5 ;  /* 0x0000000500f07308 */ /* 0x0006640000000800 */
[----:B---3--:R-:W-:-:S06]  /*5d60*/  FFMA.FTZ R5, R24, c[0x0][0x2d0], -R3 ;  /* 0x0000b40018057a23 */ /* 0x008fcc0000010803 */
[----:B------:R3:W1:Y:S08]  /*5d70*/  MUFU.EX2 R231, R5 ;  /* 0x0000000500e77308 */ /* 0x0006700000000800 */
[----:B------:R1:W-:Y:S01]  /*5d80*/  MUFU.EX2 R230, R4 ;  /* 0x0000000400e67308 */ /* 0x0003e20000000800 */
[----:B---3--:R-:W-:-:S05]  /*5d90*/  FMUL.FTZ R5, R72, c[0x0][0x2d0] ;  /* 0x0000b40048057a20 */ /* 0x008fca0000410000 */
[----:B-1----:R-:W-:Y:S01]  /*5da0*/  FSEL R4, R5, RZ, P0 ;  /* 0x000000ff05047208 */ /* 0x002fe20000000000 */
[----:B------:R-:W-:-:S04]  /*5db0*/  FFMA.FTZ R5, R32, c[0x0][0x2d0], -R3 ;  /* 0x0000b40020057a23 */ /* 0x000fc80000010803 */
[----:B------:R1:W3:Y:S02]  /*5dc0*/  MUFU.EX2 R233, R5 ;  /* 0x0000000500e97308 */ /* 0x0002e40000000800 */
[----:B-1----:R-:W-:-:S06]  /*5dd0*/  FFMA.FTZ R5, R26, c[0x0][0x2d0], -R4 ;  /* 0x0000b4001a057a23 */ /* 0x002fcc0000010804 */
[----:B------:R1:W-:Y:S02]  /*5de0*/  MUFU.EX2 R227, R5 ;  /* 0x0000000500e37308 */ /* 0x0003e40000000800 */
[--C-:B-1----:R-:W-:Y:S01]  /*5df0*/  FFMA.FTZ R5, R27, c[0x0][0x2d0], -R4.reuse ;  /* 0x0000b4001b057a23 */ /* 0x102fe20000010804 */
[----:B--2---:R-:W-:Y:S01]  /*5e00*/  F2FP.PACK_AB R8, R241, R242 ;  /* 0x000000f2f108723e */ /* 0x004fe200000000ff */
[----:B------:R-:W1:Y:S04]  /*5e10*/  LDSM.16.MT88.4 R24, [R197+0x800] ;  /* 0x00080000c518783b */ /* 0x000e680000004200 */
[----:B------:R2:W1:Y:S02]  /*5e20*/  MUFU.EX2 R6, R5 ;  /* 0x0000000500067308 */ /* 0x0004640000000800 */
[----:B--2---:R-:W-:-:S06]  /*5e30*/  FFMA.FTZ R5, R33, c[0x0][0x2d0], -R4 ;  /* 0x0000b40021057a23 */ /* 0x004fcc0000010804 */
[----:B------:R2:W-:Y:S02]  /*5e40*/  MUFU.EX2 R7, R5 ;  /* 0x0000000500077308 */ /* 0x0005e40000000800 */
[----:B--2---:R-:W-:-:S06]  /*5e50*/  FFMA.FTZ R5, R37, c[0x0][0x2d0], -R4 ;  /* 0x0000b40025057a23 */ /* 0x004fcc0000010804 */
        /* <DEDUP_REMOVED lines=8> */
[----:B------:R2:W-:Y:S02]  /*5ee0*/  MUFU.EX2 R234, R5 ;  /* 0x0000000500ea7308 */ /* 0x0005e40000000800 */
[--C-:B--2---:R-:W-:Y:S01]  /*5ef0*/  FFMA.FTZ R5, R36, c[0x0][0x2d0], -R0.reuse ;  /* 0x0000b40024057a23 */ /* 0x104fe20000010800 */
[----:B----4-:R-:W-:Y:S01]  /*5f00*/  F2FP.PACK_AB R10, R245, R244 ;  /* 0x000000f4f50a723e */ /* 0x010fe200000000ff */
[----:B------:R-:W2:Y:S04]  /*5f10*/  LDSM.16.MT88.4 R36, [R201+0x800] ;  /* 0x00080000c924783b */ /* 0x000ea80000004200 */
[----:B------:R4:W-:Y:S02]  /*5f20*/  MUFU.EX2 R221, R5 ;  /* 0x0000000500dd7308 */ /* 0x0009e40000000800 */
[----:B----4-:R-:W-:-:S06]  /*5f30*/  FFMA.FTZ R5, R34, c[0x0][0x2d0], -R0 ;  /* 0x0000b40022057a23 */ /* 0x010fcc0000010800 */
[----:B------:R4:W1:Y:S02]  /*5f40*/  MUFU.EX2 R220, R5 ;  /* 0x0000000500dc7308 */ /* 0x0008640000000800 */
[--C-:B----4-:R-:W-:Y:S01]  /*5f50*/  FFMA.FTZ R5, R35, c[0x0][0x2d0], -R0.reuse ;  /* 0x0000b40023057a23 */ /* 0x110fe20000010800 */
[----:B-----5:R-:W-:Y:S01]  /*5f60*/  F2FP.PACK_AB R9, R237, R238 ;  /* 0x000000eeed09723e */ /* 0x020fe200000000ff */
[----:B------:R-:W-:Y:S04]  /*5f70*/  LDSM.16.MT88.4 R32, [R200+0x800] ;  /* 0x00080000c820783b */ /* 0x000fe80000004200 */
[----:B------:R4:W-:Y:S02]  /*5f80*/  MUFU.EX2 R226, R5 ;  /* 0x0000000500e27308 */ /* 0x0009e40000000800 */
[----:B----4-:R-:W-:-:S06]  /*5f90*/  FFMA.FTZ R5, R69, c[0x0][0x2d0], -R0 ;  /* 0x0000b40045057a23 */ /* 0x010fcc0000010800 */
[----:B------:R4:W5:Y:S02]  /*5fa0*/  MUFU.EX2 R225, R5 ;  /* 0x0000000500e17308 */ /* 0x0009640000000800 */
[----:B----4-:R-:W-:-:S06]  /*5fb0*/  FFMA.FTZ R5, R96, c[0x0][0x2d0], -R3 ;  /* 0x0000b40060057a23 */ /* 0x010fcc0000010803 */
[----:B------:R4:W-:Y:S02]  /*5fc0*/  MUFU.EX2 R215, R5 ;  /* 0x0000000500d77308 */ /* 0x0009e40000000800 */
[----:B----4-:R-:W-:-:S06]  /*5fd0*/  FFMA.FTZ R5, R97, c[0x0][0x2d0], -R3 ;  /* 0x0000b40061057a23 */ /* 0x010fcc0000010803 */
[----:B------:R4:W1:Y:S02]  /*5fe0*/  MUFU.EX2 R214, R5 ;  /* 0x0000000500d67308 */ /* 0x0008640000000800 */
[----:B----4-:R-:W-:-:S06]  /*5ff0*/  FFMA.FTZ R5, R98, c[0x0][0x2d0], -R3 ;  /* 0x0000b40062057a23 */ /* 0x010fcc0000010803 */
[----:B------:R4:W-:Y:S02]  /*6000*/  MUFU.EX2 R217, R5 ;  /* 0x0000000500d97308 */ /* 0x0009e40000000800 */
[----:B----4-:R-:W-:-:S06]  /*6010*/  FFMA.FTZ R5, R100, c[0x0][0x2d0], -R3 ;  /* 0x0000b40064057a23 */ /* 0x010fcc0000010803 */
[----:B------:R4:W-:Y:S02]  /*6020*/  MUFU.EX2 R212, R5 ;  /* 0x0000000500d47308 */ /* 0x0009e40000000800 */
[----:B----4-:R-:W-:-:S06]  /*6030*/  FFMA.FTZ R5, R99, c[0x0][0x2d0], -R4 ;  /* 0x0000b40063057a23 */ /* 0x010fcc0000010804 */
[----:B------:R4:W-:Y:S02]  /*6040*/  MUFU.EX2 R187, R5 ;  /* 0x0000000500bb7308 */ /* 0x0009e40000000800 */
[----:B----4-:R-:W-:-:S06]  /*6050*/  FFMA.FTZ R5, R110, c[0x0][0x2d0], -R4 ;  /* 0x0000b4006e057a23 */ /* 0x010fcc0000010804 */
[----:B------:R4:W1:Y:S02]  /*6060*/  MUFU.EX2 R185, R5 ;  /* 0x0000000500b97308 */ /* 0x0008640000000800 */
        /* <DEDUP_REMOVED lines=9> */
[----:B------:R4:W1:Y:S01]  /*6100*/  MUFU.EX2 R180, R5 ;  /* 0x0000000500b47308 */ /* 0x0008620000000800 */
[----:B------:R-:W-:Y:S02]  /*6110*/  F2FP.PACK_AB R11, R240, R239 ;  /* 0x000000eff00b723e */ /* 0x000fe400000000ff */
[----:B------:R-:W-:Y:S01]  /*6120*/  F2FP.PACK_AB R12, R231, R243 ;  /* 0x000000f3e70c723e */ /* 0x000fe200000000ff */
[----:B----4-:R-:W-:-:S04]  /*6130*/  FFMA.FTZ R5, R133, c[0x0][0x2d0], -R2 ;  /* 0x0000b40085057a23 */ /* 0x010fc80000010802 */
[----:B------:R4:W-:Y:S01]  /*6140*/  MUFU.EX2 R178, R5 ;  /* 0x0000000500b27308 */ /* 0x0009e20000000800 */
[----:B---3--:R-:W-:Y:S02]  /*6150*/  F2FP.PACK_AB R14, R233, R230 ;  /* 0x000000e6e90e723e */ /* 0x008fe400000000ff */
[----:B-1----:R-:W-:Y:S02]  /*6160*/  F2FP.PACK_AB R13, R6, R227 ;  /* 0x000000e3060d723e */ /* 0x002fe400000000ff */
[----:B------:R-:W-:Y:S01]  /*6170*/  F2FP.PACK_AB R15, R229, R7 ;  /* 0x00000007e50f723e */ /* 0x000fe200000000ff */
[----:B----4-:R-:W-:-:S04]  /*6180*/  FFMA.FTZ R5, R134, c[0x0][0x2d0], -R2 ;  /* 0x0000b40086057a23 */ /* 0x010fc80000010802 */
[----:B------:R1:W-:Y:S01]  /*6190*/  MUFU.EX2 R177, R5 ;  /* 0x0000000500b17308 */ /* 0x0003e20000000800 */
[----:B------:R-:W-:Y:S01]  /*61a0*/  HMMA.16816.F32 R84, R8, R16, RZ ;  /* 0x000000100854723c */ /* 0x000fe200000018ff */
[----:B-1----:R-:W-:-:S06]  /*61b0*/  FFMA.FTZ R5, R109, c[0x0][0x2d0], -R0 ;  /* 0x0000b4006d057a23 */ /* 0x002fcc0000010800 */
[----:B------:R1:W-:Y:S01]  /*61c0*/  MUFU.EX2 R176, R5 ;  /* 0x0000000500b07308 */ /* 0x0003e20000000800 */
[----:B------:R-:W-:Y:S08]  /*61d0*/  HMMA.16816.F32 R64, R8, R18, RZ ;  /* 0x000000120840723c */ /* 0x000ff000000018ff */
[----:B------:R-:W-:Y:S01]  /*61e0*/  HMMA.16816.F32 R92, R12, R16, RZ ;  /* 0x000000100c5c723c */ /* 0x000fe200000018ff */
[----:B-1----:R-:W-:-:S07]  /*61f0*/  FFMA.FTZ R5, R108, c[0x0][0x2d0], -R0 ;  /* 0x0000b4006c057a23 */ /* 0x002fce0000010800 */
[----:B------:R-:W-:Y:S01]  /*6200*/  HMMA.16816.F32 R112, R12, R18, RZ ;  /* 0x000000120c70723c */ /* 0x000fe200000018ff */
[----:B------:R-:W1:Y:S01]  /*6210*/  LDSM.16.MT88.4 R16, [R198+0x800] ;  /* 0x00080000c610783b */ /* 0x000e620000004200 */
[----:B------:R3:W4:Y:S02]  /*6220*/  MUFU.EX2 R175, R5 ;  /* 0x0000000500af7308 */ /* 0x0007240000000800 */
[----:B---3--:R-:W-:-:S06]  /*6230*/  FFMA.FTZ R5, R111, c[0x0][0x2d0], -R0 ;  /* 0x0000b4006f057a23 */ /* 0x008fcc0000010800 */
[----:B------:R3:W-:Y:S01]  /*6240*/  MUFU.EX2 R174, R5 ;  /* 0x0000000500ae7308 */ /* 0x0007e20000000800 */
[----:B------:R-:W-:Y:S01]  /*6250*/  HMMA.16816.F32 R80, R8, R20, RZ ;  /* 0x000000140850723c */ /* 0x000fe200000018ff */
[----:B---3--:R-:W-:-:S06]  /*6260*/  FFMA.FTZ R5, R128, c[0x0][0x2d0], -R0 ;  /* 0x0000b40080057a23 */ /* 0x008fcc0000010800 */
[----:B------:R3:W1:Y:S01]  /*6270*/  MUFU.EX2 R173, R5 ;  /* 0x0000000500ad7308 */ /* 0x0006620000000800 */
[C---:B------:R-:W-:Y:S08]  /*6280*/  HMMA.16816.F32 R56, R8.reuse, R28, RZ ;  /* 0x0000001c0838723c */ /* 0x040ff000000018ff */
[----:B------:R-:W-:Y:S01]  /*6290*/  HMMA.16816.F32 R48, R8, R40, RZ ;  /* 0x000000280830723c */ /* 0x000fe200000018ff */
[----:B---3--:R-:W-:-:S07]  /*62a0*/  FFMA.FTZ R5, R139, c[0x0][0x2d0], -R3 ;  /* 0x0000b4008b057a23 */ /* 0x008fce0000010803 */
[C---:B------:R-:W-:Y:S01]  /*62b0*/  HMMA.16816.F32 R60, R8.reuse, R22, RZ ;  /* 0x00000016083c723c */ /* 0x040fe200000018ff */
[----:B------:R3:W1:Y:S07]  /*62c0*/  MUFU.EX2 R169, R5 ;  /* 0x0000000500a97308 */ /* 0x00066e0000000800 */
[C---:B------:R-:W-:Y:S08]  /*62d0*/  HMMA.16816.F32 R52, R8.reuse, R30, RZ ;  /* 0x0000001e0834723c */ /* 0x040ff000000018ff */
[----:B------:R-:W-:Y:S01]  /*62e0*/  HMMA.16816.F32 R44, R8, R42, RZ ;  /* 0x0000002a082c723c */ /* 0x000fe200000018ff */
[----:B---3--:R-:W-:-:S04]  /*62f0*/  FFMA.FTZ R5, R140, c[0x0][0x2d0], -R3 ;  /* 0x0000b4008c057a23 */ /* 0x008fc80000010803 */
[----:B------:R3:W-:Y:S03]  /*6300*/  MUFU.EX2 R168, R5 ;  /* 0x0000000500a87308 */ /* 0x0007e60000000800 */
[----:B------:R-:W-:Y:S01]  /*6310*/  HMMA.16816.F32 R88, R12, R20, RZ ;  /* 0x000000140c58723c */ /* 0x000fe200000018ff */
[----:B------:R-:W-:-:S07]  /*6320*/  F2FP.PACK_AB R8, R236, R232 ;  /* 0x000000e8ec08723e */ /* 0x000fce00000000ff */
[----:B------:R-:W-:Y:S01]  /*6330*/  HMMA.16816.F32 R120, R12, R22, RZ ;  /* 0x000000160c78723c */ /* 0x000fe200000018ff */
[----:B---3--:R-:W-:-:S07]  /*6340*/  FFMA.FTZ R5, R141, c[0x0][0x2d0], -R3 ;  /* 0x0000b4008d057a23 */ /* 0x008fce0000010803 */
[----:B------:R-:W-:Y:S01]  /*6350*/  HMMA.16816.F32 R20, R12, R40, RZ ;  /* 0x000000280c14723c */ /* 0x000fe200000018ff */
[----:B------:R3:W-:Y:S01]  /*6360*/  MUFU.EX2 R167, R5 ;  /* 0x0000000500a77308 */ /* 0x0007e20000000800 */
[----:B------:R-:W-:Y:S02]  /*6370*/  F2FP.PACK_AB R9, R220, R221 ;  /* 0x000000dddc09723e */ /* 0x000fe400000000ff */
[----:B------:R-:W-:Y:S02]  /*6380*/  F2FP.PACK_AB R10, R234, R235 ;  /* 0x000000ebea0a723e */ /* 0x000fe400000000ff */
[----:B-----5:R-:W-:Y:S01]  /*6390*/  F2FP.PACK_AB R11, R225, R226 ;  /* 0x000000e2e10b723e */ /* 0x020fe200000000ff */
[----:B---3--:R-:W-:-:S04]  /*63a0*/  FFMA.FTZ R5, R142, c[0x0][0x2d0], -R3 ;  /* 0x0000b4008e057a23 */ /* 0x008fc80000010803 */
[----:B------:R3:W-:Y:S02]  /*63b0*/  MUFU.EX2 R166, R5 ;  /* 0x0000000500a67308 */ /* 0x0007e40000000800 */
[----:B------:R-:W-:Y:S01]  /*63c0*/  HMMA.16816.F32 R116, R8, R24, R84 ;  /* 0x000000180874723c */ /* 0x000fe20000001854 */
[----:B---3--:R-:W-:-:S05]  /*63d0*/  FFMA.FTZ R5, R131, c[0x0][0x2d0], -R4 ;  /* 0x0000b40083057a23 */ /* 0x008fca0000010804 */
[----:B------:R3:W-:Y:S02]  /*63e0*/  MUFU.EX2 R165, R5 ;  /* 0x0000000500a57308 */ /* 0x0007e40000000800 */
[C---:B--2---:R-:W-:Y:S08]  /*63f0*/  HMMA.16816.F32 R100, R8.reuse, R36, R80 ;  /* 0x000000240864723c */ /* 0x044ff00000001850 */
[----:B-1----:R-:W-:Y:S01]  /*6400*/  HMMA.16816.F32 R96, R8, R16, R56 ;  /* 0x000000100860723c */ /* 0x002fe20000001838 */
[----:B---3--:R-:W-:-:S07]  /*6410*/  FFMA.FTZ R5, R136, c[0x0][0x2d0], -R4 ;  /* 0x0000b40088057a23 */ /* 0x008fce0000010804 */
[C---:B------:R-:W-:Y:S01]  /*6420*/  HMMA.16816.F32 R84, R8.reuse, R32, R48 ;  /* 0x000000200854723c */ /* 0x040fe20000001830 */
[----:B------:R1:W2:Y:S07]  /*6430*/  MUFU.EX2 R164, R5 ;  /* 0x0000000500a47308 */ /* 0x0002ae0000000800 */
[C---:B------:R-:W-:Y:S08]  /*6440*/  HMMA.16816.F32 R80, R8.reuse, R26, R64 ;  /* 0x0000001a0850723c */ /* 0x040ff00000001840 */
[----:B------:R-:W-:Y:S01]  /*6450*/  HMMA.16816.F32 R60, R8, R38, R60 ;  /* 0x00000026083c723c */ /* 0x000fe2000000183c */
[----:B-1----:R-:W-:-:S07]  /*6460*/  FFMA.FTZ R5, R137, c[0x0][0x2d0], -R4 ;  /* 0x0000b40089057a23 */ /* 0x002fce0000010804 */
[C---:B------:R-:W-:Y:S01]  /*6470*/  HMMA.16816.F32 R56, R8.reuse, R18, R52 ;  /* 0x000000120838723c */ /* 0x040fe20000001834 */
[----:B------:R1:W-:Y:S07]  /*6480*/  MUFU.EX2 R162, R5 ;  /* 0x0000000500a27308 */ /* 0x0003ee0000000800 */
[----:B------:R-:W-:Y:S07]  /*6490*/  HMMA.16816.F32 R44, R8, R34, R44 ;  /* 0x00000022082c723c */ /* 0x000fee000000182c */
[----:B------:R-:W-:-:S02]  /*64a0*/  F2FP.PACK_AB R8, R214, R215 ;  /* 0x000000d7d608723e */ /* 0x000fc400000000ff */
[----:B------:R-:W-:Y:S02]  /*64b0*/  F2FP.PACK_AB R9, R185, R187 ;  /* 0x000000bbb909723e */ /* 0x000fe400000000ff */
[----:B------:R-:W-:Y:S02]  /*64c0*/  F2FP.PACK_AB R10, R212, R217 ;  /* 0x000000d9d40a723e */ /* 0x000fe400000000ff */
[----:B------:R-:W-:Y:S01]  /*64d0*/  F2FP.PACK_AB R11, R184, R186 ;  /* 0x000000bab80b723e */ /* 0x000fe200000000ff */
[----:B-1----:R-:W-:Y:S01]  /*64e0*/  FFMA.FTZ R5, R138, c[0x0][0x2d0], -R4 ;  /* 0x0000b4008a057a23 */ /* 0x002fe20000010804 */
[----:B------:R-:W-:Y:S03]  /*64f0*/  HMMA.16816.F32 R104, R12, R42, RZ ;  /* 0x0000002a0c68723c */ /* 0x000fe600000018ff */
[----:B------:R1:W3:Y:S05]  /*6500*/  MUFU.EX2 R161, R5 ;  /* 0x0000000500a17308 */ /* 0x0002ea0000000800 */
[C---:B------:R-:W-:Y:S08]  /*6510*/  HMMA.16816.F32 R52, R8.reuse, R24, R92 ;  /* 0x000000180834723c */ /* 0x040ff0000000185c */
[----:B------:R-:W-:Y:S01]  /*6520*/  HMMA.16816.F32 R40, R8, R26, R112 ;  /* 0x0000001a0828723c */ /* 0x000fe20000001870 */
[----:B-1----:R-:W-:-:S07]  /*6530*/  FFMA.FTZ R5, R148, c[0x0][0x2d0], -R3 ;  /* 0x0000b40094057a23 */ /* 0x002fce0000010803 */
[C---:B------:R-:W-:Y:S01]  /*6540*/  HMMA.16816.F32 R48, R8.reuse, R36, R88 ;  /* 0x000000240830723c */ /* 0x040fe20000001858 */
[----:B------:R1:W-:Y:S07]  /*6550*/  MUFU.EX2 R163, R5 ;  /* 0x0000000500a37308 */ /* 0x0003ee0000000800 */
[----:B------:R-:W-:Y:S01]  /*6560*/  HMMA.16816.F32 R24, R8, R38, R120 ;  /* 0x000000260818723c */ /* 0x000fe20000001878 */
[----:B------:R-:W5:Y:S07]  /*6570*/  LDSM.16.MT88.4 R36, [R200+0x1000] ;  /* 0x00100000c824783b */ /* 0x000f6e0000004200 */
[----:B------:R-:W-:Y:S01]  /*6580*/  HMMA.16816.F32 R76, R12, R28, RZ ;  /* 0x0000001c0c4c723c */ /* 0x000fe200000018ff */
[----:B-1----:R-:W-:-:S07]  /*6590*/  FFMA.FTZ R5, R149, c[0x0][0x2d0], -R3 ;  /* 0x0000b40095057a23 */ /* 0x002fce0000010803 */
[----:B------:R-:W-:Y:S01]  /*65a0*/  HMMA.16816.F32 R124, R12, R30, RZ ;  /* 0x0000001e0c7c723c */ /* 0x000fe200000018ff */
[----:B------:R-:W1:Y:S04]  /*65b0*/  LDSM.16.MT88.4 R12, [R197+0x1000] ;  /* 0x00100000c50c783b */ /* 0x000e680000004200 */
[----:B------:R-:W-:Y:S03]  /*65c0*/  LDSM.16.MT88.4 R28, [R198+0x1000] ;  /* 0x00100000c61c783b */ /* 0x000fe60000004200 */
[----:B------:R-:W-:Y:S01]  /*65d0*/  HMMA.16816.F32 R132, R8, R32, R20 ;  /* 0x000000200884723c */ /* 0x000fe20000001814 */
[----:B------:R-:W1:Y:S01]  /*65e0*/  LDSM.16.MT88.4 R20, [R201+0x1000] ;  /* 0x00100000c914783b */ /* 0x000e620000004200 */
[----:B------:R2:W-:Y:S02]  /*65f0*/  MUFU.EX2 R160, R5 ;  /* 0x0000000500a07308 */ /* 0x0005e40000000800 */
[----:B--2---:R-:W-:-:S06]  /*6600*/  FFMA.FTZ R5, R150, c[0x0][0x2d0], -R2 ;  /* 0x0000b40096057a23 */ /* 0x004fcc0000010802 */
[----:B------:R2:W-:Y:S01]  /*6610*/  MUFU.EX2 R159, R5 ;  /* 0x00000005009f7308 */ /* 0x0005e20000000800 */
[----:B------:R-:W-:Y:S01]  /*6620*/  HMMA.16816.F32 R76, R8, R16, R76 ;  /* 0x00000010084c723c */ /* 0x000fe2000000184c */
[----:B--2---:R-:W-:-:S06]  /*6630*/  FFMA.FTZ R5, R152, c[0x0][0x2d0], -R2 ;  /* 0x0000b40098057a23 */ /* 0x004fcc0000010802 */
[----:B------:R2:W1:Y:S01]  /*6640*/  MUFU.EX2 R158, R5 ;  /* 0x00000005009e7308 */ /* 0x0004620000000800 */
[----:B------:R-:W-:Y:S01]  /*6650*/  HMMA.16816.F32 R16, R8, R18, R124 ;  /* 0x000000120810723c */ /* 0x000fe2000000187c */
[----:B--2---:R-:W-:-:S06]  /*6660*/  FFMA.FTZ R5, R153, c[0x0][0x2d0], -R2 ;  /* 0x0000b40099057a23 */ /* 0x004fcc0000010802 */
[----:B------:R2:W-:Y:S01]  /*6670*/  MUFU.EX2 R157, R5 ;  /* 0x00000005009d7308 */ /* 0x0005e20000000800 */
[----:B------:R-:W-:Y:S01]  /*6680*/  HMMA.16816.F32 R64, R8, R34, R104 ;  /* 0x000000220840723c */ /* 0x000fe20000001868 */
[----:B--2---:R-:W-:-:S06]  /*6690*/  FFMA.FTZ R5, R154, c[0x0][0x2d0], -R2 ;  /* 0x0000b4009a057a23 */ /* 0x004fcc0000010802 */
[----:B------:R2:W-:Y:S01]  /*66a0*/  MUFU.EX2 R156, R5 ;  /* 0x00000005009c7308 */ /* 0x0005e20000000800 */
[----:B------:R-:W-:Y:S02]  /*66b0*/  F2FP.PACK_AB R8, R180, R179 ;  /* 0x000000b3b408723e */ /* 0x000fe400000000ff */
[----:B----4-:R-:W-:Y:S02]  /*66c0*/  F2FP.PACK_AB R9, R175, R176 ;  /* 0x000000b0af09723e */ /* 0x010fe400000000ff */
[----:B------:R-:W-:Y:S02]  /*66d0*/  F2FP.PACK_AB R10, R177, R178 ;  /* 0x000000b2b10a723e */ /* 0x000fe400000000ff */
[----:B------:R-:W-:Y:S01]  /*66e0*/  F2FP.PACK_AB R11, R173, R174 ;  /* 0x000000aead0b723e */ /* 0x000fe200000000ff */
[----:B--2---:R-:W-:-:S04]  /*66f0*/  FFMA.FTZ R5, R144, c[0x0][0x2d0], -R0 ;  /* 0x0000b40090057a23 */ /* 0x004fc80000010800 */
[----:B------:R2:W-:Y:S02]  /*6700*/  MUFU.EX2 R155, R5 ;  /* 0x00000005009b7308 */ /* 0x0005e40000000800 */
[C---:B-----5:R-:W-:Y:S08]  /*6710*/  HMMA.16816.F32 R140, R8.reuse, R36, R84 ;  /* 0x00000024088c723c */ /* 0x060ff00000001854 */
[----:B-1----:R-:W-:Y:S01]  /*6720*/  HMMA.16816.F32 R88, R8, R14, R80 ;  /* 0x0000000e0858723c */ /* 0x002fe20000001850 */
[----:B--2---:R-:W-:-:S07]  /*6730*/  FFMA.FTZ R5, R146, c[0x0][0x2d0], -R0 ;  /* 0x0000b40092057a23 */ /* 0x004fce0000010800 */
[C---:B------:R-:W-:Y:S01]  /*6740*/  HMMA.16816.F32 R84, R8.reuse, R22, R60 ;  /* 0x000000160854723c */ /* 0x040fe2000000183c */
[----:B------:R1:W2:Y:S07]  /*6750*/  MUFU.EX2 R154, R5 ;  /* 0x00000005009a7308 */ /* 0x0002ae0000000800 */
[C---:B------:R-:W-:Y:S01]  /*6760*/  HMMA.16816.F32 R92, R8.reuse, R12, R116 ;  /* 0x0000000c085c723c */ /* 0x040fe20000001874 */
[----:B------:R-:W-:Y:S07]  /*6770*/  LDSM.16.MT88.4 R116, [R201+0x2000] ;  /* 0x00200000c974783b */ /* 0x000fee0000004200 */
[----:B------:R-:W-:Y:S01]  /*6780*/  HMMA.16816.F32 R100, R8, R20, R100 ;  /* 0x000000140864723c */ /* 0x000fe20000001864 */
[----:B-1----:R-:W-:-:S04]  /*6790*/  FFMA.FTZ R5, R145, c[0x0][0x2d0], -R0 ;  /* 0x0000b40091057a23 */ /* 0x002fc80000010800 */
[----:B------:R1:W-:Y:S03]  /*67a0*/  MUFU.EX2 R152, R5 ;  /* 0x0000000500987308 */ /* 0x0003e60000000800 */
[C---:B------:R-:W-:Y:S08]  /*67b0*/  HMMA.16816.F32 R96, R8.reuse, R28, R96 ;  /* 0x0000001c0860723c */ /* 0x040ff00000001860 */
[C---:B------:R-:W-:Y:S08]  /*67c0*/  HMMA.16816.F32 R80, R8.reuse, R30, R56 ;  /* 0x0000001e0850723c */ /* 0x040ff00000001838 */
[----:B------:R-:W-:Y:S01]  /*67d0*/  HMMA.16816.F32 R60, R8, R38, R44 ;  /* 0x00000026083c723c */ /* 0x000fe2000000182c */
[----:B-1----:R-:W-:-:S06]  /*67e0*/  FFMA.FTZ R5, R147, c[0x0][0x2d0], -R0 ;  /* 0x0000b40093057a23 */ /* 0x002fcc0000010800 */
[----:B------:R-:W-:Y:S02]  /*67f0*/  F2FP.PACK_AB R8, R169, R181 ;  /* 0x000000b5a908723e */ /* 0x000fe400000000ff */
[----:B------:R-:W-:Y:S02]  /*6800*/  F2FP.PACK_AB R9, R164, R165 ;  /* 0x000000a5a409723e */ /* 0x000fe400000000ff */
[----:B------:R-:W-:Y:S02]  /*6810*/  F2FP.PACK_AB R10, R167, R168 ;  /* 0x000000a8a70a723e */ /* 0x000fe400000000ff */
[----:B---3--:R-:W-:Y:S01]  /*6820*/  F2FP.PACK_AB R11, R161, R162 ;  /* 0x000000a2a10b723e */ /* 0x008fe200000000ff */
[----:B------:R1:W3:Y:S06]  /*6830*/  MUFU.EX2 R153, R5 ;  /* 0x0000000500997308 */ /* 0x0002ec0000000800 */
[C---:B------:R-:W-:Y:S08]  /*6840*/  HMMA.16816.F32 R56, R8.reuse, R12, R52 ;  /* 0x0000000c0838723c */ /* 0x040ff00000001834 */
[----:B------:R-:W-:Y:S01]  /*6850*/  HMMA.16816.F32 R52, R8, R14, R40 ;  /* 0x0000000e0834723c */ /* 0x000fe20000001828 */
[----:B------:R-:W-:Y:S01]  /*6860*/  LDSM.16.MT88.4 R12, [R200+0x1800] ;  /* 0x00180000c80c783b */ /* 0x000fe20000004200 */
[----:B-1----:R-:W-:-:S06]  /*6870*/  FFMA.FTZ R5, R182, c[0x0][0x2d0], -R3 ;  /* 0x0000b400b6057a23 */ /* 0x002fcc0000010803 */
[C---:B------:R-:W-:Y:S01]  /*6880*/  HMMA.16816.F32 R40, R8.reuse, R28, R76 ;  /* 0x0000001c0828723c */ /* 0x040fe2000000184c */
[----:B------:R1:W-:Y:S07]  /*6890*/  MUFU.EX2 R79, R5 ;  /* 0x00000005004f7308 */ /* 0x0003ee0000000800 */
[----:B------:R-:W-:Y:S01]  /*68a0*/  HMMA.16816.F32 R48, R8, R20, R48 ;  /* 0x000000140830723c */ /* 0x000fe20000001830 */
[----:B-1----:R-:W-:-:S04]  /*68b0*/  FFMA.FTZ R5, R183, c[0x0][0x2d0], -R3 ;  /* 0x0000b400b7057a23 */ /* 0x002fc80000010803 */
[----:B------:R1:W-:Y:S03]  /*68c0*/  MUFU.EX2 R78, R5 ;  /* 0x00000005004e7308 */ /* 0x0003e60000000800 */
[C---:B------:R-:W-:Y:S01]  /*68d0*/  HMMA.16816.F32 R32, R8.reuse, R22, R24 ;  /* 0x000000160820723c */ /* 0x040fe20000001818 */
[----:B------:R-:W4:Y:S04]  /*68e0*/  LDSM.16.MT88.4 R24, [R197+0x1800] ;  /* 0x00180000c518783b */ /* 0x000f280000004200 */
[----:B------:R-:W5:Y:S03]  /*68f0*/  LDSM.16.MT88.4 R20, [R201+0x1800] ;  /* 0x00180000c914783b */ /* 0x000f660000004200 */
[----:B------:R-:W-:Y:S01]  /*6900*/  HMMA.16816.F32 R28, R8, R30, R16 ;  /* 0x0000001e081c723c */ /* 0x000fe20000001810 */
[----:B------:R-:W2:Y:S01]  /*6910*/  LDSM.16.MT88.4 R16, [R198+0x1800] ;  /* 0x00180000c610783b */ /* 0x000ea20000004200 */
[----:B-1----:R-:W-:-:S04]  /*6920*/  FFMA.FTZ R5, R190, c[0x0][0x2d0], -R3 ;  /* 0x0000b400be057a23 */ /* 0x002fc80000010803 */
[----:B------:R1:W-:Y:S02]  /*6930*/  MUFU.EX2 R76, R5 ;  /* 0x00000005004c7308 */ /* 0x0003e40000000800 */
[----:B-1----:R-:W-:-:S06]  /*6940*/  FFMA.FTZ R5, R194, c[0x0][0x2d0], -R3 ;  /* 0x0000b400c2057a23 */ /* 0x002fcc0000010803 */
[----:B------:R1:W-:Y:S02]  /*6950*/  MUFU.EX2 R77, R5 ;  /* 0x00000005004d7308 */ /* 0x0003e40000000800 */
[----:B-1----:R-:W-:-:S06]  /*6960*/  FFMA.FTZ R5, R151, c[0x0][0x2d0], -R4 ;  /* 0x0000b40097057a23 */ /* 0x002fcc0000010804 */
[----:B------:R1:W-:Y:S01]  /*6970*/  MUFU.EX2 R74, R5 ;  /* 0x00000005004a7308 */ /* 0x0003e20000000800 */
[----:B------:R-:W-:Y:S01]  /*6980*/  HMMA.16816.F32 R44, R8, R36, R132 ;  /* 0x00000024082c723c */ /* 0x000fe20000001884 */
[----:B------:R-:W-:Y:S01]  /*6990*/  FFMA.FTZ R3, R224, c[0x0][0x2d0], -R3 ;  /* 0x0000b400e0037a23 */ /* 0x000fe20000010803 */
[----:B------:R-:W-:Y:S01]  /*69a0*/  LDSM.16.MT88.4 R132, [R198+0x2000] ;  /* 0x00200000c684783b */ /* 0x000fe20000004200 */
[----:B-1----:R-:W-:-:S04]  /*69b0*/  FFMA.FTZ R5, R170, c[0x0][0x2d0], -R4 ;  /* 0x0000b400aa057a23 */ /* 0x002fc80000010804 */
[----:B------:R1:W1:Y:S01]  /*69c0*/  MUFU.EX2 R69, R5 ;  /* 0x0000000500457308 */ /* 0x0002620000000800 */
[----:B------:R-:W-:Y:S01]  /*69d0*/  HMMA.16816.F32 R36, R8, R38, R64 ;  /* 0x000000260824723c */ /* 0x000fe20000001840 */
[----:B-1----:R-:W-:-:S06]  /*69e0*/  FFMA.FTZ R5, R171, c[0x0][0x2d0], -R4 ;  /* 0x0000b400ab057a23 */ /* 0x002fcc0000010804 */
[----:B------:R1:W-:Y:S01]  /*69f0*/  MUFU.EX2 R68, R5 ;  /* 0x0000000500447308 */ /* 0x0003e20000000800 */
[----:B------:R-:W-:Y:S02]  /*6a00*/  F2FP.PACK_AB R8, R158, R159 ;  /* 0x0000009f9e08723e */ /* 0x000fe400000000ff */
[----:B--2---:R-:W-:Y:S01]  /*6a10*/  F2FP.PACK_AB R9, R154, R155 ;  /* 0x0000009b9a09723e */ /* 0x004fe200000000ff */
[----:B-1----:R-:W-:-:S04]  /*6a20*/  FFMA.FTZ R5, R172, c[0x0][0x2d0], -R4 ;  /* 0x0000b400ac057a23 */ /* 0x002fc80000010804 */
[----:B------:R-:W1:Y:S01]  /*6a30*/  MUFU.EX2 R67, R5 ;  /* 0x0000000500437308 */ /* 0x000e620000000800 */
[----:B------:R-:W-:Y:S02]  /*6a40*/  F2FP.PACK_AB R10, R156, R157 ;  /* 0x0000009d9c0a723e */ /* 0x000fe400000000ff */
[----:B---3--:R-:W-:-:S05]  /*6a50*/  F2FP.PACK_AB R11, R153, R152 ;  /* 0x00000098990b723e */ /* 0x008fca00000000ff */
[----:B------:R2:W-:Y:S02]  /*6a60*/  MUFU.EX2 R75, R3 ;  /* 0x00000003004b7308 */ /* 0x0005e40000000800 */
[C---:B----4-:R-:W-:Y:S08]  /*6a70*/  HMMA.16816.F32 R92, R8.reuse, R24, R92 ;  /* 0x00000018085c723c */ /* 0x050ff0000000185c */
[----:B------:R-:W-:Y:S01]  /*6a80*/  HMMA.16816.F32 R88, R8, R26, R88 ;  /* 0x0000001a0858723c */ /* 0x000fe20000001858 */
[----:B--2---:R-:W-:-:S07]  /*6a90*/  FFMA.FTZ R3, R219, c[0x0][0x2d0], -R2 ;  /* 0x0000b400db037a23 */ /* 0x004fce0000010802 */
[C---:B-----5:R-:W-:Y:S01]  /*6aa0*/  HMMA.16816.F32 R108, R8.reuse, R20, R100 ;  /* 0x00000014086c723c */ /* 0x060fe20000001864 */
[----:B------:R-:W2:Y:S01]  /*6ab0*/  LDSM.16.MT88.4 R100, [R197+0x2000] ;  /* 0x00200000c564783b */ /* 0x000ea20000004200 */
[----:B------:R3:W-:Y:S06]  /*6ac0*/  MUFU.EX2 R64, R3 ;  /* 0x0000000300407308 */ /* 0x0007ec0000000800 */
[C---:B------:R-:W-:Y:S08]  /*6ad0*/  HMMA.16816.F32 R84, R8.reuse, R22, R84 ;  /* 0x000000160854723c */ /* 0x040ff00000001854 */
[----:B------:R-:W-:Y:S01]  /*6ae0*/  HMMA.16816.F32 R124, R8, R16, R96 ;  /* 0x00000010087c723c */ /* 0x000fe20000001860 */
[----:B---3--:R-:W-:-:S07]  /*6af0*/  FFMA.FTZ R3, R222, c[0x0][0x2d0], -R2 ;  /* 0x0000b400de037a23 */ /* 0x008fce0000010802 */
[C---:B------:R-:W-:Y:S01]  /*6b00*/  HMMA.16816.F32 R80, R8.reuse, R18, R80 ;  /* 0x000000120850723c */ /* 0x040fe20000001850 */
[----:B------:R3:W-:Y:S07]  /*6b10*/  MUFU.EX2 R66, R3 ;  /* 0x0000000300427308 */ /* 0x0007ee0000000800 */
[C---:B------:R-:W-:Y:S08]  /*6b20*/  HMMA.16816.F32 R140, R8.reuse, R12, R140 ;  /* 0x0000000c088c723c */ /* 0x040ff0000000188c */
[----:B------:R-:W-:Y:S01]  /*6b30*/  HMMA.16816.F32 R60, R8, R14, R60 ;  /* 0x0000000e083c723c */ /* 0x000fe2000000183c */
[----:B---3--:R-:W-:-:S02]  /*6b40*/  FFMA.FTZ R3, R223, c[0x0][0x2d0], -R2 ;  /* 0x0000b400df037a23 */ /* 0x008fc40000010802 */
[----:B------:R-:W-:-:S04]  /*6b50*/  FFMA.FTZ R2, R228, c[0x0][0x2d0], -R2 ;  /* 0x0000b400e4027a23 */ /* 0x000fc80000010802 */
[----:B------:R-:W-:Y:S02]  /*6b60*/  F2FP.PACK_AB R8, R163, R166 ;  /* 0x000000a6a308723e */ /* 0x000fe400000000ff */
[----:B------:R-:W-:Y:S02]  /*6b70*/  F2FP.PACK_AB R9, R69, R74 ;  /* 0x0000004a4509723e */ /* 0x000fe400000000ff */
[----:B------:R-:W-:Y:S02]  /*6b80*/  F2FP.PACK_AB R10, R79, R160 ;  /* 0x000000a04f0a723e */ /* 0x000fe400000000ff */
[----:B-1----:R-:W-:-:S07]  /*6b90*/  F2FP.PACK_AB R11, R67, R68 ;  /* 0x00000044430b723e */ /* 0x002fce00000000ff */
[C---:B------:R-:W-:Y:S01]  /*6ba0*/  HMMA.16816.F32 R56, R8.reuse, R24, R56 ;  /* 0x000000180838723c */ /* 0x040fe20000001838 */
[----:B------:R1:W-:Y:S07]  /*6bb0*/  MUFU.EX2 R25, R2 ;  /* 0x0000000200197308 */ /* 0x0003ee0000000800 */
[----:B------:R-:W-:Y:S01]  /*6bc0*/  HMMA.16816.F32 R32, R8, R22, R32 ;  /* 0x000000160820723c */ /* 0x000fe20000001820 */
[----:B-1----:R-:W-:-:S04]  /*6bd0*/  FFMA.FTZ R2, R188, c[0x0][0x2d0], -R0 ;  /* 0x0000b400bc027a23 */ /* 0x002fc80000010800 */
[----:B------:R1:W-:Y:S03]  /*6be0*/  MUFU.EX2 R24, R2 ;  /* 0x0000000200187308 */ /* 0x0003e60000000800 */
[----:B------:R-:W-:Y:S01]  /*6bf0*/  HMMA.16816.F32 R48, R8, R20, R48 ;  /* 0x000000140830723c */ /* 0x000fe20000001830 */
[----:B-1----:R-:W-:-:S04]  /*6c00*/  FFMA.FTZ R2, R189, c[0x0][0x2d0], -R0 ;  /* 0x0000b400bd027a23 */ /* 0x002fc80000010800 */
[----:B------:R1:W-:Y:S03]  /*6c10*/  MUFU.EX2 R22, R2 ;  /* 0x0000000200167308 */ /* 0x0003e60000000800 */
[----:B------:R-:W-:Y:S01]  /*6c20*/  HMMA.16816.F32 R44, R8, R12, R44 ;  /* 0x0000000c082c723c */ /* 0x000fe2000000182c */
[--C-:B-1----:R-:W-:Y:S02]  /*6c30*/  FFMA.FTZ R2, R191, c[0x0][0x2d0], -R0.reuse ;  /* 0x0000b400bf027a23 */ /* 0x102fe40000010800 */
[----:B------:R-:W-:-:S04]  /*6c40*/  FFMA.FTZ R0, R195, c[0x0][0x2d0], -R0 ;  /* 0x0000b400c3007a23 */ /* 0x000fc80000010800 */
[----:B------:R1:W-:Y:S01]  /*6c50*/  MUFU.EX2 R20, R0 ;  /* 0x0000000000147308 */ /* 0x0003e20000000800 */
[----:B------:R-:W-:Y:S01]  /*6c60*/  HMMA.16816.F32 R52, R8, R26, R52 ;  /* 0x0000001a0834723c */ /* 0x000fe20000001834 */
[----:B-1----:R-:W-:-:S06]  /*6c70*/  FFMA.FTZ R0, R193, c[0x0][0x2d0], -R4 ;  /* 0x0000b400c1007a23 */ /* 0x002fcc0000010804 */
[----:B------:R1:W3:Y:S01]  /*6c80*/  MUFU.EX2 R12, R0 ;  /* 0x00000000000c7308 */ /* 0x0002e20000000800 */
[C---:B------:R-:W-:Y:S08]  /*6c90*/  HMMA.16816.F32 R40, R8.reuse, R16, R40 ;  /* 0x000000100828723c */ /* 0x040ff00000001828 */
[----:B------:R-:W-:Y:S01]  /*6ca0*/  HMMA.16816.F32 R28, R8, R18, R28 ;  /* 0x00000012081c723c */ /* 0x000fe2000000181c */
[----:B------:R4:W-:Y:S01]  /*6cb0*/  MUFU.EX2 R21, R2 ;  /* 0x0000000200157308 */ /* 0x0009e20000000800 */
[----:B------:R-:W5:Y:S01]  /*6cc0*/  LDSM.16.MT88.4 R16, [R200+0x2000] ;  /* 0x00200000c810783b */ /* 0x000f620000004200 */
[----:B-1----:R-:W-:-:S05]  /*6cd0*/  FFMA.FTZ R0, R192, c[0x0][0x2d0], -R4 ;  /* 0x0000b400c0007a23 */ /* 0x002fca0000010804 */
[----:B------:R-:W-:Y:S01]  /*6ce0*/  HMMA.16816.F32 R36, R8, R14, R36 ;  /* 0x0000000e0824723c */ /* 0x000fe20000001824 */
[----:B------:R1:W1:Y:S01]  /*6cf0*/  MUFU.EX2 R8, R0 ;  /* 0x0000000000087308 */ /* 0x0002620000000800 */
[----:B----4-:R-:W-:-:S04]  /*6d00*/  @P4 IMAD.HI.U32 R2, R248, c[0x0][0x2c8], RZ ;  /* 0x0000b200f8024a27 */ /* 0x010fc800078e00ff */
[----:B-1----:R-:W-:-:S04]  /*6d10*/  FFMA.FTZ R0, R216, c[0x0][0x2d0], -R4 ;  /* 0x0000b400d8007a23 */ /* 0x002fc80000010804 */
[----:B------:R1:W4:Y:S02]  /*6d20*/  MUFU.EX2 R9, R0 ;  /* 0x0000000000097308 */ /* 0x0003240000000800 */
[----:B-1----:R-:W-:-:S06]  /*6d30*/  FFMA.FTZ R0, R218, c[0x0][0x2d0], -R4 ;  /* 0x0000b400da007a23 */ /* 0x002fcc0000010804 */
[----:B------:R1:W-:Y:S02]  /*6d40*/  MUFU.EX2 R10, R0 ;  /* 0x00000000000a7308 */ /* 0x0003e40000000800 */
[----:B-1----:R-:W-:Y:S01]  /*6d50*/  IMAD.MOV.U32 R0, RZ, RZ, R248 ;  /* 0x000000ffff007224 */ /* 0x002fe200078e00f8 */
[----:B------:R-:W-:-:S04]  /*6d60*/  @P4 SHF.R.U32.HI R0, RZ, c[0x0][0x2cc], R2 ;  /* 0x0000b300ff004a19 */ /* 0x000fc80000011602 */
[----:B------:R-:W-:-:S05]  /*6d70*/  IADD3 R0, R0, R250, -R251 ;  /* 0x000000fa00007210 */ /* 0x000fca0007ffe8fb */
[----:B------:R-:W-:-:S05]  /*6d80*/  IMAD.HI R0, R0, 0x66666667, RZ ;  /* 0x6666666700007827 */ /* 0x000fca00078e02ff */
[----:B------:R-:W-:Y:S01]  /*6d90*/  SHF.R.U32.HI R2, RZ, 0x1f, R0 ;  /* 0x0000001fff027819 */ /* 0x000fe20000011600 */
[----:B------:R1:W1:Y:S03]  /*6da0*/  MUFU.EX2 R65, R3 ;  /* 0x0000000300417308 */ /* 0x0002660000000800 */
[----:B------:R-:W-:Y:S01]  /*6db0*/  LEA.HI.SX32 R11, R0, R2, 0x1b ;  /* 0x00000002000b7211 */ /* 0x000fe200078fdaff */
[----:B------:R-:W-:Y:S02]  /*6dc0*/  FADD.FTZ R2, R243, R231 ;  /* 0x000000e7f3027221 */ /* 0x000fe40000010000 */
[----:B------:R-:W-:Y:S02]  /*6dd0*/  FADD.FTZ R0, R227, R6 ;  /* 0x00000006e3007221 */ /* 0x000fe40000010000 */
[----:B------:R-:W-:Y:S02]  /*6de0*/  FADD.FTZ R6, R238, R237 ;  /* 0x000000edee067221 */ /* 0x000fe40000010000 */
[----:B------:R-:W-:-:S02]  /*6df0*/  FADD.FTZ R5, R230, R2 ;  /* 0x00000002e6057221 */ /* 0x000fc40000010000 */
[----:B------:R-:W-:Y:S02]  /*6e00*/  FADD.FTZ R4, R7, R0 ;  /* 0x0000000007047221 */ /* 0x000fe40000010000 */
[----:B-1----:R-:W-:Y:S02]  /*6e10*/  FADD.FTZ R3, R242, R241 ;  /* 0x000000f1f2037221 */ /* 0x002fe40000010000 */
        /* <DEDUP_REMOVED lines=55> */
[----:B---3--:R-:W-:Y:S02]  /*7190*/  FADD.FTZ R2, R12, R0 ;  /* 0x000000000c027221 */ /* 0x008fe40000010000 */
[----:B------:R-:W-:Y:S02]  /*71a0*/  FADD.FTZ R0, R64, R4 ;  /* 0x0000000440007221 */ /* 0x000fe40000010000 */
[----:B------:R-:W-:-:S02]  /*71b0*/  FADD.FTZ R4, R24, R5 ;  /* 0x0000000518047221 */ /* 0x000fc40000010000 */
[----:B------:R-:W-:Y:S02]  /*71c0*/  FADD.FTZ R3, R76, R3 ;  /* 0x000000034c037221 */ /* 0x000fe40000010000 */
[----:B------:R-:W-:Y:S02]  /*71d0*/  FADD.FTZ R2, R8, R2 ;  /* 0x0000000208027221 */ /* 0x000fe40000010000 */
[----:B------:R-:W-:Y:S02]  /*71e0*/  FADD.FTZ R0, R66, R0 ;  /* 0x0000000042007221 */ /* 0x000fe40000010000 */
[----:B------:R-:W-:Y:S02]  /*71f0*/  FADD.FTZ R4, R22, R4 ;  /* 0x0000000416047221 */ /* 0x000fe40000010000 */
[----:B------:R-:W-:Y:S02]  /*7200*/  FADD.FTZ R3, R77, R3 ;  /* 0x000000034d037221 */ /* 0x000fe40000010000 */
[----:B----4-:R-:W-:-:S02]  /*7210*/  FADD.FTZ R2, R9, R2 ;  /* 0x0000000209027221 */ /* 0x010fc40000010000 */
[----:B------:R-:W-:Y:S01]  /*7220*/  FADD.FTZ R0, R65, R0 ;  /* 0x0000000041007221 */ /* 0x000fe20000010000 */
[----:B------:R-:W-:Y:S01]  /*7230*/  IMNMX R13, R249, R11, !PT ;  /* 0x0000000bf90d7217 */ /* 0x000fe20007800200 */
[----:B------:R-:W-:Y:S02]  /*7240*/  FADD.FTZ R4, R21, R4 ;  /* 0x0000000415047221 */ /* 0x000fe40000010000 */
[----:B------:R-:W-:Y:S02]  /*7250*/  FADD.FTZ R5, R75, R3 ;  /* 0x000000034b057221 */ /* 0x000fe40000010000 */
[----:B------:R-:W-:Y:S02]  /*7260*/  FADD.FTZ R3, R10, R2 ;  /* 0x000000020a037221 */ /* 0x000fe40000010000 */
[----:B------:R-:W-:Y:S02]  /*7270*/  FADD.FTZ R2, R25, R0 ;  /* 0x0000000019027221 */ /* 0x000fe40000010000 */
[----:B------:R-:W-:Y:S01]  /*7280*/  FADD.FTZ R0, R20, R4 ;  /* 0x0000000414007221 */ /* 0x000fe20000010000 */
[----:B------:R1:W-:Y:S04]  /*7290*/  STL [R1+0x4], R13 ;  /* 0x0000040d01007387 */ /* 0x0003e80000100800 */
[----:B------:R1:W-:Y:S01]  /*72a0*/  STL [R1+0x14], R5 ;  /* 0x0000140501007387 */ /* 0x0003e20000100800 */
[----:B------:R-:W-:-:S03]  /*72b0*/  IADD3 R212, R246, -0x2, RZ ;  /* 0xfffffffef6d47810 */ /* 0x000fc60007ffe0ff */
[----:B------:R1:W-:Y:S04]  /*72c0*/  STL [R1+0x18], R3 ;  /* 0x0000180301007387 */ /* 0x0003e80000100800 */
[----:B------:R1:W-:Y:S04]  /*72d0*/  STL [R1+0x20], R0 ;  /* 0x0000200001007387 */ /* 0x0003e80000100800 */
[----:B------:R1:W-:Y:S01]  /*72e0*/  STL [R1+0x1c], R2 ;  /* 0x00001c0201007387 */ /* 0x0003e20000100800 */
[----:B------:R-:W-:Y:S02]  /*72f0*/  ISETP.GE.AND P0, PT, R212, R13, PT ;  /* 0x0000000dd400720c */ /* 0x000fe40003f06270 */
[----:B------:R-:W-:-:S02]  /*7300*/  F2FP.PACK_AB R144, R66, R64 ;  /* 0x000000404290723e */ /* 0x000fc400000000ff */
[----:B------:R-:W-:Y:S02]  /*7310*/  F2FP.PACK_AB R145, R22, R24 ;  /* 0x000000181691723e */ /* 0x000fe400000000ff */
[----:B------:R-:W-:Y:S02]  /*7320*/  F2FP.PACK_AB R146, R25, R65 ;  /* 0x000000411992723e */ /* 0x000fe400000000ff */
[----:B------:R-:W-:Y:S02]  /*7330*/  F2FP.PACK_AB R147, R20, R21 ;  /* 0x000000151493723e */ /* 0x000fe400000000ff */
[----:B------:R-:W-:Y:S02]  /*7340*/  F2FP.PACK_AB R148, R76, R78 ;  /* 0x0000004e4c94723e */ /* 0x000fe400000000ff */
[----:B------:R-:W-:Y:S02]  /*7350*/  F2FP.PACK_AB R149, R8, R12 ;  /* 0x0000000c0895723e */ /* 0x000fe400000000ff */
[----:B------:R-:W-:-:S02]  /*7360*/  F2FP.PACK_AB R150, R75, R77 ;  /* 0x0000004d4b96723e */ /* 0x000fc400000000ff */
[----:B------:R-:W-:Y:S01]  /*7370*/  F2FP.PACK_AB R151, R10, R9 ;  /* 0x000000090a97723e */ /* 0x000fe200000000ff */
[C---:B--2---:R-:W-:Y:S08]  /*7380*/  HMMA.16816.F32 R96, R144.reuse, R102, R88 ;  /* 0x000000669060723c */ /* 0x044ff00000001858 */
        /* <DEDUP_REMOVED lines=8> */
[----:B-----5:R-:W-:Y:S08]  /*7410*/  HMMA.16816.F32 R140, R144, R16, R140 ;  /* 0x00000010908c723c */ /* 0x020ff0000000188c */
[C---:B------:R-:W-:Y:S08]  /*7420*/  HMMA.16816.F32 R100, R148.reuse, R102, R52 ;  /* 0x000000669464723c */ /* 0x040ff00000001834 */
[C---:B------:R-:W-:Y:S08]  /*7430*/  HMMA.16816.F32 R116, R148.reuse, R118, R32 ;  /* 0x000000769474723c */ /* 0x040ff00000001820 */
[C---:B------:R-:W-:Y:S08]  /*7440*/  HMMA.16816.F32 R132, R148.reuse, R134, R28 ;  /* 0x000000869484723c */ /* 0x040ff0000000181c */
[----:B------:R-:W-:Y:S08]  /*7450*/  HMMA.16816.F32 R136, R148, R16, R44 ;  /* 0x000000109488723c */ /* 0x000ff0000000182c */
[-C--:B------:R-:W-:Y:S08]  /*7460*/  HMMA.16816.F32 R144, R144, R18.reuse, R60 ;  /* 0x000000129090723c */ /* 0x080ff0000000183c */
[----:B------:R-:W-:Y:S01]  /*7470*/  HMMA.16816.F32 R148, R148, R18, R36 ;  /* 0x000000129494723c */ /* 0x000fe20000001824 */
[----:B------:R-:W-:Y:S07]  /*7480*/  @!P0 BRA `(.L_x_1227) ;  /* 0x0000463000008947 */ /* 0x000fee0003800000 */
[----:B-1----:R-:W-:Y:S01]  /*7490*/  IMAD.IADD R0, R247, 0x1, R248 ;  /* 0x00000001f7007824 */ /* 0x002fe200078e02f8 */
[----:B------:R-:W-:Y:S01]  /*74a0*/  MOV R3, R73 ;  /* 0x0000004900037202 */ /* 0x000fe20000000f00 */
[----:B------:R-:W-:Y:S01]  /*74b0*/  IMAD.MOV.U32 R84, RZ, RZ, R72 ;  /* 0x000000ffff547224 */ /* 0x000fe200078e0048 */
[----:B------:R-:W-:Y:S01]  /*74c0*/  MOV R85, R71 ;  /* 0x0000004700557202 */ /* 0x000fe20000000f00 */
[----:B------:R-:W-:Y:S01]  /*74d0*/  IMAD.MOV.U32 R86, RZ, RZ, R70 ;  /* 0x000000ffff567224 */ /* 0x000fe200078e0046 */
[----:B------:R1:W-:Y:S01]  /*74e0*/  STL [R1], R0 ;  /* 0x0000000001007387 */ /* 0x0003e20000100800 */
[----:B------:R-:W-:Y:S01]  /*74f0*/  MOV R188, R212 ;  /* 0x000000d400bc7202 */ /* 0x000fe20000000f00 */
[----:B-1----:R-:W-:-:S05]  /*7500*/  @P4 IMAD.HI.U32 R0, R0, c[0x0][0x2c8], RZ ;  /* 0x0000b20000004a27 */ /* 0x002fca00078e00ff */
[----:B------:R-:W-:-:S05]  /*7510*/  @P4 SHF.R.U32.HI R0, RZ, c[0x0][0x2cc], R0 ;  /* 0x0000b300ff004a19 */ /* 0x000fca0000011600 */
[----:B------:R1:W-:Y:S02]  /*7520*/  @P4 STL [R1+0x8], R0 ;  /* 0x0000080001004387 */ /* 0x0003e40000100800 */
.L_x_1228:
[----:B--2---:R-:W2:Y:S01]  /*7530*/  LDL R218, [R1+0x24] ;  /* 0x0000240001da7983 */ /* 0x004ea20000100800 */
[----:B------:R-:W-:Y:S04]  /*7540*/  DEPBAR.LE SB0, 0x0 ;  /* 0x000080000000791a */ /* 0x000fe80000000000 */
[----:B------:R-:W3:Y:S01]  /*7550*/  LDL R2, [R1+0x48] ;  /* 0x0000480001027983 */ /* 0x000ee20000100800 */
[----:B------:R-:W-:Y:S03]  /*7560*/  WARPSYNC 0xffffffff ;  /* 0xffffffff00007948 */ /* 0x000fe60003800000 */
[----:B------:R-:W4:Y:S06]  /*7570*/  LDL.64 R178, [R1+0x40] ;  /* 0x0000400001b27983 */ /* 0x000f2c0000100a00 */
[----:B------:R-:W-:Y:S08]  /*7580*/  BAR.SYNC.DEFER_BLOCKING 0x0 ;  /* 0x0000000000007b1d */ /* 0x000ff00000010000 */
[----:B------:R-:W-:Y:S08]  /*7590*/  LDSM.16.M88.4 R80, [R203] ;  /* 0x00000000cb50783b */ /* 0x000ff00000000200 */
[----:B------:R-:W5:Y:S08]  /*75a0*/  LDSM.16.M88.4 R16, [R196] ;  /* 0x00000000c410783b */ /* 0x000f700000000200 */
        /* <DEDUP_REMOVED lines=8> */
[----:B------:R-:W2:Y:S08]  /*7630*/  LDSM.16.M88.4 R168, [R211] ;  /* 0x00000000d3a8783b */ /* 0x000eb00000000200 */
[----:B------:R-:W2:Y:S08]  /*7640*/  LDSM.16.M88.4 R172, [R210] ;  /* 0x00000000d2ac783b */ /* 0x000eb00000000200 */
[----:B------:R-:W4:Y:S04]  /*7650*/  LDL R217, [R1+0x8] ;  /* 0x0000080001d97983 */ /* 0x000f280000100800 */
[----:B------:R-:W4:Y:S04]  /*7660*/  LDL R216, [R1+0x4c] ;  /* 0x00004c0001d87983 */ /* 0x000f280000100800 */
[----:B------:R-:W4:Y:S04]  /*7670*/  LDL R215, [R1+0x10] ;  /* 0x0000100001d77983 */ /* 0x000f280000100800 */
[----:B------:R-:W4:Y:S01]  /*7680*/  LDL R195, [R1+0xc] ;  /* 0x00000c0001c37983 */ /* 0x000f220000100800 */
[-C--:B-----5:R-:W-:Y:S08]  /*7690*/  HMMA.16816.F32 R4, R80, R16.reuse, RZ ;  /* 0x000000105004723c */ /* 0x0a0ff000000018ff */
[C---:B-1----:R-:W-:Y:S08]  /*76a0*/  HMMA.16816.F32 R8, R76.reuse, R16, RZ ;  /* 0x000000104c08723c */ /* 0x042ff000000018ff */
        /* <DEDUP_REMOVED lines=20> */
[-C--:B------:R-:W-:Y:S07]  /*77f0*/  HMMA.16816.F32 R4, R156, R160.reuse, R4 ;  /* 0x000000a09c04723c */ /* 0x080fee0000001804 */
[----:B------:R-:W-:Y:S01]  /*7800*/  @!P2 SHF.R.S32.HI R0, RZ, 0x1f, R188 ;  /* 0x0000001fff00a819 */ /* 0x000fe200000114bc */
[C---:B------:R-:W-:Y:S04]  /*7810*/  HMMA.16816.F32 R8, R164.reuse, R160, R8 ;  /* 0x000000a0a408723c */ /* 0x040fe80000001808 */
[----:B------:R-:W-:Y:S03]  /*7820*/  @!P2 IMAD R0, R0, c[0x0][0x208], RZ ;  /* 0x000082000000aa24 */ /* 0x000fe600078e02ff */
[C---:B------:R-:W-:Y:S01]  /*7830*/  @!P2 IMAD.WIDE.U32 R160, R188.reuse, c[0x0][0x208], RZ ;  /* 0x00008200bca0aa25 */ /* 0x040fe200078e00ff */
[-C--:B------:R-:W-:Y:S04]  /*7840*/  HMMA.16816.F32 R12, R164, R162.reuse, R12 ;  /* 0x000000a2a40c723c */ /* 0x080fe8000000180c */
[----:B------:R-:W-:Y:S04]  /*7850*/  @!P2 IMAD R0, R188, c[0x0][0x20c], R0 ;  /* 0x00008300bc00aa24 */ /* 0x000fe800078e0200 */
[C---:B------:R-:W-:Y:S04]  /*7860*/  HMMA.16816.F32 R16, R156.reuse, R162, R16 ;  /* 0x000000a29c10723c */ /* 0x040fe80000001810 */
[----:B------:R-:W-:Y:S04]  /*7870*/  @!P2 IADD3 R0, R161, R0, RZ ;  /* 0x00000000a100a210 */ /* 0x000fe80007ffe0ff */
[-C--:B------:R-:W-:Y:S04]  /*7880*/  HMMA.16816.F32 R20, R156, R168.reuse, R20 ;  /* 0x000000a89c14723c */ /* 0x080fe80000001814 */
[----:B------:R-:W-:Y:S04]  /*7890*/  @!P2 IMAD R0, R0, 0x50, RZ ;  /* 0x000000500000a824 */ /* 0x000fe800078e02ff */
[C---:B------:R-:W-:Y:S07]  /*78a0*/  HMMA.16816.F32 R24, R164.reuse, R168, R24 ;  /* 0x000000a8a418723c */ /* 0x040fee0000001818 */
[----:B------:R-:W-:Y:S01]  /*78b0*/  @!P2 IMAD.MOV.U32 R169, RZ, RZ, c[0x0][0x208] ;  /* 0x00008200ffa9a624 */ /* 0x000fe200078e00ff */
[-C--:B------:R-:W-:Y:S08]  /*78c0*/  HMMA.16816.F32 R28, R164, R170.reuse, R28 ;  /* 0x000000aaa41c723c */ /* 0x080ff0000000181c */
[C---:B------:R-:W-:Y:S07]  /*78d0*/  HMMA.16816.F32 R32, R156.reuse, R170, R32 ;  /* 0x000000aa9c20723c */ /* 0x040fee0000001820 */
[----:B---3--:R-:W-:Y:S01]  /*78e0*/  @!P2 MOV R171, R2 ;  /* 0x0000000200aba202 */ /* 0x008fe20000000f00 */
[-C--:B------:R-:W-:Y:S04]  /*78f0*/  HMMA.16816.F32 R36, R156, R172.reuse, R36 ;  /* 0x000000ac9c24723c */ /* 0x080fe80000001824 */
[----:B----4-:R-:W-:Y:S01]  /*7900*/  @!P2 IMAD.MOV.U32 R170, RZ, RZ, R178 ;  /* 0x000000ffffaaa224 */ /* 0x010fe200078e00b2 */
[----:B------:R-:W-:Y:S03]  /*7910*/  @!P2 SHF.L.U32 R2, R169, 0x5, RZ ;  /* 0x00000005a902a819 */ /* 0x000fe600000006ff */
[C---:B------:R-:W-:Y:S04]  /*7920*/  HMMA.16816.F32 R40, R164.reuse, R172, R40 ;  /* 0x000000aca428723c */ /* 0x040fe80000001828 */
[----:B------:R-:W-:Y:S02]  /*7930*/  @!P2 IMAD.WIDE.U32 R170, R160, 0x50, R170 ;  /* 0x00000050a0aaa825 */ /* 0x000fe400078e00aa */
[----:B------:R-:W2:Y:S02]  /*7940*/  LDSM.16.M88.4 R160, [R208] ;  /* 0x00000000d0a0783b */ /* 0x000ea40000000200 */
[----:B------:R-:W-:Y:S01]  /*7950*/  @!P2 IMAD.MOV.U32 R172, RZ, RZ, 0x5 ;  /* 0x00000005ffaca424 */ /* 0x000fe200078e00ff */
[C---:B------:R-:W-:Y:S01]  /*7960*/  @!P2 LEA R168, P0, R170.reuse, c[0x0][0x1f8], 0x1 ;  /* 0x00007e00aaa8aa11 */ /* 0x040fe200078008ff */
[-C--:B------:R-:W-:Y:S03]  /*7970*/  HMMA.16816.F32 R44, R164, R174.reuse, R44 ;  /* 0x000000aea42c723c */ /* 0x080fe6000000182c */
[----:B------:R-:W-:Y:S02]  /*7980*/  @!P2 IADD3 R87, R171, R0, RZ ;  /* 0x00000000ab57a210 */ /* 0x000fe40007ffe0ff */
[----:B------:R-:W-:Y:S02]  /*7990*/  @!P2 SHF.L.U64.HI R0, R169, R172, c[0x0][0x20c] ;  /* 0x00008300a900a619 */ /* 0x000fe400000102ac */
[----:B------:R-:W-:Y:S01]  /*79a0*/  @!P2 LEA.HI.X R169, R170, c[0x0][0x1fc], R87, 0x1, P0 ;  /* 0x00007f00aaa9aa11 */ /* 0x000fe200000f0c57 */
[C---:B------:R-:W-:Y:S04]  /*79b0*/  HMMA.16816.F32 R48, R156.reuse, R174, R48 ;  /* 0x000000ae9c30723c */ /* 0x040fe80000001830 */
[----:B------:R-:W-:Y:S01]  /*79c0*/  @!PT LDS RZ, [RZ] ;  /* 0x00000000fffff984 */ /* 0x000fe20000000800 */
[----:B------:R-:W-:Y:S01]  /*79d0*/  @!PT LDS RZ, [RZ] ;  /* 0x00000000fffff984 */ /* 0x000fe20000000800 */
[----:B------:R-:W-:Y:S01]  /*79e0*/  @!PT LDS RZ, [RZ] ;  /* 0x00000000fffff984 */ /* 0x000fe20000000800 */
[----:B------:R3:W-:Y:S01]  /*79f0*/  @!P2 LDGSTS.E.BYPASS.LTC128B.128 [R213+0x100], [R168.64], !P6 ;  /* 0x00100000a8d5afae */ /* 0x0007e2000f101d48 */
[-C--:B------:R-:W-:Y:S03]  /*7a00*/  @!P2 IADD3 R176, P1, R168, R2.reuse, RZ ;  /* 0x00000002a8b0a210 */ /* 0x080fe60007f3e0ff */
[-C--:B-1----:R-:W-:Y:S04]  /*7a10*/  HMMA.16816.F32 R52, R156, R152.reuse, R52 ;  /* 0x000000989c34723c */ /* 0x082fe80000001834 */
[--C-:B------:R-:W-:Y:S01]  /*7a20*/  @!P2 IMAD.X R177, R169, 0x1, R0.reuse, P1 ;  /* 0x00000001a9b1a824 */ /* 0x100fe200008e0600 */
[----:B------:R-:W-:Y:S03]  /*7a30*/  @!P2 IADD3 R172, P0, R176, R2, RZ ;  /* 0x00000002b0aca210 */ /* 0x000fe60007f1e0ff */
[C---:B------:R-:W-:Y:S01]  /*7a40*/  HMMA.16816.F32 R56, R164.reuse, R152, R56 ;  /* 0x00000098a438723c */ /* 0x040fe20000001838 */
[----:B------:R1:W-:Y:S03]  /*7a50*/  @!P2 LDGSTS.E.BYPASS.LTC128B.128 [R213+0x900], [R176.64], !P6 ;  /* 0x00900000b0d5afae */ /* 0x0003e6000f101d48 */
[----:B------:R-:W-:Y:S02]  /*7a60*/  @!P2 IADD3.X R173, R177, R0, RZ, P0, !PT ;  /* 0x00000000b1ada210 */ /* 0x000fe400007fe4ff */
[-C--:B------:R-:W-:Y:S02]  /*7a70*/  @!P2 IADD3 R170, P1, R172, R2.reuse, RZ ;  /* 0x00000002acaaa210 */ /* 0x080fe40007f3e0ff */
[-C--:B------:R-:W-:Y:S01]  /*7a80*/  HMMA.16816.F32 R60, R164, R154.reuse, R60 ;  /* 0x0000009aa43c723c */ /* 0x080fe2000000183c */
[----:B------:R4:W-:Y:S03]  /*7a90*/  @!P2 LDGSTS.E.BYPASS.LTC128B.128 [R213+0x1100], [R172.64], !P6 ;  /* 0x01100000acd5afae */ /* 0x0009e6000f101d48 */
[----:B------:R-:W-:Y:S01]  /*7aa0*/  @!P2 IMAD.X R171, R173, 0x1, R0, P1 ;  /* 0x00000001adaba824 */ /* 0x000fe200008e0600 */
[----:B---3--:R-:W-:Y:S03]  /*7ab0*/  @!P2 IADD3 R168, P0, R170, R2, RZ ;  /* 0x00000002aaa8a210 */ /* 0x008fe60007f1e0ff */
[C---:B------:R-:W-:Y:S01]  /*7ac0*/  HMMA.16816.F32 R64, R156.reuse, R154, R64 ;  /* 0x0000009a9c40723c */ /* 0x040fe20000001840 */
[----:B------:R3:W-:Y:S03]  /*7ad0*/  @!P2 LDGSTS.E.BYPASS.LTC128B.128 [R213+0x1900], [R170.64], !P6 ;  /* 0x01900000aad5afae */ /* 0x0007e6000f101d48 */
[----:B------:R-:W-:Y:S04]  /*7ae0*/  @!P2 IADD3.X R169, R171, R0, RZ, P0, !PT ;  /* 0x00000000aba9a210 */ /* 0x000fe800007fe4ff */
[-C--:B--2---:R-:W-:Y:S01]  /*7af0*/  HMMA.16816.F32 R68, R156, R160.reuse, R68 ;  /* 0x000000a09c44723c */ /* 0x084fe20000001844 */
[----:B------:R3:W-:Y:S07]  /*7b00*/  @!P2 LDGSTS.E.BYPASS.LTC128B.128 [R213+0x2100], [R168.64], !P6 ;  /* 0x02100000a8d5afae */ /* 0x0007ee000f101d48 */
[C---:B------:R-:W-:Y:S01]  /*7b10*/  HMMA.16816.F32 R72, R164.reuse, R160, R72 ;  /* 0x000000a0a448723c */ /* 0x040fe20000001848 */
[----:B-1----:R-:W-:Y:S07]  /*7b20*/  LDSM.16.M88.4 R176, [R204+0x2000] ;  /* 0x00200000ccb0783b */ /* 0x002fee0000000200 */
[-C--:B------:R-:W-:Y:S01]  /*7b30*/  HMMA.16816.F32 R76, R164, R162.reuse, R76 ;  /* 0x000000a2a44c723c */ /* 0x080fe2000000184c */
[----:B----4-:R-:W-:Y:S07]  /*7b40*/  LDSM.16.M88.4 R172, [R202] ;  /* 0x00000000caac783b */ /* 0x010fee0000000200 */
[----:B------:R-:W-:Y:S01]  /*7b50*/  HMMA.16816.F32 R80, R156, R162, R80 ;  /* 0x000000a29c50723c */ /* 0x000fe20000001850 */
[----:B------:R-:W-:Y:S08]  /*7b60*/  LDSM.16.M88.4 R180, [R202+0x800] ;  /* 0x00080000cab4783b */ /* 0x000ff00000000200 */
[----:B---3--:R-:W1:Y:S08]  /*7b70*/  LDSM.16.M88.4 R168, [R204] ;  /* 0x00000000cca8783b */ /* 0x008e700000000200 */
[----:B------:R-:W2:Y:S08]  /*7b80*/  LDSM.16.M88.4 R152, [R202+0x1000] ;  /* 0x00100000ca98783b */ /* 0x000eb00000000200 */
[----:B------:R-:W3:Y:S08]  /*7b90*/  LDSM.16.M88.4 R164, [R202+0x1800] ;  /* 0x00180000caa4783b */ /* 0x000ef00000000200 */
        /* <DEDUP_REMOVED lines=8> */
[----:B------:R-:W5:Y:S07]  /*7c20*/  LDSM.16.M88.4 R172, [R205+0x2000] ;  /* 0x00200000cdac783b */ /* 0x000f6e0000000200 */
        /* <DEDUP_REMOVED lines=27> */
[----:B------:R1:W2:Y:S02]  /*7de0*/  MUFU.TANH R193, R0 ;  /* 0x0000000000c17308 */ /* 0x0002a40000002400 */
[----:B-1----:R-:W-:Y:S08]  /*7df0*/  FMUL.FTZ R0, R6, c[0x0][0x320] ;  /* 0x0000c80006007a20 */ /* 0x002ff00000410000 */
[----:B------:R1:W-:Y:S02]  /*7e00*/  MUFU.TANH R192, R0 ;  /* 0x0000000000c07308 */ /* 0x0003e40000002400 */
        /* <DEDUP_REMOVED lines=16> */
[----:B------:R3:W5:Y:S10]  /*7f10*/  MUFU.TANH R185, R0 ;  /* 0x0000000000b97308 */ /* 0x0007740000002400 */
[----:B------:R2:W-:Y:S01]  /*7f20*/  MUFU.TANH R166, R4 ;  /* 0x0000000400a67308 */ /* 0x0005e20000002400 */
[-C--:B-1----:R-:W-:Y:S08]  /*7f30*/  HMMA.16816.F32 R36, R156, R8.reuse, R36 ;  /* 0x000000089c24723c */ /* 0x082ff00000001824 */
[C---:B------:R-:W-:Y:S04]  /*7f40*/  HMMA.16816.F32 R40, R172.reuse, R8, R40 ;  /* 0x00000008ac28723c */ /* 0x040fe80000001828 */
[----:B---3--:R-:W-:Y:S04]  /*7f50*/  FMUL.FTZ R0, R13, c[0x0][0x320] ;  /* 0x0000c8000d007a20 */ /* 0x008fe80000410000 */
[-C--:B------:R-:W-:Y:S01]  /*7f60*/  HMMA.16816.F32 R44, R172, R10.reuse, R44 ;  /* 0x0000000aac2c723c */ /* 0x080fe2000000182c */
[----:B------:R1:W-:Y:S01]  /*7f70*/  MUFU.TANH R184, R0 ;  /* 0x0000000000b87308 */ /* 0x0003e20000002400 */
[----:B--2---:R-:W2:Y:S06]  /*7f80*/  LDSM.16.M88.4 R4, [R199+0x1800] ;  /* 0x00180000c704783b */ /* 0x004eac0000000200 */
[C---:B------:R-:W-:Y:S02]  /*7f90*/  HMMA.16816.F32 R48, R156.reuse, R10, R48 ;  /* 0x0000000a9c30723c */ /* 0x040fe40000001830 */
[----:B------:R-:W3:Y:S06]  /*7fa0*/  LDSM.16.M88.4 R8, [R199+0x2000] ;  /* 0x00200000c708783b */ /* 0x000eec0000000200 */
[----:B------:R-:W-:Y:S01]  /*7fb0*/  FMUL.FTZ R12, R43, c[0x0][0x320] ;  /* 0x0000c8002b0c7a20 */ /* 0x000fe20000410000 */
[----:B------:R-:W-:Y:S04]  /*7fc0*/  DEPBAR.LE SB0, 0x0 ;  /* 0x000080000000791a */ /* 0x000fe80000000000 */
[----:B------:R4:W-:Y:S01]  /*7fd0*/  MUFU.TANH R180, R12 ;  /* 0x0000000c00b47308 */ /* 0x0009e20000002400 */
[----:B------:R-:W-:Y:S02]  /*7fe0*/  BAR.SYNC.DEFER_BLOCKING 0x0 ;  /* 0x0000000000007b1d */ /* 0x000fe40000010000 */
[----:B------:R-:W-:Y:S02]  /*7ff0*/  FMUL.FTZ R2, R44, c[0x0][0x320] ;  /* 0x0000c8002c027a20 */ /* 0x000fe40000410000 */
[----:B-1----:R-:W-:Y:S05]  /*8000*/  FMUL.FTZ R0, R14, c[0x0][0x320] ;  /* 0x0000c8000e007a20 */ /* 0x002fea0000410000 */
[----:B------:R1:W-:Y:S10]  /*8010*/  MUFU.TANH R183, R0 ;  /* 0x0000000000b77308 */ /* 0x0003f40000002400 */
[----:B------:R3:W-:Y:S01]  /*8020*/  MUFU.TANH R182, R2 ;  /* 0x0000000200b67308 */ /* 0x0007e20000002400 */
[----:B----4-:R-:W-:Y:S01]  /*8030*/  FMUL.FTZ R12, R48, c[0x0][0x320] ;  /* 0x0000c800300c7a20 */ /* 0x010fe20000410000 */
[-C--:B--2---:R-:W-:Y:S05]  /*8040*/  HMMA.16816.F32 R52, R156, R4.reuse, R52 ;  /* 0x000000049c34723c */ /* 0x084fea0000001834 */
[----:B-1----:R-:W-:Y:S03]  /*8050*/  FMUL.FTZ R0, R15, c[0x0][0x320] ;  /* 0x0000c8000f007a20 */ /* 0x002fe60000410000 */
[C---:B------:R-:W-:Y:S01]  /*8060*/  HMMA.16816.F32 R56, R172.reuse, R4, R56 ;  /* 0x00000004ac38723c */ /* 0x040fe20000001838 */
[----:B------:R1:W2:Y:S07]  /*8070*/  MUFU.TANH R181, R0 ;  /* 0x0000000000b57308 */ /* 0x0002ae0000002400 */
[-C--:B------:R-:W-:Y:S04]  /*8080*/  HMMA.16816.F32 R60, R172, R6.reuse, R60 ;  /* 0x00000006ac3c723c */ /* 0x080fe8000000183c */
[----:B---3--:R-:W-:Y:S04]  /*8090*/  FMUL.FTZ R2, R51, c[0x0][0x320] ;  /* 0x0000c80033027a20 */ /* 0x008fe80000410000 */
[----:B------:R-:W-:Y:S01]  /*80a0*/  FMUL.FTZ R4, R53, c[0x0][0x320] ;  /* 0x0000c80035047a20 */ /* 0x000fe20000410000 */
[----:B------:R-:W-:Y:S01]  /*80b0*/  MUFU.TANH R155, R2 ;  /* 0x00000002009b7308 */ /* 0x000fe20000002400 */
[C---:B------:R-:W-:Y:S08]  /*80c0*/  HMMA.16816.F32 R64, R156.reuse, R6, R64 ;  /* 0x000000069c40723c */ /* 0x040ff00000001840 */
[-C--:B------:R-:W-:Y:S04]  /*80d0*/  HMMA.16816.F32 R68, R156, R8.reuse, R68 ;  /* 0x000000089c44723c */ /* 0x080fe80000001844 */
[----:B-1----:R-:W-:Y:S04]  /*80e0*/  FMUL.FTZ R0, R16, c[0x0][0x320] ;  /* 0x0000c80010007a20 */ /* 0x002fe80000410000 */
[----:B------:R1:W-:Y:S01]  /*80f0*/  MUFU.TANH R178, R0 ;  /* 0x0000000000b27308 */ /* 0x0003e20000002400 */
[C---:B------:R-:W-:Y:S07]  /*8100*/  HMMA.16816.F32 R72, R172.reuse, R8, R72 ;  /* 0x00000008ac48723c */ /* 0x040fee0000001848 */
[----:B------:R-:W-:Y:S01]  /*8110*/  FMUL.FTZ R8, R55, c[0x0][0x320] ;  /* 0x0000c80037087a20 */ /* 0x000fe20000410000 */
[-C--:B------:R-:W-:Y:S03]  /*8120*/  HMMA.16816.F32 R76, R172, R10.reuse, R76 ;  /* 0x0000000aac4c723c */ /* 0x080fe6000000184c */
[----:B------:R3:W-:Y:S01]  /*8130*/  MUFU.TANH R51, R8 ;  /* 0x0000000800337308 */ /* 0x0007e20000002400 */
[----:B------:R-:W-:Y:S04]  /*8140*/  FMUL.FTZ R9, R59, c[0x0][0x320] ;  /* 0x0000c8003b097a20 */ /* 0x000fe80000410000 */
[----:B------:R-:W-:Y:S04]  /*8150*/  HMMA.16816.F32 R80, R156, R10, R80 ;  /* 0x0000000a9c50723c */ /* 0x000fe80000001850 */
[----:B-1----:R-:W-:Y:S04]  /*8160*/  FMUL.FTZ R0, R17, c[0x0][0x320] ;  /* 0x0000c80011007a20 */ /* 0x002fe80000410000 */
[----:B------:R1:W4:Y:S01]  /*8170*/  MUFU.TANH R13, R0 ;  /* 0x00000000000d7308 */ /* 0x0003220000002400 */
[----:B---3--:R-:W-:Y:S09]  /*8180*/  FMUL.FTZ R8, R58, c[0x0][0x320] ;  /* 0x0000c8003a087a20 */ /* 0x008ff20000410000 */
[----:B------:R-:W-:Y:S06]  /*8190*/  MUFU.TANH R59, R8 ;  /* 0x00000008003b7308 */ /* 0x000fec0000002400 */
[----:B------:R-:W-:Y:S02]  /*81a0*/  FMUL.FTZ R43, R83, c[0x0][0x320] ;  /* 0x0000c800532b7a20 */ /* 0x000fe40000410000 */
[----:B-1----:R-:W-:Y:S04]  /*81b0*/  FMUL.FTZ R0, R18, c[0x0][0x320] ;  /* 0x0000c80012007a20 */ /* 0x002fe80000410000 */
        /* <DEDUP_REMOVED lines=9> */
[----:B-1----:R-:W-:Y:S08]  /*8250*/  FMUL.FTZ R0, R23, c[0x0][0x320] ;  /* 0x0000c80017007a20 */ /* 0x002ff00000410000 */
[----:B------:R1:W-:Y:S02]  /*8260*/  MUFU.TANH R169, R0 ;  /* 0x0000000000a97308 */ /* 0x0003e40000002400 */
[----:B-1----:R-:W-:Y:S08]  /*8270*/  FMUL.FTZ R0, R24, c[0x0][0x320] ;  /* 0x0000c80018007a20 */ /* 0x002ff00000410000 */
[----:B------:R1:W-:Y:S02]  /*8280*/  MUFU.TANH R167, R0 ;  /* 0x0000000000a77308 */ /* 0x0003e40000002400 */
        /* <DEDUP_REMOVED lines=11> */
[----:B------:R1:W1:Y:S02]  /*8340*/  MUFU.TANH R26, R0 ;  /* 0x00000000001a7308 */ /* 0x0002640000002400 */
[----:B-1----:R-:W-:Y:S08]  /*8350*/  FMUL.FTZ R0, R33, c[0x0][0x320] ;  /* 0x0000c80021007a20 */ /* 0x002ff00000410000 */
[----:B------:R1:W-:Y:S10]  /*8360*/  MUFU.TANH R33, R4 ;  /* 0x0000000400217308 */ /* 0x0003f40000002400 */
[----:B------:R2:W-:Y:S01]  /*8370*/  MUFU.TANH R25, R0 ;  /* 0x0000000000197308 */ /* 0x0005e20000002400 */
[----:B-1----:R-:W-:Y:S02]  /*8380*/  FMUL.FTZ R4, R54, c[0x0][0x320] ;  /* 0x0000c80036047a20 */ /* 0x002fe40000410000 */
[----:B--2---:R-:W-:Y:S07]  /*8390*/  FMUL.FTZ R0, R34, c[0x0][0x320] ;  /* 0x0000c80022007a20 */ /* 0x004fee0000410000 */
        /* <DEDUP_REMOVED lines=12> */
[----:B------:R-:W-:Y:S10]  /*8460*/  MUFU.TANH R40, R12 ;  /* 0x0000000c00287308 */ /* 0x000ff40000002400 */
[----:B------:R1:W1:Y:S02]  /*8470*/  MUFU.TANH R32, R0 ;  /* 0x0000000000207308 */ /* 0x0002640000002400 */
        /* <DEDUP_REMOVED lines=14> */
[----:B-1----:R1:W2:Y:S02]  /*8560*/  LDL R0, [R1] ;  /* 0x0000000001007983 */ /* 0x0022a40000100800 */
[----:B--2---:R-:W-:Y:S05]  /*8570*/  @P4 IMAD.MOV.U32 R0, RZ, RZ, R217 ;  /* 0x000000ffff004224 */ /* 0x004fea00078e00d9 */
[----:B------:R-:W2:Y:S08]  /*8580*/  SHFL.IDX PT, R2, R0, RZ, 0x1c1f ;  /* 0x001c1fff00027589 */ /* 0x000eb000000e0000 */
[----:B------:R-:W1:Y:S08]  /*8590*/  SHFL.IDX PT, R6, R0, 0x1, 0x1c1f ;  /* 0x003c1f0000067f89 */ /* 0x000e7000000e0000 */
[----:B------:R-:W1:Y:S08]  /*85a0*/  SHFL.IDX PT, R12, R0, 0x2, 0x1c1f ;  /* 0x005c1f00000c7f89 */ /* 0x000e7000000e0000 */
[----:B------:R1:W2:Y:S02]  /*85b0*/  SHFL.IDX PT, R7, R0, 0x3, 0x1c1f ;  /* 0x007c1f0000077f89 */ /* 0x0002a400000e0000 */
[----:B-1----:R-:W-:Y:S02]  /*85c0*/  FMUL.FTZ R0, R52, c[0x0][0x320] ;  /* 0x0000c80034007a20 */ /* 0x002fe40000410000 */
[----:B------:R-:W-:Y:S10]  /*85d0*/  MUFU.TANH R52, R4 ;  /* 0x0000000400347308 */ /* 0x000ff40000002400 */
[----:B------:R1:W1:Y:S02]  /*85e0*/  MUFU.TANH R38, R0 ;  /* 0x0000000000267308 */ /* 0x0002640000002400 */
[----:B-1----:R-:W-:Y:S05]  /*85f0*/  IMAD R0, R188, -0x50, RZ ;  /* 0xffffffb0bc007824 */ /* 0x002fea00078e02ff */
[----:B------:R-:W-:Y:S02]  /*8600*/  IADD3 R0, -R216, 0x1, R0 ;  /* 0x00000001d8007810 */ /* 0x000fe40007ffe100 */
[----:B------:R-:W3:Y:S02]  /*8610*/  LDL.64 R216, [R1+0x38] ;  /* 0x0000380001d87983 */ /* 0x000ee40000100a00 */
[----:B------:R-:W-:Y:S04]  /*8620*/  IADD3 R5, -R195, R0, R215 ;  /* 0x00000000c3057210 */ /* 0x000fe80007ffe1d7 */
[C---:B--2---:R-:W-:Y:S01]  /*8630*/  IADD3 R4, R5.reuse, R2, RZ ;  /* 0x0000000205047210 */ /* 0x044fe20007ffe0ff */
[C---:B------:R-:W-:Y:S01]  /*8640*/  IMAD.IADD R2, R5.reuse, 0x1, R6 ;  /* 0x0000000105027824 */ /* 0x040fe200078e0206 */
[C---:B------:R-:W-:Y:S01]  /*8650*/  IADD3 R0, R5.reuse, R12, RZ ;  /* 0x0000000c05007210 */ /* 0x040fe20007ffe0ff */
[----:B------:R-:W-:Y:S01]  /*8660*/  IMAD.IADD R5, R5, 0x1, R7 ;  /* 0x0000000105057824 */ /* 0x000fe200078e0207 */
[----:B------:R-:W-:Y:S01]  /*8670*/  ISETP.GT.AND P5, PT, R4, 0x1, PT ;  /* 0x000000010400780c */ /* 0x000fe20003fa4270 */
[----:B------:R-:W-:Y:S01]  /*8680*/  FMUL.FTZ R7, R57, c[0x0][0x320] ;  /* 0x0000c80039077a20 */ /* 0x000fe20000410000 */
[----:B------:R-:W2:Y:S01]  /*8690*/  LDL R215, [R1+0x28] ;  /* 0x0000280001d77983 */ /* 0x000ea20000100800 */
[----:B------:R-:W-:Y:S01]  /*86a0*/  FMUL.FTZ R6, R56, c[0x0][0x320] ;  /* 0x0000c80038067a20 */ /* 0x000fe20000410000 */
[----:B------:R-:W-:Y:S01]  /*86b0*/  FSEL R11, R193, -INF , P5 ;  /* 0xff800000c10b7808 */ /* 0x000fe20002800000 */
[----:B------:R1:W-:Y:S01]  /*86c0*/  MUFU.TANH R55, R7 ;  /* 0x0000000700377308 */ /* 0x0003e20000002400 */
[----:B------:R-:W-:Y:S02]  /*86d0*/  ISETP.GT.AND P5, PT, R5, RZ, PT ;  /* 0x000000ff0500720c */ /* 0x000fe40003fa4270 */
[----:B------:R-:W-:Y:S02]  /*86e0*/  ISETP.GT.AND P2, PT, R2, 0x1, PT ;  /* 0x000000010200780c */ /* 0x000fe40003f44270 */
[----:B------:R-:W-:Y:S02]  /*86f0*/  FSEL R22, R187, -INF , P5 ;  /* 0xff800000bb167808 */ /* 0x000fe40002800000 */
[----:B------:R-:W-:Y:S02]  /*8700*/  FSEL R15, R191, -INF , P2 ;  /* 0xff800000bf0f7808 */ /* 0x000fe40001000000 */
[----:B------:R-:W-:Y:S01]  /*8710*/  ISETP.GT.AND P2, PT, R0, 0x8, PT ;  /* 0x000000080000780c */ /* 0x000fe20003f44270 */
[----:B------:R1:W-:Y:S01]  /*8720*/  MUFU.TANH R53, R6 ;  /* 0x0000000600357308 */ /* 0x0003e20000002400 */
[----:B------:R-:W-:Y:S02]  /*8730*/  ISETP.GT.AND P5, PT, R5, 0x9, PT ;  /* 0x000000090500780c */ /* 0x000fe40003fa4270 */
[----:B-----5:R-:W-:Y:S02]  /*8740*/  FSEL R20, R185, -INF , P2 ;  /* 0xff800000b9147808 */ /* 0x020fe40001000000 */
[----:B------:R-:W-:Y:S02]  /*8750*/  ISETP.GT.AND P2, PT, R4, 0x9, PT ;  /* 0x000000090400780c */ /* 0x000fe40003f44270 */
[----:B------:R-:W-:Y:S02]  /*8760*/  FSEL R27, R181, -INF , P5 ;  /* 0xff800000b51b7808 */ /* 0x000fe40002800000 */
[----:B----4-:R-:W-:Y:S01]  /*8770*/  FSEL R13, R13, -INF , P2 ;  /* 0xff8000000d0d7808 */ /* 0x010fe20001000000 */
[----:B------:R-:W-:Y:S01]  /*8780*/  MUFU.TANH R181, R9 ;  /* 0x0000000900b57308 */ /* 0x000fe20000002400 */
[----:B------:R-:W-:Y:S02]  /*8790*/  ISETP.GT.AND P2, PT, R2, 0x10, PT ;  /* 0x000000100200780c */ /* 0x000fe40003f44270 */
[C---:B------:R-:W-:Y:S01]  /*87a0*/  ISETP.GT.AND P5, PT, R4.reuse, 0x10, PT ;  /* 0x000000100400780c */ /* 0x040fe20003fa4270 */
[----:B-1----:R-:W-:Y:S01]  /*87b0*/  FMUL.FTZ R7, R65, c[0x0][0x320] ;  /* 0x0000c80041077a20 */ /* 0x002fe20000410000 */
[----:B------:R-:W-:Y:S02]  /*87c0*/  ISETP.GT.AND P0, PT, R4, RZ, PT ;  /* 0x000000ff0400720c */ /* 0x000fe40003f04270 */
[----:B------:R-:W-:Y:S02]  /*87d0*/  ISETP.GT.AND P3, PT, R2, RZ, PT ;  /* 0x000000ff0200720c */ /* 0x000fe40003f64270 */
[----:B------:R-:W-:Y:S01]  /*87e0*/  ISETP.GT.AND P1, PT, R0, RZ, PT ;  /* 0x000000ff0000720c */ /* 0x000fe20003f24270 */
[----:B------:R1:W-:Y:S01]  /*87f0*/  MUFU.TANH R37, R7 ;  /* 0x0000000700257308 */ /* 0x0003e20000002400 */
[----:B------:R-:W-:Y:S02]  /*8800*/  FSEL R30, R170, -INF , P2 ;  /* 0xff800000aa1e7808 */ /* 0x000fe40001000000 */
[C---:B------:R-:W-:Y:S01]  /*8810*/  ISETP.GT.AND P2, PT, R5.reuse, 0x11, PT ;  /* 0x000000110500780c */ /* 0x040fe20003f44270 */
[----:B------:R-:W-:Y:S01]  /*8820*/  FMUL.FTZ R6, R60, c[0x0][0x320] ;  /* 0x0000c8003c067a20 */ /* 0x000fe20000410000 */
[----:B------:R-:W-:Y:S02]  /*8830*/  FSEL R14, R192, -INF , P3 ;  /* 0xff800000c00e7808 */ /* 0x000fe40001800000 */
[C---:B------:R-:W-:Y:S02]  /*8840*/  ISETP.GT.AND P3, PT, R5.reuse, 0x1, PT ;  /* 0x000000010500780c */ /* 0x040fe40003f64270 */
[----:B------:R-:W-:Y:S01]  /*8850*/  FSEL R18, R190, -INF , P1 ;  /* 0xff800000be127808 */ /* 0x000fe20000800000 */
[----:B------:R4:W-:Y:S01]  /*8860*/  MUFU.TANH R54, R6 ;  /* 0x0000000600367308 */ /* 0x0009e20000002400 */
[----:B------:R-:W-:Y:S02]  /*8870*/  FSEL R47, R164, -INF , P2 ;  /* 0xff800000a42f7808 */ /* 0x000fe40001000000 */
[----:B------:R-:W-:Y:S02]  /*8880*/  ISETP.GT.AND P2, PT, R4, 0x18, PT ;  /* 0x000000180400780c */ /* 0x000fe40003f44270 */
[----:B------:R-:W-:Y:S02]  /*8890*/  FSEL R29, R176, -INF , P5 ;  /* 0xff800000b01d7808 */ /* 0x000fe40002800000 */
[----:B------:R-:W-:Y:S02]  /*88a0*/  FSEL R26, R26, -INF , P2 ;  /* 0xff8000001a1a7808 */ /* 0x000fe40001000000 */
[----:B------:R-:W-:Y:S02]  /*88b0*/  ISETP.GT.AND P2, PT, R4, 0x21, PT ;  /* 0x000000210400780c */ /* 0x000fe40003f44270 */
[----:B------:R-:W-:Y:S02]  /*88c0*/  ISETP.GT.AND P5, PT, R0, 0x11, PT ;  /* 0x000000110000780c */ /* 0x000fe40003fa4270 */
[----:B------:R-:W-:Y:S01]  /*88d0*/  FSEL R57, R36, -INF , P2 ;  /* 0xff80000024397808 */ /* 0x000fe20001000000 */
[----:B-1----:R-:W-:Y:S01]  /*88e0*/  FMUL.FTZ R7, R66, c[0x0][0x320] ;  /* 0x0000c80042077a20 */ /* 0x002fe20000410000 */
[----:B------:R-:W-:Y:S02]  /*88f0*/  FSEL R23, R186, -INF , P3 ;  /* 0xff800000ba177808 */ /* 0x000fe40001800000 */
[----:B------:R-:W-:Y:S01]  /*8900*/  ISETP.GT.AND P1, PT, R0, 0x9, PT ;  /* 0x000000090000780c */ /* 0x000fe20003f24270 */
[----:B------:R1:W-:Y:S01]  /*8910*/  MUFU.TANH R50, R7 ;  /* 0x0000000700327308 */ /* 0x0003e20000002400 */
[----:B------:R-:W-:Y:S02]  /*8920*/  FSEL R42, R166, -INF , P5 ;  /* 0xff800000a62a7808 */ /* 0x000fe40002800000 */
[----:B------:R-:W-:Y:S02]  /*8930*/  ISETP.GT.AND P5, PT, R5, 0x18, PT ;  /* 0x000000180500780c */ /* 0x000fe40003fa4270 */
[----:B------:R-:W-:Y:S01]  /*8940*/  FSEL R10, R194, -INF , P0 ;  /* 0xff800000c20a7808 */ /* 0x000fe20000000000 */
[----:B----4-:R-:W-:Y:S01]  /*8950*/  FMUL.FTZ R6, R61, c[0x0][0x320] ;  /* 0x0000c8003d067a20 */ /* 0x010fe20000410000 */
[----:B------:R-:W-:Y:S02]  /*8960*/  FSEL R21, R184, -INF , P1 ;  /* 0xff800000b8157808 */ /* 0x000fe40000800000 */
[----:B------:R-:W-:Y:S01]  /*8970*/  FSEL R48, R161, -INF , P5 ;  /* 0xff800000a1307808 */ /* 0x000fe20002800000 */
[----:B------:R4:W-:Y:S01]  /*8980*/  MUFU.TANH R58, R6 ;  /* 0x00000006003a7308 */ /* 0x0009e20000002400 */
[----:B------:R-:W-:Y:S02]  /*8990*/  ISETP.GT.AND P5, PT, R2, 0x19, PT ;  /* 0x000000190200780c */ /* 0x000fe40003fa4270 */
[----:B------:R-:W-:Y:S02]  /*89a0*/  ISETP.GT.AND P3, PT, R4, 0x8, PT ;  /* 0x000000080400780c */ /* 0x000fe40003f64270 */
[----:B------:R-:W-:Y:S02]  /*89b0*/  FSEL R35, R35, -INF , P5 ;  /* 0xff80000023237808 */ /* 0x000fe40002800000 */
[----:B------:R-:W-:Y:S02]  /*89c0*/  ISETP.GT.AND P5, PT, R0, 0x20, PT ;  /* 0x000000200000780c */ /* 0x000fe40003fa4270 */
[----:B------:R-:W-:Y:S02]  /*89d0*/  FSEL R12, R178, -INF , P3 ;  /* 0xff800000b20c7808 */ /* 0x000fe40001800000 */
[----:B------:R-:W-:Y:S02]  /*89e0*/  FSEL R166, R32, -INF , P5 ;  /* 0xff80000020a67808 */ /* 0x000fe40002800000 */
[----:B------:R-:W-:Y:S01]  /*89f0*/  ISETP.GT.AND P1, PT, R2, 0x8, PT ;  /* 0x000000080200780c */ /* 0x000fe20003f24270 */
[----:B-1----:R-:W-:Y:S01]  /*8a00*/  FMUL.FTZ R7, R68, c[0x0][0x320] ;  /* 0x0000c80044077a20 */ /* 0x002fe20000410000 */
[----:B------:R-:W-:Y:S02]  /*8a10*/  ISETP.GT.AND P0, PT, R0, 0x1, PT ;  /* 0x000000010000780c */ /* 0x000fe40003f04270 */
[----:B------:R-:W-:Y:S01]  /*8a20*/  FSEL R16, R16, -INF , P1 ;  /* 0xff80000010107808 */ /* 0x000fe20000800000 */
[----:B------:R1:W-:Y:S01]  /*8a30*/  MUFU.TANH R36, R7 ;  /* 0x0000000700247308 */ /* 0x0003e20000002400 */
[----:B------:R-:W-:Y:S02]  /*8a40*/  ISETP.GT.AND P3, PT, R4, 0x11, PT ;  /* 0x000000110400780c */ /* 0x000fe40003f64270 */
[----:B------:R-:W-:Y:S02]  /*8a50*/  ISETP.GT.AND P1, PT, R2, 0x11, PT ;  /* 0x000000110200780c */ /* 0x000fe40003f24270 */
[----:B------:R-:W-:Y:S01]  /*8a60*/  FSEL R19, R189, -INF , P0 ;  /* 0xff800000bd137808 */ /* 0x000fe20000000000 */
[----:B----4-:R-:W-:Y:S01]  /*8a70*/  FMUL.FTZ R6, R64, c[0x0][0x320] ;  /* 0x0000c80040067a20 */ /* 0x010fe20000410000 */
[----:B------:R-:W-:Y:S02]  /*8a80*/  FSEL R28, R171, -INF , P3 ;  /* 0xff800000ab1c7808 */ /* 0x000fe40001800000 */
[----:B------:R-:W-:Y:S01]  /*8a90*/  ISETP.GT.AND P2, PT, R4, 0x28, PT ;  /* 0x000000280400780c */ /* 0x000fe20003f44270 */
[----:B------:R4:W5:Y:S01]  /*8aa0*/  MUFU.TANH R8, R6 ;  /* 0x0000000600087308 */ /* 0x0009620000002400 */
[----:B------:R-:W-:Y:S02]  /*8ab0*/  FSEL R31, R169, -INF , P1 ;  /* 0xff800000a91f7808 */ /* 0x000fe40000800000 */
[C---:B------:R-:W-:Y:S02]  /*8ac0*/  ISETP.GT.AND P0, PT, R5.reuse, 0x8, PT ;  /* 0x000000080500780c */ /* 0x040fe40003f04270 */
[----:B------:R-:W-:Y:S02]  /*8ad0*/  ISETP.GT.AND P3, PT, R5, 0x10, PT ;  /* 0x000000100500780c */ /* 0x000fe40003f64270 */
[----:B------:R-:W-:Y:S02]  /*8ae0*/  ISETP.GT.AND P1, PT, R0, 0x18, PT ;  /* 0x000000180000780c */ /* 0x000fe40003f24270 */
[----:B------:R-:W-:Y:S02]  /*8af0*/  FSEL R46, R165, -INF , P3 ;  /* 0xff800000a52e7808 */ /* 0x000fe40001800000 */
[----:B------:R-:W-:Y:S02]  /*8b00*/  ISETP.GT.AND P3, PT, R5, 0x19, PT ;  /* 0x000000190500780c */ /* 0x000fe40003f64270 */
[----:B------:R-:W-:Y:S01]  /*8b10*/  FSEL R44, R163, -INF , P1 ;  /* 0xff800000a32c7808 */ /* 0x000fe20000800000 */
[----:B-1----:R-:W-:Y:S01]  /*8b20*/  FMUL.FTZ R7, R69, c[0x0][0x320] ;  /* 0x0000c80045077a20 */ /* 0x002fe20000410000 */
[----:B------:R-:W-:Y:S02]  /*8b30*/  FSEL R49, R160, -INF , P3 ;  /* 0xff800000a0317808 */ /* 0x000fe40001800000 */
[----:B------:R-:W-:Y:S01]  /*8b40*/  FSEL R60, R40, -INF , P2 ;  /* 0xff800000283c7808 */ /* 0x000fe20001000000 */
[----:B------:R1:W1:Y:S01]  /*8b50*/  MUFU.TANH R32, R7 ;  /* 0x0000000700207308 */ /* 0x0002620000002400 */
[----:B------:R-:W-:Y:S01]  /*8b60*/  ISETP.GT.AND P1, PT, R4, 0x19, PT ;  /* 0x000000190400780c */ /* 0x000fe20003f24270 */
[----:B------:R-:W-:Y:S01]  /*8b70*/  FMUL.FTZ R40, R82, c[0x0][0x320] ;  /* 0x0000c80052287a20 */ /* 0x000fe20000410000 */
[----:B------:R-:W-:Y:S02]  /*8b80*/  FSEL R24, R183, -INF , P0 ;  /* 0xff800000b7187808 */ /* 0x000fe40000000000 */
[----:B------:R-:W-:Y:S02]  /*8b90*/  ISETP.GT.AND P0, PT, R2, 0x9, PT ;  /* 0x000000090200780c */ /* 0x000fe40003f04270 */
[----:B----4-:R-:W-:Y:S02]  /*8ba0*/  FMNMX.FTZ R6, R10, R3, !PT ;  /* 0x000000030a067209 */ /* 0x010fe40007810000 */
[----:B------:R-:W-:Y:S02]  /*8bb0*/  FSEL R17, R17, -INF , P0 ;  /* 0xff80000011117808 */ /* 0x000fe40000000000 */
[----:B------:R-:W-:Y:S02]  /*8bc0*/  FMNMX.FTZ R6, R11, R6, !PT ;  /* 0x000000060b067209 */ /* 0x000fe40007810000 */
[----:B------:R-:W-:Y:S02]  /*8bd0*/  ISETP.GT.AND P0, PT, R0, 0x10, PT ;  /* 0x000000100000780c */ /* 0x000fe40003f04270 */
[----:B------:R-:W-:Y:S02]  /*8be0*/  FMNMX.FTZ R6, R12, R6, !PT ;  /* 0x000000060c067209 */ /* 0x000fe40007810000 */
[----:B------:R-:W-:Y:S02]  /*8bf0*/  ISETP.GT.AND P3, PT, R4, 0x20, PT ;  /* 0x000000200400780c */ /* 0x000fe40003f64270 */
[----:B------:R-:W-:Y:S02]  /*8c00*/  FMNMX.FTZ R6, R13, R6, !PT ;  /* 0x000000060d067209 */ /* 0x000fe40007810000 */
[----:B------:R-:W-:Y:S02]  /*8c10*/  FSEL R25, R25, -INF , P1 ;  /* 0xff80000019197808 */ /* 0x000fe40000800000 */
[----:B------:R-:W-:Y:S01]  /*8c20*/  FMNMX.FTZ R6, R29, R6, !PT ;  /* 0x000000061d067209 */ /* 0x000fe20007810000 */
[----:B-1----:R-:W-:Y:S01]  /*8c30*/  FMUL.FTZ R7, R80, c[0x0][0x320] ;  /* 0x0000c80050077a20 */ /* 0x002fe20000410000 */
[----:B------:R-:W-:Y:S02]  /*8c40*/  FSEL R41, R167, -INF , P0 ;  /* 0xff800000a7297808 */ /* 0x000fe40000000000 */
[----:B------:R-:W-:Y:S01]  /*8c50*/  FSEL R56, R153, -INF , P3 ;  /* 0xff80000099387808 */ /* 0x000fe20001800000 */
[----:B------:R1:W4:Y:S01]  /*8c60*/  MUFU.TANH R9, R7 ;  /* 0x0000000700097308 */ /* 0x0003220000002400 */
[----:B------:R-:W-:Y:S02]  /*8c70*/  FMNMX.FTZ R6, R28, R6, !PT ;  /* 0x000000061c067209 */ /* 0x000fe40007810000 */
[----:B------:R-:W-:Y:S02]  /*8c80*/  ISETP.GT.AND P0, PT, R0, 0x19, PT ;  /* 0x000000190000780c */ /* 0x000fe40003f04270 */
[----:B------:R-:W-:Y:S02]  /*8c90*/  FMNMX.FTZ R6, R26, R6, !PT ;  /* 0x000000061a067209 */ /* 0x000fe40007810000 */
[----:B------:R-:W-:Y:S02]  /*8ca0*/  ISETP.GT.AND P1, PT, R2, 0x20, PT ;  /* 0x000000200200780c */ /* 0x000fe40003f24270 */
[----:B------:R-:W-:Y:S02]  /*8cb0*/  FMNMX.FTZ R6, R25, R6, !PT ;  /* 0x0000000619067209 */ /* 0x000fe40007810000 */
[----:B------:R-:W-:Y:S02]  /*8cc0*/  FSEL R45, R162, -INF , P0 ;  /* 0xff800000a22d7808 */ /* 0x000fe40000000000 */
[----:B------:R-:W-:Y:S02]  /*8cd0*/  ISETP.GT.AND P0, PT, R2, 0x18, PT ;  /* 0x000000180200780c */ /* 0x000fe40003f04270 */
[----:B------:R-:W-:Y:S02]  /*8ce0*/  FMNMX.FTZ R6, R56, R6, !PT ;  /* 0x0000000638067209 */ /* 0x000fe40007810000 */
[----:B------:R-:W-:Y:S02]  /*8cf0*/  FSEL R34, R34, -INF , P0 ;  /* 0xff80000022227808 */ /* 0x000fe40000000000 */
[----:B------:R-:W-:Y:S02]  /*8d00*/  ISETP.GT.AND P3, PT, R0, 0x21, PT ;  /* 0x000000210000780c */ /* 0x000fe40003f64270 */
[----:B------:R-:W-:Y:S02]  /*8d10*/  FSEL R160, R152, -INF , P1 ;  /* 0xff80000098a07808 */ /* 0x000fe40000800000 */
[----:B------:R-:W-:Y:S01]  /*8d20*/  ISETP.GT.AND P0, PT, R2, 0x21, PT ;  /* 0x000000210200780c */ /* 0x000fe20003f04270 */
[----:B-1----:R-:W-:Y:S01]  /*8d30*/  FMUL.FTZ R7, R81, c[0x0][0x320] ;  /* 0x0000c80051077a20 */ /* 0x002fe20000410000 */
[----:B------:R-:W-:Y:S02]  /*8d40*/  ISETP.GT.AND P1, PT, R4, 0x29, PT ;  /* 0x000000290400780c */ /* 0x000fe40003f24270 */
[----:B------:R-:W-:Y:S02]  /*8d50*/  FMNMX.FTZ R6, R57, R6, !PT ;  /* 0x0000000639067209 */ /* 0x000fe40007810000 */
[----:B------:R-:W-:Y:S01]  /*8d60*/  FSEL R167, R87, -INF , P3 ;  /* 0xff80000057a77808 */ /* 0x000fe20001800000 */
[----:B------:R-:W1:Y:S01]  /*8d70*/  MUFU.TANH R7, R7 ;  /* 0x0000000700077308 */ /* 0x000e620000002400 */
[----:B------:R-:W-:Y:S02]  /*8d80*/  FMNMX.FTZ R6, R60, R6, !PT ;  /* 0x000000063c067209 */ /* 0x000fe40007810000 */
[----:B------:R-:W-:Y:S02]  /*8d90*/  FSEL R162, R154, -INF , P0 ;  /* 0xff8000009aa27808 */ /* 0x000fe40000000000 */
[C---:B------:R-:W-:Y:S02]  /*8da0*/  ISETP.GT.AND P0, PT, R4.reuse, 0x30, PT ;  /* 0x000000300400780c */ /* 0x040fe40003f04270 */
[C---:B------:R-:W-:Y:S02]  /*8db0*/  ISETP.GT.AND P5, PT, R4.reuse, 0x31, PT ;  /* 0x000000310400780c */ /* 0x040fe40003fa4270 */
[C---:B------:R-:W-:Y:S02]  /*8dc0*/  ISETP.GT.AND P3, PT, R4.reuse, 0x38, PT ;  /* 0x000000380400780c */ /* 0x040fe40003f64270 */
[----:B------:R-:W-:Y:S02]  /*8dd0*/  FSEL R158, R39, -INF , P1 ;  /* 0xff800000279e7808 */ /* 0x000fe40000800000 */
[C---:B------:R-:W-:Y:S02]  /*8de0*/  ISETP.GT.AND P2, PT, R4.reuse, 0x39, PT ;  /* 0x000000390400780c */ /* 0x040fe40003f44270 */
[----:B------:R-:W-:Y:S02]  /*8df0*/  ISETP.GT.AND P1, PT, R4, 0x40, PT ;  /* 0x000000400400780c */ /* 0x000fe40003f24270 */
[----:B------:R-:W-:Y:S01]  /*8e00*/  FSEL R174, R38, -INF , P0 ;  /* 0xff80000026ae7808 */ /* 0x000fe20000000000 */
[----:B------:R-:W-:Y:S01]  /*8e10*/  FMUL.FTZ R38, R71, c[0x0][0x320] ;  /* 0x0000c80047267a20 */ /* 0x000fe20000410000 */
[----:B------:R-:W-:Y:S02]  /*8e20*/  ISETP.GT.AND P0, PT, R4, 0x41, PT ;  /* 0x000000410400780c */ /* 0x000fe40003f04270 */
[----:B------:R-:W-:Y:S01]  /*8e30*/  FSEL R176, R33, -INF , P5 ;  /* 0xff80000021b07808 */ /* 0x000fe20002800000 */
[----:B------:R-:W-:Y:S01]  /*8e40*/  FMUL.FTZ R33, R70, c[0x0][0x320] ;  /* 0x0000c80046217a20 */ /* 0x000fe20000410000 */
[----:B------:R-:W-:Y:S02]  /*8e50*/  ISETP.GT.AND P5, PT, R4, 0x48, PT ;  /* 0x000000480400780c */ /* 0x000fe40003fa4270 */
[----:B-----5:R-:W-:Y:S01]  /*8e60*/  FSEL R178, R8, -INF , P3 ;  /* 0xff80000008b27808 */ /* 0x020fe20001800000 */
[----:B------:R-:W-:Y:S01]  /*8e70*/  FMUL.FTZ R8, R67, c[0x0][0x320] ;  /* 0x0000c80043087a20 */ /* 0x000fe20000410000 */
[----:B------:R-:W-:Y:S02]  /*8e80*/  ISETP.GT.AND P3, PT, R4, 0x49, PT ;  /* 0x000000490400780c */ /* 0x000fe40003f64270 */
[----:B------:R-:W-:Y:S01]  /*8e90*/  FMNMX.FTZ R4, R158, R6, !PT ;  /* 0x000000069e047209 */ /* 0x000fe20007810000 */
[----:B------:R5:W2:Y:S01]  /*8ea0*/  MUFU.TANH R39, R8 ;  /* 0x0000000800277308 */ /* 0x000aa20000002400 */
[----:B------:R-:W-:Y:S02]  /*8eb0*/  FSEL R175, R37, -INF , P2 ;  /* 0xff80000025af7808 */ /* 0x000fe40001000000 */
[----:B------:R-:W-:Y:S02]  /*8ec0*/  FMNMX.FTZ R4, R174, R4, !PT ;  /* 0x00000004ae047209 */ /* 0x000fe40007810000 */
[----:B------:R-:W-:Y:S02]  /*8ed0*/  FSEL R247, R36, -INF , P1 ;  /* 0xff80000024f77808 */ /* 0x000fe40000800000 */
[----:B------:R-:W-:Y:S02]  /*8ee0*/  FMNMX.FTZ R4, R176, R4, !PT ;  /* 0x00000004b0047209 */ /* 0x000fe40007810000 */
[----:B------:R-:W-:Y:S01]  /*8ef0*/  FSEL R248, R32, -INF , P0 ;  /* 0xff80000020f87808 */ /* 0x000fe20000000000 */
[----:B------:R-:W2:Y:S01]  /*8f00*/  MUFU.TANH R37, R33 ;  /* 0x0000002100257308 */ /* 0x000ea20000002400 */
[----:B------:R-:W-:Y:S02]  /*8f10*/  FMNMX.FTZ R4, R178, R4, !PT ;  /* 0x00000004b2047209 */ /* 0x000fe40007810000 */
[----:B----4-:R-:W-:Y:S01]  /*8f20*/  FSEL R251, R9, -INF , P5 ;  /* 0xff80000009fb7808 */ /* 0x010fe20002800000 */
[----:B------:R-:W-:Y:S01]  /*8f30*/  FMUL.FTZ R9, R63, c[0x0][0x320] ;  /* 0x0000c8003f097a20 */ /* 0x000fe20000410000 */
[----:B------:R-:W-:Y:S02]  /*8f40*/  FMNMX.FTZ R4, R175, R4, !PT ;  /* 0x00000004af047209 */ /* 0x000fe40007810000 */
[----:B-1----:R-:W-:Y:S02]  /*8f50*/  FSEL R249, R7, -INF , P3 ;  /* 0xff80000007f97808 */ /* 0x002fe40001800000 */
[----:B------:R-:W-:Y:S01]  /*8f60*/  FMNMX.FTZ R4, R247, R4, !PT ;  /* 0x00000004f7047209 */ /* 0x000fe20007810000 */
[----:B------:R-:W-:Y:S01]  /*8f70*/  MUFU.TANH R33, R43 ;  /* 0x0000002b00217308 */ /* 0x000fe20000002400 */
[----:B------:R-:W-:Y:S02]  /*8f80*/  FMNMX.FTZ R6, R14, R84, !PT ;  /* 0x000000540e067209 */ /* 0x000fe40007810000 */
[----:B------:R-:W-:Y:S01]  /*8f90*/  FMNMX.FTZ R4, R248, R4, !PT ;  /* 0x00000004f8047209 */ /* 0x000fe20007810000 */
[----:B-----5:R-:W-:Y:S01]  /*8fa0*/  FMUL.FTZ R8, R62, c[0x0][0x320] ;  /* 0x0000c8003e087a20 */ /* 0x020fe20000410000 */
[----:B------:R-:W-:Y:S02]  /*8fb0*/  FMNMX.FTZ R6, R15, R6, !PT ;  /* 0x000000060f067209 */ /* 0x000fe40007810000 */
[----:B------:R-:W-:Y:S02]  /*8fc0*/  FMNMX.FTZ R4, R251, R4, !PT ;  /* 0x00000004fb047209 */ /* 0x000fe40007810000 */
[----:B------:R-:W-:Y:S01]  /*8fd0*/  FMNMX.FTZ R6, R16, R6, !PT ;  /* 0x0000000610067209 */ /* 0x000fe20007810000 */
[----:B------:R-:W-:Y:S01]  /*8fe0*/  MUFU.TANH R32, R38 ;  /* 0x0000002600207308 */ /* 0x000fe20000002400 */
[----:B------:R-:W-:Y:S02]  /*8ff0*/  FMNMX.FTZ R4, R249, R4, !PT ;  /* 0x00000004f9047209 */ /* 0x000fe40007810000 */
[----:B------:R-:W-:Y:S02]  /*9000*/  FMNMX.FTZ R6, R17, R6, !PT ;  /* 0x0000000611067209 */ /* 0x000fe40007810000 */
[----:B------:R-:W-:Y:S01]  /*9010*/  ISETP.GT.AND P3, PT, R2, 0x28, PT ;  /* 0x000000280200780c */ /* 0x000fe20003f64270 */
[----:B------:R-:W1:Y:S01]  /*9020*/  SHFL.BFLY PT, R7, R4, 0x2, 0x1f ;  /* 0x0c401f0004077f89 */ /* 0x000e6200000e0000 */
[----:B------:R-:W-:Y:S02]  /*9030*/  FMNMX.FTZ R6, R30, R6, !PT ;  /* 0x000000061e067209 */ /* 0x000fe40007810000 */
[----:B------:R-:W-:Y:S01]  /*9040*/  ISETP.GT.AND P2, PT, R5, 0x20, PT ;  /* 0x000000200500780c */ /* 0x000fe20003f44270 */
[----:B------:R4:W5:Y:S01]  /*9050*/  MUFU.TANH R36, R40 ;  /* 0x0000002800247308 */ /* 0x0009620000002400 */
[----:B------:R-:W-:Y:S02]  /*9060*/  FMNMX.FTZ R6, R31, R6, !PT ;  /* 0x000000061f067209 */ /* 0x000fe40007810000 */
[----:B------:R-:W-:Y:S02]  /*9070*/  ISETP.GT.AND P1, PT, R5, 0x21, PT ;  /* 0x000000210500780c */ /* 0x000fe40003f24270 */
[----:B------:R-:W-:Y:S02]  /*9080*/  FMNMX.FTZ R6, R34, R6, !PT ;  /* 0x0000000622067209 */ /* 0x000fe40007810000 */
[----:B------:R-:W-:Y:S02]  /*9090*/  ISETP.GT.AND P5, PT, R0, 0x29, PT ;  /* 0x000000290000780c */ /* 0x000fe40003fa4270 */
[----:B------:R-:W-:Y:S02]  /*90a0*/  FMNMX.FTZ R6, R35, R6, !PT ;  /* 0x0000000623067209 */ /* 0x000fe40007810000 */
[----:B------:R-:W-:Y:S02]  /*90b0*/  FSEL R164, R179, -INF , P2 ;  /* 0xff800000b3a47808 */ /* 0x000fe40001000000 */
[----:B------:R-:W-:Y:S02]  /*90c0*/  FMNMX.FTZ R6, R160, R6, !PT ;  /* 0x00000006a0067209 */ /* 0x000fe40007810000 */
[----:B------:R-:W-:Y:S02]  /*90d0*/  ISETP.GT.AND P2, PT, R2, 0x29, PT ;  /* 0x000000290200780c */ /* 0x000fe40003f44270 */
[----:B------:R-:W-:Y:S02]  /*90e0*/  FSEL R156, R168, -INF , P3 ;  /* 0xff800000a89c7808 */ /* 0x000fe40001800000 */
[----:B------:R-:W-:Y:S02]  /*90f0*/  FMNMX.FTZ R6, R162, R6, !PT ;  /* 0x00000006a2067209 */ /* 0x000fe40007810000 */
[----:B-1----:R-:W-:Y:S01]  /*9100*/  FMNMX.FTZ R4, R4, R7, !PT ;  /* 0x0000000704047209 */ /* 0x002fe20007810000 */
[----:B------:R-:W-:Y:S01]  /*9110*/  FMUL.FTZ R7, R72, c[0x0][0x320] ;  /* 0x0000c80048077a20 */ /* 0x000fe20000410000 */
[----:B------:R-:W-:Y:S01]  /*9120*/  FSEL R165, R180, -INF , P1 ;  /* 0xff800000b4a57808 */ /* 0x000fe20000800000 */
[----:B----4-:R-:W-:Y:S01]  /*9130*/  FMUL.FTZ R40, R79, c[0x0][0x320] ;  /* 0x0000c8004f287a20 */ /* 0x010fe20000410000 */
[----:B------:R-:W-:Y:S01]  /*9140*/  ISETP.GT.AND P1, PT, R2, 0x30, PT ;  /* 0x000000300200780c */ /* 0x000fe20003f24270 */
[----:B------:R1:W4:Y:S01]  /*9150*/  MUFU.TANH R43, R7 ;  /* 0x00000007002b7308 */ /* 0x0003220000002400 */
[----:B------:R-:W-:Y:S02]  /*9160*/  ISETP.GT.AND P0, PT, R0, 0x28, PT ;  /* 0x000000280000780c */ /* 0x000fe40003f04270 */
[----:B------:R-:W-:Y:S02]  /*9170*/  FSEL R163, R177, -INF , P5 ;  /* 0xff800000b1a37808 */ /* 0x000fe40002800000 */
[----:B------:R-:W-:Y:S02]  /*9180*/  FMNMX.FTZ R6, R156, R6, !PT ;  /* 0x000000069c067209 */ /* 0x000fe40007810000 */
[----:B------:R-:W-:Y:S02]  /*9190*/  FSEL R157, R155, -INF , P2 ;  /* 0xff8000009b9d7808 */ /* 0x000fe40001000000 */
[----:B------:R-:W-:Y:S02]  /*91a0*/  ISETP.GT.AND P5, PT, R2, 0x38, PT ;  /* 0x000000380200780c */ /* 0x000fe40003fa4270 */
[----:B------:R-:W-:Y:S02]  /*91b0*/  FSEL R161, R182, -INF , P0 ;  /* 0xff800000b6a17808 */ /* 0x000fe40000000000 */
[----:B------:R-:W-:Y:S02]  /*91c0*/  ISETP.GT.AND P0, PT, R2, 0x31, PT ;  /* 0x000000310200780c */ /* 0x000fe40003f04270 */
[----:B------:R-:W-:Y:S02]  /*91d0*/  FSEL R172, R52, -INF , P1 ;  /* 0xff80000034ac7808 */ /* 0x000fe40000800000 */
[C---:B------:R-:W-:Y:S02]  /*91e0*/  ISETP.GT.AND P3, PT, R2.reuse, 0x39, PT ;  /* 0x000000390200780c */ /* 0x040fe40003f64270 */
[C---:B------:R-:W-:Y:S02]  /*91f0*/  ISETP.GT.AND P2, PT, R2.reuse, 0x40, PT ;  /* 0x000000400200780c */ /* 0x040fe40003f44270 */
[C---:B------:R-:W-:Y:S02]  /*9200*/  ISETP.GT.AND P1, PT, R2.reuse, 0x41, PT ;  /* 0x000000410200780c */ /* 0x040fe40003f24270 */
[----:B------:R-:W-:Y:S01]  /*9210*/  FSEL R173, R51, -INF , P0 ;  /* 0xff80000033ad7808 */ /* 0x000fe20000000000 */
[----:B-1----:R-:W-:Y:S01]  /*9220*/  FMUL.FTZ R7, R73, c[0x0][0x320] ;  /* 0x0000c80049077a20 */ /* 0x002fe20000410000 */
[----:B------:R-:W-:Y:S01]  /*9230*/  MUFU.TANH R51, R8 ;  /* 0x0000000800337308 */ /* 0x000fe20000002400 */
[----:B------:R-:W-:Y:S02]  /*9240*/  ISETP.GT.AND P0, PT, R2, 0x48, PT ;  /* 0x000000480200780c */ /* 0x000fe40003f04270 */
[----:B------:R-:W-:Y:S02]  /*9250*/  FSEL R194, R50, -INF , P5 ;  /* 0xff80000032c27808 */ /* 0x000fe40002800000 */
[----:B------:R-:W-:Y:S02]  /*9260*/  ISETP.GT.AND P5, PT, R2, 0x49, PT ;  /* 0x000000490200780c */ /* 0x000fe40003fa4270 */
[----:B------:R-:W-:Y:S02]  /*9270*/  FMNMX.FTZ R2, R157, R6, !PT ;  /* 0x000000069d027209 */ /* 0x000fe40007810000 */
[----:B------:R-:W-:Y:S01]  /*9280*/  FMNMX.FTZ R6, R18, R85, !PT ;  /* 0x0000005512067209 */ /* 0x000fe20007810000 */
[----:B------:R1:W-:Y:S01]  /*9290*/  MUFU.TANH R50, R9 ;  /* 0x0000000900327308 */ /* 0x0003e20000002400 */
[----:B--2---:R-:W-:Y:S02]  /*92a0*/  FSEL R195, R39, -INF , P3 ;  /* 0xff80000027c37808 */ /* 0x004fe40001800000 */
[----:B------:R-:W-:Y:S02]  /*92b0*/  FMNMX.FTZ R6, R19, R6, !PT ;  /* 0x0000000613067209 */ /* 0x000fe40007810000 */
[----:B------:R-:W-:Y:S02]  /*92c0*/  FSEL R245, R37, -INF , P2 ;  /* 0xff80000025f57808 */ /* 0x000fe40001000000 */
[----:B------:R-:W-:Y:S02]  /*92d0*/  FMNMX.FTZ R6, R20, R6, !PT ;  /* 0x0000000614067209 */ /* 0x000fe40007810000 */
[----:B-----5:R-:W-:Y:S01]  /*92e0*/  FSEL R250, R36, -INF , P0 ;  /* 0xff80000024fa7808 */ /* 0x020fe20000000000 */
[----:B------:R2:W5:Y:S01]  /*92f0*/  MUFU.TANH R39, R7 ;  /* 0x0000000700277308 */ /* 0x0005620000002400 */
[----:B------:R-:W-:Y:S02]  /*9300*/  FMNMX.FTZ R6, R21, R6, !PT ;  /* 0x0000000615067209 */ /* 0x000fe40007810000 */
[----:B------:R-:W-:Y:S02]  /*9310*/  FMNMX.FTZ R2, R172, R2, !PT ;  /* 0x00000002ac027209 */ /* 0x000fe40007810000 */
[----:B------:R-:W-:Y:S01]  /*9320*/  FSEL R246, R32, -INF , P1 ;  /* 0xff80000020f67808 */ /* 0x000fe20000800000 */
[----:B------:R-:W-:Y:S01]  /*9330*/  FMUL.FTZ R32, R76, c[0x0][0x320] ;  /* 0x0000c8004c207a20 */ /* 0x000fe20000410000 */
[----:B------:R-:W-:Y:S02]  /*9340*/  FMNMX.FTZ R6, R41, R6, !PT ;  /* 0x0000000629067209 */ /* 0x000fe40007810000 */
[----:B------:R-:W-:Y:S01]  /*9350*/  FMNMX.FTZ R2, R173, R2, !PT ;  /* 0x00000002ad027209 */ /* 0x000fe20007810000 */
[----:B------:R3:W3:Y:S01]  /*9360*/  MUFU.TANH R38, R32 ;  /* 0x0000002000267308 */ /* 0x0006e20000002400 */
[----:B------:R-:W-:Y:S02]  /*9370*/  FMNMX.FTZ R6, R42, R6, !PT ;  /* 0x000000062a067209 */ /* 0x000fe40007810000 */
[----:B------:R-:W-:Y:S01]  /*9380*/  FMNMX.FTZ R2, R194, R2, !PT ;  /* 0x00000002c2027209 */ /* 0x000fe20007810000 */
[----:B-1----:R-:W1:Y:S01]  /*9390*/  SHFL.BFLY PT, R9, R4, 0x1, 0x1f ;  /* 0x0c201f0004097f89 */ /* 0x002e6200000e0000 */
[----:B------:R-:W-:Y:S02]  /*93a0*/  FMNMX.FTZ R6, R44, R6, !PT ;  /* 0x000000062c067209 */ /* 0x000fe40007810000 */
[----:B------:R-:W-:Y:S02]  /*93b0*/  FMNMX.FTZ R2, R195, R2, !PT ;  /* 0x00000002c3027209 */ /* 0x000fe40007810000 */
[----:B------:R-:W-:Y:S02]  /*93c0*/  FMNMX.FTZ R6, R45, R6, !PT ;  /* 0x000000062d067209 */ /* 0x000fe40007810000 */
[----:B------:R-:W-:Y:S02]  /*93d0*/  FMNMX.FTZ R2, R245, R2, !PT ;  /* 0x00000002f5027209 */ /* 0x000fe40007810000 */
[----:B------:R-:W-:Y:S02]  /*93e0*/  FMNMX.FTZ R6, R166, R6, !PT ;  /* 0x00000006a6067209 */ /* 0x000fe40007810000 */
[----:B--2---:R-:W-:Y:S02]  /*93f0*/  FMNMX.FTZ R7, R22, R86, !PT ;  /* 0x0000005616077209 */ /* 0x004fe40007810000 */
[----:B------:R-:W-:Y:S02]  /*9400*/  FMNMX.FTZ R2, R246, R2, !PT ;  /* 0x00000002f6027209 */ /* 0x000fe40007810000 */
[----:B------:R-:W-:Y:S02]  /*9410*/  FMNMX.FTZ R7, R23, R7, !PT ;  /* 0x0000000717077209 */ /* 0x000fe40007810000 */
[C---:B------:R-:W-:Y:S02]  /*9420*/  ISETP.GT.AND P2, PT, R0.reuse, 0x30, PT ;  /* 0x000000300000780c */ /* 0x040fe40003f44270 */
[C---:B------:R-:W-:Y:S01]  /*9430*/  ISETP.GT.AND P1, PT, R0.reuse, 0x31, PT ;  /* 0x000000310000780c */ /* 0x040fe20003f24270 */
[----:B---3--:R-:W-:Y:S01]  /*9440*/  FMUL.FTZ R32, R77, c[0x0][0x320] ;  /* 0x0000c8004d207a20 */ /* 0x008fe20000410000 */
[----:B------:R-:W-:Y:S02]  /*9450*/  ISETP.GT.AND P0, PT, R0, 0x38, PT ;  /* 0x000000380000780c */ /* 0x000fe40003f04270 */
[----:B------:R-:W-:Y:S01]  /*9460*/  FMNMX.FTZ R6, R167, R6, !PT ;  /* 0x00000006a7067209 */ /* 0x000fe20007810000 */
[----:B------:R2:W3:Y:S01]  /*9470*/  MUFU.TANH R36, R32 ;  /* 0x0000002000247308 */ /* 0x0004e20000002400 */
[----:B------:R-:W-:Y:S02]  /*9480*/  ISETP.GT.AND P3, PT, R5, 0x28, PT ;  /* 0x000000280500780c */ /* 0x000fe40003f64270 */
[----:B------:R-:W-:Y:S01]  /*9490*/  FSEL R252, R33, -INF , P5 ;  /* 0xff80000021fc7808 */ /* 0x000fe20002800000 */
[----:B------:R-:W-:Y:S01]  /*94a0*/  FMUL.FTZ R33, R75, c[0x0][0x320] ;  /* 0x0000c8004b217a20 */ /* 0x000fe20000410000 */
[----:B------:R-:W-:Y:S02]  /*94b0*/  FMNMX.FTZ R2, R250, R2, !PT ;  /* 0x00000002fa027209 */ /* 0x000fe40007810000 */
[----:B------:R-:W-:Y:S02]  /*94c0*/  FSEL R171, R53, -INF , P2 ;  /* 0xff80000035ab7808 */ /* 0x000fe40001000000 */
[----:B------:R-:W-:Y:S01]  /*94d0*/  FSEL R192, R55, -INF , P1 ;  /* 0xff80000037c07808 */ /* 0x000fe20000800000 */
[----:B------:R-:W-:Y:S01]  /*94e0*/  MUFU.TANH R33, R33 ;  /* 0x0000002100217308 */ /* 0x000fe20000002400 */
[----:B------:R-:W-:Y:S02]  /*94f0*/  FSEL R193, R54, -INF , P0 ;  /* 0xff80000036c17808 */ /* 0x000fe40000000000 */
[C---:B------:R-:W-:Y:S02]  /*9500*/  ISETP.GT.AND P2, PT, R0.reuse, 0x41, PT ;  /* 0x000000410000780c */ /* 0x040fe40003f44270 */
[C---:B------:R-:W-:Y:S02]  /*9510*/  ISETP.GT.AND P1, PT, R0.reuse, 0x48, PT ;  /* 0x000000480000780c */ /* 0x040fe40003f24270 */
[C---:B------:R-:W-:Y:S02]  /*9520*/  ISETP.GT.AND P0, PT, R0.reuse, 0x49, PT ;  /* 0x000000490000780c */ /* 0x040fe40003f04270 */
[----:B------:R-:W-:Y:S02]  /*9530*/  ISETP.GT.AND P5, PT, R0, 0x39, PT ;  /* 0x000000390000780c */ /* 0x000fe40003fa4270 */
[----:B------:R-:W-:Y:S02]  /*9540*/  FMNMX.FTZ R6, R161, R6, !PT ;  /* 0x00000006a1067209 */ /* 0x000fe40007810000 */
[----:B------:R-:W-:Y:S01]  /*9550*/  FSEL R159, R212, -INF , P3 ;  /* 0xff800000d49f7808 */ /* 0x000fe20001800000 */
[----:B--2---:R-:W-:Y:S01]  /*9560*/  FMUL.FTZ R32, R78, c[0x0][0x320] ;  /* 0x0000c8004e207a20 */ /* 0x004fe20000410000 */
[----:B------:R-:W-:Y:S02]  /*9570*/  ISETP.GT.AND P3, PT, R0, 0x40, PT ;  /* 0x000000400000780c */ /* 0x000fe40003f64270 */
[----:B------:R-:W-:Y:S01]  /*9580*/  FMNMX.FTZ R0, R24, R7, !PT ;  /* 0x0000000718007209 */ /* 0x000fe20007810000 */
[----:B------:R-:W-:Y:S01]  /*9590*/  FMUL.FTZ R7, R74, c[0x0][0x320] ;  /* 0x0000c8004a077a20 */ /* 0x000fe20000410000 */
[----:B------:R-:W-:Y:S01]  /*95a0*/  FMNMX.FTZ R2, R252, R2, !PT ;  /* 0x00000002fc027209 */ /* 0x000fe20007810000 */
[----:B------:R-:W-:Y:S01]  /*95b0*/  MUFU.TANH R32, R32 ;  /* 0x0000002000207308 */ /* 0x000fe20000002400 */
[----:B------:R-:W-:Y:S02]  /*95c0*/  FMNMX.FTZ R6, R163, R6, !PT ;  /* 0x00000006a3067209 */ /* 0x000fe40007810000 */
[----:B------:R-:W-:Y:S01]  /*95d0*/  FMNMX.FTZ R0, R27, R0, !PT ;  /* 0x000000001b007209 */ /* 0x000fe20007810000 */
[----:B------:R-:W2:Y:S01]  /*95e0*/  SHFL.BFLY PT, R8, R2, 0x2, 0x1f ;  /* 0x0c401f0002087f89 */ /* 0x000ea200000e0000 */
[----:B------:R-:W-:Y:S02]  /*95f0*/  FMNMX.FTZ R6, R171, R6, !PT ;  /* 0x00000006ab067209 */ /* 0x000fe40007810000 */
[----:B------:R-:W-:Y:S02]  /*9600*/  FMNMX.FTZ R0, R46, R0, !PT ;  /* 0x000000002e007209 */ /* 0x000fe40007810000 */
[----:B-1----:R-:W-:Y:S01]  /*9610*/  FMNMX.FTZ R73, R4, R9, !PT ;  /* 0x0000000904497209 */ /* 0x002fe20007810000 */
[----:B------:R1:W1:Y:S01]  /*9620*/  MUFU.TANH R37, R7 ;  /* 0x0000000700257308 */ /* 0x0002620000002400 */
[----:B------:R-:W-:Y:S02]  /*9630*/  FMNMX.FTZ R4, R47, R0, !PT ;  /* 0x000000002f047209 */ /* 0x000fe40007810000 */
[----:B------:R-:W-:Y:S02]  /*9640*/  FMNMX.FTZ R0, R192, R6, !PT ;  /* 0x00000006c0007209 */ /* 0x000fe40007810000 */
[----:B------:R-:W-:Y:S02]  /*9650*/  FSEL R170, R58, -INF , P5 ;  /* 0xff8000003aaa7808 */ /* 0x000fe40002800000 */
[----:B------:R-:W-:Y:S02]  /*9660*/  FMNMX.FTZ R0, R193, R0, !PT ;  /* 0x00000000c1007209 */ /* 0x000fe40007810000 */
[----:B------:R-:W-:Y:S01]  /*9670*/  FMNMX.FTZ R4, R48, R4, !PT ;  /* 0x0000000430047209 */ /* 0x000fe20007810000 */
[----:B------:R-:W1:Y:S01]  /*9680*/  MUFU.TANH R9, R40 ;  /* 0x0000002800097308 */ /* 0x000e620000002400 */
[----:B----4-:R-:W-:Y:S02]  /*9690*/  FSEL R225, R43, -INF , P3 ;  /* 0xff8000002be17808 */ /* 0x010fe40001800000 */
[----:B------:R-:W-:Y:S02]  /*96a0*/  FMNMX.FTZ R0, R170, R0, !PT ;  /* 0x00000000aa007209 */ /* 0x000fe40007810000 */
[----:B------:R-:W-:Y:S02]  /*96b0*/  FMNMX.FTZ R4, R49, R4, !PT ;  /* 0x0000000431047209 */ /* 0x000fe40007810000 */
[----:B-----5:R-:W-:Y:S02]  /*96c0*/  FSEL R230, R39, -INF , P2 ;  /* 0xff80000027e67808 */ /* 0x020fe40001000000 */
[----:B------:R-:W-:Y:S02]  /*96d0*/  FMNMX.FTZ R0, R225, R0, !PT ;  /* 0x00000000e1007209 */ /* 0x000fe40007810000 */
[----:B------:R-:W-:Y:S02]  /*96e0*/  FMNMX.FTZ R4, R164, R4, !PT ;  /* 0x00000004a4047209 */ /* 0x000fe40007810000 */
[----:B------:R-:W-:Y:S02]  /*96f0*/  FSEL R232, R38, -INF , P1 ;  /* 0xff80000026e87808 */ /* 0x000fe40000800000 */
[----:B------:R-:W-:Y:S02]  /*9700*/  FMNMX.FTZ R0, R230, R0, !PT ;  /* 0x00000000e6007209 */ /* 0x000fe40007810000 */
[----:B------:R-:W-:Y:S02]  /*9710*/  ISETP.GT.AND P5, PT, R5, 0x29, PT ;  /* 0x000000290500780c */ /* 0x000fe40003fa4270 */
[----:B------:R-:W-:Y:S02]  /*9720*/  FMNMX.FTZ R4, R165, R4, !PT ;  /* 0x00000004a5047209 */ /* 0x000fe40007810000 */
[----:B--2---:R-:W-:Y:S02]  /*9730*/  FMNMX.FTZ R2, R2, R8, !PT ;  /* 0x0000000802027209 */ /* 0x004fe40007810000 */
[----:B---3--:R-:W-:Y:S02]  /*9740*/  FSEL R234, R36, -INF , P0 ;  /* 0xff80000024ea7808 */ /* 0x008fe40000000000 */
[----:B------:R-:W-:Y:S01]  /*9750*/  FMNMX.FTZ R0, R232, R0, !PT ;  /* 0x00000000e8007209 */ /* 0x000fe20007810000 */
[----:B------:R-:W2:Y:S01]  /*9760*/  SHFL.BFLY PT, R8, R2, 0x1, 0x1f ;  /* 0x0c201f0002087f89 */ /* 0x000ea200000e0000 */
[----:B------:R-:W-:Y:S02]  /*9770*/  FSEL R155, R214, -INF , P5 ;  /* 0xff800000d69b7808 */ /* 0x000fe40002800000 */
[----:B------:R-:W-:Y:S02]  /*9780*/  ISETP.GT.AND P3, PT, R5, 0x30, PT ;  /* 0x000000300500780c */ /* 0x000fe40003f64270 */
[----:B------:R-:W-:Y:S01]  /*9790*/  FMNMX.FTZ R6, R159, R4, !PT ;  /* 0x000000049f067209 */ /* 0x000fe20007810000 */
[----:B------:R-:W-:Y:S01]  /*97a0*/  FMUL.FTZ R4, R73, c[0x0][0x2d0] ;  /* 0x0000b40049047a20 */ /* 0x000fe20000410000 */
[----:B------:R-:W-:Y:S02]  /*97b0*/  FMNMX.FTZ R0, R234, R0, !PT ;  /* 0x00000000ea007209 */ /* 0x000fe40007810000 */
[----:B------:R-:W-:Y:S02]  /*97c0*/  ISETP.GT.AND P2, PT, R5, 0x31, PT ;  /* 0x000000310500780c */ /* 0x000fe40003f44270 */
[----:B------:R-:W-:Y:S01]  /*97d0*/  FSEL R168, R59, -INF , P3 ;  /* 0xff8000003ba87808 */ /* 0x000fe20001800000 */
[----:B-1----:R-:W1:Y:S01]  /*97e0*/  SHFL.BFLY PT, R7, R0, 0x2, 0x1f ;  /* 0x0c401f0000077f89 */ /* 0x002e6200000e0000 */
[----:B------:R-:W-:Y:S02]  /*97f0*/  FSETP.NEU.FTZ.AND P3, PT, R73, -INF , PT ;  /* 0xff8000004900780b */ /* 0x000fe40003f7d000 */
[----:B------:R-:W-:Y:S02]  /*9800*/  FMNMX.FTZ R6, R155, R6, !PT ;  /* 0x000000069b067209 */ /* 0x000fe40007810000 */
[----:B------:R-:W-:Y:S02]  /*9810*/  FSEL R75, R4, RZ, P3 ;  /* 0x000000ff044b7208 */ /* 0x000fe40001800000 */
[----:B------:R-:W-:Y:S02]  /*9820*/  ISETP.GT.AND P1, PT, R5, 0x38, PT ;  /* 0x000000380500780c */ /* 0x000fe40003f24270 */
[----:B------:R-:W-:Y:S02]  /*9830*/  FSEL R169, R181, -INF , P2 ;  /* 0xff800000b5a97808 */ /* 0x000fe40001000000 */
[----:B------:R-:W-:Y:S01]  /*9840*/  FMNMX.FTZ R4, R168, R6, !PT ;  /* 0x00000006a8047209 */ /* 0x000fe20007810000 */
[--C-:B------:R-:W-:Y:S01]  /*9850*/  FFMA.FTZ R6, R10, c[0x0][0x2d0], -R75.reuse ;  /* 0x0000b4000a067a23 */ /* 0x100fe2000001084b */
[----:B------:R-:W-:Y:S02]  /*9860*/  FSEL R189, R51, -INF , P1 ;  /* 0xff80000033bd7808 */ /* 0x000fe40000800000 */
[----:B------:R-:W-:Y:S01]  /*9870*/  ISETP.GT.AND P0, PT, R5, 0x39, PT ;  /* 0x000000390500780c */ /* 0x000fe20003f04270 */
[----:B------:R3:W-:Y:S01]  /*9880*/  MUFU.EX2 R190, R6 ;  /* 0x0000000600be7308 */ /* 0x0007e20000000800 */
[----:B------:R-:W-:Y:S02]  /*9890*/  FMNMX.FTZ R4, R169, R4, !PT ;  /* 0x00000004a9047209 */ /* 0x000fe40007810000 */
[----:B------:R-:W-:Y:S02]  /*98a0*/  ISETP.GT.AND P1, PT, R5, 0x40, PT ;  /* 0x000000400500780c */ /* 0x000fe40003f24270 */
[----:B------:R-:W-:Y:S02]  /*98b0*/  FSEL R191, R50, -INF , P0 ;  /* 0xff80000032bf7808 */ /* 0x000fe40000000000 */
[----:B------:R-:W-:Y:S02]  /*98c0*/  FMNMX.FTZ R4, R189, R4, !PT ;  /* 0x00000004bd047209 */ /* 0x000fe40007810000 */
[----:B------:R-:W-:Y:S02]  /*98d0*/  FSEL R226, R37, -INF , P1 ;  /* 0xff80000025e27808 */ /* 0x000fe40000800000 */
[----:B------:R-:W-:Y:S02]  /*98e0*/  ISETP.GT.AND P0, PT, R5, 0x41, PT ;  /* 0x000000410500780c */ /* 0x000fe40003f04270 */
[----:B------:R-:W-:Y:S02]  /*98f0*/  FMNMX.FTZ R4, R191, R4, !PT ;  /* 0x00000004bf047209 */ /* 0x000fe40007810000 */
[----:B------:R-:W-:Y:S02]  /*9900*/  FSEL R229, R33, -INF , P0 ;  /* 0xff80000021e57808 */ /* 0x000fe40000000000 */
[----:B------:R-:W-:Y:S02]  /*9910*/  ISETP.GT.AND P1, PT, R5, 0x48, PT ;  /* 0x000000480500780c */ /* 0x000fe40003f24270 */
[----:B------:R-:W-:Y:S02]  /*9920*/  FMNMX.FTZ R4, R226, R4, !PT ;  /* 0x00000004e2047209 */ /* 0x000fe40007810000 */
[----:B--2---:R-:W-:Y:S02]  /*9930*/  FMNMX.FTZ R72, R2, R8, !PT ;  /* 0x0000000802487209 */ /* 0x004fe40007810000 */
[----:B------:R-:W-:Y:S01]  /*9940*/  FSEL R240, R32, -INF , P1 ;  /* 0xff80000020f07808 */ /* 0x000fe20000800000 */
[--C-:B---3--:R-:W-:Y:S01]  /*9950*/  FFMA.FTZ R6, R11, c[0x0][0x2d0], -R75.reuse ;  /* 0x0000b4000b067a23 */ /* 0x108fe2000001084b */
[----:B------:R-:W-:Y:S02]  /*9960*/  ISETP.GT.AND P0, PT, R5, 0x49, PT ;  /* 0x000000490500780c */ /* 0x000fe40003f04270 */
[----:B------:R-:W-:Y:S01]  /*9970*/  FMNMX.FTZ R5, R229, R4, !PT ;  /* 0x00000004e5057209 */ /* 0x000fe20007810000 */
[----:B------:R2:W3:Y:S01]  /*9980*/  MUFU.EX2 R186, R6 ;  /* 0x0000000600ba7308 */ /* 0x0004e20000000800 */
[----:B-1----:R-:W-:Y:S02]  /*9990*/  FMNMX.FTZ R4, R0, R7, !PT ;  /* 0x0000000700047209 */ /* 0x002fe40007810000 */
[----:B------:R-:W-:Y:S01]  /*99a0*/  FMNMX.FTZ R0, R240, R5, !PT ;  /* 0x00000005f0007209 */ /* 0x000fe20007810000 */
[C---:B------:R-:W-:Y:S01]  /*99b0*/  FMUL.FTZ R5, R72.reuse, c[0x0][0x2d0] ;  /* 0x0000b40048057a20 */ /* 0x040fe20000410000 */
[----:B------:R-:W-:Y:S01]  /*99c0*/  FSETP.NEU.FTZ.AND P2, PT, R72, -INF , PT ;  /* 0xff8000004800780b */ /* 0x000fe20003f5d000 */
[----:B------:R-:W1:Y:S01]  /*99d0*/  SHFL.BFLY PT, R7, R4, 0x1, 0x1f ;  /* 0x0c201f0004077f89 */ /* 0x000e6200000e0000 */
[----:B------:R-:W-:Y:S02]  /*99e0*/  FSEL R74, R9, -INF , P0 ;  /* 0xff800000094a7808 */ /* 0x000fe40000000000 */
[----:B------:R-:W-:Y:S02]  /*99f0*/  FSEL R152, R5, RZ, P2 ;  /* 0x000000ff05987208 */ /* 0x000fe40001000000 */
[----:B------:R-:W-:Y:S02]  /*9a00*/  FMNMX.FTZ R0, R74, R0, !PT ;  /* 0x000000004a007209 */ /* 0x000fe40007810000 */
[----:B------:R-:W-:Y:S01]  /*9a10*/  ISETP.GT.AND P5, PT, R188, R218, PT ;  /* 0x000000dabc00720c */ /* 0x000fe20003fa4270 */
[----:B------:R-:W-:Y:S01]  /*9a20*/  FFMA.FTZ R5, R14, c[0x0][0x2d0], -R152 ;  /* 0x0000b4000e057a23 */ /* 0x000fe20000010898 */
[----:B------:R-:W-:Y:S01]  /*9a30*/  IADD3 R212, R188, -0x1, RZ ;  /* 0xffffffffbcd47810 */ /* 0x000fe20007ffe0ff */
[----:B------:R-:W4:Y:S02]  /*9a40*/  SHFL.BFLY PT, R2, R0, 0x2, 0x1f ;  /* 0x0c401f0000027f89 */ /* 0x000f2400000e0000 */
[----:B------:R5:W-:Y:S01]  /*9a50*/  MUFU.EX2 R243, R5 ;  /* 0x0000000500f37308 */ /* 0x000be20000000800 */
[--C-:B--2---:R-:W-:Y:S01]  /*9a60*/  FFMA.FTZ R6, R12, c[0x0][0x2d0], -R75.reuse ;  /* 0x0000b4000c067a23 */ /* 0x104fe2000001084b */
[----:B---3--:R-:W-:Y:S06]  /*9a70*/  F2FP.PACK_AB R76, R186, R190 ;  /* 0x000000beba4c723e */ /* 0x008fec00000000ff */
[----:B------:R-:W-:Y:S01]  /*9a80*/  @P5 IMAD.MOV.U32 R11, RZ, RZ, c[0x0][0x1e0] ;  /* 0x00007800ff0b5624 */ /* 0x000fe200078e00ff */
[----:B------:R-:W-:Y:S01]  /*9a90*/  @P5 MOV R10, c[0x0][0x1e4] ;  /* 0x00007900000a5a02 */ /* 0x000fe20000000f00 */
[----:B------:R2:W-:Y:S01]  /*9aa0*/  MUFU.EX2 R185, R6 ;  /* 0x0000000600b97308 */ /* 0x0005e20000000800 */
[----:B------:R-:W-:Y:S01]  /*9ab0*/  FFMA.FTZ R12, R29, c[0x0][0x2d0], -R75 ;  /* 0x0000b4001d0c7a23 */ /* 0x000fe2000001084b */
[----:B-1----:R-:W-:Y:S02]  /*9ac0*/  FMNMX.FTZ R71, R4, R7, !PT ;  /* 0x0000000704477209 */ /* 0x002fe40007810000 */
[----:B------:R-:W-:Y:S02]  /*9ad0*/  @P5 SHF.L.U64.HI R10, R11, 0x5, R10 ;  /* 0x000000050b0a5819 */ /* 0x000fe4000001020a */
[C---:B------:R-:W-:Y:S01]  /*9ae0*/  FSETP.NEU.FTZ.AND P1, PT, R71.reuse, -INF , PT ;  /* 0xff8000004700780b */ /* 0x040fe20003f3d000 */
[----:B------:R-:W-:Y:S01]  /*9af0*/  FMUL.FTZ R4, R71, c[0x0][0x2d0] ;  /* 0x0000b40047047a20 */ /* 0x000fe20000410000 */
[----:B------:R-:W-:Y:S02]  /*9b00*/  @P5 SHF.L.U32 R11, R11, 0x5, RZ ;  /* 0x000000050b0b5819 */ /* 0x000fe400000006ff */
[----:B------:R-:W-:Y:S01]  /*9b10*/  MUFU.EX2 R233, R12 ;  /* 0x0000000c00e97308 */ /* 0x000fe20000000800 */
[----:B----4-:R-:W-:Y:S01]  /*9b20*/  FMNMX.FTZ R0, R0, R2, !PT ;  /* 0x0000000200007209 */ /* 0x010fe20007810000 */
[--C-:B-----5:R-:W-:Y:S01]  /*9b30*/  FFMA.FTZ R5, R15, c[0x0][0x2d0], -R152.reuse ;  /* 0x0000b4000f057a23 */ /* 0x120fe20000010898 */
[----:B------:R-:W-:Y:S03]  /*9b40*/  FSEL R153, R4, RZ, P1 ;  /* 0x000000ff04997208 */ /* 0x000fe60000800000 */
[----:B------:R-:W1:Y:S04]  /*9b50*/  SHFL.BFLY PT, R2, R0, 0x1, 0x1f ;  /* 0x0c201f0000027f89 */ /* 0x000e6800000e0000 */
[----:B------:R3:W4:Y:S01]  /*9b60*/  MUFU.EX2 R244, R5 ;  /* 0x0000000500f47308 */ /* 0x0007220000000800 */
[--C-:B------:R-:W-:Y:S02]  /*9b70*/  FFMA.FTZ R7, R18, c[0x0][0x2d0], -R153.reuse ;  /* 0x0000b40012077a23 */ /* 0x100fe40000010899 */
[----:B------:R-:W-:Y:S02]  /*9b80*/  FFMA.FTZ R8, R19, c[0x0][0x2d0], -R153 ;  /* 0x0000b40013087a23 */ /* 0x000fe40000010899 */
[----:B--2---:R-:W-:Y:S05]  /*9b90*/  FFMA.FTZ R6, R13, c[0x0][0x2d0], -R75 ;  /* 0x0000b4000d067a23 */ /* 0x004fea000001084b */
[----:B------:R2:W-:Y:S10]  /*9ba0*/  MUFU.EX2 R231, R7 ;  /* 0x0000000700e77308 */ /* 0x0005f40000000800 */
[----:B------:R5:W5:Y:S01]  /*9bb0*/  MUFU.EX2 R187, R6 ;  /* 0x0000000600bb7308 */ /* 0x000b620000000800 */
[----:B-1----:R-:W-:Y:S01]  /*9bc0*/  FMNMX.FTZ R70, R0, R2, !PT ;  /* 0x0000000200467209 */ /* 0x002fe20007810000 */
[--C-:B------:R-:W-:Y:S02]  /*9bd0*/  FFMA.FTZ R0, R20, c[0x0][0x2d0], -R153.reuse ;  /* 0x0000b40014007a23 */ /* 0x100fe40000010899 */
[----:B---3--:R-:W-:Y:S01]  /*9be0*/  FFMA.FTZ R5, R16, c[0x0][0x2d0], -R152 ;  /* 0x0000b40010057a23 */ /* 0x008fe20000010898 */
[----:B----4-:R-:W-:Y:S01]  /*9bf0*/  F2FP.PACK_AB R77, R244, R243 ;  /* 0x000000f3f44d723e */ /* 0x010fe200000000ff */
[----:B------:R-:W-:Y:S04]  /*9c00*/  FFMA.FTZ R2, R21, c[0x0][0x2d0], -R153 ;  /* 0x0000b40015027a23 */ /* 0x000fe80000010899 */
[----:B------:R-:W1:Y:S01]  /*9c10*/  MUFU.EX2 R238, R8 ;  /* 0x0000000800ee7308 */ /* 0x000e620000000800 */
[----:B--2---:R-:W-:Y:S09]  /*9c20*/  @P5 MOV R7, R215 ;  /* 0x000000d700075202 */ /* 0x004ff20000000f00 */
[----:B------:R2:W-:Y:S01]  /*9c30*/  MUFU.EX2 R43, R5 ;  /* 0x00000005002b7308 */ /* 0x0005e20000000800 */
[----:B-----5:R-:W-:Y:S02]  /*9c40*/  @P5 SHF.R.S32.HI R6, RZ, 0x1f, R212 ;  /* 0x0000001fff065819 */ /* 0x020fe400000114d4 */
[----:B------:R-:W-:Y:S03]  /*9c50*/  F2FP.PACK_AB R78, R187, R185 ;  /* 0x000000b9bb4e723e */ /* 0x000fe600000000ff */
[----:B------:R-:W-:Y:S04]  /*9c60*/  @P5 IMAD R6, R6, c[0x0][0x1e0], RZ ;  /* 0x0000780006065a24 */ /* 0x000fe800078e02ff */
[----:B------:R3:W-:Y:S01]  /*9c70*/  MUFU.EX2 R237, R0 ;  /* 0x0000000000ed7308 */ /* 0x0007e20000000800 */
[----:B------:R-:W-:Y:S01]  /*9c80*/  @P5 IMAD R6, R212, c[0x0][0x1e4], R6 ;  /* 0x00007900d4065a24 */ /* 0x000fe200078e0206 */
[----:B-1----:R-:W-:Y:S08]  /*9c90*/  F2FP.PACK_AB R64, R238, R231 ;  /* 0x000000e7ee40723e */ /* 0x002ff000000000ff */
[----:B------:R1:W4:Y:S01]  /*9ca0*/  MUFU.EX2 R242, R2 ;  /* 0x0000000200f27308 */ /* 0x0003220000000800 */
[----:B--2---:R-:W-:Y:S09]  /*9cb0*/  FFMA.FTZ R5, R17, c[0x0][0x2d0], -R152 ;  /* 0x0000b40011057a23 */ /* 0x004ff20000010898 */
[----:B------:R2:W5:Y:S01]  /*9cc0*/  MUFU.EX2 R40, R5 ;  /* 0x0000000500287308 */ /* 0x0005620000000800 */
[----:B---3--:R-:W-:Y:S02]  /*9cd0*/  FMUL.FTZ R0, R70, c[0x0][0x2d0] ;  /* 0x0000b40046007a20 */ /* 0x008fe40000410000 */
[----:B-1----:R-:W-:Y:S01]  /*9ce0*/  FFMA.FTZ R2, R28, c[0x0][0x2d0], -R75 ;  /* 0x0000b4001c027a23 */ /* 0x002fe2000001084b */
[----:B----4-:R-:W-:Y:S06]  /*9cf0*/  F2FP.PACK_AB R66, R242, R237 ;  /* 0x000000edf242723e */ /* 0x010fec00000000ff */
[----:B------:R1:W-:Y:S01]  /*9d00*/  MUFU.EX2 R236, R2 ;  /* 0x0000000200ec7308 */ /* 0x0003e20000000800 */
[----:B--2---:R-:W-:Y:S01]  /*9d10*/  @P5 IMAD.WIDE.U32 R4, R212, c[0x0][0x1e0], RZ ;  /* 0x00007800d4045a25 */ /* 0x004fe200078e00ff */
[----:B-----5:R-:W-:Y:S04]  /*9d20*/  F2FP.PACK_AB R79, R40, R43 ;  /* 0x0000002b284f723e */ /* 0x020fe800000000ff */
[----:B------:R-:W-:Y:S01]  /*9d30*/  @P5 IADD3 R5, R5, R6, RZ ;  /* 0x0000000605055210 */ /* 0x000fe20007ffe0ff */
[----:B------:R-:W-:Y:S04]  /*9d40*/  @P5 IMAD.MOV.U32 R6, RZ, RZ, R216 ;  /* 0x000000ffff065224 */ /* 0x000fe800078e00d8 */
[----:B------:R-:W-:Y:S04]  /*9d50*/  @P5 IMAD.WIDE.U32 R6, R4, 0x50, R6 ;  /* 0x0000005004065825 */ /* 0x000fe800078e0006 */
[----:B------:R-:W-:Y:S01]  /*9d60*/  @P5 IMAD R5, R5, 0x50, RZ ;  /* 0x0000005005055824 */ /* 0x000fe200078e02ff */
[----:B------:R-:W-:Y:S03]  /*9d70*/  @P5 LEA R4, P0, R6, c[0x0][0x1c8], 0x1 ;  /* 0x0000720006045a11 */ /* 0x000fe600078008ff */
[----:B------:R-:W-:Y:S02]  /*9d80*/  @P5 IMAD.IADD R5, R7, 0x1, R5 ;  /* 0x0000000107055824 */ /* 0x000fe400078e0205 */
[----:B-1----:R-:W-:Y:S03]  /*9d90*/  FFMA.FTZ R2, R30, c[0x0][0x2d0], -R152 ;  /* 0x0000b4001e027a23 */ /* 0x002fe60000010898 */
[----:B------:R-:W-:Y:S01]  /*9da0*/  @P5 LEA.HI.X R5, R6, c[0x0][0x1cc], R5, 0x1, P0 ;  /* 0x0000730006055a11 */ /* 0x000fe200000f0c05 */
[----:B------:R-:W-:Y:S01]  /*9db0*/  MUFU.EX2 R227, R2 ;  /* 0x0000000200e37308 */ /* 0x000fe20000000800 */
[----:B------:R-:W-:Y:S03]  /*9dc0*/  @P5 IADD3 R6, P0, R4, R11, RZ ;  /* 0x0000000b04065210 */ /* 0x000fe60007f1e0ff */
[----:B------:R1:W-:Y:S02]  /*9dd0*/  @P5 LDGSTS.E.BYPASS.LTC128B.128 [R213+0x2900], [R4.64], !P6 ;  /* 0x0290000004d55fae */ /* 0x0003e4000f101d48 */
[----:B------:R-:W-:Y:S01]  /*9de0*/  @P5 IMAD.X R7, R5, 0x1, R10, P0 ;  /* 0x0000000105075824 */ /* 0x000fe200000e060a */
[----:B------:R-:W-:Y:S04]  /*9df0*/  FSETP.NEU.FTZ.AND P0, PT, R70, -INF , PT ;  /* 0xff8000004600780b */ /* 0x000fe80003f1d000 */
[----:B------:R-:W-:Y:S01]  /*9e00*/  FSEL R154, R0, RZ, P0 ;  /* 0x000000ff009a7208 */ /* 0x000fe20000000000 */
[----:B------:R2:W-:Y:S04]  /*9e10*/  @P5 LDGSTS.E.BYPASS.LTC128B.128 [R213+0x3100], [R6.64], !P6 ;  /* 0x0310000006d55fae */ /* 0x0005e8000f101d48 */
[--C-:B------:R-:W-:Y:S04]  /*9e20*/  FFMA.FTZ R0, R22, c[0x0][0x2d0], -R154.reuse ;  /* 0x0000b40016007a23 */ /* 0x100fe8000001089a */
[----:B------:R3:W-:Y:S02]  /*9e30*/  MUFU.EX2 R223, R0 ;  /* 0x0000000000df7308 */ /* 0x0007e40000000800 */
[--C-:B---3--:R-:W-:Y:S08]  /*9e40*/  FFMA.FTZ R0, R23, c[0x0][0x2d0], -R154.reuse ;  /* 0x0000b40017007a23 */ /* 0x108ff0000001089a */
        /* <DEDUP_REMOVED lines=8> */
[----:B------:R3:W-:Y:S02]  /*9ed0*/  MUFU.EX2 R239, R0 ;  /* 0x0000000000ef7308 */ /* 0x0007e40000000800 */
[----:B---3--:R-:W-:Y:S08]  /*9ee0*/  FFMA.FTZ R0, R25, c[0x0][0x2d0], -R75 ;  /* 0x0000b40019007a23 */ /* 0x008ff0000001084b */
[----:B------:R3:W-:Y:S02]  /*9ef0*/  MUFU.EX2 R241, R0 ;  /* 0x0000000000f17308 */ /* 0x0007e40000000800 */
[----:B---3--:R-:W-:Y:S02]  /*9f00*/  FSEL R0, R73, RZ, P3 ;  /* 0x000000ff49007208 */ /* 0x008fe40001800000 */
[-C--:B------:R-:W-:Y:S03]  /*9f10*/  @P5 IADD3 R8, P3, R6, R11.reuse, RZ ;  /* 0x0000000b06085210 */ /* 0x080fe60007f7e0ff */
[----:B------:R-:W-:Y:S01]  /*9f20*/  FADD.FTZ R2, -R0, R3 ;  /* 0x0000000300027221 */ /* 0x000fe20000010100 */
[----:B------:R-:W-:Y:S02]  /*9f30*/  FSEL R0, R72, RZ, P2 ;  /* 0x000000ff48007208 */ /* 0x000fe40001000000 */
[-C--:B------:R-:W-:Y:S01]  /*9f40*/  @P5 IADD3.X R9, R7, R10.reuse, RZ, P3, !PT ;  /* 0x0000000a07095210 */ /* 0x080fe20001ffe4ff */
[----:B------:R-:W-:Y:S01]  /*9f50*/  FMUL.FTZ R2, R2, c[0x0][0x2d0] ;  /* 0x0000b40002027a20 */ /* 0x000fe20000410000 */
[-C--:B-1----:R-:W-:Y:S01]  /*9f60*/  @P5 IADD3 R4, P2, R8, R11.reuse, RZ ;  /* 0x0000000b08045210 */ /* 0x082fe20007f5e0ff */
[----:B------:R-:W-:Y:S02]  /*9f70*/  FADD.FTZ R0, -R0, R84 ;  /* 0x0000005400007221 */ /* 0x000fe40000010100 */
[----:B------:R1:W3:Y:S01]  /*9f80*/  MUFU.EX2 R69, R2 ;  /* 0x0000000200457308 */ /* 0x0002e20000000800 */
[----:B------:R4:W-:Y:S01]  /*9f90*/  @P5 LDGSTS.E.BYPASS.LTC128B.128 [R213+0x3900], [R8.64], !P6 ;  /* 0x0390000008d55fae */ /* 0x0009e2000f101d48 */
[----:B------:R-:W-:Y:S01]  /*9fa0*/  FMUL.FTZ R0, R0, c[0x0][0x2d0] ;  /* 0x0000b40000007a20 */ /* 0x000fe20000410000 */
[----:B--2---:R-:W-:Y:S01]  /*9fb0*/  @P5 IADD3 R6, P3, R4, R11, RZ ;  /* 0x0000000b04065210 */ /* 0x004fe20007f7e0ff */
[----:B------:R-:W-:Y:S05]  /*9fc0*/  @P5 IMAD.X R5, R9, 0x1, R10, P2 ;  /* 0x0000000109055824 */ /* 0x000fea00010e060a */
[----:B------:R2:W-:Y:S01]  /*9fd0*/  @P5 LDGSTS.E.BYPASS.LTC128B.128 [R213+0x4100], [R4.64], !P6 ;  /* 0x0410000004d55fae */ /* 0x0005e2000f101d48 */
[----:B------:R5:W2:Y:S01]  /*9fe0*/  MUFU.EX2 R68, R0 ;  /* 0x0000000000447308 */ /* 0x000aa20000000800 */
[----:B------:R-:W-:Y:S06]  /*9ff0*/  @P5 IADD3.X R7, R5, R10, RZ, P3, !PT ;  /* 0x0000000a05075210 */ /* 0x000fec0001ffe4ff */
[----:B------:R4:W-:Y:S01]  /*a000*/  @P5 LDGSTS.E.BYPASS.LTC128B.128 [R213+0x4900], [R6.64], !P6 ;  /* 0x0490000006d55fae */ /* 0x0009e2000f101d48 */
[----:B-1----:R-:W-:Y:S07]  /*a010*/  FSEL R2, R71, RZ, P1 ;  /* 0x000000ff47027208 */ /* 0x002fee0000800000 */
[----:B------:R-:W1:Y:S01]  /*a020*/  LDSM.16.MT88.4 R20, [R197] ;  /* 0x00000000c514783b */ /* 0x000e620000004200 */
[C---:B---3--:R-:W-:Y:S02]  /*a030*/  FMUL.FTZ R16, R69.reuse, R100 ;  /* 0x0000006445107220 */ /* 0x048fe40000410000 */
[C---:B------:R-:W-:Y:S02]  /*a040*/  FMUL.FTZ R17, R69.reuse, R101 ;  /* 0x0000006545117220 */ /* 0x040fe40000410000 */
[C---:B------:R-:W-:Y:S02]  /*a050*/  FMUL.FTZ R32, R69.reuse, R116 ;  /* 0x0000007445207220 */ /* 0x040fe40000410000 */
[C---:B------:R-:W-:Y:S01]  /*a060*/  FMUL.FTZ R33, R69.reuse, R117 ;  /* 0x0000007545217220 */ /* 0x040fe20000410000 */
[----:B------:R-:W3:Y:S01]  /*a070*/  LDSM.16.MT88.4 R36, [R201] ;  /* 0x00000000c924783b */ /* 0x000ee20000004200 */
[----:B-----5:R-:W-:Y:S01]  /*a080*/  FADD.FTZ R0, -R2, R85 ;  /* 0x0000005502007221 */ /* 0x020fe20000010100 */
[----:B------:R-:W-:Y:S01]  /*a090*/  FSEL R2, R70, RZ, P0 ;  /* 0x000000ff46027208 */ /* 0x000fe20000000000 */
[C---:B--2---:R-:W-:Y:S02]  /*a0a0*/  FMUL.FTZ R4, R69.reuse, R88 ;  /* 0x0000005845047220 */ /* 0x044fe40000410000 */
[----:B------:R-:W-:Y:S02]  /*a0b0*/  FMUL.FTZ R0, R0, c[0x0][0x2d0] ;  /* 0x0000b40000007a20 */ /* 0x000fe40000410000 */
[----:B------:R-:W-:Y:S01]  /*a0c0*/  FMUL.FTZ R5, R69, R89 ;  /* 0x0000005945057220 */ /* 0x000fe20000410000 */
[----:B------:R-:W2:Y:S01]  /*a0d0*/  LDSM.16.MT88.4 R52, [R198] ;  /* 0x00000000c634783b */ /* 0x000ea20000004200 */
[----:B------:R5:W3:Y:S01]  /*a0e0*/  MUFU.EX2 R3, R0 ;  /* 0x0000000000037308 */ /* 0x000ae20000000800 */
[C---:B------:R-:W-:Y:S02]  /*a0f0*/  FMUL.FTZ R18, R68.reuse, R102 ;  /* 0x0000006644127220 */ /* 0x040fe40000410000 */
[C---:B----4-:R-:W-:Y:S02]  /*a100*/  FMUL.FTZ R6, R68.reuse, R90 ;  /* 0x0000005a44067220 */ /* 0x050fe40000410000 */
[C---:B------:R-:W-:Y:S02]  /*a110*/  FMUL.FTZ R7, R68.reuse, R91 ;  /* 0x0000005b44077220 */ /* 0x040fe40000410000 */
[----:B------:R-:W4:Y:S01]  /*a120*/  LDSM.16.MT88.4 R80, [R200] ;  /* 0x00000000c850783b */ /* 0x000f220000004200 */
[C---:B------:R-:W-:Y:S02]  /*a130*/  FMUL.FTZ R19, R68.reuse, R103 ;  /* 0x0000006744137220 */ /* 0x040fe40000410000 */
[C---:B------:R-:W-:Y:S02]  /*a140*/  FMUL.FTZ R50, R68.reuse, R134 ;  /* 0x0000008644327220 */ /* 0x040fe40000410000 */
[----:B------:R-:W-:Y:S03]  /*a150*/  FMUL.FTZ R51, R68, R135 ;  /* 0x0000008744337220 */ /* 0x000fe60000410000 */
[----:B------:R-:W-:Y:S01]  /*a160*/  LDSM.16.MT88.4 R88, [R201+0x800] ;  /* 0x00080000c958783b */ /* 0x000fe20000004200 */
[-C--:B-1----:R-:W-:Y:S07]  /*a170*/  HMMA.16816.F32 R4, R76, R20.reuse, R4 ;  /* 0x000000144c04723c */ /* 0x082fee0000001804 */
[----:B------:R-:W-:Y:S01]  /*a180*/  LDSM.16.MT88.4 R100, [R197+0x2000] ;  /* 0x00200000c564783b */ /* 0x000fe20000004200 */
[----:B-----5:R-:W-:Y:S04]  /*a190*/  FADD.FTZ R0, -R2, R86 ;  /* 0x0000005602007221 */ /* 0x020fe80000010100 */
[--C-:B------:R-:W-:Y:S02]  /*a1a0*/  FFMA.FTZ R2, R31, c[0x0][0x2d0], -R152.reuse ;  /* 0x0000b4001f027a23 */ /* 0x100fe40000010898 */
[----:B------:R-:W-:Y:S01]  /*a1b0*/  FMUL.FTZ R0, R0, c[0x0][0x2d0] ;  /* 0x0000b40000007a20 */ /* 0x000fe20000410000 */
[----:B------:R-:W1:Y:S01]  /*a1c0*/  LDSM.16.MT88.4 R84, [R197+0x800] ;  /* 0x00080000c554783b */ /* 0x000e620000004200 */
[----:B------:R5:W-:Y:S01]  /*a1d0*/  MUFU.EX2 R222, R2 ;  /* 0x0000000200de7308 */ /* 0x000be20000000800 */
[C---:B---3--:R-:W-:Y:S02]  /*a1e0*/  FMUL.FTZ R8, R3.reuse, R92 ;  /* 0x0000005c03087220 */ /* 0x048fe40000410000 */
[C---:B------:R-:W-:Y:S02]  /*a1f0*/  FMUL.FTZ R9, R3.reuse, R93 ;  /* 0x0000005d03097220 */ /* 0x040fe40000410000 */
[C---:B------:R-:W-:Y:S01]  /*a200*/  FMUL.FTZ R24, R3.reuse, R108 ;  /* 0x0000006c03187220 */ /* 0x040fe20000410000 */
[----:B------:R-:W-:Y:S01]  /*a210*/  MOV R108, R190 ;  /* 0x000000be006c7202 */ /* 0x000fe20000000f00 */
[C---:B------:R-:W-:Y:S01]  /*a220*/  FMUL.FTZ R12, R3.reuse, R96 ;  /* 0x00000060030c7220 */ /* 0x040fe20000410000 */
[----:B------:R-:W0:Y:S01]  /*a230*/  LDGDEPBAR ;  /* 0x00000000000079af */ /* 0x000e220000000000 */
[C---:B------:R-:W-:Y:S01]  /*a240*/  FMUL.FTZ R13, R3.reuse, R97 ;  /* 0x00000061030d7220 */ /* 0x040fe20000410000 */
[----:B------:R-:W3:Y:S01]  /*a250*/  MUFU.EX2 R0, R0 ;  /* 0x0000000000007308 */ /* 0x000ee20000000800 */
[----:B------:R-:W-:Y:S01]  /*a260*/  MOV R97, R186 ;  /* 0x000000ba00617202 */ /* 0x000fe20000000f00 */
[----:B------:R-:W-:Y:S02]  /*a270*/  IMAD.MOV.U32 R96, RZ, RZ, R185 ;  /* 0x000000ffff607224 */ /* 0x000fe400078e00b9 */
[C---:B------:R-:W-:Y:S02]  /*a280*/  FMUL.FTZ R25, R3.reuse, R109 ;  /* 0x0000006d03197220 */ /* 0x040fe40000410000 */
[C---:B------:R-:W-:Y:S02]  /*a290*/  FMUL.FTZ R28, R3.reuse, R112 ;  /* 0x00000070031c7220 */ /* 0x040fe40000410000 */
[C---:B------:R-:W-:Y:S02]  /*a2a0*/  FMUL.FTZ R29, R3.reuse, R113 ;  /* 0x00000071031d7220 */ /* 0x040fe40000410000 */
[----:B------:R-:W-:Y:S02]  /*a2b0*/  FMUL.FTZ R61, R3, R145 ;  /* 0x00000091033d7220 */ /* 0x000fe40000410000 */
[--C-:B-----5:R-:W-:Y:S02]  /*a2c0*/  FFMA.FTZ R2, R34, c[0x0][0x2d0], -R152.reuse ;  /* 0x0000b40022027a23 */ /* 0x120fe40000010898 */
[----:B------:R-:W-:Y:S02]  /*a2d0*/  FMUL.FTZ R34, R68, R118 ;  /* 0x0000007644227220 */ /* 0x000fe40000410000 */
[----:B------:R5:W-:Y:S01]  /*a2e0*/  MUFU.EX2 R221, R2 ;  /* 0x0000000200dd7308 */ /* 0x000be20000000800 */
[C---:B---3--:R-:W-:Y:S02]  /*a2f0*/  FMUL.FTZ R10, R0.reuse, R94 ;  /* 0x0000005e000a7220 */ /* 0x048fe40000410000 */
[C---:B------:R-:W-:Y:S02]  /*a300*/  FMUL.FTZ R11, R0.reuse, R95 ;  /* 0x0000005f000b7220 */ /* 0x040fe40000410000 */
[----:B------:R-:W3:Y:S01]  /*a310*/  LDSM.16.MT88.4 R92, [R198+0x800] ;  /* 0x00080000c65c783b */ /* 0x000ee20000004200 */
[C---:B------:R-:W-:Y:S02]  /*a320*/  FMUL.FTZ R14, R0.reuse, R98 ;  /* 0x00000062000e7220 */ /* 0x040fe40000410000 */
[C---:B------:R-:W-:Y:S02]  /*a330*/  FMUL.FTZ R15, R0.reuse, R99 ;  /* 0x00000063000f7220 */ /* 0x040fe40000410000 */
[C---:B------:R-:W-:Y:S04]  /*a340*/  HMMA.16816.F32 R8, R64.reuse, R20, R8 ;  /* 0x000000144008723c */ /* 0x040fe80000001808 */
[C---:B------:R-:W-:Y:S02]  /*a350*/  FMUL.FTZ R26, R0.reuse, R110 ;  /* 0x0000006e001a7220 */ /* 0x040fe40000410000 */
[----:B------:R-:W-:Y:S02]  /*a360*/  FMUL.FTZ R27, R0, R111 ;  /* 0x0000006f001b7220 */ /* 0x000fe40000410000 */
[-C--:B------:R-:W-:Y:S04]  /*a370*/  HMMA.16816.F32 R12, R64, R22.reuse, R12 ;  /* 0x00000016400c723c */ /* 0x080fe8000000180c */
[----:B-----5:R-:W-:Y:S02]  /*a380*/  FFMA.FTZ R2, R35, c[0x0][0x2d0], -R152 ;  /* 0x0000b40023027a23 */ /* 0x020fe40000010898 */
[----:B------:R-:W-:Y:S01]  /*a390*/  FMUL.FTZ R21, R69, R105 ;  /* 0x0000006945157220 */ /* 0x000fe20000410000 */
[----:B------:R-:W-:Y:S01]  /*a3a0*/  MOV R105, R40 ;  /* 0x0000002800697202 */ /* 0x000fe20000000f00 */
[C---:B------:R-:W-:Y:S01]  /*a3b0*/  HMMA.16816.F32 R16, R76.reuse, R22, R16 ;  /* 0x000000164c10723c */ /* 0x040fe20000001810 */
[----:B------:R5:W-:Y:S03]  /*a3c0*/  MUFU.EX2 R220, R2 ;  /* 0x0000000200dc7308 */ /* 0x000be60000000800 */
[----:B------:R-:W-:Y:S02]  /*a3d0*/  FMUL.FTZ R40, R3, R124 ;  /* 0x0000007c03287220 */ /* 0x000fe40000410000 */
[----:B------:R-:W-:Y:S02]  /*a3e0*/  FMUL.FTZ R20, R69, R104 ;  /* 0x0000006845147220 */ /* 0x000fe40000410000 */
[C---:B------:R-:W-:Y:S04]  /*a3f0*/  FMUL.FTZ R22, R68.reuse, R106 ;  /* 0x0000006a44167220 */ /* 0x040fe80000410000 */
[----:B------:R-:W-:Y:S02]  /*a400*/  IMAD.MOV.U32 R106, RZ, RZ, R187 ;  /* 0x000000ffff6a7224 */ /* 0x000fe400078e00bb */
[C---:B------:R-:W-:Y:S02]  /*a410*/  FMUL.FTZ R23, R68.reuse, R107 ;  /* 0x0000006b44177220 */ /* 0x040fe40000410000 */
[----:B------:R-:W3:Y:S01]  /*a420*/  LDL.LU R107, [R1+0x14] ;  /* 0x00001400016b7983 */ /* 0x000ee20000300800 */
[----:B------:R-:W-:Y:S02]  /*a430*/  FMUL.FTZ R35, R68, R119 ;  /* 0x0000007744237220 */ /* 0x000fe40000410000 */
[C---:B------:R-:W-:Y:S01]  /*a440*/  FMUL.FTZ R30, R0.reuse, R114 ;  /* 0x00000072001e7220 */ /* 0x040fe20000410000 */
[----:B------:R-:W-:Y:S01]  /*a450*/  LDSM.16.MT88.4 R116, [R201+0x2000] ;  /* 0x00200000c974783b */ /* 0x000fe20000004200 */
[-C--:B------:R-:W-:Y:S03]  /*a460*/  HMMA.16816.F32 R20, R76, R36.reuse, R20 ;  /* 0x000000244c14723c */ /* 0x080fe60000001814 */
[C---:B------:R-:W-:Y:S02]  /*a470*/  FMUL.FTZ R31, R0.reuse, R115 ;  /* 0x00000073001f7220 */ /* 0x040fe40000410000 */
[--C-:B-----5:R-:W-:Y:S02]  /*a480*/  FFMA.FTZ R2, R41, c[0x0][0x2d0], -R153.reuse ;  /* 0x0000b40029027a23 */ /* 0x120fe40000010899 */
[----:B------:R-:W5:Y:S01]  /*a490*/  LDL.LU R104, [R1+0x18] ;  /* 0x0000180001687983 */ /* 0x000f620000300800 */
[C---:B------:R-:W-:Y:S01]  /*a4a0*/  HMMA.16816.F32 R24, R64.reuse, R36, R24 ;  /* 0x000000244018723c */ /* 0x040fe20000001818 */
[----:B------:R1:W-:Y:S02]  /*a4b0*/  MUFU.EX2 R219, R2 ;  /* 0x0000000200db7308 */ /* 0x0003e40000000800 */
[----:B------:R-:W3:Y:S01]  /*a4c0*/  LDL.LU R99, [R1+0x1c] ;  /* 0x00001c0001637983 */ /* 0x000ee20000300800 */
[----:B------:R-:W-:Y:S02]  /*a4d0*/  FMUL.FTZ R41, R3, R125 ;  /* 0x0000007d03297220 */ /* 0x000fe40000410000 */
[C---:B------:R-:W-:Y:S01]  /*a4e0*/  FMUL.FTZ R59, R0.reuse, R143 ;  /* 0x0000008f003b7220 */ /* 0x040fe20000410000 */
[----:B------:R-:W5:Y:S01]  /*a4f0*/  LDL.LU R98, [R1+0x20] ;  /* 0x0000200001627983 */ /* 0x000f620000300800 */
[-C--:B------:R-:W-:Y:S04]  /*a500*/  HMMA.16816.F32 R28, R64, R38.reuse, R28 ;  /* 0x00000026401c723c */ /* 0x080fe8000000181c */
[C---:B------:R-:W-:Y:S02]  /*a510*/  FMUL.FTZ R36, R69.reuse, R120 ;  /* 0x0000007845247220 */ /* 0x040fe40000410000 */
[C---:B------:R-:W-:Y:S01]  /*a520*/  FMUL.FTZ R37, R69.reuse, R121 ;  /* 0x0000007945257220 */ /* 0x040fe20000410000 */
[----:B------:R-:W-:Y:S01]  /*a530*/  MOV R121, R106 ;  /* 0x0000006a00797202 */ /* 0x000fe20000000f00 */
[C---:B------:R-:W-:Y:S04]  /*a540*/  HMMA.16816.F32 R32, R76.reuse, R38, R32 ;  /* 0x000000264c20723c */ /* 0x040fe80000001820 */
[C---:B------:R-:W-:Y:S02]  /*a550*/  FMUL.FTZ R58, R0.reuse, R142 ;  /* 0x0000008e003a7220 */ /* 0x040fe40000410000 */
[----:B------:R-:W-:Y:S02]  /*a560*/  FMUL.FTZ R62, R0, R146 ;  /* 0x00000092003e7220 */ /* 0x000fe40000410000 */
[----:B------:R-:W-:Y:S02]  /*a570*/  FMUL.FTZ R39, R68, R123 ;  /* 0x0000007b44277220 */ /* 0x000fe40000410000 */
[----:B------:R-:W5:Y:S02]  /*a580*/  LDL R123, [R1+0x4] ;  /* 0x00000400017b7983 */ /* 0x000f640000100800 */
[----:B-1----:R-:W-:Y:S02]  /*a590*/  FFMA.FTZ R2, R42, c[0x0][0x2d0], -R153 ;  /* 0x0000b4002a027a23 */ /* 0x002fe40000010899 */
[----:B------:R-:W-:Y:S01]  /*a5a0*/  FMUL.FTZ R38, R68, R122 ;  /* 0x0000007a44267220 */ /* 0x000fe20000410000 */
[----:B------:R-:W-:Y:S01]  /*a5b0*/  MOV R122, R43 ;  /* 0x0000002b007a7202 */ /* 0x000fe20000000f00 */
[----:B------:R1:W1:Y:S01]  /*a5c0*/  MUFU.EX2 R218, R2 ;  /* 0x0000000200da7308 */ /* 0x0002620000000800 */
[C---:B------:R-:W-:Y:S02]  /*a5d0*/  FMUL.FTZ R42, R0.reuse, R126 ;  /* 0x0000007e002a7220 */ /* 0x040fe40000410000 */
[C---:B------:R-:W-:Y:S02]  /*a5e0*/  FMUL.FTZ R43, R0.reuse, R127 ;  /* 0x0000007f002b7220 */ /* 0x040fe40000410000 */
[-C--:B--2---:R-:W-:Y:S03]  /*a5f0*/  HMMA.16816.F32 R36, R76, R52.reuse, R36 ;  /* 0x000000344c24723c */ /* 0x084fe60000001824 */
[----:B------:R-:W-:Y:S02]  /*a600*/  FMUL.FTZ R63, R0, R147 ;  /* 0x00000093003f7220 */ /* 0x000fe40000410000 */
[----:B------:R-:W-:Y:S03]  /*a610*/  IMAD.MOV.U32 R120, RZ, RZ, R105 ;  /* 0x000000ffff787224 */ /* 0x000fe600078e0069 */
[C---:B------:R-:W-:Y:S07]  /*a620*/  HMMA.16816.F32 R40, R64.reuse, R52, R40 ;  /* 0x000000344028723c */ /* 0x040fee0000001828 */
[C---:B------:R-:W-:Y:S02]  /*a630*/  FMUL.FTZ R53, R69.reuse, R137 ;  /* 0x0000008945357220 */ /* 0x040fe40000410000 */
[----:B------:R-:W-:Y:S03]  /*a640*/  FMUL.FTZ R52, R69, R136 ;  /* 0x0000008845347220 */ /* 0x000fe60000410000 */
[--C-:B-1----:R-:W-:Y:S02]  /*a650*/  FFMA.FTZ R2, R44, c[0x0][0x2d0], -R153.reuse ;  /* 0x0000b4002c027a23 */ /* 0x102fe40000010899 */
[----:B------:R-:W-:Y:S02]  /*a660*/  FMUL.FTZ R44, R3, R128 ;  /* 0x00000080032c7220 */ /* 0x000fe40000410000 */
[----:B------:R1:W-:Y:S02]  /*a670*/  MUFU.EX2 R217, R2 ;  /* 0x0000000200d97308 */ /* 0x0003e40000000800 */
[----:B-1----:R-:W-:Y:S02]  /*a680*/  FFMA.FTZ R2, R45, c[0x0][0x2d0], -R153 ;  /* 0x0000b4002d027a23 */ /* 0x002fe40000010899 */
[----:B------:R-:W-:Y:S06]  /*a690*/  FMUL.FTZ R45, R3, R129 ;  /* 0x00000081032d7220 */ /* 0x000fec0000410000 */
[----:B------:R1:W-:Y:S02]  /*a6a0*/  MUFU.EX2 R216, R2 ;  /* 0x0000000200d87308 */ /* 0x0003e40000000800 */
[--C-:B-1----:R-:W-:Y:S02]  /*a6b0*/  FFMA.FTZ R2, R46, c[0x0][0x2d0], -R154.reuse ;  /* 0x0000b4002e027a23 */ /* 0x102fe4000001089a */
[C---:B------:R-:W-:Y:S06]  /*a6c0*/  FMUL.FTZ R46, R0.reuse, R130 ;  /* 0x00000082002e7220 */ /* 0x040fec0000410000 */
[----:B------:R1:W-:Y:S02]  /*a6d0*/  MUFU.EX2 R215, R2 ;  /* 0x0000000200d77308 */ /* 0x0003e40000000800 */
[--C-:B-1----:R-:W-:Y:S02]  /*a6e0*/  FFMA.FTZ R2, R47, c[0x0][0x2d0], -R154.reuse ;  /* 0x0000b4002f027a23 */ /* 0x102fe4000001089a */
[----:B------:R-:W-:Y:S06]  /*a6f0*/  FMUL.FTZ R47, R0, R131 ;  /* 0x00000083002f7220 */ /* 0x000fec0000410000 */
[----:B------:R1:W2:Y:S01]  /*a700*/  MUFU.EX2 R214, R2 ;  /* 0x0000000200d67308 */ /* 0x0002a20000000800 */
[-C--:B------:R-:W-:Y:S03]  /*a710*/  HMMA.16816.F32 R44, R64, R54.reuse, R44 ;  /* 0x00000036402c723c */ /* 0x080fe6000000182c */
[--C-:B-1----:R-:W-:Y:S02]  /*a720*/  FFMA.FTZ R2, R48, c[0x0][0x2d0], -R154.reuse ;  /* 0x0000b40030027a23 */ /* 0x102fe4000001089a */
[----:B------:R-:W-:Y:S04]  /*a730*/  FMUL.FTZ R48, R69, R132 ;  /* 0x0000008445307220 */ /* 0x000fe80000410000 */
[----:B------:R1:W-:Y:S03]  /*a740*/  MUFU.EX2 R124, R2 ;  /* 0x00000002007c7308 */ /* 0x0003e60000000800 */
[----:B-1----:R-:W-:Y:S02]  /*a750*/  FFMA.FTZ R2, R49, c[0x0][0x2d0], -R154 ;  /* 0x0000b40031027a23 */ /* 0x002fe4000001089a */
[----:B------:R-:W-:Y:S05]  /*a760*/  FMUL.FTZ R49, R69, R133 ;  /* 0x0000008545317220 */ /* 0x000fea0000410000 */
[----:B------:R1:W1:Y:S01]  /*a770*/  MUFU.EX2 R131, R2 ;  /* 0x0000000200837308 */ /* 0x0002620000000800 */
[----:B------:R-:W-:Y:S01]  /*a780*/  LDSM.16.MT88.4 R132, [R198+0x2000] ;  /* 0x00200000c684783b */ /* 0x000fe20000004200 */
[C---:B------:R-:W-:Y:S07]  /*a790*/  HMMA.16816.F32 R48, R76.reuse, R54, R48 ;  /* 0x000000364c30723c */ /* 0x040fee0000001830 */
[C---:B------:R-:W-:Y:S02]  /*a7a0*/  FMUL.FTZ R54, R68.reuse, R138 ;  /* 0x0000008a44367220 */ /* 0x040fe40000410000 */
[----:B------:R-:W-:Y:S07]  /*a7b0*/  FMUL.FTZ R55, R68, R139 ;  /* 0x0000008b44377220 */ /* 0x000fee0000410000 */
[-C--:B----4-:R-:W-:Y:S03]  /*a7c0*/  HMMA.16816.F32 R52, R76, R80.reuse, R52 ;  /* 0x000000504c34723c */ /* 0x090fe60000001834 */
[--C-:B-1----:R-:W-:Y:S02]  /*a7d0*/  FFMA.FTZ R2, R56, c[0x0][0x2d0], -R75.reuse ;  /* 0x0000b40038027a23 */ /* 0x102fe4000001084b */
[----:B------:R-:W-:Y:S02]  /*a7e0*/  FMUL.FTZ R56, R3, R140 ;  /* 0x0000008c03387220 */ /* 0x000fe40000410000 */
[----:B------:R1:W-:Y:S02]  /*a7f0*/  MUFU.EX2 R130, R2 ;  /* 0x0000000200827308 */ /* 0x0003e40000000800 */
[--C-:B-1----:R-:W-:Y:S03]  /*a800*/  FFMA.FTZ R2, R57, c[0x0][0x2d0], -R75.reuse ;  /* 0x0000b40039027a23 */ /* 0x102fe6000001084b */
[C---:B------:R-:W-:Y:S05]  /*a810*/  FMUL.FTZ R57, R3.reuse, R141 ;  /* 0x0000008d03397220 */ /* 0x040fea0000410000 */
[----:B------:R1:W4:Y:S02]  /*a820*/  MUFU.EX2 R190, R2 ;  /* 0x0000000200be7308 */ /* 0x0003240000000800 */
[C---:B------:R-:W-:Y:S07]  /*a830*/  HMMA.16816.F32 R56, R64.reuse, R80, R56 ;  /* 0x000000504038723c */ /* 0x040fee0000001838 */
[----:B------:R-:W-:Y:S02]  /*a840*/  F2FP.PACK_AB R80, R218, R219 ;  /* 0x000000dbda50723e */ /* 0x000fe400000000ff */
[----:B--2---:R-:W-:Y:S03]  /*a850*/  F2FP.PACK_AB R81, R214, R215 ;  /* 0x000000d7d651723e */ /* 0x004fe600000000ff */
[--C-:B-1----:R-:W-:Y:S02]  /*a860*/  FFMA.FTZ R2, R60, c[0x0][0x2d0], -R75.reuse ;  /* 0x0000b4003c027a23 */ /* 0x102fe4000001084b */
[----:B------:R-:W-:Y:S02]  /*a870*/  FMUL.FTZ R60, R3, R144 ;  /* 0x00000090033c7220 */ /* 0x000fe40000410000 */
[----:B------:R1:W-:Y:S05]  /*a880*/  MUFU.EX2 R187, R2 ;  /* 0x0000000200bb7308 */ /* 0x0003ea0000000800 */
[-C--:B------:R-:W-:Y:S07]  /*a890*/  HMMA.16816.F32 R60, R64, R82.reuse, R60 ;  /* 0x00000052403c723c */ /* 0x080fee000000183c */
[C---:B------:R-:W-:Y:S02]  /*a8a0*/  FMUL.FTZ R64, R69.reuse, R148 ;  /* 0x0000009445407220 */ /* 0x040fe40000410000 */
[C---:B------:R-:W-:Y:S03]  /*a8b0*/  FMUL.FTZ R65, R69.reuse, R149 ;  /* 0x0000009545417220 */ /* 0x040fe60000410000 */
[C---:B------:R-:W-:Y:S02]  /*a8c0*/  FMUL.FTZ R66, R68.reuse, R150 ;  /* 0x0000009644427220 */ /* 0x040fe40000410000 */
[----:B------:R-:W-:Y:S02]  /*a8d0*/  FMUL.FTZ R67, R68, R151 ;  /* 0x0000009744437220 */ /* 0x000fe40000410000 */
[----:B---3--:R-:W-:Y:S02]  /*a8e0*/  FFMA.FTZ R69, R69, R107, R108 ;  /* 0x0000006b45457223 */ /* 0x008fe4000001006c */
[----:B-1----:R-:W-:Y:S03]  /*a8f0*/  FFMA.FTZ R2, R158, c[0x0][0x2d0], -R75 ;  /* 0x0000b4009e027a23 */ /* 0x002fe6000001084b */
[----:B------:R-:W-:Y:S01]  /*a900*/  HMMA.16816.F32 R64, R76, R82, R64 ;  /* 0x000000524c40723c */ /* 0x000fe20000001840 */
[----:B------:R1:W2:Y:S06]  /*a910*/  MUFU.EX2 R186, R2 ;  /* 0x0000000200ba7308 */ /* 0x0002ac0000000800 */
[----:B------:R-:W-:Y:S02]  /*a920*/  F2FP.PACK_AB R76, R236, R233 ;  /* 0x000000e9ec4c723e */ /* 0x000fe400000000ff */
[----:B------:R-:W-:Y:S03]  /*a930*/  F2FP.PACK_AB R78, R241, R239 ;  /* 0x000000eff14e723e */ /* 0x000fe600000000ff */
[----:B------:R-:W-:Y:S02]  /*a940*/  F2FP.PACK_AB R77, R222, R227 ;  /* 0x000000e3de4d723e */ /* 0x000fe400000000ff */
[----:B------:R-:W-:Y:S02]  /*a950*/  F2FP.PACK_AB R79, R220, R221 ;  /* 0x000000dddc4f723e */ /* 0x000fe400000000ff */
[----:B------:R-:W-:Y:S02]  /*a960*/  F2FP.PACK_AB R82, R216, R217 ;  /* 0x000000d9d852723e */ /* 0x000fe400000000ff */
[----:B------:R-:W-:Y:S02]  /*a970*/  F2FP.PACK_AB R83, R131, R124 ;  /* 0x0000007c8353723e */ /* 0x000fe400000000ff */
[----:B-----5:R-:W-:Y:S01]  /*a980*/  ISETP.GT.AND P0, PT, R188, R123, PT ;  /* 0x0000007bbc00720c */ /* 0x020fe20003f04270 */
[-C--:B------:R-:W-:Y:S03]  /*a990*/  HMMA.16816.F32 R4, R76, R84.reuse, R4 ;  /* 0x000000544c04723c */ /* 0x080fe60000001804 */
[----:B------:R-:W-:Y:S01]  /*a9a0*/  MOV R188, R212 ;  /* 0x000000d400bc7202 */ /* 0x000fe20000000f00 */
[--C-:B-1----:R-:W-:Y:S04]  /*a9b0*/  FFMA.FTZ R2, R160, c[0x0][0x2d0], -R152.reuse ;  /* 0x0000b400a0027a23 */ /* 0x102fe80000010898 */
[C---:B------:R-:W-:Y:S01]  /*a9c0*/  HMMA.16816.F32 R8, R80.reuse, R84, R8 ;  /* 0x000000545008723c */ /* 0x040fe20000001808 */
[----:B------:R1:W-:Y:S07]  /*a9d0*/  MUFU.EX2 R129, R2 ;  /* 0x0000000200817308 */ /* 0x0003ee0000000800 */
[-C--:B------:R-:W-:Y:S08]  /*a9e0*/  HMMA.16816.F32 R12, R80, R86.reuse, R12 ;  /* 0x00000056500c723c */ /* 0x080ff0000000180c */
[C---:B------:R-:W-:Y:S01]  /*a9f0*/  HMMA.16816.F32 R16, R76.reuse, R86, R16 ;  /* 0x000000564c10723c */ /* 0x040fe20000001810 */
[----:B------:R-:W3:Y:S07]  /*aa00*/  LDSM.16.MT88.4 R84, [R200+0x800] ;  /* 0x00080000c854783b */ /* 0x000eee0000004200 */
[-C--:B------:R-:W-:Y:S04]  /*aa10*/  HMMA.16816.F32 R20, R76, R88.reuse, R20 ;  /* 0x000000584c14723c */ /* 0x080fe80000001814 */
[--C-:B-1----:R-:W-:Y:S04]  /*aa20*/  FFMA.FTZ R2, R162, c[0x0][0x2d0], -R152.reuse ;  /* 0x0000b400a2027a23 */ /* 0x102fe80000010898 */
[C---:B------:R-:W-:Y:S01]  /*aa30*/  HMMA.16816.F32 R24, R80.reuse, R88, R24 ;  /* 0x000000585018723c */ /* 0x040fe20000001818 */
[----:B------:R1:W5:Y:S06]  /*aa40*/  MUFU.EX2 R185, R2 ;  /* 0x0000000200b97308 */ /* 0x00036c0000000800 */
[--C-:B------:R-:W-:Y:S01]  /*aa50*/  FFMA.FTZ R88, R163, c[0x0][0x2d0], -R153.reuse ;  /* 0x0000b400a3587a23 */ /* 0x100fe20000010899 */
[-C--:B------:R-:W-:Y:S03]  /*aa60*/  HMMA.16816.F32 R28, R80, R90.reuse, R28 ;  /* 0x0000005a501c723c */ /* 0x080fe6000000181c */
[----:B------:R2:W-:Y:S05]  /*aa70*/  MUFU.EX2 R180, R88 ;  /* 0x0000005800b47308 */ /* 0x0005ea0000000800 */
[C---:B------:R-:W-:Y:S08]  /*aa80*/  HMMA.16816.F32 R32, R76.reuse, R90, R32 ;  /* 0x0000005a4c20723c */ /* 0x040ff00000001820 */
[-C--:B------:R-:W-:Y:S04]  /*aa90*/  HMMA.16816.F32 R36, R76, R92.reuse, R36 ;  /* 0x0000005c4c24723c */ /* 0x080fe80000001824 */
[--C-:B-1----:R-:W-:Y:S04]  /*aaa0*/  FFMA.FTZ R2, R156, c[0x0][0x2d0], -R152.reuse ;  /* 0x0000b4009c027a23 */ /* 0x102fe80000010898 */
[C---:B------:R-:W-:Y:S01]  /*aab0*/  HMMA.16816.F32 R40, R80.reuse, R92, R40 ;  /* 0x0000005c5028723c */ /* 0x040fe20000001828 */
[----:B------:R1:W-:Y:S01]  /*aac0*/  MUFU.EX2 R184, R2 ;  /* 0x0000000200b87308 */ /* 0x0003e20000000800 */
[----:B--2---:R-:W2:Y:S06]  /*aad0*/  LDSM.16.MT88.4 R88, [R197+0x1000] ;  /* 0x00100000c558783b */ /* 0x004eac0000004200 */
[-C--:B------:R-:W-:Y:S08]  /*aae0*/  HMMA.16816.F32 R44, R80, R94.reuse, R44 ;  /* 0x0000005e502c723c */ /* 0x080ff0000000182c */
[C---:B------:R-:W-:Y:S01]  /*aaf0*/  HMMA.16816.F32 R48, R76.reuse, R94, R48 ;  /* 0x0000005e4c30723c */ /* 0x040fe20000001830 */
[----:B------:R-:W-:Y:S07]  /*ab00*/  LDSM.16.MT88.4 R92, [R198+0x1000] ;  /* 0x00100000c65c783b */ /* 0x000fee0000004200 */
[-C--:B---3--:R-:W-:Y:S04]  /*ab10*/  HMMA.16816.F32 R52, R76, R84.reuse, R52 ;  /* 0x000000544c34723c */ /* 0x088fe80000001834 */
[----:B-1----:R-:W-:Y:S04]  /*ab20*/  FFMA.FTZ R2, R157, c[0x0][0x2d0], -R152 ;  /* 0x0000b4009d027a23 */ /* 0x002fe80000010898 */
[C---:B------:R-:W-:Y:S01]  /*ab30*/  HMMA.16816.F32 R56, R80.reuse, R84, R56 ;  /* 0x000000545038723c */ /* 0x040fe20000001838 */
[----:B------:R1:W3:Y:S07]  /*ab40*/  MUFU.EX2 R183, R2 ;  /* 0x0000000200b77308 */ /* 0x0002ee0000000800 */
[-C--:B------:R-:W-:Y:S08]  /*ab50*/  HMMA.16816.F32 R60, R80, R86.reuse, R60 ;  /* 0x00000056503c723c */ /* 0x080ff0000000183c */
[----:B------:R-:W-:Y:S01]  /*ab60*/  HMMA.16816.F32 R64, R76, R86, R64 ;  /* 0x000000564c40723c */ /* 0x000fe20000001840 */
[----:B------:R-:W2:Y:S06]  /*ab70*/  LDSM.16.MT88.4 R84, [R201+0x1000] ;  /* 0x00100000c954783b */ /* 0x000eac0000004200 */
[----:B----4-:R-:W-:Y:S01]  /*ab80*/  F2FP.PACK_AB R76, R190, R130 ;  /* 0x00000082be4c723e */ /* 0x010fe200000000ff */
[--C-:B-1----:R-:W-:Y:S01]  /*ab90*/  FFMA.FTZ R2, R166, c[0x0][0x2d0], -R153.reuse ;  /* 0x0000b400a6027a23 */ /* 0x102fe20000010899 */
[----:B------:R-:W-:Y:S03]  /*aba0*/  F2FP.PACK_AB R78, R186, R187 ;  /* 0x000000bbba4e723e */ /* 0x000fe600000000ff */
[----:B------:R1:W-:Y:S01]  /*abb0*/  MUFU.EX2 R128, R2 ;  /* 0x0000000200807308 */ /* 0x0003e20000000800 */
[----:B-----5:R-:W-:Y:S02]  /*abc0*/  F2FP.PACK_AB R77, R185, R129 ;  /* 0x00000081b94d723e */ /* 0x020fe400000000ff */
[----:B---3--:R-:W-:Y:S07]  /*abd0*/  F2FP.PACK_AB R79, R183, R184 ;  /* 0x000000b8b74f723e */ /* 0x008fee00000000ff */
[-C--:B--2---:R-:W-:Y:S03]  /*abe0*/  HMMA.16816.F32 R4, R76, R88.reuse, R4 ;  /* 0x000000584c04723c */ /* 0x084fe60000001804 */
[--C-:B-1----:R-:W-:Y:S04]  /*abf0*/  FFMA.FTZ R2, R167, c[0x0][0x2d0], -R153.reuse ;  /* 0x0000b400a7027a23 */ /* 0x102fe80000010899 */
[----:B------:R1:W2:Y:S02]  /*ac00*/  MUFU.EX2 R181, R2 ;  /* 0x0000000200b57308 */ /* 0x0002a40000000800 */
[----:B-1----:R-:W-:Y:S03]  /*ac10*/  FFMA.FTZ R2, R161, c[0x0][0x2d0], -R153 ;  /* 0x0000b400a1027a23 */ /* 0x002fe60000010899 */
[----:B--2---:R-:W-:Y:S05]  /*ac20*/  F2FP.PACK_AB R80, R181, R128 ;  /* 0x00000080b550723e */ /* 0x004fea00000000ff */
        /* <DEDUP_REMOVED lines=19> */
[-C--:B------:R-:W-:Y:S01]  /*ad60*/  HMMA.16816.F32 R20, R76, R84.reuse, R20 ;  /* 0x000000544c14723c */ /* 0x080fe20000001814 */
[----:B------:R1:W3:Y:S07]  /*ad70*/  MUFU.EX2 R177, R2 ;  /* 0x0000000200b17308 */ /* 0x0002ee0000000800 */
[C---:B------:R-:W-:Y:S07]  /*ad80*/  HMMA.16816.F32 R24, R80.reuse, R84, R24 ;  /* 0x000000545018723c */ /* 0x040fee0000001818 */
[----:B------:R-:W-:Y:S01]  /*ad90*/  FFMA.FTZ R84, R193, c[0x0][0x2d0], -R153 ;  /* 0x0000b400c1547a23 */ /* 0x000fe20000010899 */
[-C--:B------:R-:W-:Y:S08]  /*ada0*/  HMMA.16816.F32 R28, R80, R86.reuse, R28 ;  /* 0x00000056501c723c */ /* 0x080ff0000000181c */
[C---:B------:R-:W-:Y:S04]  /*adb0*/  HMMA.16816.F32 R32, R76.reuse, R86, R32 ;  /* 0x000000564c20723c */ /* 0x040fe80000001820 */
[--C-:B-1----:R-:W-:Y:S04]  /*adc0*/  FFMA.FTZ R2, R178, c[0x0][0x2d0], -R75.reuse ;  /* 0x0000b400b2027a23 */ /* 0x102fe8000001084b */
[-C--:B------:R-:W-:Y:S01]  /*add0*/  HMMA.16816.F32 R36, R76, R92.reuse, R36 ;  /* 0x0000005c4c24723c */ /* 0x080fe20000001824 */
[----:B------:R1:W-:Y:S07]  /*ade0*/  MUFU.EX2 R178, R2 ;  /* 0x0000000200b27308 */ /* 0x0003ee0000000800 */
[C---:B------:R-:W-:Y:S08]  /*adf0*/  HMMA.16816.F32 R40, R80.reuse, R92, R40 ;  /* 0x0000005c5028723c */ /* 0x040ff00000001828 */
[-C--:B------:R-:W-:Y:S08]  /*ae00*/  HMMA.16816.F32 R44, R80, R94.reuse, R44 ;  /* 0x0000005e502c723c */ /* 0x080ff0000000182c */
[C---:B------:R-:W-:Y:S01]  /*ae10*/  HMMA.16816.F32 R48, R76.reuse, R94, R48 ;  /* 0x0000005e4c30723c */ /* 0x040fe20000001830 */
[----:B------:R-:W-:Y:S03]  /*ae20*/  LDSM.16.MT88.4 R92, [R198+0x1800] ;  /* 0x00180000c65c783b */ /* 0x000fe60000004200 */
[----:B-1----:R-:W-:Y:S04]  /*ae30*/  FFMA.FTZ R2, R175, c[0x0][0x2d0], -R75 ;  /* 0x0000b400af027a23 */ /* 0x002fe8000001084b */
[----:B------:R1:W4:Y:S01]  /*ae40*/  MUFU.EX2 R176, R2 ;  /* 0x0000000200b07308 */ /* 0x0003220000000800 */
[-C--:B--2---:R-:W-:Y:S08]  /*ae50*/  HMMA.16816.F32 R52, R76, R88.reuse, R52 ;  /* 0x000000584c34723c */ /* 0x084ff00000001834 */
[C---:B------:R-:W-:Y:S08]  /*ae60*/  HMMA.16816.F32 R56, R80.reuse, R88, R56 ;  /* 0x000000585038723c */ /* 0x040ff00000001838 */
[-C--:B------:R-:W-:Y:S04]  /*ae70*/  HMMA.16816.F32 R60, R80, R90.reuse, R60 ;  /* 0x0000005a503c723c */ /* 0x080fe8000000183c */
[--C-:B-1----:R-:W-:Y:S04]  /*ae80*/  FFMA.FTZ R2, R172, c[0x0][0x2d0], -R152.reuse ;  /* 0x0000b400ac027a23 */ /* 0x102fe80000010898 */
[----:B------:R-:W-:Y:S01]  /*ae90*/  HMMA.16816.F32 R64, R76, R90, R64 ;  /* 0x0000005a4c40723c */ /* 0x000fe20000001840 */
[----:B------:R-:W-:Y:S01]  /*aea0*/  LDSM.16.MT88.4 R88, [R201+0x1800] ;  /* 0x00180000c958783b */ /* 0x000fe20000004200 */
[----:B------:R1:W-:Y:S05]  /*aeb0*/  MUFU.EX2 R175, R2 ;  /* 0x0000000200af7308 */ /* 0x0003ea0000000800 */
[----:B---3--:R-:W-:Y:S02]  /*aec0*/  F2FP.PACK_AB R76, R177, R136 ;  /* 0x00000088b14c723e */ /* 0x008fe400000000ff */
[----:B----4-:R-:W-:Y:S03]  /*aed0*/  F2FP.PACK_AB R78, R176, R178 ;  /* 0x000000b2b04e723e */ /* 0x010fe600000000ff */
[--C-:B-1----:R-:W-:Y:S04]  /*aee0*/  FFMA.FTZ R2, R173, c[0x0][0x2d0], -R152.reuse ;  /* 0x0000b400ad027a23 */ /* 0x102fe80000010898 */
        /* <DEDUP_REMOVED lines=8> */
[----:B------:R1:W-:Y:S10]  /*af70*/  MUFU.EX2 R171, R84 ;  /* 0x0000005400ab7308 */ /* 0x0003f40000000800 */
[----:B------:R2:W-:Y:S01]  /*af80*/  MUFU.EX2 R143, R2 ;  /* 0x00000002008f7308 */ /* 0x0005e20000000800 */
[----:B-1----:R-:W1:Y:S01]  /*af90*/  LDSM.16.MT88.4 R84, [R197+0x1800] ;  /* 0x00180000c554783b */ /* 0x002e620000004200 */
[--C-:B--2---:R-:W-:Y:S08]  /*afa0*/  FFMA.FTZ R2, R192, c[0x0][0x2d0], -R153.reuse ;  /* 0x0000b400c0027a23 */ /* 0x104ff00000010899 */
[----:B------:R2:W3:Y:S02]  /*afb0*/  MUFU.EX2 R142, R2 ;  /* 0x00000002008e7308 */ /* 0x0004e40000000800 */
[----:B--2---:R-:W-:Y:S01]  /*afc0*/  FFMA.FTZ R2, R170, c[0x0][0x2d0], -R153 ;  /* 0x0000b400aa027a23 */ /* 0x004fe20000010899 */
[----:B---3--:R-:W-:Y:S01]  /*afd0*/  F2FP.PACK_AB R80, R142, R143 ;  /* 0x0000008f8e50723e */ /* 0x008fe200000000ff */
[-C--:B-1----:R-:W-:Y:S06]  /*afe0*/  HMMA.16816.F32 R4, R76, R84.reuse, R4 ;  /* 0x000000544c04723c */ /* 0x082fec0000001804 */
        /* <DEDUP_REMOVED lines=19> */
[-C--:B------:R-:W-:Y:S01]  /*b120*/  HMMA.16816.F32 R20, R76, R88.reuse, R20 ;  /* 0x000000584c14723c */ /* 0x080fe20000001814 */
        /* <DEDUP_REMOVED lines=13> */
[----:B-1----:R-:W-:Y:S04]  /*b200*/  FFMA.FTZ R2, R245, c[0x0][0x2d0], -R152 ;  /* 0x0000b400f5027a23 */ /* 0x002fe80000010898 */
[----:B------:R1:W-:Y:S01]  /*b210*/  MUFU.EX2 R163, R2 ;  /* 0x0000000200a37308 */ /* 0x0003e20000000800 */
[-C--:B--2---:R-:W-:Y:S03]  /*b220*/  HMMA.16816.F32 R52, R76, R84.reuse, R52 ;  /* 0x000000544c34723c */ /* 0x084fe60000001834 */
[----:B---3--:R-:W-:Y:S05]  /*b230*/  F2FP.PACK_AB R150, R164, R165 ;  /* 0x000000a5a496723e */ /* 0x008fea00000000ff */
[C---:B------:R-:W-:Y:S07]  /*b240*/  HMMA.16816.F32 R56, R80.reuse, R84, R56 ;  /* 0x000000545038723c */ /* 0x040fee0000001838 */
[----:B------:R-:W-:Y:S01]  /*b250*/  IMAD.MOV.U32 R84, RZ, RZ, R72 ;  /* 0x000000ffff547224 */ /* 0x000fe200078e0048 */
[-C--:B------:R-:W-:Y:S04]  /*b260*/  HMMA.16816.F32 R60, R80, R86.reuse, R60 ;  /* 0x00000056503c723c */ /* 0x080fe8000000183c */
[----:B------:R-:W-:Y:S01]  /*b270*/  MOV R85, R71 ;  /* 0x0000004700557202 */ /* 0x000fe20000000f00 */
[--C-:B-1----:R-:W-:Y:S03]  /*b280*/  FFMA.FTZ R2, R246, c[0x0][0x2d0], -R152.reuse ;  /* 0x0000b400f6027a23 */ /* 0x102fe60000010898 */
[----:B------:R-:W-:Y:S01]  /*b290*/  HMMA.16816.F32 R64, R76, R86, R64 ;  /* 0x000000564c40723c */ /* 0x000fe20000001840 */
[----:B------:R1:W2:Y:S06]  /*b2a0*/  MUFU.EX2 R161, R2 ;  /* 0x0000000200a17308 */ /* 0x0002ac0000000800 */
[----:B------:R-:W-:Y:S01]  /*b2b0*/  MOV R86, R70 ;  /* 0x0000004600567202 */ /* 0x000fe20000000f00 */
[--C-:B-1----:R-:W-:Y:S01]  /*b2c0*/  FFMA.FTZ R2, R250, c[0x0][0x2d0], -R152.reuse ;  /* 0x0000b400fa027a23 */ /* 0x102fe20000010898 */
[----:B--2---:R-:W-:Y:S03]  /*b2d0*/  F2FP.PACK_AB R149, R161, R163 ;  /* 0x000000a3a195723e */ /* 0x004fe600000000ff */
[----:B------:R-:W-:Y:S01]  /*b2e0*/  FFMA.FTZ R152, R252, c[0x0][0x2d0], -R152 ;  /* 0x0000b400fc987a23 */ /* 0x000fe20000010898 */
[----:B------:R1:W-:Y:S10]  /*b2f0*/  MUFU.EX2 R162, R2 ;  /* 0x0000000200a27308 */ /* 0x0003f40000000800 */
[----:B------:R-:W2:Y:S01]  /*b300*/  MUFU.EX2 R160, R152 ;  /* 0x0000009800a07308 */ /* 0x000ea20000000800 */
[--C-:B-1----:R-:W-:Y:S09]  /*b310*/  FFMA.FTZ R2, R225, c[0x0][0x2d0], -R153.reuse ;  /* 0x0000b400e1027a23 */ /* 0x102ff20000010899 */
[----:B------:R1:W-:Y:S01]  /*b320*/  MUFU.EX2 R158, R2 ;  /* 0x00000002009e7308 */ /* 0x0003e20000000800 */
[----:B--2---:R-:W-:Y:S07]  /*b330*/  F2FP.PACK_AB R151, R160, R162 ;  /* 0x000000a2a097723e */ /* 0x004fee00000000ff */
[-C--:B------:R-:W-:Y:S01]  /*b340*/  HMMA.16816.F32 R88, R148, R100.reuse, R4 ;  /* 0x000000649458723c */ /* 0x080fe20000001804 */
[----:B------:R-:W2:Y:S04]  /*b350*/  LDSM.16.MT88.4 R4, [R200+0x2000] ;  /* 0x00200000c804783b */ /* 0x000ea80000004200 */
[--C-:B-1----:R-:W-:Y:S04]  /*b360*/  FFMA.FTZ R2, R230, c[0x0][0x2d0], -R153.reuse ;  /* 0x0000b400e6027a23 */ /* 0x102fe80000010899 */
[----:B------:R1:W3:Y:S03]  /*b370*/  MUFU.EX2 R159, R2 ;  /* 0x00000002009f7308 */ /* 0x0002e60000000800 */
[--C-:B-1----:R-:W-:Y:S01]  /*b380*/  FFMA.FTZ R2, R232, c[0x0][0x2d0], -R153.reuse ;  /* 0x0000b400e8027a23 */ /* 0x102fe20000010899 */
[----:B---3--:R-:W-:Y:S01]  /*b390*/  F2FP.PACK_AB R144, R159, R158 ;  /* 0x0000009e9f90723e */ /* 0x008fe200000000ff */
[----:B------:R-:W-:Y:S05]  /*b3a0*/  FFMA.FTZ R153, R234, c[0x0][0x2d0], -R153 ;  /* 0x0000b400ea997a23 */ /* 0x000fea0000010899 */
[----:B------:R1:W-:Y:S10]  /*b3b0*/  MUFU.EX2 R157, R2 ;  /* 0x00000002009d7308 */ /* 0x0003f40000000800 */
[----:B------:R-:W3:Y:S01]  /*b3c0*/  MUFU.EX2 R156, R153 ;  /* 0x00000099009c7308 */ /* 0x000ee20000000800 */
[--C-:B-1----:R-:W-:Y:S09]  /*b3d0*/  FFMA.FTZ R2, R226, c[0x0][0x2d0], -R154.reuse ;  /* 0x0000b400e2027a23 */ /* 0x102ff2000001089a */
[----:B------:R1:W-:Y:S01]  /*b3e0*/  MUFU.EX2 R155, R2 ;  /* 0x00000002009b7308 */ /* 0x0003e20000000800 */
[----:B---3--:R-:W-:Y:S01]  /*b3f0*/  F2FP.PACK_AB R146, R156, R157 ;  /* 0x0000009d9c92723e */ /* 0x008fe200000000ff */
[--C-:B-1----:R-:W-:Y:S08]  /*b400*/  FFMA.FTZ R2, R229, c[0x0][0x2d0], -R154.reuse ;  /* 0x0000b400e5027a23 */ /* 0x102ff0000001089a */
[----:B------:R1:W3:Y:S02]  /*b410*/  MUFU.EX2 R153, R2 ;  /* 0x0000000200997308 */ /* 0x0002e40000000800 */
[--C-:B-1----:R-:W-:Y:S01]  /*b420*/  FFMA.FTZ R2, R240, c[0x0][0x2d0], -R154.reuse ;  /* 0x0000b400f0027a23 */ /* 0x102fe2000001089a */
[----:B---3--:R-:W-:Y:S01]  /*b430*/  F2FP.PACK_AB R145, R153, R155 ;  /* 0x0000009b9991723e */ /* 0x008fe200000000ff */
[----:B------:R-:W-:Y:S06]  /*b440*/  FFMA.FTZ R154, R74, c[0x0][0x2d0], -R154 ;  /* 0x0000b4004a9a7a23 */ /* 0x000fec000001089a */
[----:B------:R1:W-:Y:S10]  /*b450*/  MUFU.EX2 R152, R2 ;  /* 0x0000000200987308 */ /* 0x0003f40000000800 */
[----:B------:R-:W3:Y:S01]  /*b460*/  MUFU.EX2 R75, R154 ;  /* 0x0000009a004b7308 */ /* 0x000ee20000000800 */
[----:B-1----:R-:W-:Y:S02]  /*b470*/  FFMA.FTZ R2, R68, R104, R243 ;  /* 0x0000006844027223 */ /* 0x002fe400000100f3 */
[----:B------:R-:W-:Y:S02]  /*b480*/  FFMA.FTZ R68, R3, R99, R231 ;  /* 0x0000006303447223 */ /* 0x000fe400000100e7 */
[----:B------:R-:W-:Y:S02]  /*b490*/  FFMA.FTZ R3, R0, R98, R223 ;  /* 0x0000006200037223 */ /* 0x000fe400000100df */
[----:B------:R-:W-:Y:S02]  /*b4a0*/  FADD.FTZ R0, R97, R69 ;  /* 0x0000004561007221 */ /* 0x000fe40000010000 */
[----:B------:R-:W-:Y:S02]  /*b4b0*/  FADD.FTZ R69, R238, R68 ;  /* 0x00000044ee457221 */ /* 0x000fe40000010000 */
[----:B------:R-:W-:Y:S01]  /*b4c0*/  FADD.FTZ R68, R96, R0 ;  /* 0x0000000060447221 */ /* 0x000fe20000010000 */
[----:B---3--:R-:W-:Y:S01]  /*b4d0*/  F2FP.PACK_AB R147, R75, R152 ;  /* 0x000000984b93723e */ /* 0x008fe200000000ff */
        /* <DEDUP_REMOVED lines=89> */
[----:B------:R1:W-:Y:S04]  /*ba70*/  STL [R1+0x18], R3 ;  /* 0x0000180301007387 */ /* 0x0003e80000100800 */
[----:B------:R2:W-:Y:S04]  /*ba80*/  STL [R1+0x1c], R2 ;  /* 0x00001c0201007387 */ /* 0x0005e80000100800 */
[----:B------:R2:W-:Y:S01]  /*ba90*/  STL [R1+0x20], R0 ;  /* 0x0000200001007387 */ /* 0x0005e20000100800 */
[----:B-1----:R-:W-:Y:S01]  /*baa0*/  MOV R3, R73 ;  /* 0x0000004900037202 */ /* 0x002fe20000000f00 */
[----:B------:R-:W-:-:S05]  /*bab0*/  @P0 BRA `(.L_x_1228) ;  /* 0xffffba7000000947 */ /* 0x000fca000383ffff */
.L_x_1227:
[----:B-12---:R-:W2:Y:S02]  /*bac0*/  LDL R0, [R1+0x24] ;  /* 0x0000240001007983 */ /* 0x006ea40000100800 */
[----:B--2---:R-:W-:-:S13]  /*bad0*/  ISETP.GE.AND P0, PT, R212, R0, PT ;  /* 0x00000000d400720c */ /* 0x004fda0003f06270 */
[----:B------:R-:W-:Y:S05]  /*bae0*/  @!P0 BRA `(.L_x_1229) ;  /* 0x00003af000008947 */ /* 0x000fea0003800000 */
[----:B------:R-:W-:Y:S01]  /*baf0*/  IMAD.MOV.U32 R3, RZ, RZ, R72 ;  /* 0x000000ffff037224 */ /* 0x000fe200078e0048 */
[----:B------:R-:W-:Y:S01]  /*bb00*/  MOV R85, R70 ;  /* 0x0000004600557202 */ /* 0x000fe20000000f00 */
[----:B------:R-:W-:Y:S01]  /*bb10*/  IMAD.MOV.U32 R2, RZ, RZ, R73 ;  /* 0x000000ffff027224 */ /* 0x000fe200078e0049 */
[----:B------:R-:W-:Y:S02]  /*bb20*/  MOV R84, R71 ;  /* 0x0000004700547202 */ /* 0x000fe40000000f00 */
.L_x_1230:
[----:B------:R-:W2:Y:S01]  /*bb30*/  LDL R174, [R1+0x48] ;  /* 0x0000480001ae7983 */ /* 0x000ea20000100800 */
[----:B------:R-:W-:Y:S04]  /*bb40*/  DEPBAR.LE SB0, 0x0 ;  /* 0x000080000000791a */ /* 0x000fe80000000000 */
[----:B------:R-:W2:Y:S01]  /*bb50*/  LDL.64 R172, [R1+0x40] ;  /* 0x0000400001ac7983 */ /* 0x000ea20000100a00 */
        /* <DEDUP_REMOVED lines=20> */
[----:B------:R-:W1:Y:S08]  /*bca0*/  LDSM.16.M88.4 R160, [R207] ;  /* 0x00000000cfa0783b */ /* 0x000e700000000200 */
[----:B------:R-:W1:Y:S08]  /*bcb0*/  LDSM.16.M88.4 R164, [R206+0x2000] ;  /* 0x00200000cea4783b */ /* 0x000e700000000200 */
[----:B------:R-:W1:Y:S01]  /*bcc0*/  LDSM.16.M88.4 R168, [R211] ;  /* 0x00000000d3a8783b */ /* 0x000e620000000200 */
[----:B--2---:R-:W-:Y:S01]  /*bcd0*/  MOV R173, R174 ;  /* 0x000000ae00ad7202 */ /* 0x004fe20000000f00 */
[-C--:B-1----:R-:W-:Y:S04]  /*bce0*/  HMMA.16816.F32 R4, R80, R16.reuse, RZ ;  /* 0x000000105004723c */ /* 0x082fe800000018ff */
[----:B------:R-:W-:Y:S04]  /*bcf0*/  IMAD.WIDE.U32 R172, R86, 0x50, R172 ;  /* 0x0000005056ac7825 */ /* 0x000fe800078e00ac */
[C---:B---3--:R-:W-:Y:S04]  /*bd00*/  HMMA.16816.F32 R8, R76.reuse, R16, RZ ;  /* 0x000000104c08723c */ /* 0x048fe800000018ff */
[----:B------:R-:W-:Y:S02]  /*bd10*/  LEA R86, P0, R172, c[0x0][0x1f8], 0x1 ;  /* 0x00007e00ac567a11 */ /* 0x000fe400078008ff */
[----:B------:R-:W-:Y:S02]  /*bd20*/  IADD3 R0, R173, R0, RZ ;  /* 0x00000000ad007210 */ /* 0x000fe40007ffe0ff */
[-C--:B------:R-:W-:Y:S01]  /*bd30*/  HMMA.16816.F32 R12, R76, R18.reuse, RZ ;  /* 0x000000124c0c723c */ /* 0x080fe200000018ff */
[-C--:B------:R-:W-:Y:S03]  /*bd40*/  IADD3 R176, P1, R86, R179.reuse, RZ ;  /* 0x000000b356b07210 */ /* 0x080fe60007f3e0ff */
[----:B------:R-:W-:Y:S02]  /*bd50*/  LEA.HI.X R87, R172, c[0x0][0x1fc], R0, 0x1, P0 ;  /* 0x00007f00ac577a11 */ /* 0x000fe400000f0c00 */
[-C--:B------:R-:W-:Y:S02]  /*bd60*/  IADD3 R174, P0, R176, R179.reuse, RZ ;  /* 0x000000b3b0ae7210 */ /* 0x080fe40007f1e0ff */
[C---:B------:R-:W-:Y:S04]  /*bd70*/  HMMA.16816.F32 R16, R80.reuse, R18, RZ ;  /* 0x000000125010723c */ /* 0x040fe800000018ff */
[-C--:B------:R-:W-:Y:S02]  /*bd80*/  IADD3.X R177, R87, R178.reuse, RZ, P1, !PT ;  /* 0x000000b257b17210 */ /* 0x080fe40000ffe4ff */
[-C--:B------:R-:W-:Y:S02]  /*bd90*/  IADD3 R172, P1, R174, R179.reuse, RZ ;  /* 0x000000b3aeac7210 */ /* 0x080fe40007f3e0ff */
[-C--:B----4-:R-:W-:Y:S01]  /*bda0*/  HMMA.16816.F32 R20, R80, R32.reuse, RZ ;  /* 0x000000205014723c */ /* 0x090fe200000018ff */
[-C--:B------:R-:W-:Y:S04]  /*bdb0*/  IADD3.X R175, R177, R178.reuse, RZ, P0, !PT ;  /* 0x000000b2b1af7210 */ /* 0x080fe800007fe4ff */
[-C--:B------:R-:W-:Y:S03]  /*bdc0*/  IADD3.X R173, R175, R178.reuse, RZ, P1, !PT ;  /* 0x000000b2afad7210 */ /* 0x080fe60000ffe4ff */
        /* <DEDUP_REMOVED lines=20> */
[----:B------:R-:W2:Y:S07]  /*bf10*/  LDSM.16.M88.4 R160, [R209] ;  /* 0x00000000d1a0783b */ /* 0x000eae0000000200 */
[-C--:B------:R-:W-:Y:S08]  /*bf20*/  HMMA.16816.F32 R20, R156, R168.reuse, R20 ;  /* 0x000000a89c14723c */ /* 0x080ff00000001814 */
[C---:B------:R-:W-:Y:S08]  /*bf30*/  HMMA.16816.F32 R24, R164.reuse, R168, R24 ;  /* 0x000000a8a418723c */ /* 0x040ff00000001818 */
[-C--:B------:R-:W-:Y:S08]  /*bf40*/  HMMA.16816.F32 R28, R164, R170.reuse, R28 ;  /* 0x000000aaa41c723c */ /* 0x080ff0000000181c */
[C---:B------:R-:W-:Y:S01]  /*bf50*/  HMMA.16816.F32 R32, R156.reuse, R170, R32 ;  /* 0x000000aa9c20723c */ /* 0x040fe20000001820 */
[----:B------:R-:W3:Y:S07]  /*bf60*/  LDSM.16.M88.4 R168, [R208] ;  /* 0x00000000d0a8783b */ /* 0x000eee0000000200 */
        /* <DEDUP_REMOVED lines=12> */
[-C--:B--2---:R-:W-:Y:S04]  /*c030*/  HMMA.16816.F32 R52, R156, R160.reuse, R52 ;  /* 0x000000a09c34723c */ /* 0x084fe80000001834 */
[----:B------:R-:W-:Y:S04]  /*c040*/  IADD3.X R87, R173, R178, RZ, P0, !PT ;  /* 0x000000b2ad577210 */ /* 0x000fe800007fe4ff */
[C---:B------:R-:W-:Y:S01]  /*c050*/  HMMA.16816.F32 R56, R164.reuse, R160, R56 ;  /* 0x000000a0a438723c */ /* 0x040fe20000001838 */
[----:B------:R1:W-:Y:S07]  /*c060*/  LDGSTS.E.BYPASS.LTC128B.128 [R213+0x2100], [R86.64], !P6 ;  /* 0x0210000056d57fae */ /* 0x0003ee000f101d48 */
[-C--:B------:R-:W-:Y:S01]  /*c070*/  HMMA.16816.F32 R60, R164, R162.reuse, R60 ;  /* 0x000000a2a43c723c */ /* 0x080fe2000000183c */
[----:B----4-:R-:W-:Y:S07]  /*c080*/  LDSM.16.M88.4 R176, [R202] ;  /* 0x00000000cab0783b */ /* 0x010fee0000000200 */
[C---:B------:R-:W-:Y:S01]  /*c090*/  HMMA.16816.F32 R64, R156.reuse, R162, R64 ;  /* 0x000000a29c40723c */ /* 0x040fe20000001840 */
[----:B-----5:R-:W2:Y:S07]  /*c0a0*/  LDSM.16.M88.4 R172, [R204] ;  /* 0x00000000ccac783b */ /* 0x020eae0000000200 */
[-C--:B---3--:R-:W-:Y:S01]  /*c0b0*/  HMMA.16816.F32 R68, R156, R168.reuse, R68 ;  /* 0x000000a89c44723c */ /* 0x088fe20000001844 */
[----:B------:R-:W3:Y:S07]  /*c0c0*/  LDSM.16.M88.4 R180, [R204+0x2000] ;  /* 0x00200000ccb4783b */ /* 0x000eee0000000200 */
[C---:B------:R-:W-:Y:S01]  /*c0d0*/  HMMA.16816.F32 R72, R164.reuse, R168, R72 ;  /* 0x000000a8a448723c */ /* 0x040fe20000001848 */
[----:B------:R-:W4:Y:S07]  /*c0e0*/  LDSM.16.M88.4 R152, [R202+0x800] ;  /* 0x00080000ca98783b */ /* 0x000f2e0000000200 */
[-C--:B------:R-:W-:Y:S01]  /*c0f0*/  HMMA.16816.F32 R76, R164, R170.reuse, R76 ;  /* 0x000000aaa44c723c */ /* 0x080fe2000000184c */
[----:B------:R-:W5:Y:S07]  /*c100*/  LDSM.16.M88.4 R160, [R202+0x1000] ;  /* 0x00100000caa0783b */ /* 0x000f6e0000000200 */
[----:B------:R-:W-:Y:S01]  /*c110*/  HMMA.16816.F32 R80, R156, R170, R80 ;  /* 0x000000aa9c50723c */ /* 0x000fe20000001850 */
[----:B------:R-:W1:Y:S07]  /*c120*/  LDSM.16.M88.4 R184, [R202+0x1800] ;  /* 0x00180000cab8783b */ /* 0x000e6e0000000200 */
[-C--:B--2---:R-:W-:Y:S01]  /*c130*/  HMMA.16816.F32 R4, R172, R176.reuse, R4 ;  /* 0x000000b0ac04723c */ /* 0x084fe20000001804 */
[----:B------:R-:W2:Y:S07]  /*c140*/  LDSM.16.M88.4 R188, [R202+0x2000] ;  /* 0x00200000cabc783b */ /* 0x000eae0000000200 */
[C---:B---3--:R-:W-:Y:S01]  /*c150*/  HMMA.16816.F32 R8, R180.reuse, R176, R8 ;  /* 0x000000b0b408723c */ /* 0x048fe20000001808 */
[----:B------:R-:W-:Y:S07]  /*c160*/  LDSM.16.M88.4 R164, [R205] ;  /* 0x00000000cda4783b */ /* 0x000fee0000000200 */
[-C--:B------:R-:W-:Y:S01]  /*c170*/  HMMA.16816.F32 R12, R180, R178.reuse, R12 ;  /* 0x000000b2b40c723c */ /* 0x080fe2000000180c */
[----:B------:R-:W3:Y:S07]  /*c180*/  LDSM.16.M88.4 R192, [R199] ;  /* 0x00000000c7c0783b */ /* 0x000eee0000000200 */
[C---:B------:R-:W-:Y:S01]  /*c190*/  HMMA.16816.F32 R16, R172.reuse, R178, R16 ;  /* 0x000000b2ac10723c */ /* 0x040fe20000001810 */
[----:B------:R-:W0:Y:S07]  /*c1a0*/  LDGDEPBAR ;  /* 0x00000000000079af */ /* 0x000e2e0000000000 */
[-C--:B----4-:R-:W-:Y:S08]  /*c1b0*/  HMMA.16816.F32 R20, R172, R152.reuse, R20 ;  /* 0x00000098ac14723c */ /* 0x090ff00000001814 */
[C---:B------:R-:W-:Y:S08]  /*c1c0*/  HMMA.16816.F32 R24, R180.reuse, R152, R24 ;  /* 0x00000098b418723c */ /* 0x040ff00000001818 */
[-C--:B------:R-:W-:Y:S08]  /*c1d0*/  HMMA.16816.F32 R28, R180, R154.reuse, R28 ;  /* 0x0000009ab41c723c */ /* 0x080ff0000000181c */
[C---:B------:R-:W-:Y:S01]  /*c1e0*/  HMMA.16816.F32 R32, R172.reuse, R154, R32 ;  /* 0x0000009aac20723c */ /* 0x040fe20000001820 */
[----:B------:R-:W4:Y:S07]  /*c1f0*/  LDSM.16.M88.4 R152, [R205+0x2000] ;  /* 0x00200000cd98783b */ /* 0x000f2e0000000200 */
        /* <DEDUP_REMOVED lines=8> */
[-C--:B--2---:R-:W-:Y:S08]  /*c280*/  HMMA.16816.F32 R68, R172, R188.reuse, R68 ;  /* 0x000000bcac44723c */ /* 0x084ff00000001844 */
[C---:B------:R-:W-:Y:S08]  /*c290*/  HMMA.16816.F32 R72, R180.reuse, R188, R72 ;  /* 0x000000bcb448723c */ /* 0x040ff00000001848 */
[-C--:B------:R-:W-:Y:S08]  /*c2a0*/  HMMA.16816.F32 R76, R180, R190.reuse, R76 ;  /* 0x000000beb44c723c */ /* 0x080ff0000000184c */
[----:B------:R-:W-:Y:S08]  /*c2b0*/  HMMA.16816.F32 R80, R172, R190, R80 ;  /* 0x000000beac50723c */ /* 0x000ff00000001850 */
[-C--:B---3--:R-:W-:Y:S08]  /*c2c0*/  HMMA.16816.F32 R4, R164, R192.reuse, R4 ;  /* 0x000000c0a404723c */ /* 0x088ff00000001804 */
[C---:B----4-:R-:W-:Y:S08]  /*c2d0*/  HMMA.16816.F32 R8, R152.reuse, R192, R8 ;  /* 0x000000c09808723c */ /* 0x050ff00000001808 */
        /* <DEDUP_REMOVED lines=76> */
[----:B------:R-:W-:Y:S01]  /*c7a0*/  MUFU.TANH R154, R11 ;  /* 0x0000000b009a7308 */ /* 0x000fe20000002400 */
[----:B-1----:R-:W-:Y:S01]  /*c7b0*/  FMUL.FTZ R0, R19, c[0x0][0x320] ;  /* 0x0000c80013007a20 */ /* 0x002fe20000410000 */
[----:B--2---:R-:W-:Y:S08]  /*c7c0*/  FMNMX.FTZ R5, R16, R5, !PT ;  /* 0x0000000510057209 */ /* 0x004ff00007810000 */
        /* <DEDUP_REMOVED lines=9> */
[----:B--2---:R-:W-:Y:S01]  /*c860*/  FMNMX.FTZ R5, R21, R5, !PT ;  /* 0x0000000515057209 */ /* 0x004fe20007810000 */
[----:B------:R-:W2:Y:S06]  /*c870*/  LDL.64 R22, [R1+0x38] ;  /* 0x0000380001167983 */ /* 0x000eac0000100a00 */
[----:B------:R1:W3:Y:S02]  /*c880*/  MUFU.TANH R170, R0 ;  /* 0x0000000000aa7308 */ /* 0x0002e40000002400 */
[----:B-1----:R-:W-:Y:S01]  /*c890*/  FMUL.FTZ R0, R24, c[0x0][0x320] ;  /* 0x0000c80018007a20 */ /* 0x002fe20000410000 */
[----:B---3--:R-:W-:Y:S07]  /*c8a0*/  FMNMX.FTZ R5, R170, R5, !PT ;  /* 0x00000005aa057209 */ /* 0x008fee0007810000 */
        /* <DEDUP_REMOVED lines=13> */
[----:B------:R-:W-:Y:S01]  /*c980*/  MUFU.TANH R30, R7 ;  /* 0x00000007001e7308 */ /* 0x000fe20000002400 */
[----:B---3--:R-:W-:Y:S09]  /*c990*/  FMUL.FTZ R0, R32, c[0x0][0x320] ;  /* 0x0000c80020007a20 */ /* 0x008ff20000410000 */
[----:B------:R1:W-:Y:S02]  /*c9a0*/  MUFU.TANH R14, R0 ;  /* 0x00000000000e7308 */ /* 0x0003e40000002400 */
[----:B-1----:R-:W-:Y:S08]  /*c9b0*/  FMUL.FTZ R0, R33, c[0x0][0x320] ;  /* 0x0000c80021007a20 */ /* 0x002ff00000410000 */
[----:B------:R1:W-:Y:S02]  /*c9c0*/  MUFU.TANH R12, R0 ;  /* 0x00000000000c7308 */ /* 0x0003e40000002400 */
[----:B-1----:R-:W-:Y:S08]  /*c9d0*/  FMUL.FTZ R0, R34, c[0x0][0x320] ;  /* 0x0000c80022007a20 */ /* 0x002ff00000410000 */
[----:B------:R1:W-:Y:S10]  /*c9e0*/  MUFU.TANH R34, R6 ;  /* 0x0000000600227308 */ /* 0x0003f40000002400 */
[----:B------:R3:W4:Y:S01]  /*c9f0*/  MUFU.TANH R18, R0 ;  /* 0x0000000000127308 */ /* 0x0007220000002400 */
[----:B-1----:R-:W-:Y:S09]  /*ca00*/  FMUL.FTZ R6, R80, c[0x0][0x320] ;  /* 0x0000c80050067a20 */ /* 0x002ff20000410000 */
[----:B------:R1:W-:Y:S01]  /*ca10*/  MUFU.TANH R167, R6 ;  /* 0x0000000600a77308 */ /* 0x0003e20000002400 */
[----:B---3--:R-:W-:Y:S01]  /*ca20*/  FMUL.FTZ R0, R35, c[0x0][0x320] ;  /* 0x0000c80023007a20 */ /* 0x008fe20000410000 */
[----:B----4-:R-:W-:Y:S08]  /*ca30*/  FMNMX.FTZ R5, R18, R5, !PT ;  /* 0x0000000512057209 */ /* 0x010ff00007810000 */
[----:B------:R3:W4:Y:S10]  /*ca40*/  MUFU.TANH R17, R0 ;  /* 0x0000000000117308 */ /* 0x0007340000002400 */
[----:B------:R5:W-:Y:S01]  /*ca50*/  MUFU.TANH R35, R4 ;  /* 0x0000000400237308 */ /* 0x000be20000002400 */
[----:B-1----:R-:W-:Y:S09]  /*ca60*/  FMUL.FTZ R6, R81, c[0x0][0x320] ;  /* 0x0000c80051067a20 */ /* 0x002ff20000410000 */
[----:B------:R1:W-:Y:S01]  /*ca70*/  MUFU.TANH R27, R6 ;  /* 0x00000006001b7308 */ /* 0x0003e20000002400 */
[----:B---3--:R-:W-:Y:S01]  /*ca80*/  FMUL.FTZ R0, R36, c[0x0][0x320] ;  /* 0x0000c80024007a20 */ /* 0x008fe20000410000 */
[----:B----4-:R-:W-:Y:S01]  /*ca90*/  FMNMX.FTZ R5, R17, R5, !PT ;  /* 0x0000000511057209 */ /* 0x010fe20007810000 */
[----:B------:R-:W3:Y:S07]  /*caa0*/  LDL R36, [R1+0x28] ;  /* 0x0000280001247983 */ /* 0x000eee0000100800 */
[----:B------:R4:W-:Y:S01]  /*cab0*/  MUFU.TANH R179, R0 ;  /* 0x0000000000b37308 */ /* 0x0009e20000002400 */
[----:B-----5:R-:W-:Y:S04]  /*cac0*/  FMNMX.FTZ R4, R171, R84, !PT ;  /* 0x00000054ab047209 */ /* 0x020fe80007810000 */
[----:B------:R-:W-:Y:S04]  /*cad0*/  FMNMX.FTZ R4, R162, R4, !PT ;  /* 0x00000004a2047209 */ /* 0x000fe80007810000 */
[----:B------:R-:W-:Y:S01]  /*cae0*/  FMNMX.FTZ R4, R157, R4, !PT ;  /* 0x000000049d047209 */ /* 0x000fe20007810000 */
[----:B-1----:R-:W-:Y:S03]  /*caf0*/  FMUL.FTZ R6, R82, c[0x0][0x320] ;  /* 0x0000c80052067a20 */ /* 0x002fe60000410000 */
[----:B------:R-:W-:Y:S01]  /*cb00*/  FMNMX.FTZ R4, R87, R4, !PT ;  /* 0x0000000457047209 */ /* 0x000fe20007810000 */
[----:B------:R1:W-:Y:S03]  /*cb10*/  MUFU.TANH R29, R6 ;  /* 0x00000006001d7308 */ /* 0x0003e60000002400 */
[----:B------:R-:W-:Y:S01]  /*cb20*/  FMNMX.FTZ R4, R24, R4, !PT ;  /* 0x0000000418047209 */ /* 0x000fe20007810000 */
[----:B----4-:R-:W-:Y:S03]  /*cb30*/  FMUL.FTZ R0, R37, c[0x0][0x320] ;  /* 0x0000c80025007a20 */ /* 0x010fe60000410000 */
[----:B------:R-:W-:Y:S01]  /*cb40*/  FMNMX.FTZ R4, R176, R4, !PT ;  /* 0x00000004b0047209 */ /* 0x000fe20007810000 */
[----:B------:R-:W4:Y:S02]  /*cb50*/  LDL R37, [R1+0x24] ;  /* 0x0000240001257983 */ /* 0x000f240000100800 */
[----:B------:R5:W-:Y:S01]  /*cb60*/  MUFU.TANH R182, R0 ;  /* 0x0000000000b67308 */ /* 0x000be20000002400 */
[----:B------:R-:W-:Y:S04]  /*cb70*/  FMNMX.FTZ R4, R25, R4, !PT ;  /* 0x0000000419047209 */ /* 0x000fe80007810000 */
[----:B------:R-:W-:Y:S01]  /*cb80*/  FMNMX.FTZ R4, R26, R4, !PT ;  /* 0x000000041a047209 */ /* 0x000fe20007810000 */
[----:B-1----:R-:W-:Y:S04]  /*cb90*/  FMUL.FTZ R6, R83, c[0x0][0x320] ;  /* 0x0000c80053067a20 */ /* 0x002fe80000410000 */
[----:B------:R1:W-:Y:S01]  /*cba0*/  MUFU.TANH R41, R6 ;  /* 0x0000000600297308 */ /* 0x0003e20000002400 */
[----:B-----5:R-:W-:Y:S09]  /*cbb0*/  FMUL.FTZ R0, R38, c[0x0][0x320] ;  /* 0x0000c80026007a20 */ /* 0x020ff20000410000 */
[----:B------:R5:W2:Y:S01]  /*cbc0*/  MUFU.TANH R185, R0 ;  /* 0x0000000000b97308 */ /* 0x000aa20000002400 */
[----:B-1----:R-:W-:Y:S04]  /*cbd0*/  FMNMX.FTZ R6, R169, R85, !PT ;  /* 0x00000055a9067209 */ /* 0x002fe80007810000 */
[----:B------:R-:W-:Y:S04]  /*cbe0*/  FMNMX.FTZ R6, R168, R6, !PT ;  /* 0x00000006a8067209 */ /* 0x000fe80007810000 */
[----:B------:R-:W-:Y:S01]  /*cbf0*/  FMNMX.FTZ R7, R158, R6, !PT ;  /* 0x000000069e077209 */ /* 0x000fe20007810000 */
[----:B-----5:R-:W-:Y:S01]  /*cc00*/  FMUL.FTZ R0, R39, c[0x0][0x320] ;  /* 0x0000c80027007a20 */ /* 0x020fe20000410000 */
[----:B--2---:R-:W-:Y:S03]  /*cc10*/  FMNMX.FTZ R5, R185, R5, !PT ;  /* 0x00000005b9057209 */ /* 0x004fe60007810000 */
        /* <DEDUP_REMOVED lines=23> */
[----:B------:R1:W-:Y:S01]  /*cd90*/  MUFU.TANH R178, R0 ;  /* 0x0000000000b27308 */ /* 0x0003e20000002400 */
[C---:B----4-:R-:W-:Y:S02]  /*cda0*/  ISETP.GT.AND P0, PT, R212.reuse, R37, PT ;  /* 0x00000025d400720c */ /* 0x050fe40003f04270 */
[----:B------:R-:W-:Y:S01]  /*cdb0*/  IADD3 R212, R212, -0x1, RZ ;  /* 0xffffffffd4d47810 */ /* 0x000fe20007ffe0ff */
[----:B-1----:R-:W-:Y:S06]  /*cdc0*/  FMUL.FTZ R0, R50, c[0x0][0x320] ;  /* 0x0000c80032007a20 */ /* 0x002fec0000410000 */
        /* <DEDUP_REMOVED lines=18> */
[----:B------:R1:W2:Y:S02]  /*cef0*/  MUFU.TANH R216, R0 ;  /* 0x0000000000d87308 */ /* 0x0002a40000002400 */
[----:B-1----:R-:W-:Y:S01]  /*cf00*/  FMUL.FTZ R0, R60, c[0x0][0x320] ;  /* 0x0000c8003c007a20 */ /* 0x002fe20000410000 */
[----:B--2---:R-:W-:Y:S07]  /*cf10*/  MOV R155, R216 ;  /* 0x000000d8009b7202 */ /* 0x004fee0000000f00 */
        /* <DEDUP_REMOVED lines=17> */
[----:B------:R-:W4:Y:S01]  /*d030*/  SHFL.BFLY PT, R9, R6, 0x2, 0x1f ;  /* 0x0c401f0006097f89 */ /* 0x000f2200000e0000 */
[----:B-1----:R-:W-:Y:S04]  /*d040*/  FMUL.FTZ R0, R65, c[0x0][0x320] ;  /* 0x0000c80041007a20 */ /* 0x002fe80000410000 */
[----:B------:R1:W-:Y:S01]  /*d050*/  MUFU.TANH R245, R0 ;  /* 0x0000000000f57308 */ /* 0x0003e20000002400 */
[----:B--2---:R-:W-:Y:S02]  /*d060*/  FMNMX.FTZ R7, R181, R4, !PT ;  /* 0x00000004b5077209 */ /* 0x004fe40007810000 */
[----:B----4-:R-:W-:Y:S05]  /*d070*/  FMNMX.FTZ R6, R6, R9, !PT ;  /* 0x0000000906067209 */ /* 0x010fea0007810000 */
[----:B------:R-:W2:Y:S01]  /*d080*/  SHFL.BFLY PT, R9, R6, 0x1, 0x1f ;  /* 0x0c201f0006097f89 */ /* 0x000ea200000e0000 */
[----:B-1----:R-:W-:Y:S04]  /*d090*/  FMUL.FTZ R0, R66, c[0x0][0x320] ;  /* 0x0000c80042007a20 */ /* 0x002fe80000410000 */
[----:B------:R1:W4:Y:S02]  /*d0a0*/  MUFU.TANH R248, R0 ;  /* 0x0000000000f87308 */ /* 0x0003240000002400 */
[----:B-1----:R-:W-:Y:S01]  /*d0b0*/  FMUL.FTZ R0, R67, c[0x0][0x320] ;  /* 0x0000c80043007a20 */ /* 0x002fe20000410000 */
[----:B----4-:R-:W-:Y:S07]  /*d0c0*/  FMNMX.FTZ R5, R248, R5, !PT ;  /* 0x00000005f8057209 */ /* 0x010fee0007810000 */
[----:B------:R1:W4:Y:S02]  /*d0d0*/  MUFU.TANH R251, R0 ;  /* 0x0000000000fb7308 */ /* 0x0003240000002400 */
[----:B-1----:R-:W-:Y:S01]  /*d0e0*/  FMUL.FTZ R0, R68, c[0x0][0x320] ;  /* 0x0000c80044007a20 */ /* 0x002fe20000410000 */
[----:B----4-:R-:W-:Y:S07]  /*d0f0*/  FMNMX.FTZ R5, R251, R5, !PT ;  /* 0x00000005fb057209 */ /* 0x010fee0007810000 */
[----:B------:R1:W-:Y:S02]  /*d100*/  MUFU.TANH R193, R0 ;  /* 0x0000000000c17308 */ /* 0x0003e40000002400 */
[----:B-1----:R-:W-:Y:S08]  /*d110*/  FMUL.FTZ R0, R69, c[0x0][0x320] ;  /* 0x0000c80045007a20 */ /* 0x002ff00000410000 */
[----:B------:R1:W-:Y:S02]  /*d120*/  MUFU.TANH R215, R0 ;  /* 0x0000000000d77308 */ /* 0x0003e40000002400 */
[----:B-1----:R-:W-:Y:S08]  /*d130*/  FMUL.FTZ R0, R70, c[0x0][0x320] ;  /* 0x0000c80046007a20 */ /* 0x002ff00000410000 */
[----:B------:R1:W4:Y:S02]  /*d140*/  MUFU.TANH R40, R0 ;  /* 0x0000000000287308 */ /* 0x0003240000002400 */
[----:B-1----:R-:W-:Y:S01]  /*d150*/  FMUL.FTZ R0, R71, c[0x0][0x320] ;  /* 0x0000c80047007a20 */ /* 0x002fe20000410000 */
[----:B--2---:R-:W-:Y:S02]  /*d160*/  FMNMX.FTZ R71, R6, R9, !PT ;  /* 0x0000000906477209 */ /* 0x004fe40007810000 */
[----:B----4-:R-:W-:Y:S05]  /*d170*/  FMNMX.FTZ R5, R40, R5, !PT ;  /* 0x0000000528057209 */ /* 0x010fea0007810000 */
        /* <DEDUP_REMOVED lines=25> */
[----:B------:R-:W-:Y:S04]  /*d310*/  FMNMX.FTZ R0, R215, R0, !PT ;  /* 0x00000000d7007209 */ /* 0x000fe80007810000 */
        /* <DEDUP_REMOVED lines=8> */
[----:B------:R2:W4:Y:S03]  /*d3a0*/  MUFU.TANH R75, R7 ;  /* 0x00000007004b7308 */ /* 0x0005260000002400 */
[----:B------:R-:W-:Y:S04]  /*d3b0*/  FMNMX.FTZ R0, R250, R0, !PT ;  /* 0x00000000fa007209 */ /* 0x000fe80007810000 */
[----:B------:R-:W-:Y:S02]  /*d3c0*/  FMNMX.FTZ R0, R252, R0, !PT ;  /* 0x00000000fc007209 */ /* 0x000fe40007810000 */
[----:B-1----:R-:W-:Y:S02]  /*d3d0*/  FMNMX.FTZ R73, R4, R10, !PT ;  /* 0x0000000a04497209 */ /* 0x002fe40007810000 */
[----:B--2---:R-:W-:Y:S01]  /*d3e0*/  FMNMX.FTZ R7, R192, R0, !PT ;  /* 0x00000000c0077209 */ /* 0x004fe20007810000 */
[----:B------:R-:W-:Y:S02]  /*d3f0*/  FMUL.FTZ R0, R79, c[0x0][0x320] ;  /* 0x0000c8004f007a20 */ /* 0x000fe40000410000 */
[----:B------:R-:W-:Y:S01]  /*d400*/  FMUL.FTZ R78, R73, c[0x0][0x2d0] ;  /* 0x0000b400494e7a20 */ /* 0x000fe20000410000 */
[----:B------:R-:W-:Y:S01]  /*d410*/  FMNMX.FTZ R7, R155, R7, !PT ;  /* 0x000000079b077209 */ /* 0x000fe20007810000 */
[----:B------:R1:W2:Y:S01]  /*d420*/  MUFU.TANH R76, R0 ;  /* 0x00000000004c7308 */ /* 0x0002a20000002400 */
[----:B------:R-:W-:Y:S02]  /*d430*/  FMUL.FTZ R79, R72, c[0x0][0x2d0] ;  /* 0x0000b400484f7a20 */ /* 0x000fe40000410000 */
[----:B-1----:R-:W-:Y:S01]  /*d440*/  FMNMX.FTZ R0, R153, R7, !PT ;  /* 0x0000000799007209 */ /* 0x002fe20007810000 */
[----:B------:R-:W-:Y:S03]  /*d450*/  FFMA.FTZ R7, R20, c[0x0][0x2d0], -R78 ;  /* 0x0000b40014077a23 */ /* 0x000fe6000001084e */
[----:B------:R-:W-:Y:S03]  /*d460*/  FMNMX.FTZ R4, R152, R0, !PT ;  /* 0x0000000098047209 */ /* 0x000fe60007810000 */
[----:B------:R1:W-:Y:S01]  /*d470*/  MUFU.EX2 R225, R7 ;  /* 0x0000000700e17308 */ /* 0x0003e20000000800 */
[----:B------:R-:W-:Y:S01]  /*d480*/  FADD.FTZ R0, -R73, R2 ;  /* 0x0000000249007221 */ /* 0x000fe20000010100 */
[----:B------:R-:W-:Y:S03]  /*d490*/  FMNMX.FTZ R4, R33, R4, !PT ;  /* 0x0000000421047209 */ /* 0x000fe60007810000 */
[----:B------:R-:W-:Y:S01]  /*d4a0*/  FMUL.FTZ R2, R0, c[0x0][0x2d0] ;  /* 0x0000b40000027a20 */ /* 0x000fe20000410000 */
[----:B------:R-:W-:Y:S01]  /*d4b0*/  FMNMX.FTZ R0, R154, R4, !PT ;  /* 0x000000049a007209 */ /* 0x000fe20007810000 */
[--C-:B------:R-:W-:Y:S01]  /*d4c0*/  FFMA.FTZ R4, R160, c[0x0][0x2d0], -R78.reuse ;  /* 0x0000b400a0047a23 */ /* 0x100fe2000001084e */
[----:B------:R-:W-:Y:S02]  /*d4d0*/  MOV R160, R41 ;  /* 0x0000002900a07202 */ /* 0x000fe40000000f00 */
[----:B------:R5:W3:Y:S01]  /*d4e0*/  MUFU.EX2 R74, R2 ;  /* 0x00000002004a7308 */ /* 0x000ae20000000800 */
[----:B----4-:R-:W-:Y:S04]  /*d4f0*/  FMNMX.FTZ R0, R75, R0, !PT ;  /* 0x000000004b007209 */ /* 0x010fe80007810000 */
[----:B--2---:R-:W-:Y:S05]  /*d500*/  FMNMX.FTZ R0, R76, R0, !PT ;  /* 0x000000004c007209 */ /* 0x004fea0007810000 */
[----:B------:R-:W-:Y:S01]  /*d510*/  MUFU.EX2 R230, R4 ;  /* 0x0000000400e67308 */ /* 0x000fe20000000800 */
[----:B-1----:R-:W-:Y:S01]  /*d520*/  @P0 MOV R7, c[0x0][0x1e4] ;  /* 0x0000790000070a02 */ /* 0x002fe20000000f00 */
[----:B-----5:R-:W-:Y:S02]  /*d530*/  FADD.FTZ R2, -R72, R3 ;  /* 0x0000000348027221 */ /* 0x020fe40000010100 */
[----:B------:R-:W1:Y:S01]  /*d540*/  SHFL.BFLY PT, R3, R0, 0x2, 0x1f ;  /* 0x0c401f0000037f89 */ /* 0x000e6200000e0000 */
[----:B---3--:R-:W-:Y:S02]  /*d550*/  FMUL.FTZ R48, R74, R132 ;  /* 0x000000844a307220 */ /* 0x008fe40000410000 */
[----:B------:R-:W-:Y:S02]  /*d560*/  FMUL.FTZ R2, R2, c[0x0][0x2d0] ;  /* 0x0000b40002027a20 */ /* 0x000fe40000410000 */
[----:B------:R-:W-:Y:S02]  /*d570*/  FMUL.FTZ R49, R74, R133 ;  /* 0x000000854a317220 */ /* 0x000fe40000410000 */
[----:B------:R2:W3:Y:S01]  /*d580*/  MUFU.EX2 R69, R2 ;  /* 0x0000000200457308 */ /* 0x0004e20000000800 */
[----:B-1----:R-:W-:Y:S01]  /*d590*/  FMNMX.FTZ R0, R0, R3, !PT ;  /* 0x0000000300007209 */ /* 0x002fe20007810000 */
[----:B------:R-:W-:Y:S08]  /*d5a0*/  FFMA.FTZ R3, R13, c[0x0][0x2d0], -R78 ;  /* 0x0000b4000d037a23 */ /* 0x000ff0000001084e */
[----:B------:R1:W-:Y:S01]  /*d5b0*/  MUFU.EX2 R238, R3 ;  /* 0x0000000300ee7308 */ /* 0x0003e20000000800 */
[----:B--2---:R-:W-:Y:S02]  /*d5c0*/  FADD.FTZ R2, -R71, R84 ;  /* 0x0000005447027221 */ /* 0x004fe40000010100 */
[C---:B---3--:R-:W-:Y:S02]  /*d5d0*/  FMUL.FTZ R50, R69.reuse, R134 ;  /* 0x0000008645327220 */ /* 0x048fe40000410000 */
[----:B------:R-:W-:Y:S02]  /*d5e0*/  FMUL.FTZ R2, R2, c[0x0][0x2d0] ;  /* 0x0000b40002027a20 */ /* 0x000fe40000410000 */
[----:B------:R-:W-:Y:S03]  /*d5f0*/  FMUL.FTZ R51, R69, R135 ;  /* 0x0000008745337220 */ /* 0x000fe60000410000 */
[----:B------:R2:W3:Y:S01]  /*d600*/  MUFU.EX2 R68, R2 ;  /* 0x0000000200447308 */ /* 0x0004e20000000800 */
[--C-:B-1----:R-:W-:Y:S09]  /*d610*/  FFMA.FTZ R3, R163, c[0x0][0x2d0], -R79.reuse ;  /* 0x0000b400a3037a23 */ /* 0x102ff2000001084f */
[----:B------:R1:W-:Y:S01]  /*d620*/  MUFU.EX2 R231, R3 ;  /* 0x0000000300e77308 */ /* 0x0003e20000000800 */
[--C-:B--2---:R-:W-:Y:S02]  /*d630*/  FFMA.FTZ R2, R156, c[0x0][0x2d0], -R78.reuse ;  /* 0x0000b4009c027a23 */ /* 0x104fe4000001084e */
[C---:B---3--:R-:W-:Y:S07]  /*d640*/  FMUL.FTZ R13, R68.reuse, R97 ;  /* 0x00000061440d7220 */ /* 0x048fee0000410000 */
[----:B------:R2:W3:Y:S01]  /*d650*/  MUFU.EX2 R237, R2 ;  /* 0x0000000200ed7308 */ /* 0x0004e20000000800 */
[----:B------:R-:W-:Y:S02]  /*d660*/  FMUL.FTZ R156, R71, c[0x0][0x2d0] ;  /* 0x0000b400479c7a20 */ /* 0x000fe40000410000 */
[C---:B------:R-:W-:Y:S02]  /*d670*/  FMUL.FTZ R41, R68.reuse, R125 ;  /* 0x0000007d44297220 */ /* 0x040fe40000410000 */
[C---:B------:R-:W-:Y:S02]  /*d680*/  FMUL.FTZ R45, R68.reuse, R129 ;  /* 0x00000081442d7220 */ /* 0x040fe40000410000 */
[C---:B------:R-:W-:Y:S02]  /*d690*/  FMUL.FTZ R57, R68.reuse, R141 ;  /* 0x0000008d44397220 */ /* 0x040fe40000410000 */
[C---:B------:R-:W-:Y:S02]  /*d6a0*/  FMUL.FTZ R56, R68.reuse, R140 ;  /* 0x0000008c44387220 */ /* 0x040fe40000410000 */
[C---:B------:R-:W-:Y:S02]  /*d6b0*/  FMUL.FTZ R60, R68.reuse, R144 ;  /* 0x00000090443c7220 */ /* 0x040fe40000410000 */
[----:B------:R-:W-:Y:S02]  /*d6c0*/  FMUL.FTZ R61, R68, R145 ;  /* 0x00000091443d7220 */ /* 0x000fe40000410000 */
[--C-:B-1----:R-:W-:Y:S01]  /*d6d0*/  FFMA.FTZ R3, R161, c[0x0][0x2d0], -R79.reuse ;  /* 0x0000b400a1037a23 */ /* 0x102fe2000001084f */
[----:B------:R-:W-:Y:S03]  /*d6e0*/  MOV R161, R31 ;  /* 0x0000001f00a17202 */ /* 0x000fe60000000f00 */
[----:B------:R1:W4:Y:S01]  /*d6f0*/  MUFU.EX2 R233, R3 ;  /* 0x0000000300e97308 */ /* 0x0003220000000800 */
[----:B--2---:R-:W-:Y:S01]  /*d700*/  FFMA.FTZ R2, R86, c[0x0][0x2d0], -R78 ;  /* 0x0000b40056027a23 */ /* 0x004fe2000001084e */
[----:B---3--:R-:W-:Y:S08]  /*d710*/  F2FP.PACK_AB R80, R237, R230 ;  /* 0x000000e6ed50723e */ /* 0x008ff000000000ff */
[----:B------:R2:W3:Y:S01]  /*d720*/  MUFU.EX2 R236, R2 ;  /* 0x0000000200ec7308 */ /* 0x0004e20000000800 */
[--C-:B-1----:R-:W-:Y:S01]  /*d730*/  FFMA.FTZ R3, R16, c[0x0][0x2d0], -R79.reuse ;  /* 0x0000b40010037a23 */ /* 0x102fe2000001084f */
[----:B----4-:R-:W-:Y:S01]  /*d740*/  F2FP.PACK_AB R81, R233, R231 ;  /* 0x000000e7e951723e */ /* 0x010fe200000000ff */
[----:B------:R-:W-:Y:S01]  /*d750*/  FMUL.FTZ R16, R74, R100 ;  /* 0x000000644a107220 */ /* 0x000fe20000410000 */
[----:B------:R-:W-:Y:S06]  /*d760*/  MOV R100, R29 ;  /* 0x0000001d00647202 */ /* 0x000fec0000000f00 */
[----:B------:R1:W-:Y:S01]  /*d770*/  MUFU.EX2 R234, R3 ;  /* 0x0000000300ea7308 */ /* 0x0003e20000000800 */
[----:B------:R-:W-:Y:S01]  /*d780*/  FMUL.FTZ R29, R68, R113 ;  /* 0x00000071441d7220 */ /* 0x000fe20000410000 */
[----:B--2---:R-:W2:Y:S01]  /*d790*/  SHFL.BFLY PT, R2, R0, 0x1, 0x1f ;  /* 0x0c201f0000027f89 */ /* 0x004ea200000e0000 */
[----:B---3--:R-:W-:Y:S02]  /*d7a0*/  F2FP.PACK_AB R82, R238, R236 ;  /* 0x000000ecee52723e */ /* 0x008fe400000000ff */
[----:B--2---:R-:W-:Y:S01]  /*d7b0*/  FMNMX.FTZ R70, R0, R2, !PT ;  /* 0x0000000200467209 */ /* 0x004fe20007810000 */
[--C-:B------:R-:W-:Y:S01]  /*d7c0*/  FFMA.FTZ R2, R171, c[0x0][0x2d0], -R156.reuse ;  /* 0x0000b400ab027a23 */ /* 0x100fe2000001089c */
[----:B------:R-:W-:Y:S01]  /*d7d0*/  MOV R171, R193 ;  /* 0x000000c100ab7202 */ /* 0x000fe20000000f00 */
[----:B------:R-:W-:Y:S02]  /*d7e0*/  FFMA.FTZ R0, R15, c[0x0][0x2d0], -R79 ;  /* 0x0000b4000f007a23 */ /* 0x000fe4000001084f */
[----:B------:R2:W-:Y:S01]  /*d7f0*/  MUFU.EX2 R227, R2 ;  /* 0x0000000200e37308 */ /* 0x0005e20000000800 */
[----:B------:R-:W-:Y:S04]  /*d800*/  FMUL.FTZ R77, R70, c[0x0][0x2d0] ;  /* 0x0000b400464d7a20 */ /* 0x000fe80000410000 */
[--C-:B-1----:R-:W-:Y:S01]  /*d810*/  FFMA.FTZ R3, R158, c[0x0][0x2d0], -R77.reuse ;  /* 0x0000b4009e037a23 */ /* 0x102fe2000001084d */
[----:B------:R-:W-:Y:S01]  /*d820*/  MOV R158, R40 ;  /* 0x00000028009e7202 */ /* 0x000fe20000000f00 */
[----:B------:R-:W-:Y:S01]  /*d830*/  FFMA.FTZ R5, R159, c[0x0][0x2d0], -R77 ;  /* 0x0000b4009f057a23 */ /* 0x000fe2000001084d */
[----:B------:R-:W-:Y:S01]  /*d840*/  MOV R159, R33 ;  /* 0x00000021009f7202 */ /* 0x000fe20000000f00 */
[----:B------:R-:W-:Y:S01]  /*d850*/  FMUL.FTZ R33, R74, R117 ;  /* 0x000000754a217220 */ /* 0x000fe20000410000 */
[----:B------:R-:W-:Y:S01]  /*d860*/  MUFU.EX2 R174, R3 ;  /* 0x0000000300ae7308 */ /* 0x000fe20000000800 */
[----:B------:R-:W-:Y:S09]  /*d870*/  FMUL.FTZ R40, R68, R124 ;  /* 0x0000007c44287220 */ /* 0x000ff20000410000 */
[----:B------:R1:W3:Y:S01]  /*d880*/  MUFU.EX2 R175, R5 ;  /* 0x0000000500af7308 */ /* 0x0002e20000000800 */
[--C-:B--2---:R-:W-:Y:S01]  /*d890*/  FFMA.FTZ R2, R162, c[0x0][0x2d0], -R156.reuse ;  /* 0x0000b400a2027a23 */ /* 0x104fe2000001089c */
[----:B------:R-:W-:Y:S08]  /*d8a0*/  MOV R162, R27 ;  /* 0x0000001b00a27202 */ /* 0x000ff00000000f00 */
[----:B------:R2:W4:Y:S10]  /*d8b0*/  MUFU.EX2 R228, R2 ;  /* 0x0000000200e47308 */ /* 0x0005340000000800 */
[----:B------:R5:W5:Y:S01]  /*d8c0*/  MUFU.EX2 R235, R0 ;  /* 0x0000000000eb7308 */ /* 0x000b620000000800 */
[----:B-1----:R-:W-:Y:S02]  /*d8d0*/  @P0 MOV R5, R36 ;  /* 0x0000002400050202 */ /* 0x002fe40000000f00 */
[----:B---3--:R-:W-:Y:S01]  /*d8e0*/  F2FP.PACK_AB R67, R175, R174 ;  /* 0x000000aeaf43723e */ /* 0x008fe200000000ff */
[--C-:B--2---:R-:W-:Y:S01]  /*d8f0*/  FFMA.FTZ R2, R157, c[0x0][0x2d0], -R156.reuse ;  /* 0x0000b4009d027a23 */ /* 0x104fe2000001089c */
[----:B------:R-:W-:Y:S02]  /*d900*/  MOV R157, R30 ;  /* 0x0000001e009d7202 */ /* 0x000fe40000000f00 */
[----:B----4-:R-:W-:Y:S03]  /*d910*/  F2FP.PACK_AB R64, R228, R227 ;  /* 0x000000e3e440723e */ /* 0x010fe600000000ff */
[----:B------:R1:W-:Y:S01]  /*d920*/  MUFU.EX2 R229, R2 ;  /* 0x0000000200e57308 */ /* 0x0003e20000000800 */
[----:B-----5:R-:W-:Y:S01]  /*d930*/  FADD.FTZ R0, -R70, R85 ;  /* 0x0000005546007221 */ /* 0x020fe20000010100 */
[----:B------:R-:W-:Y:S03]  /*d940*/  F2FP.PACK_AB R83, R235, R234 ;  /* 0x000000eaeb53723e */ /* 0x000fe600000000ff */
[----:B------:R-:W-:Y:S06]  /*d950*/  FMUL.FTZ R0, R0, c[0x0][0x2d0] ;  /* 0x0000b40000007a20 */ /* 0x000fec0000410000 */
[----:B------:R-:W2:Y:S01]  /*d960*/  MUFU.EX2 R0, R0 ;  /* 0x0000000000007308 */ /* 0x000ea20000000800 */
[----:B-1----:R-:W-:Y:S09]  /*d970*/  FFMA.FTZ R2, R87, c[0x0][0x2d0], -R156 ;  /* 0x0000b40057027a23 */ /* 0x002ff2000001089c */
[----:B------:R1:W3:Y:S01]  /*d980*/  MUFU.EX2 R232, R2 ;  /* 0x0000000200e87308 */ /* 0x0002e20000000800 */
[C---:B--2---:R-:W-:Y:S02]  /*d990*/  FMUL.FTZ R11, R0.reuse, R95 ;  /* 0x0000005f000b7220 */ /* 0x044fe40000410000 */
[C---:B------:R-:W-:Y:S02]  /*d9a0*/  FMUL.FTZ R15, R0.reuse, R99 ;  /* 0x00000063000f7220 */ /* 0x040fe40000410000 */
[C---:B------:R-:W-:Y:S02]  /*d9b0*/  FMUL.FTZ R27, R0.reuse, R111 ;  /* 0x0000006f001b7220 */ /* 0x040fe40000410000 */
[C---:B------:R-:W-:Y:S02]  /*d9c0*/  FMUL.FTZ R30, R0.reuse, R114 ;  /* 0x00000072001e7220 */ /* 0x040fe40000410000 */
[C---:B------:R-:W-:Y:S02]  /*d9d0*/  FMUL.FTZ R31, R0.reuse, R115 ;  /* 0x00000073001f7220 */ /* 0x040fe40000410000 */
[----:B------:R-:W-:Y:S02]  /*d9e0*/  FMUL.FTZ R42, R0, R126 ;  /* 0x0000007e002a7220 */ /* 0x000fe40000410000 */
[--C-:B-1----:R-:W-:Y:S01]  /*d9f0*/  FFMA.FTZ R2, R169, c[0x0][0x2d0], -R77.reuse ;  /* 0x0000b400a9027a23 */ /* 0x102fe2000001084d */
[----:B------:R-:W-:Y:S01]  /*da00*/  MOV R169, R34 ;  /* 0x0000002200a97202 */ /* 0x000fe20000000f00 */
[C---:B------:R-:W-:Y:S01]  /*da10*/  FMUL.FTZ R34, R69.reuse, R118 ;  /* 0x0000007645227220 */ /* 0x040fe20000410000 */
[----:B---3--:R-:W-:Y:S01]  /*da20*/  F2FP.PACK_AB R66, R232, R229 ;  /* 0x000000e5e842723e */ /* 0x008fe200000000ff */
[----:B------:R1:W-:Y:S01]  /*da30*/  MUFU.EX2 R172, R2 ;  /* 0x0000000200ac7308 */ /* 0x0003e20000000800 */
[C---:B------:R-:W-:Y:S02]  /*da40*/  FMUL.FTZ R43, R0.reuse, R127 ;  /* 0x0000007f002b7220 */ /* 0x040fe40000410000 */
[C---:B------:R-:W-:Y:S02]  /*da50*/  FMUL.FTZ R46, R0.reuse, R130 ;  /* 0x00000082002e7220 */ /* 0x040fe40000410000 */
[C---:B------:R-:W-:Y:S02]  /*da60*/  FMUL.FTZ R47, R0.reuse, R131 ;  /* 0x00000083002f7220 */ /* 0x040fe40000410000 */
[C---:B------:R-:W-:Y:S02]  /*da70*/  FMUL.FTZ R59, R0.reuse, R143 ;  /* 0x0000008f003b7220 */ /* 0x040fe40000410000 */
[C---:B------:R-:W-:Y:S02]  /*da80*/  FMUL.FTZ R58, R0.reuse, R142 ;  /* 0x0000008e003a7220 */ /* 0x040fe40000410000 */
[C---:B------:R-:W-:Y:S02]  /*da90*/  FMUL.FTZ R62, R0.reuse, R146 ;  /* 0x00000092003e7220 */ /* 0x040fe40000410000 */
[----:B------:R-:W-:Y:S02]  /*daa0*/  FMUL.FTZ R63, R0, R147 ;  /* 0x00000093003f7220 */ /* 0x000fe40000410000 */
[----:B-1----:R-:W-:Y:S01]  /*dab0*/  FFMA.FTZ R2, R168, c[0x0][0x2d0], -R77 ;  /* 0x0000b400a8027a23 */ /* 0x002fe2000001084d */
[----:B------:R-:W-:Y:S01]  /*dac0*/  MOV R168, R35 ;  /* 0x0000002300a87202 */ /* 0x000fe20000000f00 */
[----:B------:R-:W-:Y:S02]  /*dad0*/  FMUL.FTZ R35, R69, R119 ;  /* 0x0000007745237220 */ /* 0x000fe40000410000 */
[----:B------:R1:W2:Y:S02]  /*dae0*/  MUFU.EX2 R173, R2 ;  /* 0x0000000200ad7308 */ /* 0x0002a40000000800 */
[----:B-1----:R-:W-:Y:S02]  /*daf0*/  @P0 SHF.R.S32.HI R2, RZ, 0x1f, R212 ;  /* 0x0000001fff020819 */ /* 0x002fe400000114d4 */
[----:B--2---:R-:W-:Y:S03]  /*db00*/  F2FP.PACK_AB R65, R173, R172 ;  /* 0x000000acad41723e */ /* 0x004fe600000000ff */
[----:B------:R-:W-:Y:S02]  /*db10*/  @P0 IMAD R4, R2, c[0x0][0x1e0], RZ ;  /* 0x0000780002040a24 */ /* 0x000fe400078e02ff */
[C---:B------:R-:W-:Y:S04]  /*db20*/  @P0 IMAD.WIDE.U32 R2, R212.reuse, c[0x0][0x1e0], RZ ;  /* 0x00007800d4020a25 */ /* 0x040fe800078e00ff */
[----:B------:R-:W-:Y:S01]  /*db30*/  @P0 IMAD R6, R212, c[0x0][0x1e4], R4 ;  /* 0x00007900d4060a24 */ /* 0x000fe200078e0204 */
[----:B------:R-:W-:Y:S04]  /*db40*/  @P0 MOV R4, R22 ;  /* 0x0000001600040202 */ /* 0x000fe80000000f00 */
[----:B------:R-:W-:Y:S01]  /*db50*/  @P0 IADD3 R3, R3, R6, RZ ;  /* 0x0000000603030210 */ /* 0x000fe20007ffe0ff */
[----:B------:R-:W-:Y:S02]  /*db60*/  FFMA.FTZ R6, R19, c[0x0][0x2d0], -R78 ;  /* 0x0000b40013067a23 */ /* 0x000fe4000001084e */
[----:B------:R-:W-:Y:S01]  /*db70*/  @P0 IMAD.WIDE.U32 R4, R2, 0x50, R4 ;  /* 0x0000005002040825 */ /* 0x000fe200078e0004 */
[----:B------:R-:W-:Y:S01]  /*db80*/  @P0 MOV R2, c[0x0][0x1e0] ;  /* 0x0000780000020a02 */ /* 0x000fe20000000f00 */
[----:B------:R1:W-:Y:S02]  /*db90*/  MUFU.EX2 R226, R6 ;  /* 0x0000000600e27308 */ /* 0x0003e40000000800 */
[----:B------:R-:W-:Y:S01]  /*dba0*/  FMUL.FTZ R19, R69, R103 ;  /* 0x0000006745137220 */ /* 0x000fe20000410000 */
[----:B------:R-:W-:Y:S02]  /*dbb0*/  @P0 LEA R8, P1, R4, c[0x0][0x1c8], 0x1 ;  /* 0x0000720004080a11 */ /* 0x000fe400078208ff */
[C---:B------:R-:W-:Y:S02]  /*dbc0*/  @P0 SHF.L.U64.HI R10, R2.reuse, 0x5, R7 ;  /* 0x00000005020a0819 */ /* 0x040fe40000010207 */
[----:B------:R-:W-:Y:S01]  /*dbd0*/  MOV R103, R192 ;  /* 0x000000c000677202 */ /* 0x000fe20000000f00 */
[----:B-1----:R-:W-:Y:S01]  /*dbe0*/  @P0 IMAD R6, R3, 0x50, RZ ;  /* 0x0000005003060824 */ /* 0x002fe200078e02ff */
[----:B------:R-:W-:Y:S04]  /*dbf0*/  @P0 SHF.L.U32 R3, R2, 0x5, RZ ;  /* 0x0000000502030819 */ /* 0x000fe800000006ff */
[----:B------:R-:W-:Y:S02]  /*dc00*/  @P0 IADD3 R5, R5, R6, RZ ;  /* 0x0000000605050210 */ /* 0x000fe40007ffe0ff */
[-C--:B------:R-:W-:Y:S02]  /*dc10*/  @P0 IADD3 R6, P3, R8, R3.reuse, RZ ;  /* 0x0000000308060210 */ /* 0x080fe40007f7e0ff */
[----:B------:R-:W-:Y:S01]  /*dc20*/  @P0 LEA.HI.X R9, R4, c[0x0][0x1cc], R5, 0x1, P1 ;  /* 0x0000730004090a11 */ /* 0x000fe200008f0c05 */
[--C-:B------:R-:W-:Y:S01]  /*dc30*/  FFMA.FTZ R5, R14, c[0x0][0x2d0], -R78.reuse ;  /* 0x0000b4000e057a23 */ /* 0x100fe2000001084e */
[-C--:B------:R-:W-:Y:S01]  /*dc40*/  @P0 IADD3 R4, P2, R6, R3.reuse, RZ ;  /* 0x0000000306040210 */ /* 0x080fe20007f5e0ff */
[----:B------:R-:W-:Y:S01]  /*dc50*/  FMUL.FTZ R14, R0, R98 ;  /* 0x00000062000e7220 */ /* 0x000fe20000410000 */
[-C--:B------:R-:W-:Y:S01]  /*dc60*/  @P0 IADD3.X R7, R9, R10.reuse, RZ, P3, !PT ;  /* 0x0000000a09070210 */ /* 0x080fe20001ffe4ff */
[----:B------:R1:W-:Y:S01]  /*dc70*/  MUFU.EX2 R224, R5 ;  /* 0x0000000500e07308 */ /* 0x0003e20000000800 */
[----:B------:R2:W-:Y:S01]  /*dc80*/  @P0 LDGSTS.E.BYPASS.LTC128B.128 [R213+0x2900], [R8.64], !P6 ;  /* 0x0290000008d50fae */ /* 0x0005e2000f101d48 */
[-C--:B------:R-:W-:Y:S07]  /*dc90*/  @P0 IADD3 R2, P1, R4, R3.reuse, RZ ;  /* 0x0000000304020210 */ /* 0x080fee0007f3e0ff */
[----:B------:R3:W-:Y:S01]  /*dca0*/  @P0 LDGSTS.E.BYPASS.LTC128B.128 [R213+0x3100], [R6.64], !P6 ;  /* 0x0310000006d50fae */ /* 0x0007e2000f101d48 */
[-C--:B-1----:R-:W-:Y:S02]  /*dcb0*/  @P0 IADD3.X R5, R7, R10.reuse, RZ, P2, !PT ;  /* 0x0000000a07050210 */ /* 0x082fe400017fe4ff */
[----:B--2---:R-:W-:Y:S05]  /*dcc0*/  @P0 IADD3 R8, P2, R2, R3, RZ ;  /* 0x0000000302080210 */ /* 0x004fea0007f5e0ff */
[----:B------:R1:W-:Y:S01]  /*dcd0*/  @P0 LDGSTS.E.BYPASS.LTC128B.128 [R213+0x3900], [R4.64], !P6 ;  /* 0x0390000004d50fae */ /* 0x0003e2000f101d48 */
[----:B------:R-:W-:Y:S01]  /*dce0*/  @P0 IADD3.X R3, R5, R10, RZ, P1, !PT ;  /* 0x0000000a05030210 */ /* 0x000fe20000ffe4ff */
[----:B------:R-:W-:Y:S02]  /*dcf0*/  FFMA.FTZ R9, R12, c[0x0][0x2d0], -R78 ;  /* 0x0000b4000c097a23 */ /* 0x000fe4000001084e */
[----:B------:R-:W-:Y:S02]  /*dd00*/  FMUL.FTZ R12, R68, R96 ;  /* 0x00000060440c7220 */ /* 0x000fe40000410000 */
[----:B------:R2:W-:Y:S01]  /*dd10*/  MUFU.EX2 R223, R9 ;  /* 0x0000000900df7308 */ /* 0x0005e20000000800 */
[C---:B---3--:R-:W-:Y:S01]  /*dd20*/  FMUL.FTZ R6, R69.reuse, R90 ;  /* 0x0000005a45067220 */ /* 0x048fe20000410000 */
[----:B------:R3:W-:Y:S01]  /*dd30*/  @P0 LDGSTS.E.BYPASS.LTC128B.128 [R213+0x4100], [R2.64], !P6 ;  /* 0x0410000002d50fae */ /* 0x0007e2000f101d48 */
[----:B------:R-:W-:Y:S02]  /*dd40*/  FMUL.FTZ R7, R69, R91 ;  /* 0x0000005b45077220 */ /* 0x000fe40000410000 */
[--C-:B-1----:R-:W-:Y:S02]  /*dd50*/  FFMA.FTZ R4, R21, c[0x0][0x2d0], -R79.reuse ;  /* 0x0000b40015047a23 */ /* 0x102fe4000001084f */
[----:B------:R-:W-:Y:S01]  /*dd60*/  FMUL.FTZ R5, R74, R89 ;  /* 0x000000594a057220 */ /* 0x000fe20000410000 */
[----:B--2---:R-:W-:Y:S02]  /*dd70*/  @P0 IADD3.X R9, R3, R10, RZ, P2, !PT ;  /* 0x0000000a03090210 */ /* 0x004fe400017fe4ff */
[----:B------:R1:W-:Y:S01]  /*dd80*/  MUFU.EX2 R219, R4 ;  /* 0x0000000400db7308 */ /* 0x0003e20000000800 */
[----:B------:R-:W-:Y:S02]  /*dd90*/  FMUL.FTZ R10, R0, R94 ;  /* 0x0000005e000a7220 */ /* 0x000fe40000410000 */
[--C-:B---3--:R-:W-:Y:S01]  /*dda0*/  FFMA.FTZ R2, R170, c[0x0][0x2d0], -R79.reuse ;  /* 0x0000b400aa027a23 */ /* 0x108fe2000001084f */
[----:B------:R-:W-:Y:S01]  /*ddb0*/  MOV R170, R215 ;  /* 0x000000d700aa7202 */ /* 0x000fe20000000f00 */
[----:B------:R2:W-:Y:S01]  /*ddc0*/  @P0 LDGSTS.E.BYPASS.LTC128B.128 [R213+0x4900], [R8.64], !P6 ;  /* 0x0490000008d50fae */ /* 0x0005e2000f101d48 */
[--C-:B------:R-:W-:Y:S04]  /*ddd0*/  FFMA.FTZ R3, R249, c[0x0][0x2d0], -R79.reuse ;  /* 0x0000b400f9037a23 */ /* 0x100fe8000001084f */
[----:B------:R3:W-:Y:S03]  /*dde0*/  MUFU.EX2 R220, R2 ;  /* 0x0000000200dc7308 */ /* 0x0007e60000000800 */
[----:B------:R-:W4:Y:S08]  /*ddf0*/  LDSM.16.MT88.4 R20, [R197] ;  /* 0x00000000c514783b */ /* 0x000f300000004200 */
[----:B------:R-:W5:Y:S01]  /*de00*/  LDSM.16.MT88.4 R36, [R201] ;  /* 0x00000000c924783b */ /* 0x000f620000004200 */
[----:B-1----:R-:W-:Y:S07]  /*de10*/  FMUL.FTZ R4, R74, R88 ;  /* 0x000000584a047220 */ /* 0x002fee0000410000 */
[----:B------:R-:W1:Y:S01]  /*de20*/  LDSM.16.MT88.4 R52, [R198] ;  /* 0x00000000c634783b */ /* 0x000e620000004200 */
[----:B--2---:R-:W-:Y:S02]  /*de30*/  FMUL.FTZ R8, R68, R92 ;  /* 0x0000005c44087220 */ /* 0x004fe40000410000 */
[--C-:B---3--:R-:W-:Y:S02]  /*de40*/  FFMA.FTZ R2, R18, c[0x0][0x2d0], -R79.reuse ;  /* 0x0000b40012027a23 */ /* 0x108fe4000001084f */
[----:B------:R-:W-:Y:S03]  /*de50*/  FMUL.FTZ R9, R68, R93 ;  /* 0x0000005d44097220 */ /* 0x000fe60000410000 */
[----:B------:R-:W2:Y:S01]  /*de60*/  LDSM.16.MT88.4 R84, [R200] ;  /* 0x00000000c854783b */ /* 0x000ea20000004200 */
[----:B------:R3:W-:Y:S01]  /*de70*/  MUFU.EX2 R221, R2 ;  /* 0x0000000200dd7308 */ /* 0x0007e20000000800 */
[----:B------:R-:W-:Y:S01]  /*de80*/  FMUL.FTZ R18, R69, R102 ;  /* 0x0000006645127220 */ /* 0x000fe20000410000 */
[----:B------:R-:W-:Y:S05]  /*de90*/  MOV R102, R191 ;  /* 0x000000bf00667202 */ /* 0x000fea0000000f00 */
[----:B------:R-:W1:Y:S01]  /*dea0*/  LDSM.16.MT88.4 R88, [R197+0x800] ;  /* 0x00080000c558783b */ /* 0x000e620000004200 */
[-C--:B----4-:R-:W-:Y:S07]  /*deb0*/  HMMA.16816.F32 R4, R80, R20.reuse, R4 ;  /* 0x000000145004723c */ /* 0x090fee0000001804 */
[----:B------:R-:W4:Y:S01]  /*dec0*/  LDSM.16.MT88.4 R92, [R201+0x800] ;  /* 0x00080000c95c783b */ /* 0x000f220000004200 */
[C---:B------:R-:W-:Y:S07]  /*ded0*/  HMMA.16816.F32 R8, R64.reuse, R20, R8 ;  /* 0x000000144008723c */ /* 0x040fee0000001808 */
[----:B------:R-:W1:Y:S01]  /*dee0*/  LDSM.16.MT88.4 R96, [R198+0x800] ;  /* 0x00080000c660783b */ /* 0x000e620000004200 */
[----:B---3--:R-:W-:Y:S04]  /*def0*/  FFMA.FTZ R2, R17, c[0x0][0x2d0], -R79 ;  /* 0x0000b40011027a23 */ /* 0x008fe8000001084f */
[C---:B------:R-:W-:Y:S01]  /*df00*/  FMUL.FTZ R17, R74.reuse, R101 ;  /* 0x000000654a117220 */ /* 0x040fe20000410000 */
[----:B------:R-:W-:Y:S01]  /*df10*/  MOV R101, R189 ;  /* 0x000000bd00657202 */ /* 0x000fe20000000f00 */
[-C--:B------:R-:W-:Y:S01]  /*df20*/  HMMA.16816.F32 R12, R64, R22.reuse, R12 ;  /* 0x00000016400c723c */ /* 0x080fe2000000180c */
[----:B------:R3:W-:Y:S01]  /*df30*/  MUFU.EX2 R222, R2 ;  /* 0x0000000200de7308 */ /* 0x0007e20000000800 */
[----:B------:R-:W-:Y:S01]  /*df40*/  LDSM.16.MT88.4 R132, [R198+0x2000] ;  /* 0x00200000c684783b */ /* 0x000fe20000004200 */
[C---:B------:R-:W-:Y:S01]  /*df50*/  FMUL.FTZ R21, R74.reuse, R105 ;  /* 0x000000694a157220 */ /* 0x040fe20000410000 */
[----:B------:R-:W-:Y:S01]  /*df60*/  MOV R105, R214 ;  /* 0x000000d600697202 */ /* 0x000fe20000000f00 */
[----:B------:R-:W-:Y:S01]  /*df70*/  FMUL.FTZ R20, R74, R104 ;  /* 0x000000684a147220 */ /* 0x000fe20000410000 */
[----:B------:R-:W-:Y:S02]  /*df80*/  MOV R104, R188 ;  /* 0x000000bc00687202 */ /* 0x000fe40000000f00 */
[C---:B------:R-:W-:Y:S02]  /*df90*/  HMMA.16816.F32 R16, R80.reuse, R22, R16 ;  /* 0x000000165010723c */ /* 0x040fe40000001810 */
[----:B------:R-:W0:Y:S05]  /*dfa0*/  LDGDEPBAR ;  /* 0x00000000000079af */ /* 0x000e2a0000000000 */
[C---:B------:R-:W-:Y:S02]  /*dfb0*/  FMUL.FTZ R22, R69.reuse, R106 ;  /* 0x0000006a45167220 */ /* 0x040fe40000410000 */
[----:B------:R-:W-:Y:S07]  /*dfc0*/  FMUL.FTZ R23, R69, R107 ;  /* 0x0000006b45177220 */ /* 0x000fee0000410000 */
[-C--:B-----5:R-:W-:Y:S03]  /*dfd0*/  HMMA.16816.F32 R20, R80, R36.reuse, R20 ;  /* 0x000000245014723c */ /* 0x0a0fe60000001814 */
[--C-:B---3--:R-:W-:Y:S02]  /*dfe0*/  FFMA.FTZ R2, R24, c[0x0][0x2d0], -R156.reuse ;  /* 0x0000b40018027a23 */ /* 0x108fe4000001089c */
[----:B------:R-:W-:Y:S02]  /*dff0*/  FMUL.FTZ R24, R68, R108 ;  /* 0x0000006c44187220 */ /* 0x000fe40000410000 */
[----:B------:R3:W-:Y:S02]  /*e000*/  MUFU.EX2 R218, R2 ;  /* 0x0000000200da7308 */ /* 0x0007e40000000800 */
[--C-:B---3--:R-:W-:Y:S03]  /*e010*/  FFMA.FTZ R2, R176, c[0x0][0x2d0], -R156.reuse ;  /* 0x0000b400b0027a23 */ /* 0x108fe6000001089c */
[----:B------:R-:W-:Y:S01]  /*e020*/  MOV R176, R32 ;  /* 0x0000002000b07202 */ /* 0x000fe20000000f00 */
[----:B------:R-:W-:Y:S04]  /*e030*/  FMUL.FTZ R32, R74, R116 ;  /* 0x000000744a207220 */ /* 0x000fe80000410000 */
[----:B------:R3:W5:Y:S01]  /*e040*/  MUFU.EX2 R217, R2 ;  /* 0x0000000200d97308 */ /* 0x0007620000000800 */
[----:B------:R-:W-:Y:S01]  /*e050*/  LDSM.16.MT88.4 R116, [R201+0x2000] ;  /* 0x00200000c974783b */ /* 0x000fe20000004200 */
[--C-:B---3--:R-:W-:Y:S02]  /*e060*/  FFMA.FTZ R2, R25, c[0x0][0x2d0], -R156.reuse ;  /* 0x0000b40019027a23 */ /* 0x108fe4000001089c */
[----:B------:R-:W-:Y:S06]  /*e070*/  FMUL.FTZ R25, R68, R109 ;  /* 0x0000006d44197220 */ /* 0x000fec0000410000 */
[----:B------:R3:W-:Y:S02]  /*e080*/  MUFU.EX2 R216, R2 ;  /* 0x0000000200d87308 */ /* 0x0007e40000000800 */
[----:B---3--:R-:W-:Y:S02]  /*e090*/  FFMA.FTZ R2, R26, c[0x0][0x2d0], -R156 ;  /* 0x0000b4001a027a23 */ /* 0x008fe4000001089c */
[----:B------:R-:W-:Y:S06]  /*e0a0*/  FMUL.FTZ R26, R0, R110 ;  /* 0x0000006e001a7220 */ /* 0x000fec0000410000 */
[----:B------:R3:W-:Y:S01]  /*e0b0*/  MUFU.EX2 R215, R2 ;  /* 0x0000000200d77308 */ /* 0x0007e20000000800 */
[C---:B------:R-:W-:Y:S07]  /*e0c0*/  HMMA.16816.F32 R24, R64.reuse, R36, R24 ;  /* 0x000000244018723c */ /* 0x040fee0000001818 */
[C---:B------:R-:W-:Y:S02]  /*e0d0*/  FMUL.FTZ R36, R74.reuse, R120 ;  /* 0x000000784a247220 */ /* 0x040fe40000410000 */
[----:B------:R-:W-:Y:S03]  /*e0e0*/  FMUL.FTZ R37, R74, R121 ;  /* 0x000000794a257220 */ /* 0x000fe60000410000 */
[--C-:B---3--:R-:W-:Y:S01]  /*e0f0*/  FFMA.FTZ R2, R177, c[0x0][0x2d0], -R77.reuse ;  /* 0x0000b400b1027a23 */ /* 0x108fe2000001084d */
[----:B------:R-:W-:Y:S03]  /*e100*/  MOV R177, R190 ;  /* 0x000000be00b17202 */ /* 0x000fe60000000f00 */
[----:B------:R3:W-:Y:S02]  /*e110*/  MUFU.EX2 R166, R2 ;  /* 0x0000000200a67308 */ /* 0x0007e40000000800 */
[--C-:B---3--:R-:W-:Y:S08]  /*e120*/  FFMA.FTZ R2, R180, c[0x0][0x2d0], -R77.reuse ;  /* 0x0000b400b4027a23 */ /* 0x108ff0000001084d */
[----:B------:R3:W1:Y:S02]  /*e130*/  MUFU.EX2 R165, R2 ;  /* 0x0000000200a57308 */ /* 0x0006640000000800 */
[--C-:B---3--:R-:W-:Y:S02]  /*e140*/  FFMA.FTZ R2, R28, c[0x0][0x2d0], -R77.reuse ;  /* 0x0000b4001c027a23 */ /* 0x108fe4000001084d */
[----:B------:R-:W-:Y:S06]  /*e150*/  FMUL.FTZ R28, R68, R112 ;  /* 0x00000070441c7220 */ /* 0x000fec0000410000 */
[----:B------:R3:W-:Y:S01]  /*e160*/  MUFU.EX2 R164, R2 ;  /* 0x0000000200a47308 */ /* 0x0007e20000000800 */
[-C--:B------:R-:W-:Y:S08]  /*e170*/  HMMA.16816.F32 R28, R64, R38.reuse, R28 ;  /* 0x00000026401c723c */ /* 0x080ff0000000181c */
[C---:B------:R-:W-:Y:S07]  /*e180*/  HMMA.16816.F32 R32, R80.reuse, R38, R32 ;  /* 0x000000265020723c */ /* 0x040fee0000001820 */
[C---:B------:R-:W-:Y:S02]  /*e190*/  FMUL.FTZ R38, R69.reuse, R122 ;  /* 0x0000007a45267220 */ /* 0x040fe40000410000 */
[----:B------:R-:W-:Y:S03]  /*e1a0*/  FMUL.FTZ R39, R69, R123 ;  /* 0x0000007b45277220 */ /* 0x000fe60000410000 */
[----:B---3--:R-:W-:Y:S04]  /*e1b0*/  FFMA.FTZ R2, R181, c[0x0][0x2d0], -R77 ;  /* 0x0000b400b5027a23 */ /* 0x008fe8000001084d */
[-C--:B-1----:R-:W-:Y:S01]  /*e1c0*/  HMMA.16816.F32 R36, R80, R52.reuse, R36 ;  /* 0x000000345024723c */ /* 0x082fe20000001824 */
[----:B------:R1:W3:Y:S07]  /*e1d0*/  MUFU.EX2 R163, R2 ;  /* 0x0000000200a37308 */ /* 0x0002ee0000000800 */
        /* <DEDUP_REMOVED lines=18> */
[----:B-----5:R-:W-:Y:S01]  /*e300*/  F2FP.PACK_AB R84, R217, R218 ;  /* 0x000000dad954723e */ /* 0x020fe200000000ff */
[-C--:B------:R-:W-:Y:S04]  /*e310*/  HMMA.16816.F32 R60, R64, R86.reuse, R60 ;  /* 0x00000056403c723c */ /* 0x080fe8000000183c */
[----:B------:R-:W-:Y:S03]  /*e320*/  F2FP.PACK_AB R85, R165, R166 ;  /* 0x000000a6a555723e */ /* 0x000fe600000000ff */
[C---:B------:R-:W-:Y:S02]  /*e330*/  FMUL.FTZ R64, R74.reuse, R148 ;  /* 0x000000944a407220 */ /* 0x040fe40000410000 */
        /* <DEDUP_REMOVED lines=12> */
[----:B------:R1:W5:Y:S01]  /*e400*/  MUFU.EX2 R191, R2 ;  /* 0x0000000200bf7308 */ /* 0x0003620000000800 */
[----:B---3--:R-:W-:Y:S03]  /*e410*/  F2FP.PACK_AB R87, R163, R164 ;  /* 0x000000a4a357723e */ /* 0x008fe600000000ff */
[-C--:B------:R-:W-:Y:S08]  /*e420*/  HMMA.16816.F32 R4, R80, R88.reuse, R4 ;  /* 0x000000585004723c */ /* 0x080ff00000001804 */
[C---:B------:R-:W-:Y:S08]  /*e430*/  HMMA.16816.F32 R8, R84.reuse, R88, R8 ;  /* 0x000000585408723c */ /* 0x040ff00000001808 */
[-C--:B------:R-:W-:Y:S04]  /*e440*/  HMMA.16816.F32 R12, R84, R90.reuse, R12 ;  /* 0x0000005a540c723c */ /* 0x080fe8000000180c */
[--C-:B-1----:R-:W-:Y:S02]  /*e450*/  FFMA.FTZ R2, R183, c[0x0][0x2d0], -R79.reuse ;  /* 0x0000b400b7027a23 */ /* 0x102fe4000001084f */
[----:B------:R1:W-:Y:S02]  /*e460*/  MUFU.EX2 R183, R3 ;  /* 0x0000000300b77308 */ /* 0x0003e40000000800 */
[C---:B------:R-:W-:Y:S01]  /*e470*/  HMMA.16816.F32 R16, R80.reuse, R90, R16 ;  /* 0x0000005a5010723c */ /* 0x040fe20000001810 */
[----:B------:R-:W3:Y:S07]  /*e480*/  LDSM.16.MT88.4 R88, [R200+0x800] ;  /* 0x00080000c858783b */ /* 0x000eee0000004200 */
[-C--:B----4-:R-:W-:Y:S01]  /*e490*/  HMMA.16816.F32 R20, R80, R92.reuse, R20 ;  /* 0x0000005c5014723c */ /* 0x090fe20000001814 */
[----:B------:R4:W-:Y:S07]  /*e4a0*/  MUFU.EX2 R190, R2 ;  /* 0x0000000200be7308 */ /* 0x0009ee0000000800 */
[C---:B------:R-:W-:Y:S04]  /*e4b0*/  HMMA.16816.F32 R24, R84.reuse, R92, R24 ;  /* 0x0000005c5418723c */ /* 0x040fe80000001818 */
[--C-:B-1----:R-:W-:Y:S01]  /*e4c0*/  FFMA.FTZ R3, R101, c[0x0][0x2d0], -R156.reuse ;  /* 0x0000b40065037a23 */ /* 0x102fe2000001089c */
[----:B------:R-:W-:Y:S03]  /*e4d0*/  MOV R101, R162 ;  /* 0x000000a200657202 */ /* 0x000fe60000000f00 */
[-C--:B------:R-:W-:Y:S04]  /*e4e0*/  HMMA.16816.F32 R28, R84, R94.reuse, R28 ;  /* 0x0000005e541c723c */ /* 0x080fe8000000181c */
[----:B------:R-:W-:Y:S04]  /*e4f0*/  MOV R162, R154 ;  /* 0x0000009a00a27202 */ /* 0x000fe80000000f00 */
[C---:B------:R-:W-:Y:S01]  /*e500*/  HMMA.16816.F32 R32, R80.reuse, R94, R32 ;  /* 0x0000005e5020723c */ /* 0x040fe20000001820 */
[----:B------:R-:W1:Y:S03]  /*e510*/  LDSM.16.MT88.4 R92, [R197+0x1000] ;  /* 0x00100000c55c783b */ /* 0x000e660000004200 */
[----:B----4-:R-:W-:Y:S04]  /*e520*/  FFMA.FTZ R2, R184, c[0x0][0x2d0], -R79 ;  /* 0x0000b400b8027a23 */ /* 0x010fe8000001084f */
[-C--:B------:R-:W-:Y:S01]  /*e530*/  HMMA.16816.F32 R36, R80, R96.reuse, R36 ;  /* 0x000000605024723c */ /* 0x080fe20000001824 */
[----:B------:R4:W1:Y:S07]  /*e540*/  MUFU.EX2 R189, R2 ;  /* 0x0000000200bd7308 */ /* 0x00086e0000000800 */
[C---:B------:R-:W-:Y:S08]  /*e550*/  HMMA.16816.F32 R40, R84.reuse, R96, R40 ;  /* 0x000000605428723c */ /* 0x040ff00000001828 */
[-C--:B------:R-:W-:Y:S08]  /*e560*/  HMMA.16816.F32 R44, R84, R98.reuse, R44 ;  /* 0x00000062542c723c */ /* 0x080ff0000000182c */
[C---:B------:R-:W-:Y:S01]  /*e570*/  HMMA.16816.F32 R48, R80.reuse, R98, R48 ;  /* 0x000000625030723c */ /* 0x040fe20000001830 */
[----:B------:R-:W-:Y:S03]  /*e580*/  LDSM.16.MT88.4 R96, [R198+0x1000] ;  /* 0x00100000c660783b */ /* 0x000fe60000004200 */
[--C-:B----4-:R-:W-:Y:S04]  /*e590*/  FFMA.FTZ R2, R187, c[0x0][0x2d0], -R156.reuse ;  /* 0x0000b400bb027a23 */ /* 0x110fe8000001089c */
[-C--:B---3--:R-:W-:Y:S01]  /*e5a0*/  HMMA.16816.F32 R52, R80, R88.reuse, R52 ;  /* 0x000000585034723c */ /* 0x088fe20000001834 */
[----:B------:R3:W-:Y:S07]  /*e5b0*/  MUFU.EX2 R188, R2 ;  /* 0x0000000200bc7308 */ /* 0x0007ee0000000800 */
[C---:B------:R-:W-:Y:S08]  /*e5c0*/  HMMA.16816.F32 R56, R84.reuse, R88, R56 ;  /* 0x000000585438723c */ /* 0x040ff00000001838 */
[-C--:B------:R-:W-:Y:S08]  /*e5d0*/  HMMA.16816.F32 R60, R84, R90.reuse, R60 ;  /* 0x0000005a543c723c */ /* 0x080ff0000000183c */
[----:B------:R-:W-:Y:S01]  /*e5e0*/  HMMA.16816.F32 R64, R80, R90, R64 ;  /* 0x0000005a5040723c */ /* 0x000fe20000001840 */
[----:B------:R-:W4:Y:S03]  /*e5f0*/  LDSM.16.MT88.4 R88, [R201+0x1000] ;  /* 0x00100000c958783b */ /* 0x000f260000004200 */
[--C-:B---3--:R-:W-:Y:S03]  /*e600*/  FFMA.FTZ R2, R239, c[0x0][0x2d0], -R156.reuse ;  /* 0x0000b400ef027a23 */ /* 0x108fe6000001089c */
[----:B------:R-:W-:Y:S01]  /*e610*/  F2FP.PACK_AB R80, R195, R214 ;  /* 0x000000d6c350723e */ /* 0x000fe200000000ff */
[----:B------:R3:W3:Y:S01]  /*e620*/  MUFU.EX2 R187, R2 ;  /* 0x0000000200bb7308 */ /* 0x0006e20000000800 */
[----:B--2---:R-:W-:Y:S03]  /*e630*/  F2FP.PACK_AB R82, R193, R194 ;  /* 0x000000c2c152723e */ /* 0x004fe600000000ff */
[----:B-----5:R-:W-:Y:S02]  /*e640*/  F2FP.PACK_AB R81, R191, R192 ;  /* 0x000000c0bf51723e */ /* 0x020fe400000000ff */
[----:B-1----:R-:W-:Y:S07]  /*e650*/  F2FP.PACK_AB R83, R189, R190 ;  /* 0x000000bebd53723e */ /* 0x002fee00000000ff */
[-C--:B------:R-:W-:Y:S03]  /*e660*/  HMMA.16816.F32 R4, R80, R92.reuse, R4 ;  /* 0x0000005c5004723c */ /* 0x080fe60000001804 */
[--C-:B---3--:R-:W-:Y:S01]  /*e670*/  FFMA.FTZ R2, R240, c[0x0][0x2d0], -R77.reuse ;  /* 0x0000b400f0027a23 */ /* 0x108fe2000001084d */
[----:B------:R-:W-:Y:S03]  /*e680*/  F2FP.PACK_AB R84, R187, R188 ;  /* 0x000000bcbb54723e */ /* 0x000fe600000000ff */
        /* <DEDUP_REMOVED lines=21> */
[-C--:B----4-:R-:W-:Y:S01]  /*e7e0*/  HMMA.16816.F32 R20, R80, R88.reuse, R20 ;  /* 0x000000585014723c */ /* 0x090fe20000001814 */
[----:B------:R1:W3:Y:S07]  /*e7f0*/  MUFU.EX2 R184, R2 ;  /* 0x0000000200b87308 */ /* 0x0002ee0000000800 */
[C---:B------:R-:W-:Y:S08]  /*e800*/  HMMA.16816.F32 R24, R84.reuse, R88, R24 ;  /* 0x000000585418723c */ /* 0x040ff00000001818 */
[-C--:B------:R-:W-:Y:S08]  /*e810*/  HMMA.16816.F32 R28, R84, R90.reuse, R28 ;  /* 0x0000005a541c723c */ /* 0x080ff0000000181c */
[C---:B------:R-:W-:Y:S01]  /*e820*/  HMMA.16816.F32 R32, R80.reuse, R90, R32 ;  /* 0x0000005a5020723c */ /* 0x040fe20000001820 */
[----:B------:R-:W4:Y:S03]  /*e830*/  LDSM.16.MT88.4 R88, [R197+0x1800] ;  /* 0x00180000c558783b */ /* 0x000f260000004200 */
[--C-:B-1----:R-:W-:Y:S04]  /*e840*/  FFMA.FTZ R2, R105, c[0x0][0x2d0], -R79.reuse ;  /* 0x0000b40069027a23 */ /* 0x102fe8000001084f */
[-C--:B------:R-:W-:Y:S01]  /*e850*/  HMMA.16816.F32 R36, R80, R96.reuse, R36 ;  /* 0x000000605024723c */ /* 0x080fe20000001824 */
[----:B------:R1:W5:Y:S07]  /*e860*/  MUFU.EX2 R143, R2 ;  /* 0x00000002008f7308 */ /* 0x00036e0000000800 */
[C---:B------:R-:W-:Y:S08]  /*e870*/  HMMA.16816.F32 R40, R84.reuse, R96, R40 ;  /* 0x000000605428723c */ /* 0x040ff00000001828 */
[-C--:B------:R-:W-:Y:S08]  /*e880*/  HMMA.16816.F32 R44, R84, R98.reuse, R44 ;  /* 0x00000062542c723c */ /* 0x080ff0000000182c */
[C---:B------:R-:W-:Y:S01]  /*e890*/  HMMA.16816.F32 R48, R80.reuse, R98, R48 ;  /* 0x000000625030723c */ /* 0x040fe20000001830 */
[----:B------:R-:W-:Y:S03]  /*e8a0*/  LDSM.16.MT88.4 R96, [R198+0x1800] ;  /* 0x00180000c660783b */ /* 0x000fe60000004200 */
        /* <DEDUP_REMOVED lines=19> */
[-C--:B----4-:R-:W-:Y:S03]  /*e9e0*/  HMMA.16816.F32 R4, R80, R88.reuse, R4 ;  /* 0x000000585004723c */ /* 0x090fe60000001804 */
[----:B-1----:R-:W-:Y:S06]  /*e9f0*/  FFMA.FTZ R2, R177, c[0x0][0x2d0], -R156 ;  /* 0x0000b400b1027a23 */ /* 0x002fec000001089c */
[----:B------:R1:W-:Y:S10]  /*ea00*/  MUFU.EX2 R177, R3 ;  /* 0x0000000300b17308 */ /* 0x0003f40000000800 */
[----:B------:R3:W4:Y:S01]  /*ea10*/  MUFU.EX2 R178, R2 ;  /* 0x0000000200b27308 */ /* 0x0007220000000800 */
[----:B-1----:R-:W-:Y:S09]  /*ea20*/  FFMA.FTZ R3, R170, c[0x0][0x2d0], -R78 ;  /* 0x0000b400aa037a23 */ /* 0x002ff2000001084e */
[----:B------:R1:W-:Y:S01]  /*ea30*/  MUFU.EX2 R170, R3 ;  /* 0x0000000300aa7308 */ /* 0x0003e20000000800 */
[--C-:B---3--:R-:W-:Y:S01]  /*ea40*/  FFMA.FTZ R2, R103, c[0x0][0x2d0], -R77.reuse ;  /* 0x0000b40067027a23 */ /* 0x108fe2000001084d */
[----:B----4-:R-:W-:Y:S08]  /*ea50*/  F2FP.PACK_AB R84, R178, R142 ;  /* 0x0000008eb254723e */ /* 0x010ff000000000ff */
[----:B------:R3:W-:Y:S01]  /*ea60*/  MUFU.EX2 R140, R2 ;  /* 0x00000002008c7308 */ /* 0x0007e20000000800 */
[----:B-1----:R-:W4:Y:S04]  /*ea70*/  LDL.LU R3, [R1+0x14] ;  /* 0x0000140001037983 */ /* 0x002f280000300800 */
[----:B------:R-:W5:Y:S04]  /*ea80*/  LDL.LU R106, [R1+0x18] ;  /* 0x00001800016a7983 */ /* 0x000f680000300800 */
[----:B------:R-:W5:Y:S01]  /*ea90*/  LDL.LU R105, [R1+0x1c] ;  /* 0x00001c0001697983 */ /* 0x000f620000300800 */
[--C-:B---3--:R-:W-:Y:S03]  /*eaa0*/  FFMA.FTZ R2, R155, c[0x0][0x2d0], -R77.reuse ;  /* 0x0000b4009b027a23 */ /* 0x108fe6000001084d */
[----:B------:R-:W3:Y:S01]  /*eab0*/  LDL.LU R104, [R1+0x20] ;  /* 0x0000200001687983 */ /* 0x000ee20000300800 */
[----:B------:R1:W1:Y:S02]  /*eac0*/  MUFU.EX2 R155, R2 ;  /* 0x00000002009b7308 */ /* 0x0002640000000800 */
[----:B-1----:R-:W-:Y:S01]  /*ead0*/  FFMA.FTZ R2, R102, c[0x0][0x2d0], -R156 ;  /* 0x0000b40066027a23 */ /* 0x002fe2000001089c */
[----:B------:R-:W-:Y:S02]  /*eae0*/  MOV R102, R176 ;  /* 0x000000b000667202 */ /* 0x000fe40000000f00 */
[----:B------:R-:W-:Y:S05]  /*eaf0*/  F2FP.PACK_AB R85, R155, R140 ;  /* 0x0000008c9b55723e */ /* 0x000fea00000000ff */
[----:B------:R1:W1:Y:S02]  /*eb00*/  MUFU.EX2 R176, R2 ;  /* 0x0000000200b07308 */ /* 0x0002640000000800 */
[--C-:B-1----:R-:W-:Y:S01]  /*eb10*/  FFMA.FTZ R2, R153, c[0x0][0x2d0], -R77.reuse ;  /* 0x0000b40099027a23 */ /* 0x102fe2000001084d */
[----:B------:R-:W-:Y:S07]  /*eb20*/  F2FP.PACK_AB R86, R177, R176 ;  /* 0x000000b0b156723e */ /* 0x000fee00000000ff */
[----:B------:R1:W-:Y:S02]  /*eb30*/  MUFU.EX2 R153, R2 ;  /* 0x0000000200997308 */ /* 0x0003e40000000800 */
[----:B-1----:R-:W-:Y:S08]  /*eb40*/  FFMA.FTZ R2, R152, c[0x0][0x2d0], -R77 ;  /* 0x0000b40098027a23 */ /* 0x002ff0000001084d */
[----:B------:R1:W1:Y:S02]  /*eb50*/  MUFU.EX2 R154, R2 ;  /* 0x00000002009a7308 */ /* 0x0002640000000800 */
[--C-:B-1----:R-:W-:Y:S01]  /*eb60*/  FFMA.FTZ R2, R171, c[0x0][0x2d0], -R78.reuse ;  /* 0x0000b400ab027a23 */ /* 0x102fe2000001084e */
[----:B------:R-:W-:Y:S07]  /*eb70*/  F2FP.PACK_AB R87, R154, R153 ;  /* 0x000000999a57723e */ /* 0x000fee00000000ff */
[----:B------:R1:W1:Y:S01]  /*eb80*/  MUFU.EX2 R171, R2 ;  /* 0x0000000200ab7308 */ /* 0x0002620000000800 */
[C---:B------:R-:W-:Y:S08]  /*eb90*/  HMMA.16816.F32 R8, R84.reuse, R88, R8 ;  /* 0x000000585408723c */ /* 0x040ff00000001808 */
[-C--:B------:R-:W-:Y:S08]  /*eba0*/  HMMA.16816.F32 R12, R84, R90.reuse, R12 ;  /* 0x0000005a540c723c */ /* 0x080ff0000000180c */
[C---:B------:R-:W-:Y:S01]  /*ebb0*/  HMMA.16816.F32 R16, R80.reuse, R90, R16 ;  /* 0x0000005a5010723c */ /* 0x040fe20000001810 */
[----:B------:R-:W2:Y:S03]  /*ebc0*/  LDSM.16.MT88.4 R88, [R200+0x1800] ;  /* 0x00180000c858783b */ /* 0x000ea60000004200 */
[--C-:B-1----:R-:W-:Y:S01]  /*ebd0*/  FFMA.FTZ R2, R158, c[0x0][0x2d0], -R79.reuse ;  /* 0x0000b4009e027a23 */ /* 0x102fe2000001084f */
[----:B------:R-:W-:Y:S02]  /*ebe0*/  MOV R158, R168 ;  /* 0x000000a8009e7202 */ /* 0x000fe40000000f00 */
[----:B------:R-:W-:Y:S01]  /*ebf0*/  F2FP.PACK_AB R148, R170, R171 ;  /* 0x000000abaa94723e */ /* 0x000fe200000000ff */
[-C--:B--2---:R-:W-:Y:S01]  /*ec00*/  HMMA.16816.F32 R20, R80, R92.reuse, R20 ;  /* 0x0000005c5014723c */ /* 0x084fe20000001814 */
[----:B------:R1:W-:Y:S07]  /*ec10*/  MUFU.EX2 R168, R2 ;  /* 0x0000000200a87308 */ /* 0x0003ee0000000800 */
[C---:B------:R-:W-:Y:S08]  /*ec20*/  HMMA.16816.F32 R24, R84.reuse, R92, R24 ;  /* 0x0000005c5418723c */ /* 0x040ff00000001818 */
[-C--:B------:R-:W-:Y:S08]  /*ec30*/  HMMA.16816.F32 R28, R84, R94.reuse, R28 ;  /* 0x0000005e541c723c */ /* 0x080ff0000000181c */
[C---:B------:R-:W-:Y:S04]  /*ec40*/  HMMA.16816.F32 R32, R80.reuse, R94, R32 ;  /* 0x0000005e5020723c */ /* 0x040fe80000001820 */
[--C-:B-1----:R-:W-:Y:S01]  /*ec50*/  FFMA.FTZ R2, R102, c[0x0][0x2d0], -R79.reuse ;  /* 0x0000b40066027a23 */ /* 0x102fe2000001084f */
[----:B------:R-:W-:Y:S02]  /*ec60*/  MOV R102, R159 ;  /* 0x0000009f00667202 */ /* 0x000fe40000000f00 */
[----:B------:R-:W-:Y:S01]  /*ec70*/  MOV R159, R169 ;  /* 0x000000a9009f7202 */ /* 0x000fe20000000f00 */
        /* <DEDUP_REMOVED lines=8> */
[-C--:B------:R-:W-:Y:S08]  /*ed00*/  HMMA.16816.F32 R52, R80, R88.reuse, R52 ;  /* 0x000000585034723c */ /* 0x080ff00000001834 */
[C---:B------:R-:W-:Y:S08]  /*ed10*/  HMMA.16816.F32 R56, R84.reuse, R88, R56 ;  /* 0x000000585438723c */ /* 0x040ff00000001838 */
[-C--:B------:R-:W-:Y:S04]  /*ed20*/  HMMA.16816.F32 R60, R84, R90.reuse, R60 ;  /* 0x0000005a543c723c */ /* 0x080fe8000000183c */
[----:B-1----:R-:W-:Y:S01]  /*ed30*/  FFMA.FTZ R2, R101, c[0x0][0x2d0], -R78 ;  /* 0x0000b40065027a23 */ /* 0x002fe2000001084e */
[----:B------:R-:W-:Y:S03]  /*ed40*/  MOV R101, R162 ;  /* 0x000000a200657202 */ /* 0x000fe60000000f00 */
[----:B------:R-:W-:Y:S01]  /*ed50*/  HMMA.16816.F32 R64, R80, R90, R64 ;  /* 0x0000005a5040723c */ /* 0x000fe20000001840 */
[----:B------:R1:W2:Y:S03]  /*ed60*/  MUFU.EX2 R162, R2 ;  /* 0x0000000200a27308 */ /* 0x0002a60000000800 */
[----:B------:R-:W-:Y:S02]  /*ed70*/  MOV R85, R70 ;  /* 0x0000004600557202 */ /* 0x000fe40000000f00 */
[----:B------:R-:W-:Y:S01]  /*ed80*/  MOV R84, R71 ;  /* 0x0000004700547202 */ /* 0x000fe20000000f00 */
[--C-:B-1----:R-:W-:Y:S01]  /*ed90*/  FFMA.FTZ R2, R100, c[0x0][0x2d0], -R79.reuse ;  /* 0x0000b40064027a23 */ /* 0x102fe2000001084f */
[----:B------:R-:W-:Y:S04]  /*eda0*/  MOV R100, R157 ;  /* 0x0000009d00647202 */ /* 0x000fe80000000f00 */
[----:B------:R-:W-:Y:S02]  /*edb0*/  MOV R157, R161 ;  /* 0x000000a1009d7202 */ /* 0x000fe40000000f00 */
[----:B------:R1:W-:Y:S01]  /*edc0*/  MUFU.EX2 R161, R2 ;  /* 0x0000000200a17308 */ /* 0x0003e20000000800 */
[----:B--2---:R-:W-:Y:S01]  /*edd0*/  F2FP.PACK_AB R150, R162, R167 ;  /* 0x000000a7a296723e */ /* 0x004fe200000000ff */
[----:B-1----:R-:W-:Y:S02]  /*ede0*/  FFMA.FTZ R2, R160, c[0x0][0x2d0], -R79 ;  /* 0x0000b400a0027a23 */ /* 0x002fe4000001084f */
[----:B----4-:R-:W-:Y:S06]  /*edf0*/  FFMA.FTZ R3, R74, R3, R230 ;  /* 0x000000034a037223 */ /* 0x010fec00000100e6 */
[----:B------:R1:W2:Y:S01]  /*ee00*/  MUFU.EX2 R160, R2 ;  /* 0x0000000200a07308 */ /* 0x0002a20000000800 */
[----:B------:R-:W-:Y:S02]  /*ee10*/  FADD.FTZ R3, R237, R3 ;  /* 0x00000003ed037221 */ /* 0x000fe40000010000 */
[----:B-----5:R-:W-:Y:S02]  /*ee20*/  FFMA.FTZ R68, R68, R105, R227 ;  /* 0x0000006944447223 */ /* 0x020fe400000100e3 */
[----:B------:R-:W-:Y:S02]  /*ee30*/  FADD.FTZ R3, R236, R3 ;  /* 0x00000003ec037221 */ /* 0x000fe40000010000 */
[----:B---3--:R-:W-:Y:S02]  /*ee40*/  FFMA.FTZ R0, R0, R104, R172 ;  /* 0x0000006800007223 */ /* 0x008fe400000100ac */
[----:B------:R-:W-:Y:S02]  /*ee50*/  FADD.FTZ R3, R238, R3 ;  /* 0x00000003ee037221 */ /* 0x000fe40000010000 */
[----:B------:R-:W-:Y:S02]  /*ee60*/  FADD.FTZ R0, R173, R0 ;  /* 0x00000000ad007221 */ /* 0x000fe40000010000 */
        /* <DEDUP_REMOVED lines=13> */
[----:B-1----:R-:W-:Y:S02]  /*ef40*/  FFMA.FTZ R2, R100, c[0x0][0x2d0], -R156 ;  /* 0x0000b40064027a23 */ /* 0x002fe4000001089c */
[----:B------:R-:W1:Y:S06]  /*ef50*/  LDSM.16.MT88.4 R100, [R197+0x2000] ;  /* 0x00200000c564783b */ /* 0x000e6c0000004200 */
[----:B------:R2:W3:Y:S02]  /*ef60*/  MUFU.EX2 R156, R2 ;  /* 0x00000002009c7308 */ /* 0x0004e40000000800 */
[--C-:B--2---:R-:W-:Y:S01]  /*ef70*/  FFMA.FTZ R2, R75, c[0x0][0x2d0], -R77.reuse ;  /* 0x0000b4004b027a23 */ /* 0x104fe2000001084d */
[----:B---3--:R-:W-:Y:S01]  /*ef80*/  F2FP.PACK_AB R146, R156, R157 ;  /* 0x0000009d9c92723e */ /* 0x008fe200000000ff */
[----:B------:R-:W-:Y:S06]  /*ef90*/  FFMA.FTZ R77, R76, c[0x0][0x2d0], -R77 ;  /* 0x0000b4004c4d7a23 */ /* 0x000fec000001084d */
[----:B------:R2:W-:Y:S10]  /*efa0*/  MUFU.EX2 R78, R2 ;  /* 0x00000002004e7308 */ /* 0x0005f40000000800 */
[----:B------:R-:W3:Y:S01]  /*efb0*/  MUFU.EX2 R75, R77 ;  /* 0x0000004d004b7308 */ /* 0x000ee20000000800 */
[-C--:B-1----:R-:W-:Y:S07]  /*efc0*/  HMMA.16816.F32 R88, R148, R100.reuse, R4 ;  /* 0x000000649458723c */ /* 0x082fee0000001804 */
[----:B------:R-:W-:Y:S02]  /*efd0*/  FADD.FTZ R4, R228, R68 ;  /* 0x00000044e4047221 */ /* 0x000fe40000010000 */
[----:B--2---:R-:W-:Y:S04]  /*efe0*/  FFMA.FTZ R2, R69, R106, R231 ;  /* 0x0000006a45027223 */ /* 0x004fe800000100e7 */
[----:B------:R-:W-:Y:S04]  /*eff0*/  FADD.FTZ R2, R233, R2 ;  /* 0x00000002e9027221 */ /* 0x000fe80000010000 */
[----:B------:R-:W-:Y:S01]  /*f000*/  FADD.FTZ R2, R234, R2 ;  /* 0x00000002ea027221 */ /* 0x000fe20000010000 */
[----:B---3--:R-:W-:Y:S03]  /*f010*/  F2FP.PACK_AB R147, R75, R78 ;  /* 0x0000004e4b93723e */ /* 0x008fe600000000ff */
[----:B------:R-:W-:Y:S04]  /*f020*/  FADD.FTZ R2, R235, R2 ;  /* 0x00000002eb027221 */ /* 0x000fe80000010000 */
[C---:B------:R-:W-:Y:S07]  /*f030*/  HMMA.16816.F32 R92, R144.reuse, R100, R8 ;  /* 0x00000064905c723c */ /* 0x040fee0000001808 */
[----:B------:R-:W-:Y:S01]  /*f040*/  FADD.FTZ R8, R229, R4 ;  /* 0x00000004e5087221 */ /* 0x000fe20000010000 */
[-C--:B------:R-:W-:Y:S01]  /*f050*/  HMMA.16816.F32 R96, R144, R102.reuse, R12 ;  /* 0x000000669060723c */ /* 0x080fe2000000180c */
[----:B------:R-:W1:Y:S03]  /*f060*/  LDSM.16.MT88.4 R4, [R200+0x2000] ;  /* 0x00200000c804783b */ /* 0x000e660000004200 */
        /* <DEDUP_REMOVED lines=80> */
[----:B------:R1:W-:Y:S01]  /*f570*/  STL [R1+0x18], R3 ;  /* 0x0000180301007387 */ /* 0x0003e20000100800 */
[----:B------:R-:W-:Y:S03]  /*f580*/  FADD.FTZ R0, R75, R0 ;  /* 0x000000004b007221 */ /* 0x000fe60000010000 */
[----:B------:R2:W-:Y:S04]  /*f590*/  STL [R1+0x1c], R2 ;  /* 0x00001c0201007387 */ /* 0x0005e80000100800 */
[----:B------:R3:W-:Y:S01]  /*f5a0*/  STL [R1+0x20], R0 ;  /* 0x0000200001007387 */ /* 0x0007e20000100800 */
[----:B-1----:R-:W-:Y:S02]  /*f5b0*/  MOV R3, R72 ;  /* 0x0000004800037202 */ /* 0x002fe40000000f00 */
[----:B--2---:R-:W-:Y:S01]  /*f5c0*/  MOV R2, R73 ;  /* 0x0000004900027202 */ /* 0x004fe20000000f00 */
[----:B------:R-:W-:-:S05]  /*f5d0*/  @P0 BRA `(.L_x_1230) ;  /* 0xffffc55000000947 */ /* 0x000fca000383ffff */
.L_x_1229:
[----:B------:R-:W-:Y:S02]  /*f5e0*/  MOV R9, 0x1f ;  /* 0x0000001f00097802 */ /* 0x000fe40000000f00 */
[----:B------:R-:W-:Y:S01]  /*f5f0*/  MOV R8, 0xffffffff ;  /* 0xffffffff00087802 */ /* 0x000fe20000000f00 */
[----:B------:R-:W-:Y:S05]  /*f600*/  BRA.DIV ~URZ, `(.L_x_1231) ;  /* 0x000051327f007947 */ /* 0x000fea000b800000 */
[----:B------:R-:W2:Y:S04]  /*f610*/  LDL R2, [R1+0x14] ;  /* 0x0000140001027983 */ /* 0x000ea80000100800 */
[----:B--23--:R1:W2:Y:S02]  /*f620*/  SHFL.BFLY PT, R0, R2, 0x2, 0x1f ;  /* 0x0c401f0002007f89 */ /* 0x00c2a400000e0000 */
.L_x_1317:
        /* <DEDUP_REMOVED lines=19> */
.L_x_1318:
[----:B------:R-:W-:Y:S01]  /*f760*/  FSETP.NE.FTZ.AND P3, PT, R4, RZ, PT ;  /* 0x000000ff0400720b */ /* 0x000fe20003f75000 */
[----:B------:R-:W-:Y:S01]  /*f770*/  CS2R R2, SRZ ;  /* 0x0000000000027805 */ /* 0x000fe2000001ff00 */
[----:B------:R-:W-:Y:S02]  /*f780*/  MOV R0, RZ ;  /* 0x000000ff00007202 */ /* 0x000fe40000000f00 */
[----:B------:R-:W-:Y:S02]  /*f790*/  FSETP.NE.FTZ.AND P2, PT, R5, RZ, PT ;  /* 0x000000ff0500720b */ /* 0x000fe40003f55000 */
[----:B------:R-:W-:Y:S02]  /*f7a0*/  FSETP.NE.FTZ.AND P1, PT, R6, RZ, PT ;  /* 0x000000ff0600720b */ /* 0x000fe40003f35000 */
[----:B------:R-:W-:Y:S02]  /*f7b0*/  MOV R26, 0xff800000 ;  /* 0xff800000001a7802 */ /* 0x000fe40000000f00 */
[----:B------:R-:W-:-:S02]  /*f7c0*/  MOV R24, 0xff800000 ;  /* 0xff80000000187802 */ /* 0x000fc40000000f00 */
[----:B------:R-:W-:Y:S01]  /*f7d0*/  MOV R25, 0xff800000 ;  /* 0xff80000000197802 */ /* 0x000fe20000000f00 */
[----:B------:R-:W1:Y:S01]  /*f7e0*/  @P3 MUFU.RCP R0, R4 ;  /* 0x0000000400003308 */ /* 0x000e620000001000 */
[----:B------:R-:W-:-:S05]  /*f7f0*/  MOV R19, 0xff800000 ;  /* 0xff80000000137802 */ /* 0x000fca0000000f00 */
[----:B------:R-:W-:Y:S02]  /*f800*/  @P1 MOV R10, 0x3f317218 ;  /* 0x3f317218000a1802 */ /* 0x000fe40000000f00 */
[----:B------:R2:W-:Y:S01]  /*f810*/  @P3 MUFU.LG2 R9, R4 ;  /* 0x0000000400093308 */ /* 0x0005e20000000c00 */
[----:B-1----:R-:W-:-:S07]  /*f820*/  FMUL.FTZ R74, R0, R100 ;  /* 0x00000064004a7220 */ /* 0x002fce0000410000 */
[----:B------:R-:W-:Y:S01]  /*f830*/  @P2 MUFU.RCP R3, R5 ;  /* 0x0000000500032308 */ /* 0x000fe20000001000 */
[C---:B------:R-:W-:Y:S02]  /*f840*/  FMUL.FTZ R75, R0.reuse, R101 ;  /* 0x00000065004b7220 */ /* 0x040fe40000410000 */
[C---:B------:R-:W-:Y:S02]  /*f850*/  FMUL.FTZ R68, R0.reuse, R88 ;  /* 0x0000005800447220 */ /* 0x040fe40000410000 */
[----:B------:R-:W-:Y:S02]  /*f860*/  FMUL.FTZ R69, R0, R89 ;  /* 0x0000005900457220 */ /* 0x000fe40000410000 */
[----:B--2-4-:R-:W-:Y:S01]  /*f870*/  FADD.FTZ R4, R8, R7 ;  /* 0x0000000708047221 */ /* 0x014fe20000010000 */
[----:B------:R-:W-:Y:S01]  /*f880*/  @P1 MUFU.RCP R2, R6 ;  /* 0x0000000600021308 */ /* 0x000fe20000001000 */
[C---:B------:R-:W-:Y:S02]  /*f890*/  FMUL.FTZ R76, R0.reuse, R104 ;  /* 0x00000068004c7220 */ /* 0x040fe40000410000 */
[----:B------:R-:W-:Y:S01]  /*f8a0*/  FMUL.FTZ R77, R0, R105 ;  /* 0x00000069004d7220 */ /* 0x000fe20000410000 */
[----:B------:R-:W-:Y:S01]  /*f8b0*/  FSETP.NE.FTZ.AND P0, PT, R4, RZ, PT ;  /* 0x000000ff0400720b */ /* 0x000fe20003f15000 */
[----:B------:R-:W-:-:S02]  /*f8c0*/  FMUL.FTZ R78, R0, R116 ;  /* 0x00000074004e7220 */ /* 0x000fc40000410000 */
[C---:B------:R-:W-:Y:S01]  /*f8d0*/  FMUL.FTZ R79, R0.reuse, R117 ;  /* 0x00000075004f7220 */ /* 0x040fe20000410000 */
[----:B------:R1:W2:Y:S01]  /*f8e0*/  @P2 MUFU.LG2 R7, R5 ;  /* 0x0000000500072308 */ /* 0x0002a20000000c00 */
        /* <DEDUP_REMOVED lines=8> */
[----:B-1----:R-:W-:Y:S01]  /*f970*/  @P2 MOV R5, 0x3f317218 ;  /* 0x3f31721800052802 */ /* 0x002fe20000000f00 */
[----:B------:R-:W1:Y:S01]  /*f980*/  @P1 MUFU.LG2 R0, R6 ;  /* 0x0000000600001308 */ /* 0x000e620000000c00 */
[----:B--2---:R-:W-:Y:S02]  /*f990*/  @P2 FMUL.FTZ R8, R7, 0.69314718246459960938 ;  /* 0x3f31721807082820 */ /* 0x004fe40000410000 */
[C---:B------:R-:W-:Y:S02]  /*f9a0*/  FMUL.FTZ R84, R3.reuse, R90 ;  /* 0x0000005a03547220 */ /* 0x040fe40000410000 */
[----:B------:R-:W-:-:S02]  /*f9b0*/  FMUL.FTZ R85, R3, R91 ;  /* 0x0000005b03557220 */ /* 0x000fc40000410000 */
[C---:B------:R-:W-:Y:S02]  /*f9c0*/  FMUL.FTZ R86, R3.reuse, R102 ;  /* 0x0000006603567220 */ /* 0x040fe40000410000 */
[C---:B------:R-:W-:Y:S02]  /*f9d0*/  FMUL.FTZ R87, R3.reuse, R103 ;  /* 0x0000006703577220 */ /* 0x040fe40000410000 */
[C---:B------:R-:W-:Y:S02]  /*f9e0*/  FMUL.FTZ R88, R3.reuse, R106 ;  /* 0x0000006a03587220 */ /* 0x040fe40000410000 */
[C---:B------:R-:W-:Y:S02]  /*f9f0*/  FMUL.FTZ R89, R3.reuse, R107 ;  /* 0x0000006b03597220 */ /* 0x040fe40000410000 */
[C---:B------:R-:W-:Y:S02]  /*fa00*/  FMUL.FTZ R90, R3.reuse, R118 ;  /* 0x00000076035a7220 */ /* 0x040fe40000410000 */
[----:B-1----:R-:W-:Y:S01]  /*fa10*/  @P1 FMUL.FTZ R7, R0, 0.69314718246459960938 ;  /* 0x3f31721800071820 */ /* 0x002fe20000410000 */
[----:B------:R-:W-:Y:S01]  /*fa20*/  MOV R0, RZ ;  /* 0x000000ff00007202 */ /* 0x000fe20000000f00 */
        /* <DEDUP_REMOVED lines=27> */
[----:B------:R2:W3:Y:S01]  /*fbe0*/  @P0 MUFU.LG2 R2, R4 ;  /* 0x0000000400020308 */ /* 0x0004e20000000c00 */
[----:B------:R-:W-:Y:S02]  /*fbf0*/  @P3 FMUL.FTZ R6, R3, c[0x0][0x2d0] ;  /* 0x0000b40003063a20 */ /* 0x000fe40000410000 */
[----:B------:R-:W-:Y:S02]  /*fc00*/  @P1 FMUL.FTZ R3, R10, c[0x0][0x2d0] ;  /* 0x0000b4000a031a20 */ /* 0x000fe40000410000 */
[----:B------:R-:W-:Y:S02]  /*fc10*/  @P3 FMUL.FTZ R9, R9, 0.69314718246459960938 ;  /* 0x3f31721809093820 */ /* 0x000fe40000410000 */
[----:B------:R-:W-:Y:S01]  /*fc20*/  @P1 FFMA.FTZ R26, R3, R71, R7 ;  /* 0x00000047031a1223 */ /* 0x000fe20000010007 */
[----:B------:R-:W-:Y:S01]  /*fc30*/  @P0 MOV R3, 0x3f317218 ;  /* 0x3f31721800030802 */ /* 0x000fe20000000f00 */
[----:B------:R-:W-:Y:S02]  /*fc40*/  @P2 FMUL.FTZ R5, R5, c[0x0][0x2d0] ;  /* 0x0000b40005052a20 */ /* 0x000fe40000410000 */
[----:B-1----:R-:W-:-:S02]  /*fc50*/  FMUL.FTZ R34, R0, R94 ;  /* 0x0000005e00227220 */ /* 0x002fc40000410000 */
[----:B------:R-:W-:Y:S02]  /*fc60*/  @P0 FMUL.FTZ R3, R3, c[0x0][0x2d0] ;  /* 0x0000b40003030a20 */ /* 0x000fe40000410000 */
[----:B------:R-:W-:Y:S01]  /*fc70*/  FMUL.FTZ R35, R0, R95 ;  /* 0x0000005f00237220 */ /* 0x000fe20000410000 */
[----:B--2---:R-:W-:Y:S01]  /*fc80*/  MOV R4, 0x1 ;  /* 0x0000000100047802 */ /* 0x004fe20000000f00 */
[----:B---3--:R-:W-:Y:S02]  /*fc90*/  @P0 FMUL.FTZ R2, R2, 0.69314718246459960938 ;  /* 0x3f31721802020820 */ /* 0x008fe40000410000 */
        /* <DEDUP_REMOVED lines=17> */
[----:B------:R-:W-:Y:S02]  /*fdb0*/  @P0 FFMA.FTZ R19, R3, R70, R2 ;  /* 0x0000004603130223 */ /* 0x000fe40000010002 */
.L_x_1198:
        /* <DEDUP_REMOVED lines=19> */
.L_x_1234:
[----:B--2---:R-:W-:Y:S05]  /*fef0*/  BSYNC B0 ;  /* 0x0000000000007941 */ /* 0x004fea0003800000 */
.L_x_1233:
        /* <DEDUP_REMOVED lines=105> */
.L_x_1237:
        /* <DEDUP_REMOVED lines=67> */
[----:B----4-:R-:W-:-:S05]  /*109c0*/  IMAD.IADD R5, R16, 0x1, R71 ;  /* 0x0000000110057824 */ /* 0x010fca00078e0247 */
        /* <DEDUP_REMOVED lines=61> */
.L_x_1319:
[----:B------:R-:W-:Y:S05]  /*10da0*/  BRA.DIV ~URZ, `(.L_x_1240) ;  /* 0x00003cc27f007947 */ /* 0x000fea000b800000 */
[----:B------:R3:W4:Y:S02]  /*10db0*/  SHFL.IDX PT, R2, R7, RZ, 0x181f ;  /* 0x00181fff07027589 */ /* 0x00072400000e0000 */
.L_x_1320:
        /* <DEDUP_REMOVED lines=9> */
.L_x_1321:
        /* <DEDUP_REMOVED lines=8> */
.L_x_1322:
[----:B------:R-:W-:Y:S05]  /*10ed0*/  BRA.DIV ~URZ, `(.L_x_1243) ;  /* 0x00003d427f007947 */ /* 0x000fea000b800000 */
[----:B-1----:R1:W2:Y:S02]  /*10ee0*/  SHFL.IDX PT, R2, R7, 0x2, 0x181f ;  /* 0x00581f0007027f89 */ /* 0x0022a400000e0000 */
.L_x_1323:
        /* <DEDUP_REMOVED lines=9> */
.L_x_1324:
        /* <DEDUP_REMOVED lines=8> */
.L_x_1325:
[----:B------:R-:W-:Y:S05]  /*11000*/  BRA.DIV ~URZ, `(.L_x_1246) ;  /* 0x00003dc27f007947 */ /* 0x000fea000b800000 */
[----:B--2---:R2:W1:Y:S02]  /*11010*/  SHFL.IDX PT, R2, R7, 0x4, 0x181f ;  /* 0x00981f0007027f89 */ /* 0x00446400000e0000 */
.L_x_1326:
        /* <DEDUP_REMOVED lines=9> */
.L_x_1327:
        /* <DEDUP_REMOVED lines=8> */
.L_x_1328:
[----:B------:R-:W-:Y:S05]  /*11130*/  BRA.DIV ~URZ, `(.L_x_1249) ;  /* 0x00003e427f007947 */ /* 0x000fea000b800000 */
[----:B--2---:R2:W3:Y:S02]  /*11140*/  SHFL.IDX PT, R2, R7, 0x6, 0x181f ;  /* 0x00d81f0007027f89 */ /* 0x0044e400000e0000 */
.L_x_1329:
        /* <DEDUP_REMOVED lines=9> */
.L_x_1330:
        /* <DEDUP_REMOVED lines=8> */
.L_x_1238:
        /* <DEDUP_REMOVED lines=34> */
.L_x_1331:
[----:B------:R-:W-:Y:S05]  /*11480*/  BRA.DIV ~URZ, `(.L_x_1253) ;  /* 0x00003ca27f007947 */ /* 0x000fea000b800000 */
[----:B------:R3:W4:Y:S02]  /*11490*/  SHFL.IDX PT, R2, R21, RZ, 0x1c1f ;  /* 0x001c1fff15027589 */ /* 0x00072400000e0000 */
.L_x_1332:
        /* <DEDUP_REMOVED lines=20> */
[----:B------:R-:W-:-:S09]  /*115e0*/  ISETP.GE.AND P6, PT, R11, c[0x0][0x3c8], PT ;  /* 0x0000f2000b007a0c */ /* 0x000fd20003fc6270 */
        /* <DEDUP_REMOVED lines=18> */
[----:B------:R-:W-:-:S03]  /*11710*/  ISETP.GE.AND P2, PT, R4, c[0x0][0x3c8], PT ;  /* 0x0000f20004007a0c */ /* 0x000fc60003f46270 */
[----:B------:R2:W-:Y:S01]  /*11720*/  @!P1 ST.E.64 [R14.64], R66 ;  /* 0x000000420e009985 */ /* 0x0005e2000c101b08 */
[----:B----4-:R-:W-:-:S04]  /*11730*/  @!P6 LEA R16, P1, R7, R2, 0x2 ;  /* 0x000000020710e211 */ /* 0x010fc800078210ff */
        /* <DEDUP_REMOVED lines=8> */
.L_x_1255:
[----:B------:R-:W-:Y:S05]  /*117c0*/  BSYNC B0 ;  /* 0x0000000000007941 */ /* 0x000fea0003800000 */
.L_x_1254:
[----:B------:R-:W-:Y:S05]  /*117d0*/  BRA.DIV ~URZ, `(.L_x_1256) ;  /* 0x000039c27f007947 */ /* 0x000fea000b800000 */
[----:B--2---:R2:W1:Y:S04]  /*117e0*/  SHFL.IDX PT, R12, R13, 0x1, 0x1c1f ;  /* 0x003c1f000d0c7f89 */ /* 0x00446800000e0000 */
[----:B----4-:R2:W4:Y:S02]  /*117f0*/  SHFL.IDX PT, R2, R21, 0x1, 0x1c1f ;  /* 0x003c1f0015027f89 */ /* 0x01052400000e0000 */
.L_x_1333:
[----:B------:R-:W-:Y:S01]  /*11800*/  BSSY B0, `(.L_x_1257) ;  /* 0x0000023000007945 */ /* 0x000fe20003800000 */
[----:B------:R-:W-:Y:S05]  /*11810*/  @P0 BRA `(.L_x_1258) ;  /* 0x0000021000000947 */ /* 0x000fea0003800000 */
[----:B------:R-:W5:Y:S01]  /*11820*/  LDL R3, [R1+0x4c] ;  /* 0x00004c0001037983 */ /* 0x000f620000100800 */
[----:B------:R-:W-:Y:S02]  /*11830*/  ISETP.GE.AND P6, PT, R0, c[0x0][0x3c8], PT ;  /* 0x0000f20000007a0c */ /* 0x000fe40003fc6270 */
[----:B------:R-:W-:Y:S02]  /*11840*/  ISETP.GE.AND P1, PT, R11, c[0x0][0x3c8], PT ;  /* 0x0000f2000b007a0c */ /* 0x000fe40003f26270 */
[----:B------:R-:W-:-:S02]  /*11850*/  ISETP.GE.AND P0, PT, R10, c[0x0][0x3c8], PT ;  /* 0x0000f2000a007a0c */ /* 0x000fc40003f06270 */
[----:B-----5:R-:W-:-:S13]  /*11860*/  ISETP.GE.AND P2, PT, R3, c[0x0][0x3c8], PT ;  /* 0x0000f20003007a0c */ /* 0x020fda0003f46270 */
[----:B----4-:R-:W-:-:S04]  /*11870*/  @!P2 LEA R14, P3, R3, R2, 0x2 ;  /* 0x00000002030ea211 */ /* 0x010fc800078610ff */
[----:B-1----:R-:W-:Y:S02]  /*11880*/  @!P2 LEA.HI.X R15, R3, R12, R20, 0x2, P3 ;  /* 0x0000000c030fa211 */ /* 0x002fe400018f1414 */
[----:B------:R-:W-:-:S03]  /*11890*/  @!P6 LEA R18, P3, R0, R2, 0x2 ;  /* 0x000000020012e211 */ /* 0x000fc600078610ff */
[----:B------:R1:W-:Y:S01]  /*118a0*/  @!P2 ST.E.64 [R14.64], R84 ;  /* 0x000000540e00a985 */ /* 0x0003e2000c101b08 */
[----:B------:R-:W-:Y:S02]  /*118b0*/  @!P6 LEA.HI.X R19, R0, R12, R22, 0x2, P3 ;  /* 0x0000000c0013e211 */ /* 0x000fe400018f1416 */
[----:B------:R-:W-:Y:S02]  /*118c0*/  ISETP.GE.AND P3, PT, R8, c[0x0][0x3c8], PT ;  /* 0x0000f20008007a0c */ /* 0x000fe40003f66270 */
[C---:B------:R-:W-:Y:S01]  /*118d0*/  @!P1 LEA R16, P2, R11.reuse, R2, 0x2 ;  /* 0x000000020b109211 */ /* 0x040fe200078410ff */
[----:B------:R4:W-:Y:S03]  /*118e0*/  @!P6 ST.E.64 [R18.64], R86 ;  /* 0x000000561200e985 */ /* 0x0009e6000c101b08 */
[----:B------:R-:W-:Y:S02]  /*118f0*/  @!P1 LEA.HI.X R17, R11, R12, R24, 0x2, P2 ;  /* 0x0000000c0b119211 */ /* 0x000fe400010f1418 */
[----:B------:R-:W-:-:S03]  /*11900*/  ISETP.GE.AND P2, PT, R7, c[0x0][0x3c8], PT ;  /* 0x0000f20007007a0c */ /* 0x000fc60003f46270 */
[----:B------:R5:W-:Y:S01]  /*11910*/  @!P1 ST.E.64 [R16.64], R88 ;  /* 0x0000005810009985 */ /* 0x000be2000c101b08 */
[----:B------:R-:W-:Y:S02]  /*11920*/  ISETP.GE.AND P1, PT, R6, c[0x0][0x3c8], PT ;  /* 0x0000f20006007a0c */ /* 0x000fe40003f26270 */
[----:B-1----:R-:W-:-:S04]  /*11930*/  @!P0 LEA R14, P6, R10, R2, 0x2 ;  /* 0x000000020a0e8211 */ /* 0x002fc800078c10ff */
        /* <DEDUP_REMOVED lines=15> */
.L_x_1258:
[----:B------:R-:W-:Y:S05]  /*11a30*/  BSYNC B0 ;  /* 0x0000000000007941 */ /* 0x000fea0003800000 */
.L_x_1257:
[----:B------:R-:W-:Y:S05]  /*11a40*/  BRA.DIV ~URZ, `(.L_x_1259) ;  /* 0x000038227f007947 */ /* 0x000fea000b800000 */
[----:B-1----:R1:W2:Y:S02]  /*11a50*/  SHFL.IDX PT, R12, R13, 0x2, 0x1c1f ;  /* 0x005c1f000d0c7f89 */ /* 0x0022a400000e0000 */
.L_x_1334:
[----:B------:R-:W-:Y:S05]  /*11a60*/  BRA.DIV ~URZ, `(.L_x_1260) ;  /* 0x000038727f007947 */ /* 0x000fea000b800000 */
[----:B----4-:R4:W1:Y:S02]  /*11a70*/  SHFL.IDX PT, R2, R21, 0x2, 0x1c1f ;  /* 0x005c1f0015027f89 */ /* 0x01086400000e0000 */
.L_x_1335:
[----:B------:R-:W-:Y:S01]  /*11a80*/  BSSY B0, `(.L_x_1261) ;  /* 0x0000023000007945 */ /* 0x000fe20003800000 */
[----:B------:R-:W-:Y:S05]  /*11a90*/  @P4 BRA `(.L_x_1262) ;  /* 0x0000021000004947 */ /* 0x000fea0003800000 */
[----:B------:R-:W5:Y:S01]  /*11aa0*/  LDL R3, [R1+0x4c] ;  /* 0x00004c0001037983 */ /* 0x000f620000100800 */
[----:B------:R-:W-:Y:S02]  /*11ab0*/  ISETP.GE.AND P1, PT, R0, c[0x0][0x3c8], PT ;  /* 0x0000f20000007a0c */ /* 0x000fe40003f26270 */
[----:B------:R-:W-:Y:S02]  /*11ac0*/  ISETP.GE.AND P0, PT, R11, c[0x0][0x3c8], PT ;  /* 0x0000f2000b007a0c */ /* 0x000fe40003f06270 */
[----:B------:R-:W-:-:S09]  /*11ad0*/  ISETP.GE.AND P4, PT, R10, c[0x0][0x3c8], PT ;  /* 0x0000f2000a007a0c */ /* 0x000fd20003f86270 */
[----:B-1----:R-:W-:-:S04]  /*11ae0*/  @!P1 LEA R14, P6, R0, R2, 0x2 ;  /* 0x00000002000e9211 */ /* 0x002fc800078c10ff */
[----:B--2---:R-:W-:Y:S02]  /*11af0*/  @!P1 LEA.HI.X R15, R0, R12, R22, 0x2, P6 ;  /* 0x0000000c000f9211 */ /* 0x004fe400030f1416 */
[----:B-----5:R-:W-:-:S13]  /*11b00*/  ISETP.GE.AND P3, PT, R3, c[0x0][0x3c8], PT ;  /* 0x0000f20003007a0c */ /* 0x020fda0003f66270 */
[----:B------:R-:W-:-:S04]  /*11b10*/  @!P3 LEA R16, P2, R3, R2, 0x2 ;  /* 0x000000020310b211 */ /* 0x000fc800078410ff */
[----:B------:R-:W-:Y:S02]  /*11b20*/  @!P3 LEA.HI.X R17, R3, R12, R20, 0x2, P2 ;  /* 0x0000000c0311b211 */ /* 0x000fe400010f1414 */
[----:B------:R-:W-:-:S03]  /*11b30*/  @!P0 LEA R18, P2, R11, R2, 0x2 ;  /* 0x000000020b128211 */ /* 0x000fc600078410ff */
[----:B------:R-:W-:Y:S01]  /*11b40*/  @!P3 ST.E.64 [R16.64], R48 ;  /* 0x000000301000b985 */ /* 0x000fe2000c101b08 */
[----:B------:R-:W-:Y:S02]  /*11b50*/  ISETP.GE.AND P3, PT, R8, c[0x0][0x3c8], PT ;  /* 0x0000f20008007a0c */ /* 0x000fe40003f66270 */
[----:B------:R-:W-:Y:S01]  /*11b60*/  @!P0 LEA.HI.X R19, R11, R12, R24, 0x2, P2 ;  /* 0x0000000c0b138211 */ /* 0x000fe200010f1418 */
[----:B------:R1:W-:Y:S01]  /*11b70*/  @!P1 ST.E.64 [R14.64], R38 ;  /* 0x000000260e009985 */ /* 0x0003e2000c101b08 */
[----:B------:R-:W-:Y:S02]  /*11b80*/  ISETP.GE.AND P2, PT, R7, c[0x0][0x3c8], PT ;  /* 0x0000f20007007a0c */ /* 0x000fe40003f46270 */
[----:B------:R-:W-:Y:S01]  /*11b90*/  ISETP.GE.AND P1, PT, R6, c[0x0][0x3c8], PT ;  /* 0x0000f20006007a0c */ /* 0x000fe20003f26270 */
[----:B------:R2:W-:Y:S01]  /*11ba0*/  @!P0 ST.E.64 [R18.64], R40 ;  /* 0x0000002812008985 */ /* 0x0005e2000c101b08 */
[----:B------:R-:W-:Y:S02]  /*11bb0*/  ISETP.GE.AND P0, PT, R4, c[0x0][0x3c8], PT ;  /* 0x0000f20004007a0c */ /* 0x000fe40003f06270 */
[----:B-1----:R-:W-:-:S04]  /*11bc0*/  @!P4 LEA R14, P6, R10, R2, 0x2 ;  /* 0x000000020a0ec211 */ /* 0x002fc800078c10ff */
[----:B------:R-:W-:Y:S02]  /*11bd0*/  @!P4 LEA.HI.X R15, R10, R12, R23, 0x2, P6 ;  /* 0x0000000c0a0fc211 */ /* 0x000fe400030f1417 */
[----:B--2---:R-:W-:-:S03]  /*11be0*/  @!P3 LEA R18, P6, R8, R2, 0x2 ;  /* 0x000000020812b211 */ /* 0x004fc600078c10ff */
[----:B------:R1:W-:Y:S01]  /*11bf0*/  @!P4 ST.E.64 [R14.64], R42 ;  /* 0x0000002a0e00c985 */ /* 0x0003e2000c101b08 */
[C---:B------:R-:W-:Y:S02]  /*11c00*/  @!P2 LEA R16, P4, R7.reuse, R2, 0x2 ;  /* 0x000000020710a211 */ /* 0x040fe400078810ff */
[-C--:B------:R-:W-:Y:S02]  /*11c10*/  @!P3 LEA.HI.X R19, R8, R12.reuse, R25, 0x2, P6 ;  /* 0x0000000c0813b211 */ /* 0x080fe400030f1419 */
[----:B------:R-:W-:-:S03]  /*11c20*/  @!P2 LEA.HI.X R17, R7, R12, R26, 0x2, P4 ;  /* 0x0000000c0711a211 */ /* 0x000fc600020f141a */
        /* <DEDUP_REMOVED lines=8> */
.L_x_1262:
[----:B------:R-:W-:Y:S05]  /*11cb0*/  BSYNC B0 ;  /* 0x0000000000007941 */ /* 0x000fea0003800000 */
.L_x_1261:
[----:B------:R-:W-:Y:S05]  /*11cc0*/  BRA.DIV ~URZ, `(.L_x_1263) ;  /* 0x000036827f007947 */ /* 0x000fea000b800000 */
[----:B--2---:R2:W3:Y:S04]  /*11cd0*/  SHFL.IDX PT, R12, R13, 0x3, 0x1c1f ;  /* 0x007c1f000d0c7f89 */ /* 0x0044e800000e0000 */
[----:B-1----:R2:W1:Y:S02]  /*11ce0*/  SHFL.IDX PT, R2, R21, 0x3, 0x1c1f ;  /* 0x007c1f0015027f89 */ /* 0x00246400000e0000 */
.L_x_1336:
[----:B------:R-:W-:Y:S05]  /*11cf0*/  @P5 BRA `(.L_x_1251) ;  /* 0x00000ea000005947 */ /* 0x000fea0003800000 */
[----:B------:R-:W5:Y:S01]  /*11d00*/  LDL R3, [R1+0x4c] ;  /* 0x00004c0001037983 */ /* 0x000f620000100800 */
[----:B------:R-:W-:Y:S02]  /*11d10*/  ISETP.GE.AND P5, PT, R0, c[0x0][0x3c8], PT ;  /* 0x0000f20000007a0c */ /* 0x000fe40003fa6270 */
[----:B------:R-:W-:-:S02]  /*11d20*/  ISETP.GE.AND P4, PT, R11, c[0x0][0x3c8], PT ;  /* 0x0000f2000b007a0c */ /* 0x000fc40003f86270 */
[----:B------:R-:W-:Y:S02]  /*11d30*/  ISETP.GE.AND P3, PT, R10, c[0x0][0x3c8], PT ;  /* 0x0000f2000a007a0c */ /* 0x000fe40003f66270 */
[----:B------:R-:W-:Y:S02]  /*11d40*/  ISETP.GE.AND P2, PT, R8, c[0x0][0x3c8], PT ;  /* 0x0000f20008007a0c */ /* 0x000fe40003f46270 */
[----:B-----5:R-:W-:-:S13]  /*11d50*/  ISETP.GE.AND P0, PT, R3, c[0x0][0x3c8], PT ;  /* 0x0000f20003007a0c */ /* 0x020fda0003f06270 */
[----:B-1----:R-:W-:-:S04]  /*11d60*/  @!P0 LEA R14, P1, R3, R2, 0x2 ;  /* 0x00000002030e8211 */ /* 0x002fc800078210ff */
[----:B---3--:R-:W-:Y:S02]  /*11d70*/  @!P0 LEA.HI.X R15, R3, R12, R20, 0x2, P1 ;  /* 0x0000000c030f8211 */ /* 0x008fe400008f1414 */
[CC--:B------:R-:W-:Y:S02]  /*11d80*/  @!P5 LEA R20, P6, R0.reuse, R2.reuse, 0x2 ;  /* 0x000000020014d211 */ /* 0x0c0fe400078c10ff */
[----:B------:R-:W-:Y:S01]  /*11d90*/  ISETP.GE.AND P1, PT, R7, c[0x0][0x3c8], PT ;  /* 0x0000f20007007a0c */ /* 0x000fe20003f26270 */
[----:B------:R1:W-:Y:S01]  /*11da0*/  @!P0 ST.E.64 [R14.64], R34 ;  /* 0x000000220e008985 */ /* 0x0003e2000c101b08 */
[----:B------:R-:W-:Y:S02]  /*11db0*/  @!P4 LEA R18, P0, R11, R2, 0x2 ;  /* 0x000000020b12c211 */ /* 0x000fe400078010ff */
[----:B--2-4-:R-:W-:Y:S02]  /*11dc0*/  @!P5 LEA.HI.X R21, R0, R12, R22, 0x2, P6 ;  /* 0x0000000c0015d211 */ /* 0x014fe400030f1416 */
[----:B------:R-:W-:-:S02]  /*11dd0*/  @!P3 LEA R16, P6, R10, R2, 0x2 ;  /* 0x000000020a10b211 */ /* 0x000fc400078c10ff */
[-C--:B------:R-:W-:Y:S01]  /*11de0*/  @!P4 LEA.HI.X R19, R11, R12.reuse, R24, 0x2, P0 ;  /* 0x0000000c0b13c211 */ /* 0x080fe200000f1418 */
[----:B------:R2:W-:Y:S01]  /*11df0*/  @!P5 ST.E.64 [R20.64], R60 ;  /* 0x0000003c1400d985 */ /* 0x0005e2000c101b08 */
[----:B------:R-:W-:Y:S02]  /*11e00*/  ISETP.GE.AND P0, PT, R6, c[0x0][0x3c8], PT ;  /* 0x0000f20006007a0c */ /* 0x000fe40003f06270 */
[----:B------:R-:W-:Y:S01]  /*11e10*/  @!P3 LEA.HI.X R17, R10, R12, R23, 0x2, P6 ;  /* 0x0000000c0a11b211 */ /* 0x000fe200030f1417 */
        /* <DEDUP_REMOVED lines=17> */
.L_x_1236:
        /* <DEDUP_REMOVED lines=21> */
.L_x_1264:
        /* <DEDUP_REMOVED lines=57> */
.L_x_1266:
[----:B------:R-:W-:Y:S05]  /*12410*/  BSYNC B0 ;  /* 0x0000000000007941 */ /* 0x000fea0003800000 */
.L_x_1265:
        /* <DEDUP_REMOVED lines=46> */
.L_x_1337:
[----:B------:R-:W-:Y:S05]  /*12700*/  BRA.DIV ~URZ, `(.L_x_1268) ;  /* 0x00002d827f007947 */ /* 0x000fea000b800000 */
[----:B------:R3:W4:Y:S02]  /*12710*/  SHFL.IDX PT, R2, R7, RZ, 0x181f ;  /* 0x00181fff07027589 */ /* 0x00072400000e0000 */
.L_x_1338:
        /* <DEDUP_REMOVED lines=9> */
.L_x_1339:
        /* <DEDUP_REMOVED lines=8> */
.L_x_1340:
[----:B------:R-:W-:Y:S05]  /*12830*/  BRA.DIV ~URZ, `(.L_x_1271) ;  /* 0x00002e027f007947 */ /* 0x000fea000b800000 */
[----:B-1----:R1:W2:Y:S02]  /*12840*/  SHFL.IDX PT, R2, R7, 0x2, 0x181f ;  /* 0x00581f0007027f89 */ /* 0x0022a400000e0000 */
.L_x_1341:
        /* <DEDUP_REMOVED lines=9> */
.L_x_1342:
        /* <DEDUP_REMOVED lines=8> */
.L_x_1343:
[----:B------:R-:W-:Y:S05]  /*12960*/  BRA.DIV ~URZ, `(.L_x_1274) ;  /* 0x00002e827f007947 */ /* 0x000fea000b800000 */
[----:B--2---:R2:W1:Y:S02]  /*12970*/  SHFL.IDX PT, R2, R7, 0x4, 0x181f ;  /* 0x00981f0007027f89 */ /* 0x00446400000e0000 */
.L_x_1344:
        /* <DEDUP_REMOVED lines=9> */
.L_x_1345:
        /* <DEDUP_REMOVED lines=8> */
.L_x_1346:
[----:B------:R-:W-:Y:S05]  /*12a90*/  BRA.DIV ~URZ, `(.L_x_1277) ;  /* 0x00002f027f007947 */ /* 0x000fea000b800000 */
[----:B--2---:R2:W3:Y:S02]  /*12aa0*/  SHFL.IDX PT, R2, R7, 0x6, 0x181f ;  /* 0x00d81f0007027f89 */ /* 0x0044e400000e0000 */
.L_x_1347:
        /* <DEDUP_REMOVED lines=9> */
.L_x_1348:
[----:B------:R-:W5:Y:S01]  /*12b40*/  LDL.64 R8, [R1+0x30] ;  /* 0x0000300001087983 */ /* 0x000f620000100a00 */
[----:B------:R-:W-:-:S04]  /*12b50*/  IADD3 R0, R0, 0x70, RZ ;  /* 0x0000007000007810 */ /* 0x000fc80007ffe0ff */
[----:B------:R-:W-:-:S13]  /*12b60*/  ISETP.GE.OR P1, PT, R0, R4, P0 ;  /* 0x000000040000720c */ /* 0x000fda0000726670 */
[----:B----45:R-:W-:-:S04]  /*12b70*/  @!P1 LEA R2, P0, R8, R2, 0x1 ;  /* 0x0000000208029211 */ /* 0x030fc800078008ff */
[----:B---3--:R-:W-:-:S05]  /*12b80*/  @!P1 LEA.HI.X R3, R8, R6, R18, 0x1, P0 ;  /* 0x0000000608039211 */ /* 0x008fca00000f0c12 */
[----:B------:R3:W-:Y:S04]  /*12b90*/  @!P1 ST.E.128 [R2.64], RZ ;  /* 0x000000ff02009985 */ /* 0x0007e8000c101d08 */
.L_x_1251:
[----:B------:R-:W-:Y:S05]  /*12ba0*/  BSYNC B1 ;  /* 0x0000000000017941 */ /* 0x000fea0003800000 */
.L_x_1235:
        /* <DEDUP_REMOVED lines=15> */
.L_x_1349:
[----:B------:R-:W-:Y:S05]  /*12ca0*/  BRA.DIV ~URZ, `(.L_x_1281) ;  /* 0x00002ea27f007947 */ /* 0x000fea000b800000 */
[----:B------:R3:W1:Y:S02]  /*12cb0*/  SHFL.IDX PT, R8, R70, 0x1, 0x1f ;  /* 0x00201f0046087f89 */ /* 0x00066400000e0000 */
.L_x_1350:
        /* <DEDUP_REMOVED lines=19> */
.L_x_1351:
        /* <DEDUP_REMOVED lines=16> */
.L_x_1352:
[----:B----4-:R-:W-:Y:S01]  /*12ef0*/  IMAD R0, R0, c[0x0][0x538], RZ ;  /* 0x00014e0000007a24 */ /* 0x010fe200078e02ff */
[----:B------:R-:W-:Y:S04]  /*12f00*/  BSSY B1, `(.L_x_1284) ;  /* 0x00000ce000017945 */ /* 0x000fe80003800000 */
[----:B-1----:R-:W-:-:S04]  /*12f10*/  IADD3 R8, R0, R8, RZ ;  /* 0x0000000800087210 */ /* 0x002fc80007ffe0ff */
[----:B--2---:R-:W-:-:S13]  /*12f20*/  ISETP.GT.AND P6, PT, R8, R10, PT ;  /* 0x0000000a0800720c */ /* 0x004fda0003fc4270 */
[----:B------:R-:W-:Y:S05]  /*12f30*/  @P6 BRA `(.L_x_1285) ;  /* 0x0000025000006947 */ /* 0x000fea0003800000 */
.L_x_1289:
        /* <DEDUP_REMOVED lines=17> */
.L_x_1353:
        /* <DEDUP_REMOVED lines=16> */
.L_x_1354:
[----:B--2---:R-:W-:-:S05]  /*13150*/  IMAD R0, R0, c[0x0][0x538], RZ ;  /* 0x00014e0000007a24 */ /* 0x004fca00078e02ff */
[----:B------:R-:W-:-:S04]  /*13160*/  IADD3 R8, R0, R8, RZ ;  /* 0x0000000800087210 */ /* 0x000fc80007ffe0ff */
[----:B------:R-:W-:-:S13]  /*13170*/  ISETP.GT.AND P6, PT, R8, R10, PT ;  /* 0x0000000a0800720c */ /* 0x000fda0003fc4270 */
[----:B-1----:R-:W-:Y:S05]  /*13180*/  @!P6 BRA `(.L_x_1289) ;  /* 0xfffffdb00000e947 */ /* 0x002fea000383ffff */
.L_x_1285:
[----:B------:R-:W-:-:S05]  /*13190*/  IADD3 R12, -R0, R8, RZ ;  /* 0x00000008000c7210 */ /* 0x000fca0007ffe1ff */
[----:B------:R-:W-:-:S05]  /*131a0*/  IMAD R0, R4, c[0x0][0x538], R12 ;  /* 0x00014e0004007a24 */ /* 0x000fca00078e020c */
[----:B------:R-:W-:Y:S01]  /*131b0*/  ISETP.GT.AND P0, PT, R0, R10, PT ;  /* 0x0000000a0000720c */ /* 0x000fe20003f04270 */
[----:B------:R-:W-:-:S12]  /*131c0*/  BRA.DIV ~URZ, `(.L_x_1290) ;  /* 0x00002de27f007947 */ /* 0x000fd8000b800000 */
[----:B------:R-:W-:-:S03]  /*131d0*/  VOTE.ANY R8, PT, !P0 ;  /* 0x0000000000087806 */ /* 0x000fc600040e0100 */
.L_x_1355:
[----:B------:R-:W2:Y:S01]  /*131e0*/  LDL.LU R2, [R1+0x64] ;  /* 0x0000640001027983 */ /* 0x000ea20000300800 */
[----:B------:R-:W2:Y:S02]  /*131f0*/  POPC R0, R8 ;  /* 0x0000000800007309 */ /* 0x000ea40000000000 */
[----:B--2---:R-:W-:-:S05]  /*13200*/  IADD3 R2, R0, R2, RZ ;  /* 0x0000000200027210 */ /* 0x004fca0007ffe0ff */
[----:B------:R1:W-:Y:S01]  /*13210*/  STL [R1+0x64], R2 ;  /* 0x0000640201007387 */ /* 0x0003e20000100800 */
[----:B------:R-:W-:Y:S05]  /*13220*/  BRA.DIV ~URZ, `(.L_x_1291) ;  /* 0x00002dd27f007947 */ /* 0x000fea000b800000 */
[----:B------:R2:W4:Y:S04]  /*13230*/  SHFL.IDX PT, R11, R6, R0, 0x1f ;  /* 0x00001f00060b7589 */ /* 0x00052800000e0000 */
[----:B------:R2:W1:Y:S02]  /*13240*/  SHFL.IDX PT, R7, R7, R0, 0x1f ;  /* 0x00001f0007077589 */ /* 0x00046400000e0000 */
.L_x_1356:
[----:B------:R-:W-:Y:S01]  /*13250*/  ISETP.NE.AND P0, PT, R8, RZ, PT ;  /* 0x000000ff0800720c */ /* 0x000fe20003f05270 */
[----:B------:R-:W-:-:S12]  /*13260*/  BSSY B0, `(.L_x_1292) ;  /* 0x0000005000007945 */ /* 0x000fd80003800000 */
[----:B------:R-:W-:Y:S05]  /*13270*/  @!P0 BRA `(.L_x_1293) ;  /* 0x0000003000008947 */ /* 0x000fea0003800000 */
[----:B--2---:R-:W-:Y:S01]  /*13280*/  IADD3 R0, R0, -0x1, RZ ;  /* 0xffffffff00007810 */ /* 0x004fe20007ffe0ff */
[----:B------:R-:W-:Y:S05]  /*13290*/  BRA.DIV ~URZ, `(.L_x_1294) ;  /* 0x00002e327f007947 */ /* 0x000fea000b800000 */
[----:B------:R2:W3:Y:S02]  /*132a0*/  SHFL.IDX PT, R13, R4, R0, 0x1f ;  /* 0x00001f00040d7589 */ /* 0x0004e400000e0000 */
.L_x_1293:
[----:B------:R-:W-:Y:S05]  /*132b0*/  BSYNC B0 ;  /* 0x0000000000007941 */ /* 0x000fea0003800000 */
.L_x_1292:
        /* <DEDUP_REMOVED lines=68> */
.L_x_1296:
        /* <DEDUP_REMOVED lines=68> */
.L_x_1297:
[----:B------:R-:W-:Y:S05]  /*13b40*/  BSYNC B0 ;  /* 0x0000000000007941 */ /* 0x000fea0003800000 */
.L_x_1295:
[----:B------:R-:W-:-:S04]  /*13b50*/  LOP3.LUT R2, RZ, R2, RZ, 0x33, !PT ;  /* 0x00000002ff027212 */ /* 0x000fc800078e33ff */
[----:B-1----:R-:W-:-:S05]  /*13b60*/  IADD3 R0, R2, R11, RZ ;  /* 0x0000000b02007210 */ /* 0x002fca0007ffe0ff */
[----:B------:R1:W-:Y:S01]  /*13b70*/  STL [R1+0x5c], R0 ;  /* 0x00005c0001007387 */ /* 0x0003e20000100800 */
[----:B------:R-:W-:Y:S05]  /*13b80*/  BRA `(.L_x_1298) ;  /* 0x0000005000007947 */ /* 0x000fea0003800000 */
.L_x_1286:
[----:B------:R-:W-:Y:S01]  /*13b90*/  MOV R0, c[0x0][0x53c] ;  /* 0x00014f0000007a02 */ /* 0x000fe20000000f00 */
[----:B------:R1:W-:Y:S04]  /*13ba0*/  STL [R1+0x58], R10 ;  /* 0x0000580a01007387 */ /* 0x0003e80000100800 */
[----:B------:R1:W-:Y:S04]  /*13bb0*/  STL [R1+0x5c], RZ ;  /* 0x00005cff01007387 */ /* 0x0003e80000100800 */
[----:B------:R1:W-:Y:S04]  /*13bc0*/  STL [R1+0x60], RZ ;  /* 0x000060ff01007387 */ /* 0x0003e80000100800 */
[----:B------:R1:W-:Y:S02]  /*13bd0*/  STL [R1+0x64], R0 ;  /* 0x0000640001007387 */ /* 0x0003e40000100800 */
.L_x_1298:
[----:B------:R-:W-:Y:S05]  /*13be0*/  BSYNC B1 ;  /* 0x0000000000017941 */ /* 0x000fea0003800000 */
.L_x_1284:
        /* <DEDUP_REMOVED lines=9> */
.L_x_1279:
[----:B-1----:R-:W3:Y:S02]  /*13c80*/  LDL R0, [R1+0x64] ;  /* 0x0000640001007983 */ /* 0x002ee40000100800 */
[----:B---3--:R-:W-:-:S13]  /*13c90*/  ISETP.GE.AND P0, PT, R0, c[0x0][0x53c], PT ;  /* 0x00014f0000007a0c */ /* 0x008fda0003f06270 */
[----:B--2-4-:R-:W-:Y:S01]  /*13ca0*/  @P0 CALL.REL.NOINC `(.L_x_1299) ;  /* 0x0000001000000944 */ /* 0x014fe20003c00000 */
[----:B------:R-:W-:Y:S05]  /*13cb0*/  BRA `(.L_x_1300) ;  /* 0xfffedcc000007947 */ /* 0x000fea000383ffff */
.L_x_1299:
[----:B------:R-:W-:Y:S05]  /*13cc0*/  EXIT ;  /* 0x000000000000794d */ /* 0x000fea0003800000 */
.L_x_1181:
[----:B------:R-:W-:Y:S01]  /*13cd0*/  IMAD.MOV.U32 R0, RZ, RZ, R5 ;  /* 0x000000ffff007224 */ /* 0x000fe200078e0005 */
[----:B------:R-:W-:Y:S02]  /*13ce0*/  MOV R2, 0x1 ;  /* 0x0000000100027802 */ /* 0x000fe40000000f00 */
[----:B------:R-:W-:Y:S02]  /*13cf0*/  MOV R3, 0x13d10 ;  /* 0x00013d1000037802 */ /* 0x000fe40000000f00 */
[----:B------:R-:W-:Y:S05]  /*13d00*/  CALL.REL.NOINC `($__internal_20_$__cuda_sm70_shflsync_up_p) ;  /* 0x000024c000007944 */ /* 0x000fea0003c00000 */
[----:B------:R-:W-:Y:S01]  /*13d10*/  MOV R0, R4 ;  /* 0x0000000400007202 */ /* 0x000fe20000000f00 */
[----:B------:R-:W-:Y:S05]  /*13d20*/  BRA `(.L_x_1301) ;  /* 0xfffec75000007947 */ /* 0x000fea000383ffff */
.L_x_1182:
[----:B------:R-:W-:Y:S01]  /*13d30*/  IMAD.MOV.U32 R0, RZ, RZ, R5 ;  /* 0x000000ffff007224 */ /* 0x000fe200078e0005 */
[----:B------:R-:W-:Y:S02]  /*13d40*/  MOV R2, 0x2 ;  /* 0x0000000200027802 */ /* 0x000fe40000000f00 */
[----:B------:R-:W-:Y:S02]  /*13d50*/  MOV R3, 0x13d70 ;  /* 0x00013d7000037802 */ /* 0x000fe40000000f00 */
[----:B------:R-:W-:Y:S05]  /*13d60*/  CALL.REL.NOINC `($__internal_20_$__cuda_sm70_shflsync_up_p) ;  /* 0x0000246000007944 */ /* 0x000fea0003c00000 */
[----:B------:R-:W-:Y:S01]  /*13d70*/  SEL R0, R4, RZ, P4 ;  /* 0x000000ff04007207 */ /* 0x000fe20002000000 */
[----:B------:R-:W-:Y:S01]  /*13d80*/  IMAD.MOV.U32 R2, RZ, RZ, 0x4 ;  /* 0x00000004ff027424 */ /* 0x000fe200078e00ff */
[----:B------:R-:W-:-:S03]  /*13d90*/  MOV R3, 0x13dc0 ;  /* 0x00013dc000037802 */ /* 0x000fc60000000f00 */
[----:B------:R-:W-:Y:S02]  /*13da0*/  IMAD.IADD R0, R5, 0x1, R0 ;  /* 0x0000000105007824 */ /* 0x000fe400078e0200 */
        /* <DEDUP_REMOVED lines=13> */
[----:B------:R-:W-:Y:S02]  /*13e80*/  MOV R3, 0x1f ;  /* 0x0000001f00037802 */ /* 0x000fe40000000f00 */
[----:B------:R-:W-:Y:S01]  /*13e90*/  MOV R2, 0x13ed0 ;  /* 0x00013ed000027802 */ /* 0x000fe20000000f00 */
[----:B------:R-:W-:-:S04]  /*13ea0*/  IMAD.IADD R4, R0, 0x1, R4 ;  /* 0x0000000100047824 */ /* 0x000fc800078e0204 */
[----:B------:R-:W-:Y:S02]  /*13eb0*/  IMAD.MOV.U32 R9, RZ, RZ, R4 ;  /* 0x000000ffff097224 */ /* 0x000fe400078e0004 */
[----:B------:R-:W-:Y:S05]  /*13ec0*/  CALL.REL.NOINC `($__internal_19_$__cuda_sm70_shflsync_idx_p) ;  /* 0x000022b000007944 */ /* 0x000fea0003c00000 */
[----:B------:R-:W-:Y:S01]  /*13ed0*/  MOV R0, R5 ;  /* 0x0000000500007202 */ /* 0x000fe20000000f00 */
[----:B------:R-:W-:Y:S05]  /*13ee0*/  BRA `(.L_x_1302) ;  /* 0xfffec69000007947 */ /* 0x000fea000383ffff */
.L_x_1184:
[----:B------:R-:W-:Y:S02]  /*13ef0*/  SEL R0, RZ, 0x1, P0 ;  /* 0x00000001ff007807 */ /* 0x000fe40000000000 */
[----:B------:R-:W-:Y:S02]  /*13f00*/  MOV R2, 0x13f20 ;  /* 0x00013f2000027802 */ /* 0x000fe40000000f00 */
[----:B------:R-:W-:Y:S05]  /*13f10*/  CALL.REL.NOINC `($__internal_21_$__cuda_sm70_votesync_ballot) ;  /* 0x0000232000007944 */ /* 0x000fea0003c00000 */
[----:B------:R-:W-:Y:S01]  /*13f20*/  MOV R11, R0 ;  /* 0x00000000000b7202 */ /* 0x000fe20000000f00 */
[----:B------:R-:W-:Y:S05]  /*13f30*/  BRA `(.L_x_1303) ;  /* 0xfffec6d000007947 */ /* 0x000fea000383ffff */
.L_x_1185:
[----:B------:R-:W-:Y:S01]  /*13f40*/  IMAD.MOV.U32 R9, RZ, RZ, R10 ;  /* 0x000000ffff097224 */ /* 0x000fe200078e000a */
[----:B------:R-:W-:Y:S01]  /*13f50*/  MOV R5, R0 ;  /* 0x0000000000057202 */ /* 0x000fe20000000f00 */
[----:B------:R-:W-:Y:S01]  /*13f60*/  IMAD.MOV.U32 R3, RZ, RZ, 0x1f ;  /* 0x0000001fff037424 */ /* 0x000fe200078e00ff */
[----:B-1----:R-:W-:Y:S02]  /*13f70*/  MOV R2, 0x13f90 ;  /* 0x00013f9000027802 */ /* 0x002fe40000000f00 */
[----:B------:R-:W-:Y:S05]  /*13f80*/  CALL.REL.NOINC `($__internal_19_$__cuda_sm70_shflsync_idx_p) ;  /* 0x000021f000007944 */ /* 0x000fea0003c00000 */
[----:B------:R-:W-:Y:S01]  /*13f90*/  IMAD.MOV.U32 R13, RZ, RZ, R5 ;  /* 0x000000ffff0d7224 */ /* 0x000fe200078e0005 */
[----:B------:R-:W-:Y:S01]  /*13fa0*/  MOV R9, R8 ;  /* 0x0000000800097202 */ /* 0x000fe20000000f00 */
[----:B------:R-:W-:Y:S01]  /*13fb0*/  IMAD.MOV.U32 R6, RZ, RZ, RZ ;  /* 0x000000ffff067224 */ /* 0x000fe200078e00ff */
[----:B------:R-:W-:Y:S01]  /*13fc0*/  MOV R5, R0 ;  /* 0x0000000000057202 */ /* 0x000fe20000000f00 */
[----:B------:R-:W-:Y:S01]  /*13fd0*/  IMAD.MOV.U32 R3, RZ, RZ, 0x1f ;  /* 0x0000001fff037424 */ /* 0x000fe200078e00ff */
[----:B------:R-:W-:-:S02]  /*13fe0*/  MOV R2, 0x14000 ;  /* 0x0001400000027802 */ /* 0x000fc40000000f00 */
[----:B------:R-:W-:Y:S05]  /*13ff0*/  CALL.REL.NOINC `($__internal_19_$__cuda_sm70_shflsync_idx_p) ;  /* 0x0000218000007944 */ /* 0x000fea0003c00000 */
[----:B------:R-:W-:Y:S01]  /*14000*/  MOV R10, R5 ;  /* 0x00000005000a7202 */ /* 0x000fe20000000f00 */
[----:B------:R-:W-:Y:S05]  /*14010*/  BRA `(.L_x_1304) ;  /* 0xfffec66000007947 */ /* 0x000fea000383ffff */
.L_x_1188:
[----:B------:R-:W-:Y:S01]  /*14020*/  IMAD.MOV.U32 R9, RZ, RZ, R4 ;  /* 0x000000ffff097224 */ /* 0x000fe200078e0004 */
[----:B------:R-:W-:-:S02]  /*14030*/  MOV R3, 0x1f ;  /* 0x0000001f00037802 */ /* 0x000fc40000000f00 */
[----:B-1----:R-:W-:Y:S02]  /*14040*/  MOV R2, 0x14060 ;  /* 0x0001406000027802 */ /* 0x002fe40000000f00 */
[----:B--234-:R-:W-:Y:S05]  /*14050*/  CALL.REL.NOINC `($__internal_19_$__cuda_sm70_shflsync_idx_p) ;  /* 0x0000212000007944 */ /* 0x01cfea0003c00000 */
[----:B------:R-:W-:Y:S01]  /*14060*/  MOV R6, R5 ;  /* 0x0000000500067202 */ /* 0x000fe20000000f00 */
[----:B------:R-:W-:Y:S05]  /*14070*/  BRA `(.L_x_1187) ;  /* 0xfffec66000007947 */ /* 0x000fea000383ffff */
.L_x_1199:
[----:B----4-:R-:W-:Y:S01]  /*14080*/  IMAD.MOV.U32 R9, RZ, RZ, R6 ;  /* 0x000000ffff097224 */ /* 0x010fe200078e0006 */
[----:B------:R-:W-:Y:S01]  /*14090*/  MOV R5, RZ ;  /* 0x000000ff00057202 */ /* 0x000fe20000000f00 */
[----:B------:R-:W-:Y:S01]  /*140a0*/  IMAD.MOV.U32 R3, RZ, RZ, 0x181f ;  /* 0x0000181fff037424 */ /* 0x000fe200078e00ff */
[----:B------:R-:W-:Y:S02]  /*140b0*/  MOV R2, 0x140d0 ;  /* 0x000140d000027802 */ /* 0x000fe40000000f00 */
[----:B------:R-:W-:Y:S05]  /*140c0*/  CALL.REL.NOINC `($__internal_19_$__cuda_sm70_shflsync_idx_p) ;  /* 0x000020b000007944 */ /* 0x000fea0003c00000 */
[----:B------:R-:W-:Y:S01]  /*140d0*/  MOV R8, R5 ;  /* 0x0000000500087202 */ /* 0x000fe20000000f00 */
[----:B------:R-:W-:Y:S05]  /*140e0*/  BRA `(.L_x_1305) ;  /* 0xfffee82000007947 */ /* 0x000fea000383ffff */
.L_x_1200:
[----:B------:R-:W-:Y:S01]  /*140f0*/  IMAD.MOV.U32 R9, RZ, RZ, R7 ;  /* 0x000000ffff097224 */ /* 0x000fe200078e0007 */
[----:B------:R-:W-:Y:S01]  /*14100*/  MOV R5, RZ ;  /* 0x000000ff00057202 */ /* 0x000fe20000000f00 */
[----:B------:R-:W-:Y:S01]  /*14110*/  IMAD.MOV.U32 R3, RZ, RZ, 0x181f ;  /* 0x0000181fff037424 */ /* 0x000fe200078e00ff */
[----:B------:R-:W-:Y:S02]  /*14120*/  MOV R2, 0x14140 ;  /* 0x0001414000027802 */ /* 0x000fe40000000f00 */
[----:B-12---:R-:W-:Y:S05]  /*14130*/  CALL.REL.NOINC `($__internal_19_$__cuda_sm70_shflsync_idx_p) ;  /* 0x0000204000007944 */ /* 0x006fea0003c00000 */
[----:B------:R-:W-:Y:S01]  /*14140*/  MOV R2, R5 ;  /* 0x0000000500027202 */ /* 0x000fe20000000f00 */
[----:B------:R-:W-:Y:S05]  /*14150*/  BRA `(.L_x_1306) ;  /* 0xfffee7d000007947 */ /* 0x000fea000383ffff */
.L_x_1203:
[----:B------:R-:W-:Y:S01]  /*14160*/  IMAD.MOV.U32 R9, RZ, RZ, R6 ;  /* 0x000000ffff097224 */ /* 0x000fe200078e0006 */
[----:B------:R-:W-:Y:S01]  /*14170*/  MOV R5, 0x1 ;  /* 0x0000000100057802 */ /* 0x000fe20000000f00 */
[----:B--2---:R-:W-:Y:S01]  /*14180*/  IMAD.MOV.U32 R3, RZ, RZ, 0x181f ;  /* 0x0000181fff037424 */ /* 0x004fe200078e00ff */
[----:B----4-:R-:W-:-:S02]  /*14190*/  MOV R2, 0x141b0 ;  /* 0x000141b000027802 */ /* 0x010fc40000000f00 */
[----:B-1-3--:R-:W-:Y:S05]  /*141a0*/  CALL.REL.NOINC `($__internal_19_$__cuda_sm70_shflsync_idx_p) ;  /* 0x00001fd000007944 */ /* 0x00afea0003c00000 */
[----:B------:R-:W-:Y:S01]  /*141b0*/  IMAD.MOV.U32 R8, RZ, RZ, R5 ;  /* 0x000000ffff087224 */ /* 0x000fe200078e0005 */
[----:B------:R-:W-:Y:S01]  /*141c0*/  MOV R5, 0x1 ;  /* 0x0000000100057802 */ /* 0x000fe20000000f00 */
[----:B------:R-:W-:Y:S01]  /*141d0*/  IMAD.MOV.U32 R9, RZ, RZ, R7 ;  /* 0x000000ffff097224 */ /* 0x000fe200078e0007 */
[----:B------:R-:W-:-:S02]  /*141e0*/  MOV R3, 0x181f ;  /* 0x0000181f00037802 */ /* 0x000fc40000000f00 */
[----:B------:R-:W-:Y:S02]  /*141f0*/  MOV R2, 0x14210 ;  /* 0x0001421000027802 */ /* 0x000fe40000000f00 */
[----:B------:R-:W-:Y:S05]  /*14200*/  CALL.REL.NOINC `($__internal_19_$__cuda_sm70_shflsync_idx_p) ;  /* 0x00001f7000007944 */ /* 0x000fea0003c00000 */
[----:B------:R-:W-:Y:S01]  /*14210*/  MOV R2, R5 ;  /* 0x0000000500027202 */ /* 0x000fe20000000f00 */
[----:B------:R-:W-:Y:S05]  /*14220*/  BRA `(.L_x_1307) ;  /* 0xfffee80000007947 */ /* 0x000fea000383ffff */
.L_x_1206:
[----:B------:R-:W-:Y:S01]  /*14230*/  IMAD.MOV.U32 R9, RZ, RZ, R6 ;  /* 0x000000ffff097224 */ /* 0x000fe200078e0006 */
[----:B------:R-:W-:Y:S01]  /*14240*/  MOV R5, 0x2 ;  /* 0x0000000200057802 */ /* 0x000fe20000000f00 */
[----:B-1----:R-:W-:Y:S01]  /*14250*/  IMAD.MOV.U32 R3, RZ, RZ, 0x181f ;  /* 0x0000181fff037424 */ /* 0x002fe200078e00ff */
[----:B----4-:R-:W-:Y:S02]  /*14260*/  MOV R2, 0x14280 ;  /* 0x0001428000027802 */ /* 0x010fe40000000f00 */
[----:B--23--:R-:W-:Y:S05]  /*14270*/  CALL.REL.NOINC `($__internal_19_$__cuda_sm70_shflsync_idx_p) ;  /* 0x00001f0000007944 */ /* 0x00cfea0003c00000 */
[----:B------:R-:W-:Y:S01]  /*14280*/  MOV R8, R5 ;  /* 0x0000000500087202 */ /* 0x000fe20000000f00 */
[----:B------:R-:W-:Y:S05]  /*14290*/  BRA `(.L_x_1308) ;  /* 0xfffee87000007947 */ /* 0x000fea000383ffff */
.L_x_1207:
[----:B------:R-:W-:Y:S01]  /*142a0*/  IMAD.MOV.U32 R9, RZ, RZ, R7 ;  /* 0x000000ffff097224 */ /* 0x000fe200078e0007 */
[----:B------:R-:W-:Y:S01]  /*142b0*/  MOV R5, 0x2 ;  /* 0x0000000200057802 */ /* 0x000fe20000000f00 */
[----:B------:R-:W-:Y:S01]  /*142c0*/  IMAD.MOV.U32 R3, RZ, RZ, 0x181f ;  /* 0x0000181fff037424 */ /* 0x000fe200078e00ff */
[----:B----4-:R-:W-:Y:S02]  /*142d0*/  MOV R2, 0x142f0 ;  /* 0x000142f000027802 */ /* 0x010fe40000000f00 */
[----:B-123--:R-:W-:Y:S05]  /*142e0*/  CALL.REL.NOINC `($__internal_19_$__cuda_sm70_shflsync_idx_p) ;  /* 0x00001e9000007944 */ /* 0x00efea0003c00000 */
[----:B------:R-:W-:Y:S01]  /*142f0*/  MOV R2, R5 ;  /* 0x0000000500027202 */ /* 0x000fe20000000f00 */
[----:B------:R-:W-:Y:S05]  /*14300*/  BRA `(.L_x_1309) ;  /* 0xfffee82000007947 */ /* 0x000fea000383ffff */
.L_x_1210:
[----:B------:R-:W-:Y:S01]  /*14310*/  IMAD.MOV.U32 R9, RZ, RZ, R6 ;  /* 0x000000ffff097224 */ /* 0x000fe200078e0006 */
[----:B------:R-:W-:Y:S01]  /*14320*/  MOV R5, 0x3 ;  /* 0x0000000300057802 */ /* 0x000fe20000000f00 */
[----:B-1----:R-:W-:Y:S01]  /*14330*/  IMAD.MOV.U32 R3, RZ, RZ, 0x181f ;  /* 0x0000181fff037424 */ /* 0x002fe200078e00ff */
[----:B------:R-:W-:-:S02]  /*14340*/  MOV R2, 0x14360 ;  /* 0x0001436000027802 */ /* 0x000fc40000000f00 */
[----:B--234-:R-:W-:Y:S05]  /*14350*/  CALL.REL.NOINC `($__internal_19_$__cuda_sm70_shflsync_idx_p) ;  /* 0x00001e2000007944 */ /* 0x01cfea0003c00000 */
        /* <DEDUP_REMOVED lines=8> */
.L_x_1213:
[----:B------:R-:W-:Y:S01]  /*143e0*/  IMAD.MOV.U32 R9, RZ, RZ, R6 ;  /* 0x000000ffff097224 */ /* 0x000fe200078e0006 */
[----:B------:R-:W-:Y:S01]  /*143f0*/  MOV R5, 0x4 ;  /* 0x0000000400057802 */ /* 0x000fe20000000f00 */
[----:B-1----:R-:W-:Y:S01]  /*14400*/  IMAD.MOV.U32 R3, RZ, RZ, 0x181f ;  /* 0x0000181fff037424 */ /* 0x002fe200078e00ff */
[----:B------:R-:W-:Y:S02]  /*14410*/  MOV R2, 0x14430 ;  /* 0x0001443000027802 */ /* 0x000fe40000000f00 */
[----:B--234-:R-:W-:Y:S05]  /*14420*/  CALL.REL.NOINC `($__internal_19_$__cuda_sm70_shflsync_idx_p) ;  /* 0x00001d5000007944 */ /* 0x01cfea0003c00000 */
[----:B------:R-:W-:Y:S01]  /*14430*/  MOV R8, R5 ;  /* 0x0000000500087202 */ /* 0x000fe20000000f00 */
[----:B------:R-:W-:Y:S05]  /*14440*/  BRA `(.L_x_1311) ;  /* 0xfffee8b000007947 */ /* 0x000fea000383ffff */
.L_x_1214:
[----:B------:R-:W-:Y:S01]  /*14450*/  IMAD.MOV.U32 R9, RZ, RZ, R7 ;  /* 0x000000ffff097224 */ /* 0x000fe200078e0007 */
[----:B------:R-:W-:Y:S01]  /*14460*/  MOV R5, 0x4 ;  /* 0x0000000400057802 */ /* 0x000fe20000000f00 */
[----:B-1----:R-:W-:Y:S01]  /*14470*/  IMAD.MOV.U32 R3, RZ, RZ, 0x181f ;  /* 0x0000181fff037424 */ /* 0x002fe200078e00ff */
[----:B------:R-:W-:Y:S02]  /*14480*/  MOV R2, 0x144a0 ;  /* 0x000144a000027802 */ /* 0x000fe40000000f00 */
[----:B--234-:R-:W-:Y:S05]  /*14490*/  CALL.REL.NOINC `($__internal_19_$__cuda_sm70_shflsync_idx_p) ;  /* 0x00001ce000007944 */ /* 0x01cfea0003c00000 */
[----:B------:R-:W-:Y:S01]  /*144a0*/  MOV R2, R5 ;  /* 0x0000000500027202 */ /* 0x000fe20000000f00 */
[----:B------:R-:W-:Y:S05]  /*144b0*/  BRA `(.L_x_1312) ;  /* 0xfffee86000007947 */ /* 0x000fea000383ffff */
.L_x_1217:
[----:B------:R-:W-:Y:S01]  /*144c0*/  IMAD.MOV.U32 R9, RZ, RZ, R6 ;  /* 0x000000ffff097224 */ /* 0x000fe200078e0006 */
[----:B------:R-:W-:Y:S01]  /*144d0*/  MOV R5, 0x5 ;  /* 0x0000000500057802 */ /* 0x000fe20000000f00 */
[----:B--2---:R-:W-:Y:S01]  /*144e0*/  IMAD.MOV.U32 R3, RZ, RZ, 0x181f ;  /* 0x0000181fff037424 */ /* 0x004fe200078e00ff */
[----:B---3--:R-:W-:-:S02]  /*144f0*/  MOV R2, 0x14510 ;  /* 0x0001451000027802 */ /* 0x008fc40000000f00 */
[----:B-1--4-:R-:W-:Y:S05]  /*14500*/  CALL.REL.NOINC `($__internal_19_$__cuda_sm70_shflsync_idx_p) ;  /* 0x00001c7000007944 */ /* 0x012fea0003c00000 */
        /* <DEDUP_REMOVED lines=8> */
.L_x_1220:
[----:B------:R-:W-:Y:S01]  /*14590*/  IMAD.MOV.U32 R9, RZ, RZ, R6 ;  /* 0x000000ffff097224 */ /* 0x000fe200078e0006 */
[----:B------:R-:W-:Y:S01]  /*145a0*/  MOV R5, 0x6 ;  /* 0x0000000600057802 */ /* 0x000fe20000000f00 */
[----:B-1----:R-:W-:Y:S01]  /*145b0*/  IMAD.MOV.U32 R3, RZ, RZ, 0x181f ;  /* 0x0000181fff037424 */ /* 0x002fe200078e00ff */
[----:B---3--:R-:W-:Y:S02]  /*145c0*/  MOV R2, 0x145e0 ;  /* 0x000145e000027802 */ /* 0x008fe40000000f00 */
[----:B--2-4-:R-:W-:Y:S05]  /*145d0*/  CALL.REL.NOINC `($__internal_19_$__cuda_sm70_shflsync_idx_p) ;  /* 0x00001ba000007944 */ /* 0x014fea0003c00000 */
[----:B------:R-:W-:Y:S01]  /*145e0*/  MOV R8, R5 ;  /* 0x0000000500087202 */ /* 0x000fe20000000f00 */
[----:B------:R-:W-:Y:S05]  /*145f0*/  BRA `(.L_x_1314) ;  /* 0xfffee8f000007947 */ /* 0x000fea000383ffff */
.L_x_1221:
[----:B------:R-:W-:Y:S01]  /*14600*/  IMAD.MOV.U32 R9, RZ, RZ, R7 ;  /* 0x000000ffff097224 */ /* 0x000fe200078e0007 */
[----:B------:R-:W-:Y:S01]  /*14610*/  MOV R5, 0x6 ;  /* 0x0000000600057802 */ /* 0x000fe20000000f00 */
[----:B------:R-:W-:Y:S01]  /*14620*/  IMAD.MOV.U32 R3, RZ, RZ, 0x181f ;  /* 0x0000181fff037424 */ /* 0x000fe200078e00ff */
[----:B---3--:R-:W-:Y:S02]  /*14630*/  MOV R2, 0x14650 ;  /* 0x0001465000027802 */ /* 0x008fe40000000f00 */
[----:B-12-4-:R-:W-:Y:S05]  /*14640*/  CALL.REL.NOINC `($__internal_19_$__cuda_sm70_shflsync_idx_p) ;  /* 0x00001b3000007944 */ /* 0x016fea0003c00000 */
[----:B------:R-:W-:Y:S01]  /*14650*/  MOV R2, R5 ;  /* 0x0000000500027202 */ /* 0x000fe20000000f00 */
[----:B------:R-:W-:Y:S05]  /*14660*/  BRA `(.L_x_1315) ;  /* 0xfffee8a000007947 */ /* 0x000fea000383ffff */
.L_x_1224:
        /* <DEDUP_REMOVED lines=13> */
.L_x_1231:
[----:B---3--:R1:W5:Y:S01]  /*14740*/  LDL R0, [R1+0x14] ;  /* 0x0000140001007983 */ /* 0x0083620000100800 */
[----:B------:R-:W-:Y:S02]  /*14750*/  MOV R3, 0x2 ;  /* 0x0000000200037802 */ /* 0x000fe40000000f00 */
[----:B------:R-:W-:Y:S02]  /*14760*/  MOV R2, 0x14780 ;  /* 0x0001478000027802 */ /* 0x000fe40000000f00 */
[----:B-1---5:R-:W-:Y:S05]  /*14770*/  CALL.REL.NOINC `($__internal_18_$__cuda_sm70_shflsync_bfly_p) ;  /* 0x000019c000007944 */ /* 0x022fea0003c00000 */
[----:B------:R-:W-:Y:S05]  /*14780*/  BRA `(.L_x_1317) ;  /* 0xffffaea000007947 */ /* 0x000fea000383ffff */
.L_x_1232:
[----:B------:R-:W-:Y:S01]  /*14790*/  IMAD.MOV.U32 R0, RZ, RZ, R4 ;  /* 0x000000ffff007224 */ /* 0x000fe200078e0004 */
[----:B------:R-:W-:Y:S02]  /*147a0*/  MOV R3, 0x1 ;  /* 0x0000000100037802 */ /* 0x000fe40000000f00 */
[----:B------:R-:W-:Y:S02]  /*147b0*/  MOV R2, 0x147d0 ;  /* 0x000147d000027802 */ /* 0x000fe40000000f00 */
[----:B------:R-:W-:Y:S05]  /*147c0*/  CALL.REL.NOINC `($__internal_18_$__cuda_sm70_shflsync_bfly_p) ;  /* 0x0000197000007944 */ /* 0x000fea0003c00000 */
[----:B------:R-:W-:Y:S02]  /*147d0*/  FADD.FTZ R4, R4, R0 ;  /* 0x0000000004047221 */ /* 0x000fe40000010000 */
[----:B------:R1:W5:Y:S01]  /*147e0*/  LDL R0, [R1+0x18] ;  /* 0x0000180001007983 */ /* 0x0003620000100800 */
[----:B------:R-:W-:-:S02]  /*147f0*/  MOV R3, 0x2 ;  /* 0x0000000200037802 */ /* 0x000fc40000000f00 */
[----:B------:R-:W-:Y:S02]  /*14800*/  MOV R2, 0x14820 ;  /* 0x0001482000027802 */ /* 0x000fe40000000f00 */
[----:B-1---5:R-:W-:Y:S05]  /*14810*/  CALL.REL.NOINC `($__internal_18_$__cuda_sm70_shflsync_bfly_p) ;  /* 0x0000192000007944 */ /* 0x022fea0003c00000 */
[----:B------:R-:W2:Y:S01]  /*14820*/  LDL.LU R2, [R1+0x18] ;  /* 0x0000180001027983 */ /* 0x000ea20000300800 */
[----:B------:R-:W-:Y:S01]  /*14830*/  MOV R3, 0x1 ;  /* 0x0000000100037802 */ /* 0x000fe20000000f00 */
[----:B--2---:R-:W-:Y:S01]  /*14840*/  FADD.FTZ R5, R2, R0 ;  /* 0x0000000002057221 */ /* 0x004fe20000010000 */
[----:B------:R-:W-:-:S04]  /*14850*/  MOV R2, 0x14880 ;  /* 0x0001488000027802 */ /* 0x000fc80000000f00 */
[----:B------:R-:W-:Y:S02]  /*14860*/  MOV R0, R5 ;  /* 0x0000000500007202 */ /* 0x000fe40000000f00 */
[----:B------:R-:W-:Y:S05]  /*14870*/  CALL.REL.NOINC `($__internal_18_$__cuda_sm70_shflsync_bfly_p) ;  /* 0x000018c000007944 */ /* 0x000fea0003c00000 */
[----:B------:R-:W-:Y:S02]  /*14880*/  FADD.FTZ R5, R5, R0 ;  /* 0x0000000005057221 */ /* 0x000fe40000010000 */
[----:B------:R1:W5:Y:S01]  /*14890*/  LDL R0, [R1+0x1c] ;  /* 0x00001c0001007983 */ /* 0x0003620000100800 */
[----:B------:R-:W-:Y:S02]  /*148a0*/  MOV R3, 0x2 ;  /* 0x0000000200037802 */ /* 0x000fe40000000f00 */
        /* <DEDUP_REMOVED lines=19> */
[----:B------:R-:W-:Y:S01]  /*149e0*/  MOV R8, R0 ;  /* 0x0000000000087202 */ /* 0x000fe20000000f00 */
[----:B------:R-:W-:Y:S05]  /*149f0*/  BRA `(.L_x_1318) ;  /* 0xffffad6000007947 */ /* 0x000fea000383ffff */
.L_x_1239:
[----:B-1234-:R-:W-:Y:S01]  /*14a00*/  IMAD.MOV.U32 R9, RZ, RZ, R6 ;  /* 0x000000ffff097224 */ /* 0x01efe200078e0006 */
[----:B------:R-:W-:Y:S01]  /*14a10*/  MOV R5, RZ ;  /* 0x000000ff00057202 */ /* 0x000fe20000000f00 */
[----:B------:R-:W-:Y:S01]  /*14a20*/  IMAD.MOV.U32 R3, RZ, RZ, 0x181f ;  /* 0x0000181fff037424 */ /* 0x000fe200078e00ff */
[----:B------:R-:W-:Y:S02]  /*14a30*/  MOV R2, 0x14a50 ;  /* 0x00014a5000027802 */ /* 0x000fe40000000f00 */
[----:B------:R-:W-:Y:S05]  /*14a40*/  CALL.REL.NOINC `($__internal_19_$__cuda_sm70_shflsync_idx_p) ;  /* 0x0000173000007944 */ /* 0x000fea0003c00000 */
[----:B------:R-:W-:Y:S01]  /*14a50*/  MOV R8, R5 ;  /* 0x0000000500087202 */ /* 0x000fe20000000f00 */
[----:B------:R-:W-:Y:S05]  /*14a60*/  BRA `(.L_x_1319) ;  /* 0xffffc33000007947 */ /* 0x000fea000383ffff */
.L_x_1240:
[----:B------:R-:W-:Y:S01]  /*14a70*/  IMAD.MOV.U32 R9, RZ, RZ, R7 ;  /* 0x000000ffff097224 */ /* 0x000fe200078e0007 */
[----:B------:R-:W-:Y:S01]  /*14a80*/  MOV R5, RZ ;  /* 0x000000ff00057202 */ /* 0x000fe20000000f00 */
[----:B------:R-:W-:Y:S01]  /*14a90*/  IMAD.MOV.U32 R3, RZ, RZ, 0x181f ;  /* 0x0000181fff037424 */ /* 0x000fe200078e00ff */
[----:B------:R-:W-:Y:S02]  /*14aa0*/  MOV R2, 0x14ac0 ;  /* 0x00014ac000027802 */ /* 0x000fe40000000f00 */
[----:B-12---:R-:W-:Y:S05]  /*14ab0*/  CALL.REL.NOINC `($__internal_19_$__cuda_sm70_shflsync_idx_p) ;  /* 0x000016c000007944 */ /* 0x006fea0003c00000 */
[----:B------:R-:W-:Y:S01]  /*14ac0*/  MOV R2, R5 ;  /* 0x0000000500027202 */ /* 0x000fe20000000f00 */
[----:B------:R-:W-:Y:S05]  /*14ad0*/  BRA `(.L_x_1320) ;  /* 0xffffc2e000007947 */ /* 0x000fea000383ffff */
.L_x_1241:
[----:B------:R-:W-:Y:S01]  /*14ae0*/  IMAD.MOV.U32 R9, RZ, RZ, R6 ;  /* 0x000000ffff097224 */ /* 0x000fe200078e0006 */
[----:B------:R-:W-:Y:S01]  /*14af0*/  MOV R5, 0x1 ;  /* 0x0000000100057802 */ /* 0x000fe20000000f00 */
[----:B--2---:R-:W-:Y:S01]  /*14b00*/  IMAD.MOV.U32 R3, RZ, RZ, 0x181f ;  /* 0x0000181fff037424 */ /* 0x004fe200078e00ff */
[----:B------:R-:W-:-:S02]  /*14b10*/  MOV R2, 0x14b30 ;  /* 0x00014b3000027802 */ /* 0x000fc40000000f00 */
        /* <DEDUP_REMOVED lines=9> */
.L_x_1242:
[----:B------:R-:W-:Y:S01]  /*14bb0*/  IMAD.MOV.U32 R9, RZ, RZ, R6 ;  /* 0x000000ffff097224 */ /* 0x000fe200078e0006 */
[----:B------:R-:W-:Y:S01]  /*14bc0*/  MOV R5, 0x2 ;  /* 0x0000000200057802 */ /* 0x000fe20000000f00 */
[----:B-1----:R-:W-:Y:S01]  /*14bd0*/  IMAD.MOV.U32 R3, RZ, RZ, 0x181f ;  /* 0x0000181fff037424 */ /* 0x002fe200078e00ff */
[----:B------:R-:W-:Y:S02]  /*14be0*/  MOV R2, 0x14c00 ;  /* 0x00014c0000027802 */ /* 0x000fe40000000f00 */
[----:B---34-:R-:W-:Y:S05]  /*14bf0*/  CALL.REL.NOINC `($__internal_19_$__cuda_sm70_shflsync_idx_p) ;  /* 0x0000158000007944 */ /* 0x018fea0003c00000 */
[----:B------:R-:W-:Y:S01]  /*14c00*/  MOV R8, R5 ;  /* 0x0000000500087202 */ /* 0x000fe20000000f00 */
[----:B------:R-:W-:Y:S05]  /*14c10*/  BRA `(.L_x_1322) ;  /* 0xffffc2b000007947 */ /* 0x000fea000383ffff */
.L_x_1243:
[----:B------:R-:W-:Y:S01]  /*14c20*/  IMAD.MOV.U32 R9, RZ, RZ, R7 ;  /* 0x000000ffff097224 */ /* 0x000fe200078e0007 */
[----:B------:R-:W-:Y:S01]  /*14c30*/  MOV R5, 0x2 ;  /* 0x0000000200057802 */ /* 0x000fe20000000f00 */
[----:B-1----:R-:W-:Y:S01]  /*14c40*/  IMAD.MOV.U32 R3, RZ, RZ, 0x181f ;  /* 0x0000181fff037424 */ /* 0x002fe200078e00ff */
[----:B------:R-:W-:Y:S02]  /*14c50*/  MOV R2, 0x14c70 ;  /* 0x00014c7000027802 */ /* 0x000fe40000000f00 */
[----:B--234-:R-:W-:Y:S05]  /*14c60*/  CALL.REL.NOINC `($__internal_19_$__cuda_sm70_shflsync_idx_p) ;  /* 0x0000151000007944 */ /* 0x01cfea0003c00000 */
[----:B------:R-:W-:Y:S01]  /*14c70*/  MOV R2, R5 ;  /* 0x0000000500027202 */ /* 0x000fe20000000f00 */
[----:B------:R-:W-:Y:S05]  /*14c80*/  BRA `(.L_x_1323) ;  /* 0xffffc26000007947 */ /* 0x000fea000383ffff */
.L_x_1244:
[----:B------:R-:W-:Y:S01]  /*14c90*/  IMAD.MOV.U32 R9, RZ, RZ, R6 ;  /* 0x000000ffff097224 */ /* 0x000fe200078e0006 */
[----:B------:R-:W-:Y:S01]  /*14ca0*/  MOV R5, 0x3 ;  /* 0x0000000300057802 */ /* 0x000fe20000000f00 */
[----:B--2---:R-:W-:Y:S01]  /*14cb0*/  IMAD.MOV.U32 R3, RZ, RZ, 0x181f ;  /* 0x0000181fff037424 */ /* 0x004fe200078e00ff */
[----:B------:R-:W-:-:S02]  /*14cc0*/  MOV R2, 0x14ce0 ;  /* 0x00014ce000027802 */ /* 0x000fc40000000f00 */
[----:B-1-34-:R-:W-:Y:S05]  /*14cd0*/  CALL.REL.NOINC `($__internal_19_$__cuda_sm70_shflsync_idx_p) ;  /* 0x000014a000007944 */ /* 0x01afea0003c00000 */
        /* <DEDUP_REMOVED lines=8> */
.L_x_1245:
[----:B------:R-:W-:Y:S01]  /*14d60*/  IMAD.MOV.U32 R9, RZ, RZ, R6 ;  /* 0x000000ffff097224 */ /* 0x000fe200078e0006 */
[----:B------:R-:W-:Y:S01]  /*14d70*/  MOV R5, 0x4 ;  /* 0x0000000400057802 */ /* 0x000fe20000000f00 */
[----:B--2---:R-:W-:Y:S01]  /*14d80*/  IMAD.MOV.U32 R3, RZ, RZ, 0x181f ;  /* 0x0000181fff037424 */ /* 0x004fe200078e00ff */
[----:B------:R-:W-:Y:S02]  /*14d90*/  MOV R2, 0x14db0 ;  /* 0x00014db000027802 */ /* 0x000fe40000000f00 */
[----:B-1-34-:R-:W-:Y:S05]  /*14da0*/  CALL.REL.NOINC `($__internal_19_$__cuda_sm70_shflsync_idx_p) ;  /* 0x000013d000007944 */ /* 0x01afea0003c00000 */
[----:B------:R-:W-:Y:S01]  /*14db0*/  MOV R8, R5 ;  /* 0x0000000500087202 */ /* 0x000fe20000000f00 */
[----:B------:R-:W-:Y:S05]  /*14dc0*/  BRA `(.L_x_1325) ;  /* 0xffffc23000007947 */ /* 0x000fea000383ffff */
.L_x_1246:
[----:B------:R-:W-:Y:S01]  /*14dd0*/  IMAD.MOV.U32 R9, RZ, RZ, R7 ;  /* 0x000000ffff097224 */ /* 0x000fe200078e0007 */
[----:B------:R-:W-:Y:S01]  /*14de0*/  MOV R5, 0x4 ;  /* 0x0000000400057802 */ /* 0x000fe20000000f00 */
[----:B--2---:R-:W-:Y:S01]  /*14df0*/  IMAD.MOV.U32 R3, RZ, RZ, 0x181f ;  /* 0x0000181fff037424 */ /* 0x004fe200078e00ff */
[----:B------:R-:W-:Y:S02]  /*14e00*/  MOV R2, 0x14e20 ;  /* 0x00014e2000027802 */ /* 0x000fe40000000f00 */
[----:B-1-34-:R-:W-:Y:S05]  /*14e10*/  CALL.REL.NOINC `($__internal_19_$__cuda_sm70_shflsync_idx_p) ;  /* 0x0000136000007944 */ /* 0x01afea0003c00000 */
[----:B------:R-:W-:Y:S01]  /*14e20*/  MOV R2, R5 ;  /* 0x0000000500027202 */ /* 0x000fe20000000f00 */
[----:B------:R-:W-:Y:S05]  /*14e30*/  BRA `(.L_x_1326) ;  /* 0xffffc1e000007947 */ /* 0x000fea000383ffff */
.L_x_1247:
        /* <DEDUP_REMOVED lines=13> */
.L_x_1248:
[----:B------:R-:W-:Y:S01]  /*14f10*/  IMAD.MOV.U32 R9, RZ, RZ, R6 ;  /* 0x000000ffff097224 */ /* 0x000fe200078e0006 */
[----:B------:R-:W-:Y:S01]  /*14f20*/  MOV R5, 0x6 ;  /* 0x0000000600057802 */ /* 0x000fe20000000f00 */
[----:B--2---:R-:W-:Y:S01]  /*14f30*/  IMAD.MOV.U32 R3, RZ, RZ, 0x181f ;  /* 0x0000181fff037424 */ /* 0x004fe200078e00ff */
[----:B------:R-:W-:Y:S02]  /*14f40*/  MOV R2, 0x14f60 ;  /* 0x00014f6000027802 */ /* 0x000fe40000000f00 */
[----:B-1--4-:R-:W-:Y:S05]  /*14f50*/  CALL.REL.NOINC `($__internal_19_$__cuda_sm70_shflsync_idx_p) ;  /* 0x0000122000007944 */ /* 0x012fea0003c00000 */
[----:B------:R-:W-:Y:S01]  /*14f60*/  MOV R8, R5 ;  /* 0x0000000500087202 */ /* 0x000fe20000000f00 */
[----:B------:R-:W-:Y:S05]  /*14f70*/  BRA `(.L_x_1328) ;  /* 0xffffc1b000007947 */ /* 0x000fea000383ffff */
.L_x_1249:
[----:B------:R-:W-:Y:S01]  /*14f80*/  IMAD.MOV.U32 R9, RZ, RZ, R7 ;  /* 0x000000ffff097224 */ /* 0x000fe200078e0007 */
[----:B------:R-:W-:Y:S01]  /*14f90*/  MOV R5, 0x6 ;  /* 0x0000000600057802 */ /* 0x000fe20000000f00 */
[----:B--2---:R-:W-:Y:S01]  /*14fa0*/  IMAD.MOV.U32 R3, RZ, RZ, 0x181f ;  /* 0x0000181fff037424 */ /* 0x004fe200078e00ff */
[----:B------:R-:W-:Y:S02]  /*14fb0*/  MOV R2, 0x14fd0 ;  /* 0x00014fd000027802 */ /* 0x000fe40000000f00 */
[----:B-1-34-:R-:W-:Y:S05]  /*14fc0*/  CALL.REL.NOINC `($__internal_19_$__cuda_sm70_shflsync_idx_p) ;  /* 0x000011b000007944 */ /* 0x01afea0003c00000 */
[----:B------:R-:W-:Y:S01]  /*14fd0*/  MOV R2, R5 ;  /* 0x0000000500027202 */ /* 0x000fe20000000f00 */
[----:B------:R-:W-:Y:S05]  /*14fe0*/  BRA `(.L_x_1329) ;  /* 0xffffc16000007947 */ /* 0x000fea000383ffff */
.L_x_1250:
[----:B------:R-:W-:Y:S01]  /*14ff0*/  IMAD.MOV.U32 R9, RZ, RZ, R6 ;  /* 0x000000ffff097224 */ /* 0x000fe200078e0006 */
[----:B------:R-:W-:Y:S01]  /*15000*/  MOV R5, 0x7 ;  /* 0x0000000700057802 */ /* 0x000fe20000000f00 */
[----:B-1----:R-:W-:Y:S01]  /*15010*/  IMAD.MOV.U32 R3, RZ, RZ, 0x181f ;  /* 0x0000181fff037424 */ /* 0x002fe200078e00ff */
[----:B------:R-:W-:-:S02]  /*15020*/  MOV R2, 0x15040 ;  /* 0x0001504000027802 */ /* 0x000fc40000000f00 */
[----:B--2-4-:R-:W-:Y:S05]  /*15030*/  CALL.REL.NOINC `($__internal_19_$__cuda_sm70_shflsync_idx_p) ;  /* 0x0000114000007944 */ /* 0x014fea0003c00000 */
        /* <DEDUP_REMOVED lines=8> */
.L_x_1252:
[----:B------:R-:W-:Y:S01]  /*150c0*/  IMAD.MOV.U32 R9, RZ, RZ, R13 ;  /* 0x000000ffff097224 */ /* 0x000fe200078e000d */
[----:B------:R-:W-:Y:S01]  /*150d0*/  MOV R5, RZ ;  /* 0x000000ff00057202 */ /* 0x000fe20000000f00 */
[----:B------:R-:W-:Y:S01]  /*150e0*/  IMAD.MOV.U32 R3, RZ, RZ, 0x1c1f ;  /* 0x00001c1fff037424 */ /* 0x000fe200078e00ff */
[----:B------:R-:W-:Y:S02]  /*150f0*/  MOV R2, 0x15110 ;  /* 0x0001511000027802 */ /* 0x000fe40000000f00 */
[----:B------:R-:W-:Y:S05]  /*15100*/  CALL.REL.NOINC `($__internal_19_$__cuda_sm70_shflsync_idx_p) ;  /* 0x0000107000007944 */ /* 0x000fea0003c00000 */
[----:B------:R-:W-:Y:S01]  /*15110*/  MOV R12, R5 ;  /* 0x00000005000c7202 */ /* 0x000fe20000000f00 */
[----:B------:R-:W-:Y:S05]  /*15120*/  BRA `(.L_x_1331) ;  /* 0xffffc35000007947 */ /* 0x000fea000383ffff */
.L_x_1253:
[----:B------:R-:W-:Y:S01]  /*15130*/  IMAD.MOV.U32 R9, RZ, RZ, R21 ;  /* 0x000000ffff097224 */ /* 0x000fe200078e0015 */
[----:B------:R-:W-:Y:S01]  /*15140*/  MOV R5, RZ ;  /* 0x000000ff00057202 */ /* 0x000fe20000000f00 */
[----:B------:R-:W-:Y:S01]  /*15150*/  IMAD.MOV.U32 R3, RZ, RZ, 0x1c1f ;  /* 0x00001c1fff037424 */ /* 0x000fe200078e00ff */
[----:B------:R-:W-:Y:S02]  /*15160*/  MOV R2, 0x15180 ;  /* 0x0001518000027802 */ /* 0x000fe40000000f00 */
[----:B-12---:R-:W-:Y:S05]  /*15170*/  CALL.REL.NOINC `($__internal_19_$__cuda_sm70_shflsync_idx_p) ;  /* 0x0000100000007944 */ /* 0x006fea0003c00000 */
[----:B------:R-:W-:Y:S01]  /*15180*/  MOV R2, R5 ;  /* 0x0000000500027202 */ /* 0x000fe20000000f00 */
[----:B------:R-:W-:Y:S05]  /*15190*/  BRA `(.L_x_1332) ;  /* 0xffffc30000007947 */ /* 0x000fea000383ffff */
.L_x_1256:
[----:B------:R-:W-:Y:S01]  /*151a0*/  IMAD.MOV.U32 R9, RZ, RZ, R13 ;  /* 0x000000ffff097224 */ /* 0x000fe200078e000d */
[----:B------:R-:W-:Y:S01]  /*151b0*/  MOV R5, 0x1 ;  /* 0x0000000100057802 */ /* 0x000fe20000000f00 */
[----:B----4-:R-:W-:Y:S01]  /*151c0*/  IMAD.MOV.U32 R3, RZ, RZ, 0x1c1f ;  /* 0x00001c1fff037424 */ /* 0x010fe200078e00ff */
[----:B------:R-:W-:-:S02]  /*151d0*/  MOV R2, 0x151f0 ;  /* 0x000151f000027802 */ /* 0x000fc40000000f00 */
[----:B-123--:R-:W-:Y:S05]  /*151e0*/  CALL.REL.NOINC `($__internal_19_$__cuda_sm70_shflsync_idx_p) ;  /* 0x00000f9000007944 */ /* 0x00efea0003c00000 */
        /* <DEDUP_REMOVED lines=8> */
.L_x_1259:
[----:B------:R-:W-:Y:S01]  /*15270*/  IMAD.MOV.U32 R9, RZ, RZ, R13 ;  /* 0x000000ffff097224 */ /* 0x000fe200078e000d */
[----:B------:R-:W-:Y:S01]  /*15280*/  MOV R5, 0x2 ;  /* 0x0000000200057802 */ /* 0x000fe20000000f00 */
[----:B----4-:R-:W-:Y:S01]  /*15290*/  IMAD.MOV.U32 R3, RZ, RZ, 0x1c1f ;  /* 0x00001c1fff037424 */ /* 0x010fe200078e00ff */
[----:B------:R-:W-:Y:S02]  /*152a0*/  MOV R2, 0x152c0 ;  /* 0x000152c000027802 */ /* 0x000fe40000000f00 */
[----:B-123--:R-:W-:Y:S05]  /*152b0*/  CALL.REL.NOINC `($__internal_19_$__cuda_sm70_shflsync_idx_p) ;  /* 0x00000ec000007944 */ /* 0x00efea0003c00000 */
[----:B------:R-:W-:Y:S01]  /*152c0*/  MOV R12, R5 ;  /* 0x00000005000c7202 */ /* 0x000fe20000000f00 */
[----:B------:R-:W-:Y:S05]  /*152d0*/  BRA `(.L_x_1334) ;  /* 0xffffc78000007947 */ /* 0x000fea000383ffff */
.L_x_1260:
[----:B------:R-:W-:Y:S01]  /*152e0*/  IMAD.MOV.U32 R9, RZ, RZ, R21 ;  /* 0x000000ffff097224 */ /* 0x000fe200078e0015 */
[----:B------:R-:W-:Y:S01]  /*152f0*/  MOV R5, 0x2 ;  /* 0x0000000200057802 */ /* 0x000fe20000000f00 */
[----:B----4-:R-:W-:Y:S01]  /*15300*/  IMAD.MOV.U32 R3, RZ, RZ, 0x1c1f ;  /* 0x00001c1fff037424 */ /* 0x010fe200078e00ff */
[----:B------:R-:W-:Y:S02]  /*15310*/  MOV R2, 0x15330 ;  /* 0x0001533000027802 */ /* 0x000fe40000000f00 */
[----:B-123--:R-:W-:Y:S05]  /*15320*/  CALL.REL.NOINC `($__internal_19_$__cuda_sm70_shflsync_idx_p) ;  /* 0x00000e5000007944 */ /* 0x00efea0003c00000 */
[----:B------:R-:W-:Y:S01]  /*15330*/  MOV R2, R5 ;  /* 0x0000000500027202 */ /* 0x000fe20000000f00 */
[----:B------:R-:W-:Y:S05]  /*15340*/  BRA `(.L_x_1335) ;  /* 0xffffc73000007947 */ /* 0x000fea000383ffff */
.L_x_1263:
[----:B------:R-:W-:Y:S01]  /*15350*/  IMAD.MOV.U32 R9, RZ, RZ, R13 ;  /* 0x000000ffff097224 */ /* 0x000fe200078e000d */
[----:B------:R-:W-:Y:S01]  /*15360*/  MOV R5, 0x3 ;  /* 0x0000000300057802 */ /* 0x000fe20000000f00 */
[----:B--2---:R-:W-:Y:S01]  /*15370*/  IMAD.MOV.U32 R3, RZ, RZ, 0x1c1f ;  /* 0x00001c1fff037424 */ /* 0x004fe200078e00ff */
[----:B-1----:R-:W-:-:S02]  /*15380*/  MOV R2, 0x153a0 ;  /* 0x000153a000027802 */ /* 0x002fc40000000f00 */
[----:B---34-:R-:W-:Y:S05]  /*15390*/  CALL.REL.NOINC `($__internal_19_$__cuda_sm70_shflsync_idx_p) ;  /* 0x00000de000007944 */ /* 0x018fea0003c00000 */
        /* <DEDUP_REMOVED lines=8> */
.L_x_1267:
[----:B------:R-:W-:Y:S01]  /*15420*/  IMAD.MOV.U32 R9, RZ, RZ, R6 ;  /* 0x000000ffff097224 */ /* 0x000fe200078e0006 */
[----:B------:R-:W-:Y:S01]  /*15430*/  MOV R5, RZ ;  /* 0x000000ff00057202 */ /* 0x000fe20000000f00 */
[----:B------:R-:W-:Y:S01]  /*15440*/  IMAD.MOV.U32 R3, RZ, RZ, 0x181f ;  /* 0x0000181fff037424 */ /* 0x000fe200078e00ff */
[----:B------:R-:W-:Y:S02]  /*15450*/  MOV R2, 0x15470 ;  /* 0x0001547000027802 */ /* 0x000fe40000000f00 */
[----:B------:R-:W-:Y:S05]  /*15460*/  CALL.REL.NOINC `($__internal_19_$__cuda_sm70_shflsync_idx_p) ;  /* 0x00000d1000007944 */ /* 0x000fea0003c00000 */
[----:B------:R-:W-:Y:S01]  /*15470*/  MOV R8, R5 ;  /* 0x0000000500087202 */ /* 0x000fe20000000f00 */
[----:B------:R-:W-:Y:S05]  /*15480*/  BRA `(.L_x_1337) ;  /* 0xffffd27000007947 */ /* 0x000fea000383ffff */
.L_x_1268:
[----:B------:R-:W-:Y:S01]  /*15490*/  IMAD.MOV.U32 R9, RZ, RZ, R7 ;  /* 0x000000ffff097224 */ /* 0x000fe200078e0007 */
[----:B------:R-:W-:Y:S01]  /*154a0*/  MOV R5, RZ ;  /* 0x000000ff00057202 */ /* 0x000fe20000000f00 */
[----:B------:R-:W-:Y:S01]  /*154b0*/  IMAD.MOV.U32 R3, RZ, RZ, 0x181f ;  /* 0x0000181fff037424 */ /* 0x000fe200078e00ff */
[----:B------:R-:W-:Y:S02]  /*154c0*/  MOV R2, 0x154e0 ;  /* 0x000154e000027802 */ /* 0x000fe40000000f00 */
[----:B-12---:R-:W-:Y:S05]  /*154d0*/  CALL.REL.NOINC `($__internal_19_$__cuda_sm70_shflsync_idx_p) ;  /* 0x00000ca000007944 */ /* 0x006fea0003c00000 */
[----:B------:R-:W-:Y:S01]  /*154e0*/  MOV R2, R5 ;  /* 0x0000000500027202 */ /* 0x000fe20000000f00 */
[----:B------:R-:W-:Y:S05]  /*154f0*/  BRA `(.L_x_1338) ;  /* 0xffffd22000007947 */ /* 0x000fea000383ffff */
.L_x_1269:
        /* <DEDUP_REMOVED lines=13> */
.L_x_1270:
[----:B------:R-:W-:Y:S01]  /*155d0*/  IMAD.MOV.U32 R9, RZ, RZ, R6 ;  /* 0x000000ffff097224 */ /* 0x000fe200078e0006 */
[----:B------:R-:W-:Y:S01]  /*155e0*/  MOV R5, 0x2 ;  /* 0x0000000200057802 */ /* 0x000fe20000000f00 */
[----:B-1----:R-:W-:Y:S01]  /*155f0*/  IMAD.MOV.U32 R3, RZ, RZ, 0x181f ;  /* 0x0000181fff037424 */ /* 0x002fe200078e00ff */
[----:B------:R-:W-:Y:S02]  /*15600*/  MOV R2, 0x15620 ;  /* 0x0001562000027802 */ /* 0x000fe40000000f00 */
[----:B---34-:R-:W-:Y:S05]  /*15610*/  CALL.REL.NOINC `($__internal_19_$__cuda_sm70_shflsync_idx_p) ;  /* 0x00000b6000007944 */ /* 0x018fea0003c00000 */
[----:B------:R-:W-:Y:S01]  /*15620*/  MOV R8, R5 ;  /* 0x0000000500087202 */ /* 0x000fe20000000f00 */
[----:B------:R-:W-:Y:S05]  /*15630*/  BRA `(.L_x_1340) ;  /* 0xffffd1f000007947 */ /* 0x000fea000383ffff */
.L_x_1271:
[----:B------:R-:W-:Y:S01]  /*15640*/  IMAD.MOV.U32 R9, RZ, RZ, R7 ;  /* 0x000000ffff097224 */ /* 0x000fe200078e0007 */
[----:B------:R-:W-:Y:S01]  /*15650*/  MOV R5, 0x2 ;  /* 0x0000000200057802 */ /* 0x000fe20000000f00 */
[----:B-1----:R-:W-:Y:S01]  /*15660*/  IMAD.MOV.U32 R3, RZ, RZ, 0x181f ;  /* 0x0000181fff037424 */ /* 0x002fe200078e00ff */
[----:B------:R-:W-:Y:S02]  /*15670*/  MOV R2, 0x15690 ;  /* 0x0001569000027802 */ /* 0x000fe40000000f00 */
[----:B--234-:R-:W-:Y:S05]  /*15680*/  CALL.REL.NOINC `($__internal_19_$__cuda_sm70_shflsync_idx_p) ;  /* 0x00000af000007944 */ /* 0x01cfea0003c00000 */
[----:B------:R-:W-:Y:S01]  /*15690*/  MOV R2, R5 ;  /* 0x0000000500027202 */ /* 0x000fe20000000f00 */
[----:B------:R-:W-:Y:S05]  /*156a0*/  BRA `(.L_x_1341) ;  /* 0xffffd1a000007947 */ /* 0x000fea000383ffff */
.L_x_1272:
        /* <DEDUP_REMOVED lines=13> */
.L_x_1273:
[----:B------:R-:W-:Y:S01]  /*15780*/  IMAD.MOV.U32 R9, RZ, RZ, R6 ;  /* 0x000000ffff097224 */ /* 0x000fe200078e0006 */
[----:B------:R-:W-:Y:S01]  /*15790*/  MOV R5, 0x4 ;  /* 0x0000000400057802 */ /* 0x000fe20000000f00 */
[----:B--2---:R-:W-:Y:S01]  /*157a0*/  IMAD.MOV.U32 R3, RZ, RZ, 0x181f ;  /* 0x0000181fff037424 */ /* 0x004fe200078e00ff */
[----:B------:R-:W-:Y:S02]  /*157b0*/  MOV R2, 0x157d0 ;  /* 0x000157d000027802 */ /* 0x000fe40000000f00 */
[----:B-1-34-:R-:W-:Y:S05]  /*157c0*/  CALL.REL.NOINC `($__internal_19_$__cuda_sm70_shflsync_idx_p) ;  /* 0x000009b000007944 */ /* 0x01afea0003c00000 */
[----:B------:R-:W-:Y:S01]  /*157d0*/  MOV R8, R5 ;  /* 0x0000000500087202 */ /* 0x000fe20000000f00 */
[----:B------:R-:W-:Y:S05]  /*157e0*/  BRA `(.L_x_1343) ;  /* 0xffffd17000007947 */ /* 0x000fea000383ffff */
.L_x_1274:
[----:B------:R-:W-:Y:S01]  /*157f0*/  IMAD.MOV.U32 R9, RZ, RZ, R7 ;  /* 0x000000ffff097224 */ /* 0x000fe200078e0007 */
[----:B------:R-:W-:Y:S01]  /*15800*/  MOV R5, 0x4 ;  /* 0x0000000400057802 */ /* 0x000fe20000000f00 */
[----:B--2---:R-:W-:Y:S01]  /*15810*/  IMAD.MOV.U32 R3, RZ, RZ, 0x181f ;  /* 0x0000181fff037424 */ /* 0x004fe200078e00ff */
[----:B------:R-:W-:Y:S02]  /*15820*/  MOV R2, 0x15840 ;  /* 0x0001584000027802 */ /* 0x000fe40000000f00 */
[----:B-1-34-:R-:W-:Y:S05]  /*15830*/  CALL.REL.NOINC `($__internal_19_$__cuda_sm70_shflsync_idx_p) ;  /* 0x0000094000007944 */ /* 0x01afea0003c00000 */
[----:B------:R-:W-:Y:S01]  /*15840*/  MOV R2, R5 ;  /* 0x0000000500027202 */ /* 0x000fe20000000f00 */
[----:B------:R-:W-:Y:S05]  /*15850*/  BRA `(.L_x_1344) ;  /* 0xffffd12000007947 */ /* 0x000fea000383ffff */
.L_x_1275:
        /* <DEDUP_REMOVED lines=13> */
.L_x_1276:
[----:B------:R-:W-:Y:S01]  /*15930*/  IMAD.MOV.U32 R9, RZ, RZ, R6 ;  /* 0x000000ffff097224 */ /* 0x000fe200078e0006 */
[----:B------:R-:W-:Y:S01]  /*15940*/  MOV R5, 0x6 ;  /* 0x0000000600057802 */ /* 0x000fe20000000f00 */
[----:B--2---:R-:W-:Y:S01]  /*15950*/  IMAD.MOV.U32 R3, RZ, RZ, 0x181f ;  /* 0x0000181fff037424 */ /* 0x004fe200078e00ff */
[----:B------:R-:W-:Y:S02]  /*15960*/  MOV R2, 0x15980 ;  /* 0x0001598000027802 */ /* 0x000fe40000000f00 */
[----:B-1--4-:R-:W-:Y:S05]  /*15970*/  CALL.REL.NOINC `($__internal_19_$__cuda_sm70_shflsync_idx_p) ;  /* 0x0000080000007944 */ /* 0x012fea0003c00000 */
[----:B------:R-:W-:Y:S01]  /*15980*/  MOV R8, R5 ;  /* 0x0000000500087202 */ /* 0x000fe20000000f00 */
[----:B------:R-:W-:Y:S05]  /*15990*/  BRA `(.L_x_1346) ;  /* 0xffffd0f000007947 */ /* 0x000fea000383ffff */
.L_x_1277:
[----:B------:R-:W-:Y:S01]  /*159a0*/  IMAD.MOV.U32 R9, RZ, RZ, R7 ;  /* 0x000000ffff097224 */ /* 0x000fe200078e0007 */
[----:B------:R-:W-:Y:S01]  /*159b0*/  MOV R5, 0x6 ;  /* 0x0000000600057802 */ /* 0x000fe20000000f00 */
[----:B--2---:R-:W-:Y:S01]  /*159c0*/  IMAD.MOV.U32 R3, RZ, RZ, 0x181f ;  /* 0x0000181fff037424 */ /* 0x004fe200078e00ff */
[----:B------:R-:W-:Y:S02]  /*159d0*/  MOV R2, 0x159f0 ;  /* 0x000159f000027802 */ /* 0x000fe40000000f00 */
[----:B-1-34-:R-:W-:Y:S05]  /*159e0*/  CALL.REL.NOINC `($__internal_19_$__cuda_sm70_shflsync_idx_p) ;  /* 0x0000079000007944 */ /* 0x01afea0003c00000 */
[----:B------:R-:W-:Y:S01]  /*159f0*/  MOV R2, R5 ;  /* 0x0000000500027202 */ /* 0x000fe20000000f00 */
[----:B------:R-:W-:Y:S05]  /*15a00*/  BRA `(.L_x_1347) ;  /* 0xffffd0a000007947 */ /* 0x000fea000383ffff */
.L_x_1278:
        /* <DEDUP_REMOVED lines=13> */
.L_x_1280:
[----:B------:R-:W-:Y:S01]  /*15ae0*/  IMAD.MOV.U32 R9, RZ, RZ, R70 ;  /* 0x000000ffff097224 */ /* 0x000fe200078e0046 */
[----:B------:R-:W-:Y:S01]  /*15af0*/  MOV R5, RZ ;  /* 0x000000ff00057202 */ /* 0x000fe20000000f00 */
[----:B----4-:R-:W-:Y:S01]  /*15b00*/  IMAD.MOV.U32 R3, RZ, RZ, 0x1f ;  /* 0x0000001fff037424 */ /* 0x010fe200078e00ff */
[----:B------:R-:W-:Y:S02]  /*15b10*/  MOV R2, 0x15b30 ;  /* 0x00015b3000027802 */ /* 0x000fe40000000f00 */
[----:B------:R-:W-:Y:S05]  /*15b20*/  CALL.REL.NOINC `($__internal_19_$__cuda_sm70_shflsync_idx_p) ;  /* 0x0000065000007944 */ /* 0x000fea0003c00000 */
[----:B------:R-:W-:Y:S01]  /*15b30*/  MOV R10, R5 ;  /* 0x00000005000a7202 */ /* 0x000fe20000000f00 */
[----:B------:R-:W-:Y:S05]  /*15b40*/  BRA `(.L_x_1349) ;  /* 0xffffd15000007947 */ /* 0x000fea000383ffff */
.L_x_1281:
[----:B------:R-:W-:Y:S01]  /*15b50*/  IMAD.MOV.U32 R9, RZ, RZ, R70 ;  /* 0x000000ffff097224 */ /* 0x000fe200078e0046 */
[----:B------:R-:W-:Y:S01]  /*15b60*/  MOV R5, 0x1 ;  /* 0x0000000100057802 */ /* 0x000fe20000000f00 */
[----:B----4-:R-:W-:Y:S01]  /*15b70*/  IMAD.MOV.U32 R3, RZ, RZ, 0x1f ;  /* 0x0000001fff037424 */ /* 0x010fe200078e00ff */
[----:B------:R-:W-:Y:S02]  /*15b80*/  MOV R2, 0x15ba0 ;  /* 0x00015ba000027802 */ /* 0x000fe40000000f00 */
[----:B-12---:R-:W-:Y:S05]  /*15b90*/  CALL.REL.NOINC `($__internal_19_$__cuda_sm70_shflsync_idx_p) ;  /* 0x000005e000007944 */ /* 0x006fea0003c00000 */
[----:B------:R-:W-:Y:S01]  /*15ba0*/  MOV R8, R5 ;  /* 0x0000000500087202 */ /* 0x000fe20000000f00 */
[----:B------:R-:W-:Y:S05]  /*15bb0*/  BRA `(.L_x_1350) ;  /* 0xffffd10000007947 */ /* 0x000fea000383ffff */
.L_x_1282:
[----:B------:R-:W-:Y:S02]  /*15bc0*/  MOV R2, 0x1 ;  /* 0x0000000100027802 */ /* 0x000fe40000000f00 */
[----:B------:R-:W-:-:S02]  /*15bd0*/  MOV R3, 0x15bf0 ;  /* 0x00015bf000037802 */ /* 0x000fc40000000f00 */
[----:B-123--:R-:W-:Y:S05]  /*15be0*/  CALL.REL.NOINC `($__internal_20_$__cuda_sm70_shflsync_up_p) ;  /* 0x000005e000007944 */ /* 0x00efea0003c00000 */
[----:B------:R-:W-:Y:S05]  /*15bf0*/  BRA `(.L_x_1351) ;  /* 0xffffd1f000007947 */ /* 0x000fea000383ffff */
.L_x_1283:
[----:B------:R-:W-:Y:S02]  /*15c00*/  MOV R2, 0x2 ;  /* 0x0000000200027802 */ /* 0x000fe40000000f00 */
[----:B------:R-:W-:-:S02]  /*15c10*/  MOV R3, 0x15c30 ;  /* 0x00015c3000037802 */ /* 0x000fc40000000f00 */
[----:B-12---:R-:W-:Y:S05]  /*15c20*/  CALL.REL.NOINC `($__internal_20_$__cuda_sm70_shflsync_up_p) ;  /* 0x000005a000007944 */ /* 0x006fea0003c00000 */
        /* <DEDUP_REMOVED lines=24> */
.L_x_1287:
[----:B------:R-:W-:Y:S02]  /*15db0*/  MOV R2, 0x1 ;  /* 0x0000000100027802 */ /* 0x000fe40000000f00 */
[----:B------:R-:W-:Y:S02]  /*15dc0*/  MOV R3, 0x15de0 ;  /* 0x00015de000037802 */ /* 0x000fe40000000f00 */
[----:B------:R-:W-:Y:S05]  /*15dd0*/  CALL.REL.NOINC `($__internal_20_$__cuda_sm70_shflsync_up_p) ;  /* 0x000003f000007944 */ /* 0x000fea0003c00000 */
[----:B------:R-:W-:Y:S01]  /*15de0*/  MOV R2, R4 ;  /* 0x0000000400027202 */ /* 0x000fe20000000f00 */
[----:B------:R-:W-:Y:S05]  /*15df0*/  BRA `(.L_x_1353) ;  /* 0xffffd25000007947 */ /* 0x000fea000383ffff */
.L_x_1288:
        /* <DEDUP_REMOVED lines=27> */
.L_x_1290:
[----:B------:R-:W-:Y:S02]  /*15fb0*/  SEL R0, RZ, 0x1, P0 ;  /* 0x00000001ff007807 */ /* 0x000fe40000000000 */
[----:B------:R-:W-:Y:S02]  /*15fc0*/  MOV R2, 0x15fe0 ;  /* 0x00015fe000027802 */ /* 0x000fe40000000f00 */
[----:B---3--:R-:W-:Y:S05]  /*15fd0*/  CALL.REL.NOINC `($__internal_21_$__cuda_sm70_votesync_ballot) ;  /* 0x0000026000007944 */ /* 0x008fea0003c00000 */
[----:B------:R-:W-:Y:S01]  /*15fe0*/  MOV R8, R0 ;  /* 0x0000000000087202 */ /* 0x000fe20000000f00 */
[----:B------:R-:W-:Y:S05]  /*15ff0*/  BRA `(.L_x_1355) ;  /* 0xffffd1e000007947 */ /* 0x000fea000383ffff */
.L_x_1291:
[----:B------:R-:W-:Y:S01]  /*16000*/  IMAD.MOV.U32 R9, RZ, RZ, R6 ;  /* 0x000000ffff097224 */ /* 0x000fe200078e0006 */
[----:B------:R-:W-:Y:S01]  /*16010*/  MOV R5, R0 ;  /* 0x0000000000057202 */ /* 0x000fe20000000f00 */
[----:B------:R-:W-:Y:S01]  /*16020*/  IMAD.MOV.U32 R3, RZ, RZ, 0x1f ;  /* 0x0000001fff037424 */ /* 0x000fe200078e00ff */
[----:B-1----:R-:W-:Y:S02]  /*16030*/  MOV R2, 0x16050 ;  /* 0x0001605000027802 */ /* 0x002fe40000000f00 */
[----:B---3--:R-:W-:Y:S05]  /*16040*/  CALL.REL.NOINC `($__internal_19_$__cuda_sm70_shflsync_idx_p) ;  /* 0x0000013000007944 */ /* 0x008fea0003c00000 */
[----:B------:R-:W-:Y:S01]  /*16050*/  IMAD.MOV.U32 R11, RZ, RZ, R5 ;  /* 0x000000ffff0b7224 */ /* 0x000fe200078e0005 */
[----:B------:R-:W-:Y:S01]  /*16060*/  MOV R5, R0 ;  /* 0x0000000000057202 */ /* 0x000fe20000000f00 */
[----:B------:R-:W-:Y:S01]  /*16070*/  IMAD.MOV.U32 R9, RZ, RZ, R7 ;  /* 0x000000ffff097224 */ /* 0x000fe200078e0007 */
[----:B------:R-:W-:-:S02]  /*16080*/  MOV R3, 0x1f ;  /* 0x0000001f00037802 */ /* 0x000fc40000000f00 */
[----:B------:R-:W-:Y:S02]  /*16090*/  MOV R2, 0x160b0 ;  /* 0x000160b000027802 */ /* 0x000fe40000000f00 */
[----:B------:R-:W-:Y:S05]  /*160a0*/  CALL.REL.NOINC `($__internal_19_$__cuda_sm70_shflsync_idx_p) ;  /* 0x000000d000007944 */ /* 0x000fea0003c00000 */
[----:B------:R-:W-:Y:S01]  /*160b0*/  MOV R7, R5 ;  /* 0x0000000500077202 */ /* 0x000fe20000000f00 */
[----:B------:R-:W-:Y:S05]  /*160c0*/  BRA `(.L_x_1356) ;  /* 0xffffd18000007947 */ /* 0x000fea000383ffff */
.L_x_1294:
[----:B------:R-:W-:Y:S01]  /*160d0*/  IMAD.MOV.U32 R9, RZ, RZ, R4 ;  /* 0x000000ffff097224 */ /* 0x000fe200078e0004 */
[----:B------:R-:W-:Y:S01]  /*160e0*/  MOV R5, R0 ;  /* 0x0000000000057202 */ /* 0x000fe20000000f00 */
[----:B------:R-:W-:Y:S01]  /*160f0*/  IMAD.MOV.U32 R3, RZ, RZ, 0x1f ;  /* 0x0000001fff037424 */ /* 0x000fe200078e00ff */
[----:B-1----:R-:W-:Y:S02]  /*16100*/  MOV R2, 0x16120 ;  /* 0x0001612000027802 */ /* 0x002fe40000000f00 */
[----:B---34-:R-:W-:Y:S05]  /*16110*/  CALL.REL.NOINC `($__internal_19_$__cuda_sm70_shflsync_idx_p) ;  /* 0x0000006000007944 */ /* 0x018fea0003c00000 */
[----:B------:R-:W-:Y:S01]  /*16120*/  MOV R13, R5 ;  /* 0x00000005000d7202 */ /* 0x000fe20000000f00 */
[----:B------:R-:W-:Y:S05]  /*16130*/  BRA `(.L_x_1293) ;  /* 0xffffd17000007947 */ /* 0x000fea000383ffff */
        .weak           $__internal_18_$__cuda_sm70_shflsync_bfly_p
        .type           $__internal_18_$__cuda_sm70_shflsync_bfly_p,@function
        .size           $__internal_18_$__cuda_sm70_shflsync_bfly_p,($__internal_19_$__cuda_sm70_shflsync_idx_p - $__internal_18_$__cuda_sm70_shflsync_bfly_p)
$__internal_18_$__cuda_sm70_shflsync_bfly_p:
[----:B------:R-:W-:Y:S04]  /*16140*/  WARPSYNC R8 ;  /* 0x0000000800007348 */ /* 0x000fe80003800000 */
[----:B------:R1:W2:Y:S02]  /*16150*/  SHFL.BFLY PT, R0, R0, R3, R9 ;  /* 0x0c00000300007389 */ /* 0x0002a400000e0009 */
[----:B-1----:R-:W-:-:S04]  /*16160*/  MOV R3, 0x0 ;  /* 0x0000000000037802 */ /* 0x002fc80000000f00 */
[----:B--2---:R-:W-:Y:S05]  /*16170*/  RET.REL.NODEC R2 `(_ZN7cutlass13device_kernelIN5flash19enable_sm80_to_sm89INS1_16FlashAttnFwdSm80INS1_25CollectiveMainloopFwdSm80ILi4ELi1ELb0EN4cute5tupleIJNS5_1CILi128EEENS7_ILi80EEENS7_ILi64EEEEEELi64ENS_6half_tEfNS_4arch4Sm80ELb1ELb0ELb1ELb1ELb0ELb0ELb1ELb1EEENS1_21CollectiveEpilogueFwdINS6_IJS8_SA_S9_EEENS6_IJNS7_ILi1EEESI_SI_EEESC_SE_Li128ELb1ELb1ELb1ELb0EEENS1_36VarlenDynamicPersistentTileSchedulerILi128ELi80ELi128ELi128ELb1ELb1ELb0ELb1ELb1ELb1EEEEEEEEEvNT_6ParamsE) ;  /* 0xfffe9e8002007950 */ /* 0x004fea0003c3ffff */
        .weak           $__internal_19_$__cuda_sm70_shflsync_idx_p
        .type           $__internal_19_$__cuda_sm70_shflsync_idx_p,@function
        .size           $__internal_19_$__cuda_sm70_shflsync_idx_p,($__internal_20_$__cuda_sm70_shflsync_up_p - $__internal_19_$__cuda_sm70_shflsync_idx_p)
$__internal_19_$__cuda_sm70_shflsync_idx_p:
[----:B------:R-:W-:-:S04]  /*16180*/  MOV R16, 0xffffffff ;  /* 0xffffffff00107802 */ /* 0x000fc80000000f00 */
[----:B------:R-:W-:Y:S04]  /*16190*/  WARPSYNC R16 ;  /* 0x0000001000007348 */ /* 0x000fe80003800000 */
[----:B------:R1:W2:Y:S02]  /*161a0*/  SHFL.IDX PT, R5, R9, R5, R3 ;  /* 0x0000000509057389 */ /* 0x0002a400000e0003 */
[----:B-1----:R-:W-:-:S04]  /*161b0*/  MOV R3, 0x0 ;  /* 0x0000000000037802 */ /* 0x002fc80000000f00 */
[----:B--2---:R-:W-:Y:S05]  /*161c0*/  RET.REL.NODEC R2 `(_ZN7cutlass13device_kernelIN5flash19enable_sm80_to_sm89INS1_16FlashAttnFwdSm80INS1_25CollectiveMainloopFwdSm80ILi4ELi1ELb0EN4cute5tupleIJNS5_1CILi128EEENS7_ILi80EEENS7_ILi64EEEEEELi64ENS_6half_tEfNS_4arch4Sm80ELb1ELb0ELb1ELb1ELb0ELb0ELb1ELb1EEENS1_21CollectiveEpilogueFwdINS6_IJS8_SA_S9_EEENS6_IJNS7_ILi1EEESI_SI_EEESC_SE_Li128ELb1ELb1ELb1ELb0EEENS1_36VarlenDynamicPersistentTileSchedulerILi128ELi80ELi128ELi128ELb1ELb1ELb0ELb1ELb1ELb1EEEEEEEEEvNT_6ParamsE) ;  /* 0xfffe9e3002007950 */ /* 0x004fea0003c3ffff */
        .weak           $__internal_20_$__cuda_sm70_shflsync_up_p
        .type           $__internal_20_$__cuda_sm70_shflsync_up_p,@function
        .size           $__internal_20_$__cuda_sm70_shflsync_up_p,($__internal_21_$__cuda_sm70_votesync_ballot - $__internal_20_$__cuda_sm70_shflsync_up_p)
$__internal_20_$__cuda_sm70_shflsync_up_p:
[----:B------:R-:W-:Y:S02]  /*161d0*/  IMAD.MOV.U32 R4, RZ, RZ, RZ ;  /* 0x000000ffff047224 */ /* 0x000fe400078e00ff */
[----:B------:R-:W-:-:S04]  /*161e0*/  IMAD.MOV.U32 R9, RZ, RZ, -0x1 ;  /* 0xffffffffff097424 */ /* 0x000fc800078e00ff */
[----:B------:R-:W-:Y:S04]  /*161f0*/  WARPSYNC R9 ;  /* 0x0000000900007348 */ /* 0x000fe80003800000 */
[----:B------:R1:W2:Y:S02]  /*16200*/  SHFL.UP PT, R4, R0, R2, R4 ;  /* 0x0400000200047389 */ /* 0x0002a400000e0004 */
[----:B-1----:R-:W-:Y:S02]  /*16210*/  MOV R2, R3 ;  /* 0x0000000300027202 */ /* 0x002fe40000000f00 */
[----:B------:R-:W-:-:S04]  /*16220*/  MOV R3, 0x0 ;  /* 0x0000000000037802 */ /* 0x000fc80000000f00 */
[----:B--2---:R-:W-:Y:S05]  /*16230*/  RET.REL.NODEC R2 `(_ZN7cutlass13device_kernelIN5flash19enable_sm80_to_sm89INS1_16FlashAttnFwdSm80INS1_25CollectiveMainloopFwdSm80ILi4ELi1ELb0EN4cute5tupleIJNS5_1CILi128EEENS7_ILi80EEENS7_ILi64EEEEEELi64ENS_6half_tEfNS_4arch4Sm80ELb1ELb0ELb1ELb1ELb0ELb0ELb1ELb1EEENS1_21CollectiveEpilogueFwdINS6_IJS8_SA_S9_EEENS6_IJNS7_ILi1EEESI_SI_EEESC_SE_Li128ELb1ELb1ELb1ELb0EEENS1_36VarlenDynamicPersistentTileSchedulerILi128ELi80ELi128ELi128ELb1ELb1ELb0ELb1ELb1ELb1EEEEEEEEEvNT_6ParamsE) ;  /* 0xfffe9dc002007950 */ /* 0x004fea0003c3ffff */
        .weak           $__internal_21_$__cuda_sm70_votesync_ballot
        .type           $__internal_21_$__cuda_sm70_votesync_ballot,@function
        .size           $__internal_21_$__cuda_sm70_votesync_ballot,(.L_x_1639 - $__internal_21_$__cuda_sm70_votesync_ballot)
$__internal_21_$__cuda_sm70_votesync_ballot:
[----:B------:R-:W-:Y:S01]  /*16240*/  ISETP.NE.U32.AND P0, PT, R0, 0x1, PT ;  /* 0x000000010000780c */ /* 0x000fe20003f05070 */
[----:B------:R-:W-:-:S04]  /*16250*/  IMAD.MOV.U32 R3, RZ, RZ, -0x1 ;  /* 0xffffffffff037424 */ /* 0x000fc800078e00ff */
[----:B------:R-:W-:Y:S08]  /*16260*/  WARPSYNC R3 ;  /* 0x0000000300007348 */ /* 0x000ff00003800000 */
[----:B------:R-:W-:-:S04]  /*16270*/  VOTE.ANY R0, PT, !P0 ;  /* 0x0000000000007806 */ /* 0x000fc800040e0100 */
[----:B------:R-:W-:Y:S01]  /*16280*/  LOP3.LUT R0, R0, R3, RZ, 0xc0, !PT ;  /* 0x0000000300007212 */ /* 0x000fe200078ec0ff */
[----:B------:R-:W-:-:S04]  /*16290*/  IMAD.MOV.U32 R3, RZ, RZ, 0x0 ;  /* 0x00000000ff037424 */ /* 0x000fc800078e00ff */
[----:B------:R-:W-:Y:S05]  /*162a0*/  RET.REL.NODEC R2 `(_ZN7cutlass13device_kernelIN5flash19enable_sm80_to_sm89INS1_16FlashAttnFwdSm80INS1_25CollectiveMainloopFwdSm80ILi4ELi1ELb0EN4cute5tupleIJNS5_1CILi128EEENS7_ILi80EEENS7_ILi64EEEEEELi64ENS_6half_tEfNS_4arch4Sm80ELb1ELb0ELb1ELb1ELb0ELb0ELb1ELb1EEENS1_21CollectiveEpilogueFwdINS6_IJS8_SA_S9_EEENS6_IJNS7_ILi1EEESI_SI_EEESC_SE_Li128ELb1ELb1ELb1ELb0EEENS1_36VarlenDynamicPersistentTileSchedulerILi128ELi80ELi128ELi128ELb1ELb1ELb0ELb1ELb1ELb1EEEEEEEEEvNT_6ParamsE) ;  /* 0xfffe9d5002007950 */ /* 0x000fea0003c3ffff */
.L_x_1357:
        /* <DEDUP_REMOVED lines=13> */
.L_x_1639:


//--------------------- .text._ZN7cutlass13device_kernelIN5flash19enable_sm80_to_sm89INS1_16FlashAttnFwdSm80INS1_25CollectiveMainloopFwdSm80ILi4ELi1ELb0EN4cute5tupleIJNS5_1CILi128EEENS7_ILi80EEENS7_ILi64EEEEEELi64ENS_6half_tEfNS_4arch4Sm80ELb1ELb0ELb1ELb1ELb0ELb1ELb1ELb1EEENS1_21CollectiveEpilogueFwdINS6_IJS8_SA_S9_EEENS6_IJNS7_ILi1EEESI_SI_EEESC_SE_Li128ELb1ELb1ELb1ELb0EEENS1_36VarlenDynamicPersistentTileSchedulerILi128ELi80ELi128ELi128ELb1ELb1ELb0ELb1ELb1ELb1EEEEEEEEEvNT_6ParamsE --------------------------
	.section	.text._ZN7cutlass13device_kernelIN5flash19enable_sm80_to_sm89INS1_16FlashAttnFwdSm80INS1_25CollectiveMainloopFwdSm80ILi4ELi1ELb0EN4cute5tupleIJNS5_1CILi128EEENS7_ILi80EEENS7_ILi64EEEEEELi64ENS_6half_tEfNS_4arch4Sm80ELb1ELb0ELb1ELb1ELb0ELb1ELb1ELb1EEENS1_21CollectiveEpilogueFwdINS6_IJS8_SA_S9_EEENS6_IJNS7_ILi1EEESI_SI_EEESC_SE_Li128ELb1ELb1ELb1ELb0EEENS1_36VarlenDynamicPersistentTileSchedulerILi128ELi80ELi128ELi128ELb1ELb1ELb0ELb1ELb1ELb1EEEEEEEEEvNT_6ParamsE,"ax",@progbits
	.sectioninfo	@"SHI_REGISTERS=255"
	.align	128
.text._ZN7cutlass13device_kernelIN5flash19enable_sm80_to_sm89INS1_16FlashAttnFwdSm80INS1_25CollectiveMainloopFwdSm80ILi4ELi1ELb0EN4cute5tupleIJNS5_1CILi128EEENS7_ILi80EEENS7_ILi64EEEEEELi64ENS_6half_tEfNS_4arch4Sm80ELb1ELb0ELb1ELb1ELb0ELb1ELb1ELb1EEENS1_21CollectiveEpilogueFwdINS6_IJS8_SA_S9_EEENS6_IJNS7_ILi1EEESI_SI_EEESC_SE_Li128ELb1ELb1ELb1ELb0EEENS1_36VarlenDynamicPersistentTileSchedulerILi128ELi80ELi128ELi128ELb1ELb1ELb0ELb1ELb1ELb1EEEEEEEEEvNT_6ParamsE:
        .type           _ZN7cutlass13device_kernelIN5flash19enable_sm80_to_sm89INS1_16FlashAttnFwdSm80INS1_25CollectiveMainloopFwdSm80ILi4ELi1ELb0EN4cute5tupleIJNS5_1CILi128EEENS7_ILi80EEENS7_ILi64EEEEEELi64ENS_6half_tEfNS_4arch4Sm80ELb1ELb0ELb1ELb1ELb0ELb1ELb1ELb1EEENS1_21CollectiveEpilogueFwdINS6_IJS8_SA_S9_EEENS6_IJNS7_ILi1EEESI_SI_EEESC_SE_Li128ELb1ELb1ELb1ELb0EEENS1_36VarlenDynamicPersistentTileSchedulerILi128ELi80ELi128ELi128ELb1ELb1ELb0ELb1ELb1ELb1EEEEEEEEEvNT_6ParamsE,@function
        .size           _ZN7cutlass13device_kernelIN5flash19enable_sm80_to_sm89INS1_16FlashAttnFwdSm80INS1_25CollectiveMainloopFwdSm80ILi4ELi1ELb0EN4cute5tupleIJNS5_1CILi128EEENS7_ILi80EEENS7_ILi64EEEEEELi64ENS_6half_tEfNS_4arch4Sm80ELb1ELb0ELb1ELb1ELb0ELb1ELb1ELb1EEENS1_21CollectiveEpilogueFwdINS6_IJS8_SA_S9_EEENS6_IJNS7_ILi1EEESI_SI_EEESC_SE_Li128ELb1ELb1ELb1ELb0EEENS1_36VarlenDynamicPersistentTileSchedulerILi128ELi80ELi128ELi128ELb1ELb1ELb0ELb1ELb1ELb1EEEEEEEEEvNT_6ParamsE,(.L_x_1644 - _ZN7cutlass13device_kernelIN5flash19enable_sm80_to_sm89INS1_16FlashAttnFwdSm80INS1_25CollectiveMainloopFwdSm80ILi4ELi1ELb0EN4cute5tupleIJNS5_1CILi128EEENS7_ILi80EEENS7_ILi64EEEEEELi64ENS_6half_tEfNS_4arch4Sm80ELb1ELb0ELb1ELb1ELb0ELb1ELb1ELb1EEENS1_21CollectiveEpilogueFwdINS6_IJS8_SA_S9_EEENS6_IJNS7_ILi1EEESI_SI_EEESC_SE_Li128ELb1ELb1ELb1ELb0EEENS1_36VarlenDynamicPersistentTileSchedulerILi128ELi80ELi128ELi128ELb1ELb1ELb0ELb1ELb1ELb1EEEEEEEEEvNT_6ParamsE)
        .other          _ZN7cutlass13device_kernelIN5flash19enable_sm80_to_sm89INS1_16FlashAttnFwdSm80INS1_25CollectiveMainloopFwdSm80ILi4ELi1ELb0EN4cute5tupleIJNS5_1CILi128EEENS7_ILi80EEENS7_ILi64EEEEEELi64ENS_6half_tEfNS_4arch4Sm80ELb1ELb0ELb1ELb1ELb0ELb1ELb1ELb1EEENS1_21CollectiveEpilogueFwdINS6_IJS8_SA_S9_EEENS6_IJNS7_ILi1EEESI_SI_EEESC_SE_Li128ELb1ELb1ELb1ELb0EEENS1_36VarlenDynamicPersistentTileSchedulerILi128ELi80ELi128ELi128ELb1ELb1ELb0ELb1ELb1ELb1EEEEEEEEEvNT_6ParamsE,@"STO_CUDA_ENTRY STV_DEFAULT"
_ZN7cutlass13device_kernelIN5flash19enable_sm80_to_sm89INS1_16FlashAttnFwdSm80INS1_25CollectiveMainloopFwdSm80ILi4ELi1ELb0EN4cute5tupleIJNS5_1CILi128EEENS7_ILi80EEENS7_ILi64EEEEEELi64ENS_6half_tEfNS_4arch4Sm80ELb1ELb0ELb1ELb1ELb0ELb1ELb1ELb1EEENS1_21CollectiveEpilogueFwdINS6_IJS8_SA_S9_EEENS6_IJNS7_ILi1EEESI_SI_EEESC_SE_Li128ELb1ELb1ELb1ELb0EEENS1_36VarlenDynamicPersistentTileSchedulerILi128ELi80ELi128ELi128ELb1ELb1ELb0ELb1ELb1ELb1EEEEEEEEEvNT_6ParamsE:
        /* <DEDUP_REMOVED lines=54> */
.L_x_1363:
        /* <DEDUP_REMOVED lines=16> */
.L_x_1557:
        /* <DEDUP_REMOVED lines=16> */
.L_x_1558:
[----:B--2---:R-:W-:-:S05]  /*0560*/  IMAD R0, R0, c[0x0][0x538], RZ ;  /* 0x00014e0000007a24 */ /* 0x004fca00078e02ff */
[----:B------:R-:W-:-:S04]  /*0570*/  IADD3 R6, R0, R6, RZ ;  /* 0x0000000600067210 */ /* 0x000fc80007ffe0ff */
[----:B------:R-:W-:-:S13]  /*0580*/  ISETP.GT.AND P0, PT, R6, UR4, PT ;  /* 0x0000000406007c0c */ /* 0x000fda000bf04270 */
[----:B-1----:R-:W-:Y:S05]  /*0590*/  @!P0 BRA `(.L_x_1363) ;  /* 0xfffffdc000008947 */ /* 0x002fea000383ffff */
.L_x_1359:
[----:B------:R-:W-:-:S05]  /*05a0*/  IADD3 R12, -R0, R6, RZ ;  /* 0x00000006000c7210 */ /* 0x000fca0007ffe1ff */
[----:B------:R-:W-:-:S05]  /*05b0*/  IMAD R0, R4, c[0x0][0x538], R12 ;  /* 0x00014e0004007a24 */ /* 0x000fca00078e020c */
[----:B------:R-:W-:Y:S01]  /*05c0*/  ISETP.GT.AND P0, PT, R0, UR4, PT ;  /* 0x0000000400007c0c */ /* 0x000fe2000bf04270 */
[----:B------:R-:W-:-:S12]  /*05d0*/  BRA.DIV ~URZ, `(.L_x_1364) ;  /* 0x0001de327f007947 */ /* 0x000fd8000b800000 */
[----:B------:R-:W-:-:S04]  /*05e0*/  VOTE.ANY R6, PT, !P0 ;  /* 0x0000000000067806 */ /* 0x000fc800040e0100 */
.L_x_1559:
[----:B------:R-:W1:Y:S02]  /*05f0*/  POPC R0, R6 ;  /* 0x0000000600007309 */ /* 0x000e640000000000 */
[----:B-1----:R-:W-:-:S05]  /*0600*/  IADD3 R2, R0, R7, RZ ;  /* 0x0000000700027210 */ /* 0x002fca0007ffe0ff */
[----:B------:R1:W-:Y:S01]  /*0610*/  STL [R1+0x54], R2 ;  /* 0x0000540201007387 */ /* 0x0003e20000100800 */
[----:B------:R-:W-:Y:S05]  /*0620*/  BRA.DIV ~URZ, `(.L_x_1365) ;  /* 0x0001de327f007947 */ /* 0x000fea000b800000 */
[----:B------:R2:W3:Y:S01]  /*0630*/  SHFL.IDX PT, R13, R9, R0, 0x1f ;  /* 0x00001f00090d7589 */ /* 0x0004e200000e0000 */
[----:B------:R-:W-:-:S03]  /*0640*/  MOV R5, RZ ;  /* 0x000000ff00057202 */ /* 0x000fc60000000f00 */
[----:B------:R2:W4:Y:S04]  /*0650*/  SHFL.IDX PT, R9, R8, R0, 0x1f ;  /* 0x00001f0008097589 */ /* 0x00052800000e0000 */
.L_x_1560:
[----:B------:R-:W-:Y:S01]  /*0660*/  ISETP.NE.AND P0, PT, R6, RZ, PT ;  /* 0x000000ff0600720c */ /* 0x000fe20003f05270 */
[----:B------:R-:W-:-:S12]  /*0670*/  BSSY B0, `(.L_x_1366) ;  /* 0x0000005000007945 */ /* 0x000fd80003800000 */
[----:B------:R-:W-:Y:S05]  /*0680*/  @!P0 BRA `(.L_x_1367) ;  /* 0x0000003000008947 */ /* 0x000fea0003800000 */
[----:B------:R-:W-:Y:S01]  /*0690*/  IADD3 R10, R0, -0x1, RZ ;  /* 0xffffffff000a7810 */ /* 0x000fe20007ffe0ff */
[----:B------:R-:W-:Y:S05]  /*06a0*/  BRA.DIV ~URZ, `(.L_x_1368) ;  /* 0x0001de927f007947 */ /* 0x000fea000b800000 */
[----:B------:R1:W2:Y:S02]  /*06b0*/  SHFL.IDX PT, R5, R4, R10, 0x1f ;  /* 0x00001f0a04057589 */ /* 0x0002a400000e0000 */
.L_x_1367:
[----:B------:R-:W-:Y:S05]  /*06c0*/  BSYNC B0 ;  /* 0x0000000000007941 */ /* 0x000fea0003800000 */
.L_x_1366:
        /* <DEDUP_REMOVED lines=69> */
.L_x_1370:
        /* <DEDUP_REMOVED lines=70> */
.L_x_1371:
[----:B------:R-:W-:Y:S05]  /*0f80*/  BSYNC B0 ;  /* 0x0000000000007941 */ /* 0x000fea0003800000 */
.L_x_1369:
[----:B------:R-:W-:-:S04]  /*0f90*/  LOP3.LUT R0, RZ, R0, RZ, 0x33, !PT ;  /* 0x00000000ff007212 */ /* 0x000fc800078e33ff */
[----:B------:R-:W-:-:S05]  /*0fa0*/  IADD3 R0, R0, R13, RZ ;  /* 0x0000000d00007210 */ /* 0x000fca0007ffe0ff */
[----:B------:R2:W-:Y:S01]  /*0fb0*/  STL [R1+0x4c], R0 ;  /* 0x00004c0001007387 */ /* 0x0005e20000100800 */
[----:B------:R-:W-:Y:S05]  /*0fc0*/  BRA `(.L_x_1372) ;  /* 0x0000006000007947 */ /* 0x000fea0003800000 */
.L_x_1360:
[----:B------:R-:W-:Y:S01]  /*0fd0*/  MOV R0, UR4 ;  /* 0x0000000400007c02 */ /* 0x000fe20008000f00 */
[----:B------:R-:W-:Y:S04]  /*0fe0*/  STL [R1+0x4c], RZ ;  /* 0x00004cff01007387 */ /* 0x000fe80000100800 */
[----:B------:R-:W-:Y:S04]  /*0ff0*/  STL [R1+0x50], RZ ;  /* 0x000050ff01007387 */ /* 0x000fe80000100800 */
[----:B------:R1:W-:Y:S02]  /*1000*/  STL [R1+0x48], R0 ;  /* 0x0000480001007387 */ /* 0x0003e40000100800 */
[----:B-1----:R-:W-:-:S05]  /*1010*/  MOV R0, c[0x0][0x53c] ;  /* 0x00014f0000007a02 */ /* 0x002fca0000000f00 */
[----:B------:R1:W-:Y:S02]  /*1020*/  STL [R1+0x54], R0 ;  /* 0x0000540001007387 */ /* 0x0003e40000100800 */
.L_x_1372:
        /* <DEDUP_REMOVED lines=8> */
.L_x_1358:
        /* <DEDUP_REMOVED lines=8> */
[----:B---3--:R-:W-:Y:S02]  /*1130*/  LOP3.LUT R4, R14, 0xfffffff8, RZ, 0xc0, !PT ;  /* 0xfffffff80e047812 */ /* 0x008fe400078ec0ff */
[----:B------:R-:W-:Y:S01]  /*1140*/  LEA.HI R7, R15, R16, RZ, 0x4 ;  /* 0x000000100f077211 */ /* 0x000fe200078f20ff */
[----:B------:R-:W-:Y:S01]  /*1150*/  IMAD.SHL.U32 R3, R3, 0x40, RZ ;  /* 0x0000004003037824 */ /* 0x000fe200078e00ff */
[----:B------:R-:W-:Y:S01]  /*1160*/  LOP3.LUT R2, R0, 0xfffffffc, RZ, 0xc0, !PT ;  /* 0xfffffffc00027812 */ /* 0x000fe200078ec0ff */
[----:B------:R-:W-:Y:S01]  /*1170*/  IMAD.IADD R0, R16, 0x1, -R4 ;  /* 0x0000000110007824 */ /* 0x000fe200078e0a04 */
[----:B------:R-:W-:-:S02]  /*1180*/  SHF.R.S32.HI R8, RZ, 0x4, R7 ;  /* 0x00000004ff087819 */ /* 0x000fc40000011407 */
[----:B------:R-:W-:Y:S01]  /*1190*/  LOP3.LUT R3, R3, 0x1c0, RZ, 0xc0, !PT ;  /* 0x000001c003037812 */ /* 0x000fe200078ec0ff */
[----:B------:R-:W-:Y:S01]  /*11a0*/  IMAD.IADD R2, R16, 0x1, -R2 ;  /* 0x0000000110027824 */ /* 0x000fe200078e0a02 */
[----:B------:R-:W-:Y:S01]  /*11b0*/  LEA.HI R5, R7, R8, RZ, 0x1 ;  /* 0x0000000807057211 */ /* 0x000fe200078f08ff */
[----:B------:R-:W-:Y:S01]  /*11c0*/  IMAD.SHL.U32 R6, R0, 0x8, RZ ;  /* 0x0000000800067824 */ /* 0x000fe200078e00ff */
[----:B------:R-:W-:Y:S02]  /*11d0*/  SHF.R.U32.HI R4, RZ, 0x3, R3 ;  /* 0x00000003ff047819 */ /* 0x000fe40000011603 */
[----:B------:R-:W-:Y:S02]  /*11e0*/  LEA.HI R11, R2, R2, RZ, 0x1 ;  /* 0x00000002020b7211 */ /* 0x000fe400078f08ff */
[----:B------:R-:W-:Y:S02]  /*11f0*/  LOP3.LUT R5, R5, 0xfffffffe, RZ, 0xc0, !PT ;  /* 0xfffffffe05057812 */ /* 0x000fe400078ec0ff */
[----:B------:R-:W-:-:S02]  /*1200*/  LOP3.LUT R6, R3, 0x38, R6, 0xf8, !PT ;  /* 0x0000003803067812 */ /* 0x000fc400078ef806 */
[----:B------:R-:W-:Y:S01]  /*1210*/  LOP3.LUT R3, R11, 0x1ffffffe, RZ, 0xc0, !PT ;  /* 0x1ffffffe0b037812 */ /* 0x000fe200078ec0ff */
[----:B------:R-:W-:Y:S01]  /*1220*/  IMAD.IADD R12, R8, 0x1, -R5 ;  /* 0x00000001080c7824 */ /* 0x000fe200078e0a05 */
[----:B------:R-:W-:Y:S02]  /*1230*/  LEA.HI R5, R15, R16, RZ, 0x5 ;  /* 0x000000100f057211 */ /* 0x000fe400078f28ff */
[----:B------:R-:W-:Y:S01]  /*1240*/  LOP3.LUT R218, R6, R4, RZ, 0x3c, !PT ;  /* 0x0000000406da7212 */ /* 0x000fe200078e3cff */
[----:B------:R-:W-:Y:S01]  /*1250*/  IMAD.IADD R13, R2, 0x1, -R3 ;  /* 0x00000001020d7824 */ /* 0x000fe200078e0a03 */
[----:B------:R-:W-:Y:S02]  /*1260*/  LOP3.LUT R3, R7, 0xfffffff0, RZ, 0xc0, !PT ;  /* 0xfffffff007037812 */ /* 0x000fe400078ec0ff */
[----:B------:R-:W-:Y:S02]  /*1270*/  LOP3.LUT R2, R5, 0xffffffe0, RZ, 0xc0, !PT ;  /* 0xffffffe005027812 */ /* 0x000fe400078ec0ff */
[----:B------:R-:W-:Y:S01]  /*1280*/  SHF.R.S32.HI R9, RZ, 0x5, R5 ;  /* 0x00000005ff097819 */ /* 0x000fe20000011405 */
[C---:B------:R-:W-:Y:S01]  /*1290*/  IMAD.IADD R4, R16.reuse, 0x1, -R3 ;  /* 0x0000000110047824 */ /* 0x040fe200078e0a03 */
[----:B------:R-:W-:Y:S01]  /*12a0*/  SHF.R.S32.HI R6, RZ, 0x1f, R5 ;  /* 0x0000001fff067819 */ /* 0x000fe20000011405 */
[----:B------:R-:W-:Y:S01]  /*12b0*/  IMAD.IADD R5, R16, 0x1, -R2 ;  /* 0x0000000110057824 */ /* 0x000fe200078e0a02 */
[----:B------:R-:W-:-:S02]  /*12c0*/  LOP3.LUT P1, RZ, R0, 0x2, RZ, 0xc0, !PT ;  /* 0x0000000200ff7812 */ /* 0x000fc4000782c0ff */
[C---:B------:R-:W-:Y:S01]  /*12d0*/  LOP3.LUT P0, RZ, R0.reuse, 0x4, RZ, 0xc0, !PT ;  /* 0x0000000400ff7812 */ /* 0x040fe2000780c0ff */
[----:B------:R-:W-:Y:S01]  /*12e0*/  IMAD.SHL.U32 R0, R0, 0x40, RZ ;  /* 0x0000004000007824 */ /* 0x000fe200078e00ff */
[----:B------:R-:W-:Y:S02]  /*12f0*/  SHF.R.S32.HI R10, RZ, 0x1f, R4 ;  /* 0x0000001fff0a7819 */ /* 0x000fe40000011404 */
[----:B------:R-:W-:Y:S02]  /*1300*/  LEA.HI R3, R6, R9, RZ, 0x2 ;  /* 0x0000000906037211 */ /* 0x000fe400078f10ff */
[----:B------:R-:W-:Y:S02]  /*1310*/  SHF.R.S32.HI R6, RZ, 0x1f, R5 ;  /* 0x0000001fff067819 */ /* 0x000fe40000011405 */
[----:B------:R-:W-:Y:S02]  /*1320*/  LEA.HI R10, R10, R4, RZ, 0x3 ;  /* 0x000000040a0a7211 */ /* 0x000fe400078f18ff */
[----:B------:R-:W-:-:S02]  /*1330*/  LOP3.LUT R2, R0, 0x1c0, RZ, 0xc0, !PT ;  /* 0x000001c000027812 */ /* 0x000fc400078ec0ff */
[----:B------:R-:W-:Y:S02]  /*1340*/  LOP3.LUT R3, R3, 0xffffffc, RZ, 0xc0, !PT ;  /* 0x0ffffffc03037812 */ /* 0x000fe400078ec0ff */
[----:B------:R-:W-:Y:S02]  /*1350*/  LEA.HI R0, R6, R5, RZ, 0x2 ;  /* 0x0000000506007211 */ /* 0x000fe400078f10ff */
[----:B------:R-:W-:Y:S01]  /*1360*/  LOP3.LUT R7, R10, 0xfffffff8, RZ, 0xc0, !PT ;  /* 0xfffffff80a077812 */ /* 0x000fe200078ec0ff */
[----:B------:R-:W-:Y:S01]  /*1370*/  IMAD.IADD R3, R9, 0x1, -R3 ;  /* 0x0000000109037824 */ /* 0x000fe200078e0a03 */
[----:B------:R-:W-:Y:S02]  /*1380*/  LOP3.LUT R8, R2, 0x8, R14, 0xf8, !PT ;  /* 0x0000000802087812 */ /* 0x000fe400078ef80e */
[----:B------:R-:W-:Y:S01]  /*1390*/  SHF.R.U32.HI R6, RZ, 0x3, R2 ;  /* 0x00000003ff067819 */ /* 0x000fe20000011602 */
[----:B------:R-:W-:Y:S01]  /*13a0*/  IMAD.IADD R4, R4, 0x1, -R7 ;  /* 0x0000000104047824 */ /* 0x000fe200078e0a07 */
[----:B------:R-:W-:-:S02]  /*13b0*/  SHF.R.S32.HI R2, RZ, 0x2, R0 ;  /* 0x00000002ff027819 */ /* 0x000fc40000011400 */
[----:B------:R-:W-:Y:S02]  /*13c0*/  LOP3.LUT R0, R0, 0x7ffffffc, RZ, 0xc0, !PT ;  /* 0x7ffffffc00007812 */ /* 0x000fe400078ec0ff */
[----:B------:R-:W-:Y:S01]  /*13d0*/  LOP3.LUT R7, R8, R6, RZ, 0x3c, !PT ;  /* 0x0000000608077212 */ /* 0x000fe200078e3cff */
[----:B------:R-:W-:Y:S01]  /*13e0*/  IMAD R8, R3, 0x10, R2 ;  /* 0x0000001003087824 */ /* 0x000fe200078e0202 */
[----:B------:R-:W-:Y:S01]  /*13f0*/  LEA.HI R3, R15, R16, RZ, 0x6 ;  /* 0x000000100f037211 */ /* 0x000fe200078f30ff */
[----:B------:R-:W-:Y:S01]  /*1400*/  IMAD.SHL.U32 R2, R11, 0x20, RZ ;  /* 0x000000200b027824 */ /* 0x000fe200078e00ff */
[C---:B------:R-:W-:Y:S01]  /*1410*/  LOP3.LUT P3, RZ, R4.reuse, 0x2, RZ, 0xc0, !PT ;  /* 0x0000000204ff7812 */ /* 0x040fe2000786c0ff */
[----:B------:R-:W-:Y:S01]  /*1420*/  IMAD.IADD R11, R5, 0x1, -R0 ;  /* 0x00000001050b7824 */ /* 0x000fe200078e0a00 */
[C---:B------:R-:W-:Y:S01]  /*1430*/  LOP3.LUT P2, RZ, R4.reuse, 0x4, RZ, 0xc0, !PT ;  /* 0x0000000404ff7812 */ /* 0x040fe2000784c0ff */
[----:B------:R-:W-:Y:S01]  /*1440*/  IMAD.SHL.U32 R0, R4, 0x40, RZ ;  /* 0x0000004004007824 */ /* 0x000fe200078e00ff */
[----:B------:R-:W-:Y:S01]  /*1450*/  LOP3.LUT R2, R2, 0xffffffc0, RZ, 0xc0, !PT ;  /* 0xffffffc002027812 */ /* 0x000fe200078ec0ff */
[----:B------:R-:W-:-:S02]  /*1460*/  IMAD.SHL.U32 R5, R3, 0x8, RZ ;  /* 0x0000000803057824 */ /* 0x000fc400078e00ff */
[----:B------:R-:W-:Y:S01]  /*1470*/  IMAD.SHL.U32 R3, R12, 0x8, RZ ;  /* 0x000000080c037824 */ /* 0x000fe200078e00ff */
[----:B------:R-:W-:Y:S01]  /*1480*/  LOP3.LUT R0, R0, 0x1c0, RZ, 0xc0, !PT ;  /* 0x000001c000007812 */ /* 0x000fe200078ec0ff */
[----:B------:R-:W-:Y:S01]  /*1490*/  IMAD R6, R13, 0x8, R2 ;  /* 0x000000080d067824 */ /* 0x000fe200078e0202 */
[----:B------:R-:W-:Y:S01]  /*14a0*/  LOP3.LUT R218, R218, 0x7ffffe00, R5, 0xf8, !PT ;  /* 0x7ffffe00dada7812 */ /* 0x000fe200078ef805 */
[----:B------:R-:W-:Y:S01]  /*14b0*/  IMAD.SHL.U32 R5, R10, 0x40, RZ ;  /* 0x000000400a057824 */ /* 0x000fe200078e00ff */
[----:B------:R-:W-:Y:S01]  /*14c0*/  LOP3.LUT R3, R0, 0x8, R3, 0xf8, !PT ;  /* 0x0000000800037812 */ /* 0x000fe200078ef803 */
[----:B------:R-:W-:Y:S01]  /*14d0*/  IMAD.SHL.U32 R4, R9, 0x400, RZ ;  /* 0x0000040009047824 */ /* 0x000fe200078e00ff */
[----:B------:R-:W-:Y:S01]  /*14e0*/  SHF.R.U32.HI R2, RZ, 0x3, R0 ;  /* 0x00000003ff027819 */ /* 0x000fe20000011600 */
[----:B------:R-:W-:Y:S02]  /*14f0*/  IMAD R0, R12, 0x200, R7 ;  /* 0x000002000c007824 */ /* 0x000fe400078e0207 */
[----:B------:R-:W-:Y:S01]  /*1500*/  IMAD.SHL.U32 R218, R218, 0x2, RZ ;  /* 0x00000002dada7824 */ /* 0x000fe200078e00ff */
[----:B------:R-:W-:-:S02]  /*1510*/  LOP3.LUT R2, R3, R2, RZ, 0x3c, !PT ;  /* 0x0000000203027212 */ /* 0x000fc400078e3cff */
[----:B------:R-:W-:Y:S01]  /*1520*/  LOP3.LUT R3, R5, 0xfffffe00, RZ, 0xc0, !PT ;  /* 0xfffffe0005037812 */ /* 0x000fe200078ec0ff */
[----:B------:R-:W-:Y:S01]  /*1530*/  IMAD.IADD R5, R8, 0x1, R6 ;  /* 0x0000000108057824 */ /* 0x000fe200078e0206 */
[----:B------:R-:W-:Y:S01]  /*1540*/  LEA R200, R0, 0x2900, 0x1 ;  /* 0x0000290000c87811 */ /* 0x000fe200078e08ff */
[----:B------:R-:W-:Y:S01]  /*1550*/  IMAD.MOV.U32 R6, RZ, RZ, 0x40 ;  /* 0x00000040ff067424 */ /* 0x000fe200078e00ff */
[----:B------:R-:W-:Y:S02]  /*1560*/  IADD3 R4, R2, R3, R4 ;  /* 0x0000000302047210 */ /* 0x000fe40007ffe004 */
[----:B------:R1:W-:Y:S01]  /*1570*/  STL [R1+0x60], R5 ;  /* 0x0000600501007387 */ /* 0x0003e20000100800 */
[----:B------:R-:W-:Y:S02]  /*1580*/  IADD3 R211, R200, 0x20, RZ ;  /* 0x00000020c8d37810 */ /* 0x000fe40007ffe0ff */
[----:B------:R-:W-:Y:S02]  /*1590*/  LEA R207, R4, 0x5100, 0x1 ;  /* 0x0000510004cf7811 */ /* 0x000fe400078e08ff */
[----:B------:R-:W-:-:S02]  /*15a0*/  SEL R0, R6, 0xffffffc0, !P0 ;  /* 0xffffffc006007807 */ /* 0x000fc40004000000 */
[----:B------:R-:W-:-:S03]  /*15b0*/  @P1 IADD3 R211, R200, -0x20, RZ ;  /* 0xffffffe0c8d31810 */ /* 0x000fc60007ffe0ff */
[----:B------:R-:W-:Y:S01]  /*15c0*/  IMAD.IADD R206, R200, 0x1, R0 ;  /* 0x00000001c8ce7824 */ /* 0x000fe200078e0200 */
[C---:B------:R-:W-:Y:S01]  /*15d0*/  IADD3 R215, R211.reuse, 0x800, RZ ;  /* 0x00000800d3d77810 */ /* 0x040fe20007ffe0ff */
[----:B------:R-:W-:Y:S01]  /*15e0*/  IMAD.IADD R203, R0, 0x1, R211 ;  /* 0x0000000100cb7824 */ /* 0x000fe200078e02d3 */
[C---:B------:R-:W-:Y:S02]  /*15f0*/  IADD3 R214, R211.reuse, 0x1000, RZ ;  /* 0x00001000d3d67810 */ /* 0x040fe40007ffe0ff */
[C---:B------:R-:W-:Y:S02]  /*1600*/  IADD3 R213, R211.reuse, 0x1800, RZ ;  /* 0x00001800d3d57810 */ /* 0x040fe40007ffe0ff */
[----:B------:R-:W-:Y:S02]  /*1610*/  IADD3 R212, R211, 0x2000, RZ ;  /* 0x00002000d3d47810 */ /* 0x000fe40007ffe0ff */
[----:B-1----:R-:W-:Y:S01]  /*1620*/  LOP3.LUT R5, R2, R3, RZ, 0xfc, !PT ;  /* 0x0000000302057212 */ /* 0x002fe200078efcff */
[----:B------:R-:W-:-:S02]  /*1630*/  IMAD.SHL.U32 R3, R11, 0x2, RZ ;  /* 0x000000020b037824 */ /* 0x000fc400078e00ff */
[----:B------:R-:W-:Y:S01]  /*1640*/  IMAD.MOV.U32 R2, RZ, RZ, 0x20 ;  /* 0x00000020ff027424 */ /* 0x000fe200078e00ff */
[----:B------:R-:W-:Y:S02]  /*1650*/  LEA R201, R5, 0x100, 0x1 ;  /* 0x0000010005c97811 */ /* 0x000fe400078e08ff */
[----:B------:R1:W-:Y:S02]  /*1660*/  STL [R1+0x40], R3 ;  /* 0x0000400301007387 */ /* 0x0003e40000100800 */
[----:B------:R-:W-:-:S05]  /*1670*/  SEL R2, R2, 0xffffffe0, !P3 ;  /* 0xffffffe002027807 */ /* 0x000fca0005800000 */
[----:B------:R-:W-:Y:S02]  /*1680*/  IMAD.IADD R210, R207, 0x1, R2 ;  /* 0x00000001cfd27824 */ /* 0x000fe400078e0202 */
[----:B------:R-:W-:Y:S01]  /*1690*/  IMAD.IADD R205, R2, 0x1, R201 ;  /* 0x0000000102cd7824 */ /* 0x000fe200078e02c9 */
[----:B-1----:R-:W-:-:S05]  /*16a0*/  SEL R3, R6, 0xffffffc0, !P2 ;  /* 0xffffffc006037807 */ /* 0x002fca0005000000 */
[----:B------:R-:W-:Y:S02]  /*16b0*/  IMAD.IADD R208, R207, 0x1, R3 ;  /* 0x00000001cfd07824 */ /* 0x000fe400078e0203 */
[----:B------:R-:W-:Y:S02]  /*16c0*/  IMAD.IADD R202, R3, 0x1, R201 ;  /* 0x0000000103ca7824 */ /* 0x000fe400078e02c9 */
[C---:B------:R-:W-:Y:S02]  /*16d0*/  IMAD.IADD R209, R2.reuse, 0x1, R208 ;  /* 0x0000000102d17824 */ /* 0x040fe400078e02d0 */
[----:B------:R-:W-:Y:S02]  /*16e0*/  IMAD.IADD R204, R2, 0x1, R202 ;  /* 0x0000000102cc7824 */ /* 0x000fe400078e02ca */
.L_x_1556:
[----:B------:R-:W2:Y:S01]  /*16f0*/  LDL R0, [R1+0x54] ;  /* 0x0000540001007983 */ /* 0x000ea20000100800 */
[----:B------:R-:W-:Y:S01]  /*1700*/  IMAD.MOV.U32 R175, RZ, RZ, 0x4 ;  /* 0x00000004ffaf7424 */ /* 0x000fe200078e00ff */
[----:B------:R-:W-:Y:S02]  /*1710*/  ISETP.NE.U32.AND P4, PT, RZ, c[0x0][0x360], PT ;  /* 0x0000d800ff007a0c */ /* 0x000fe40003f85070 */
[----:B------:R-:W3:Y:S02]  /*1720*/  LDL R9, [R1+0x50] ;  /* 0x0000500001097983 */ /* 0x000ee40000100800 */
[----:B------:R-:W-:Y:S01]  /*1730*/  ISETP.NE.AND.EX P4, PT, RZ, c[0x0][0x364], PT, P4 ;  /* 0x0000d900ff007a0c */ /* 0x000fe20003f85340 */
[----:B--2---:R-:W-:-:S05]  /*1740*/  IMAD.WIDE R2, R0, R175, c[0x0][0x588] ;  /* 0x0001620000027625 */ /* 0x004fca00078e02af */
[----:B------:R-:W2:Y:S01]  /*1750*/  LDG.E R37, [R2.64] ;  /* 0x0000000802257981 */ /* 0x000ea2000c1e1900 */
[----:B------:R-:W-:Y:S01]  /*1760*/  ISETP.NE.U32.AND P0, PT, RZ, c[0x0][0x370], PT ;  /* 0x0000dc00ff007a0c */ /* 0x000fe20003f05070 */
[----:B------:R-:W-:Y:S01]  /*1770*/  IMAD.MOV.U32 R162, RZ, RZ, RZ ;  /* 0x000000ffffa27224 */ /* 0x000fe200078e00ff */
[----:B------:R-:W-:Y:S02]  /*1780*/  ISETP.NE.U32.AND P3, PT, RZ, c[0x0][0x348], PT ;  /* 0x0000d200ff007a0c */ /* 0x000fe40003f65070 */
[----:B------:R-:W-:Y:S02]  /*1790*/  ISETP.NE.AND.EX P2, PT, RZ, c[0x0][0x374], PT, P0 ;  /* 0x0000dd00ff007a0c */ /* 0x000fe40003f45300 */
[----:B------:R-:W-:Y:S02]  /*17a0*/  ISETP.NE.U32.AND P5, PT, RZ, c[0x0][0x358], PT ;  /* 0x0000d600ff007a0c */ /* 0x000fe40003fa5070 */
[----:B------:R-:W-:Y:S02]  /*17b0*/  ISETP.NE.AND.EX P3, PT, RZ, c[0x0][0x34c], PT, P3 ;  /* 0x0000d300ff007a0c */ /* 0x000fe40003f65330 */
[----:B------:R-:W-:Y:S01]  /*17c0*/  ISETP.NE.AND.EX P5, PT, RZ, c[0x0][0x35c], PT, P5 ;  /* 0x0000d700ff007a0c */ /* 0x000fe20003fa5350 */
[----:B------:R-:W-:Y:S01]  /*17d0*/  CS2R R160, SRZ ;  /* 0x0000000000a07805 */ /* 0x000fe2000001ff00 */
[----:B------:R-:W-:Y:S01]  /*17e0*/  IMAD.MOV.U32 R13, RZ, RZ, RZ ;  /* 0x000000ffff0d7224 */ /* 0x000fe200078e00ff */
[----:B--2---:R-:W-:Y:S01]  /*17f0*/  SHF.R.S32.HI R139, RZ, 0x1f, R37 ;  /* 0x0000001fff8b7819 */ /* 0x004fe20000011425 */
[----:B------:R1:W-:Y:S01]  /*1800*/  STL [R1+0x58], R37 ;  /* 0x0000582501007387 */ /* 0x0003e20000100800 */
[----:B------:R-:W-:-:S02]  /*1810*/  @P4 LEA R2, P0, R37, c[0x0][0x360], 0x2 ;  /* 0x0000d80025024a11 */ /* 0x000fc400078010ff */
[C---:B------:R-:W-:Y:S02]  /*1820*/  @P2 LEA R4, P1, R37.reuse, c[0x0][0x370], 0x2 ;  /* 0x0000dc0025042a11 */ /* 0x040fe400078210ff */
[C-C-:B------:R-:W-:Y:S02]  /*1830*/  @P4 LEA.HI.X R3, R37.reuse, c[0x0][0x364], R139.reuse, 0x2, P0 ;  /* 0x0000d90025034a11 */ /* 0x140fe400000f148b */
[----:B------:R-:W-:-:S03]  /*1840*/  @P2 LEA.HI.X R5, R37, c[0x0][0x374], R139, 0x2, P1 ;  /* 0x0000dd0025052a11 */ /* 0x000fc600008f148b */
[----:B------:R2:W4:Y:S01]  /*1850*/  @P4 LDG.E R0, [R2.64] ;  /* 0x0000000802004981 */ /* 0x000522000c1e1900 */
[----:B------:R-:W-:-:S03]  /*1860*/  ISETP.NE.U32.AND P0, PT, RZ, c[0x0][0x350], PT ;  /* 0x0000d400ff007a0c */ /* 0x000fc60003f05070 */
[----:B------:R1:W5:Y:S01]  /*1870*/  @P2 LDG.E R162, [R4.64] ;  /* 0x0000000804a22981 */ /* 0x000362000c1e1900 */
[----:B------:R-:W-:Y:S02]  /*1880*/  ISETP.NE.AND.EX P6, PT, RZ, c[0x0][0x354], PT, P0 ;  /* 0x0000d500ff007a0c */ /* 0x000fe40003fc5300 */
[----:B------:R-:W-:-:S04]  /*1890*/  LEA R6, P2, R37, c[0x0][0x348], 0x2 ;  /* 0x0000d20025067a11 */ /* 0x000fc800078410ff */
[----:B------:R-:W-:-:S05]  /*18a0*/  LEA.HI.X R7, R37, c[0x0][0x34c], R139, 0x2, P2 ;  /* 0x0000d30025077a11 */ /* 0x000fca00010f148b */
[----:B------:R3:W5:Y:S01]  /*18b0*/  @P3 LDG.E R160, [R6.64] ;  /* 0x0000000806a03981 */ /* 0x000762000c1e1900 */
[C---:B--2---:R-:W-:Y:S02]  /*18c0*/  LEA R2, P0, R37.reuse, c[0x0][0x358], 0x2 ;  /* 0x0000d60025027a11 */ /* 0x044fe400078010ff */
[C---:B-1----:R-:W-:Y:S02]  /*18d0*/  LEA R4, P1, R37.reuse, c[0x0][0x350], 0x2 ;  /* 0x0000d40025047a11 */ /* 0x042fe400078210ff */
[C-C-:B------:R-:W-:Y:S02]  /*18e0*/  LEA.HI.X R3, R37.reuse, c[0x0][0x35c], R139.reuse, 0x2, P0 ;  /* 0x0000d70025037a11 */ /* 0x140fe400000f148b */
[----:B------:R-:W-:-:S03]  /*18f0*/  LEA.HI.X R5, R37, c[0x0][0x354], R139, 0x2, P1 ;  /* 0x0000d50025057a11 */ /* 0x000fc600008f148b */
[----:B------:R1:W5:Y:S04]  /*1900*/  @P5 LDG.E R13, [R2.64] ;  /* 0x00000008020d5981 */ /* 0x000368000c1e1900 */
[----:B------:R1:W5:Y:S01]  /*1910*/  @P6 LDG.E R161, [R4.64] ;  /* 0x0000000804a16981 */ /* 0x000362000c1e1900 */
[----:B---3--:R-:W-:-:S05]  /*1920*/  LOP3.LUT R35, R9, 0xffff, RZ, 0xc0, !PT ;  /* 0x0000ffff09237812 */ /* 0x008fca00078ec0ff */
[----:B------:R1:W-:Y:S01]  /*1930*/  STL [R1+0x5c], R35 ;  /* 0x00005c2301007387 */ /* 0x0003e20000100800 */
[----:B------:R-:W-:Y:S01]  /*1940*/  YIELD ;  /* 0x0000000000007946 */ /* 0x000fe20003800000 */
[----:B------:R-:W-:Y:S02]  /*1950*/  P2R R14, PR, RZ, 0x40 ;  /* 0x00000040ff0e7803 */ /* 0x000fe40000000000 */
[----:B----4-:R1:W-:Y:S01]  /*1960*/  @P4 STL [R1+0x8], R0 ;  /* 0x0000080001004387 */ /* 0x0103e20000100800 */
        /* <DEDUP_REMOVED lines=8> */
.L_x_1373:
[----:B------:R-:W-:-:S04]  /*19f0*/  ISETP.NE.U32.AND P0, PT, RZ, c[0x0][0x368], PT ;  /* 0x0000da00ff007a0c */ /* 0x000fc80003f05070 */
[----:B------:R-:W-:-:S13]  /*1a00*/  ISETP.NE.AND.EX P0, PT, RZ, c[0x0][0x36c], PT, P0 ;  /* 0x0000db00ff007a0c */ /* 0x000fda0003f05300 */
[----:B------:R-:W-:Y:S05]  /*1a10*/  @!P0 BRA `(.L_x_1374) ;  /* 0x0000004000008947 */ /* 0x000fea0003800000 */
[----:B-1----:R-:W-:-:S04]  /*1a20*/  LEA R4, P0, R37, c[0x0][0x368], 0x2 ;  /* 0x0000da0025047a11 */ /* 0x002fc800078010ff */
[----:B------:R-:W-:-:S05]  /*1a30*/  LEA.HI.X R5, R37, c[0x0][0x36c], R139, 0x2, P0 ;  /* 0x0000db0025057a11 */ /* 0x000fca00000f148b */
[----:B------:R1:W5:Y:S01]  /*1a40*/  LDG.E R12, [R4.64] ;  /* 0x00000008040c7981 */ /* 0x000362000c1e1900 */
[----:B------:R-:W-:Y:S05]  /*1a50*/  BRA `(.L_x_1375) ;  /* 0x0000005000007947 */ /* 0x000fea0003800000 */
.L_x_1374:
[----:B------:R-:W-:Y:S01]  /*1a60*/  MOV R12, c[0x0][0x1d0] ;  /* 0x00007400000c7a02 */ /* 0x000fe20000000f00 */
[----:B------:R-:W-:Y:S05]  /*1a70*/  @!P6 BRA `(.L_x_1375) ;  /* 0x000000300000e947 */ /* 0x000fea0003800000 */
[----:B------:R-:W2:Y:S04]  /*1a80*/  LDG.E R6, [R4.64] ;  /* 0x0000000804067981 */ /* 0x000ea8000c1e1900 */
[----:B-1----:R-:W2:Y:S02]  /*1a90*/  LDG.E R0, [R4.64+0x4] ;  /* 0x0000040804007981 */ /* 0x002ea4000c1e1900 */
[----:B--2---:R-:W-:Y:S02]  /*1aa0*/  IADD3 R12, -R6, R0, RZ ;  /* 0x00000000060c7210 */ /* 0x004fe40007ffe1ff */
.L_x_1375:
[----:B-1----:R-:W2:Y:S04]  /*1ab0*/  LDL R4, [R1+0x8] ;  /* 0x0000080001047983 */ /* 0x002ea80000100800 */
[----:B------:R-:W3:Y:S04]  /*1ac0*/  LDL.LU R0, [R1+0x4c] ;  /* 0x00004c0001007983 */ /* 0x000ee80000300800 */
[----:B------:R1:W4:Y:S01]  /*1ad0*/  @P5 LDG.E R5, [R2.64] ;  /* 0x0000000802055981 */ /* 0x000322000c1e1900 */
[----:B------:R-:W-:-:S04]  /*1ae0*/  ISETP.NE.U32.AND P0, PT, RZ, c[0x0][0x378], PT ;  /* 0x0000de00ff007a0c */ /* 0x000fc80003f05070 */
[----:B------:R-:W-:Y:S01]  /*1af0*/  ISETP.NE.AND.EX P1, PT, RZ, c[0x0][0x37c], PT, P0 ;  /* 0x0000df00ff007a0c */ /* 0x000fe20003f25300 */
[----:B--2---:R-:W-:Y:S02]  /*1b00*/  IMAD.MOV.U32 R7, RZ, RZ, R4 ;  /* 0x000000ffff077224 */ /* 0x004fe400078e0004 */
[----:B------:R1:W4:Y:S01]  /*1b10*/  @P5 LDG.E R4, [R2.64+0x4] ;  /* 0x0000040802045981 */ /* 0x000322000c1e1900 */
[----:B-----5:R-:W-:Y:S02]  /*1b20*/  IMAD.MOV.U32 R138, RZ, RZ, R12 ;  /* 0x000000ffff8a7224 */ /* 0x020fe400078e000c */
[----:B------:R-:W-:Y:S02]  /*1b30*/  IMAD.MOV.U32 R6, RZ, RZ, c[0x0][0x2c4] ;  /* 0x0000b100ff067624 */ /* 0x000fe400078e00ff */
[----:B------:R-:W-:-:S05]  /*1b40*/  IMAD.IADD R8, R12, 0x1, -R162 ;  /* 0x000000010c087824 */ /* 0x000fca00078e0aa2 */
[----:B-1----:R-:W-:-:S04]  /*1b50*/  @P1 LEA R2, P0, R37, c[0x0][0x378], 0x2 ;  /* 0x0000de0025021a11 */ /* 0x002fc800078010ff */
[----:B------:R-:W-:Y:S02]  /*1b60*/  @P1 LEA.HI.X R3, R37, c[0x0][0x37c], R139, 0x2, P0 ;  /* 0x0000df0025031a11 */ /* 0x000fe400000f148b */
[----:B------:R-:W-:-:S03]  /*1b70*/  ISETP.NE.AND P0, PT, R6, 0x1, PT ;  /* 0x000000010600780c */ /* 0x000fc60003f05270 */
[----:B------:R3:W5:Y:S02]  /*1b80*/  @P1 LDG.E R138, [R2.64] ;  /* 0x00000008028a1981 */ /* 0x000764000c1e1900 */
[----:B---3--:R-:W-:Y:S02]  /*1b90*/  IMAD.SHL.U32 R2, R0, 0x80, RZ ;  /* 0x0000008000027824 */ /* 0x008fe400078e00ff */
[----:B------:R-:W-:-:S03]  /*1ba0*/  IMAD.MOV.U32 R0, RZ, RZ, c[0x0][0x228] ;  /* 0x00008a00ff007624 */ /* 0x000fc600078e00ff */
[----:B------:R1:W-:Y:S02]  /*1bb0*/  STL [R1+0x44], R2 ;  /* 0x0000440201007387 */ /* 0x0003e40000100800 */
[----:B-1----:R-:W-:-:S05]  /*1bc0*/  IADD3 R2, R2, 0x7f, RZ ;  /* 0x0000007f02027810 */ /* 0x002fca0007ffe0ff */
[----:B------:R-:W-:-:S05]  /*1bd0*/  @P0 IMAD.HI.U32 R3, R2, c[0x0][0x2c8], RZ ;  /* 0x0000b20002030a27 */ /* 0x000fca00078e00ff */
[----:B------:R-:W-:Y:S01]  /*1be0*/  @P0 SHF.R.U32.HI R2, RZ, c[0x0][0x2cc], R3 ;  /* 0x0000b300ff020a19 */ /* 0x000fe20000011603 */
[----:B------:R-:W-:Y:S01]  /*1bf0*/  BSSY B0, `(.L_x_1376) ;  /* 0x0000037000007945 */ /* 0x000fe20003800000 */
[----:B----4-:R-:W-:-:S04]  /*1c00*/  @P5 IMAD.IADD R0, R4, 0x1, -R5 ;  /* 0x0000000104005824 */ /* 0x010fc800078e0a05 */
[----:B------:R-:W-:-:S05]  /*1c10*/  IMAD.IADD R6, R8, 0x1, R0 ;  /* 0x0000000108067824 */ /* 0x000fca00078e0200 */
[C---:B------:R-:W-:Y:S02]  /*1c20*/  IADD3 R173, R6.reuse, 0x50, -R7 ;  /* 0x0000005006ad7810 */ /* 0x040fe40007ffe807 */
[----:B------:R-:W-:Y:S02]  /*1c30*/  IADD3 R4, R6, 0x4f, RZ ;  /* 0x0000004f06047810 */ /* 0x000fe40007ffe0ff */
[----:B------:R-:W-:Y:S01]  /*1c40*/  LOP3.LUT R5, R9, 0xff000000, RZ, 0xc0, !PT ;  /* 0xff00000009057812 */ /* 0x000fe200078ec0ff */
[----:B------:R-:W-:Y:S01]  /*1c50*/  IMAD.IADD R3, R173, 0x1, R2 ;  /* 0x00000001ad037824 */ /* 0x000fe200078e0202 */
[----:B------:R1:W-:Y:S01]  /*1c60*/  STL [R1+0xc], R6 ;  /* 0x00000c0601007387 */ /* 0x0003e20000100800 */
[----:B------:R-:W-:Y:S01]  /*1c70*/  IMAD.HI R2, R4, 0x66666667, RZ ;  /* 0x6666666704027827 */ /* 0x000fe200078e02ff */
[----:B------:R-:W-:-:S04]  /*1c80*/  SHF.R.U32.HI R7, RZ, 0x8, R5 ;  /* 0x00000008ff077819 */ /* 0x000fc80000011605 */
[----:B------:R-:W-:-:S04]  /*1c90*/  SHF.R.U32.HI R4, RZ, 0x1f, R2 ;  /* 0x0000001fff047819 */ /* 0x000fc80000011602 */
[----:B------:R-:W-:Y:S01]  /*1ca0*/  LEA.HI.SX32 R172, R2, R4, 0x1b ;  /* 0x0000000402ac7211 */ /* 0x000fe200078fdaff */
[----:B-1----:R-:W-:Y:S01]  /*1cb0*/  IMAD.HI R6, R3, 0x66666667, RZ ;  /* 0x6666666703067827 */ /* 0x002fe200078e02ff */
[----:B------:R-:W-:-:S04]  /*1cc0*/  LOP3.LUT R3, R9, 0xff0000, RZ, 0xc0, !PT ;  /* 0x00ff000009037812 */ /* 0x000fc800078ec0ff */
[----:B------:R-:W-:Y:S02]  /*1cd0*/  LEA.HI R3, R3, R7, RZ, 0x10 ;  /* 0x0000000703037211 */ /* 0x000fe400078f80ff */
[----:B------:R-:W-:Y:S02]  /*1ce0*/  SHF.R.U32.HI R5, RZ, 0x1f, R6 ;  /* 0x0000001fff057819 */ /* 0x000fe40000011606 */
[----:B------:R-:W-:Y:S02]  /*1cf0*/  SHF.R.U32.HI R9, RZ, 0x10, R3 ;  /* 0x00000010ff097819 */ /* 0x000fe40000011603 */
[----:B------:R-:W-:Y:S02]  /*1d00*/  LOP3.LUT R15, R3, 0xff, RZ, 0xc0, !PT ;  /* 0x000000ff030f7812 */ /* 0x000fe400078ec0ff */
[----:B------:R-:W-:Y:S01]  /*1d10*/  LEA.HI.SX32 R2, R6, R5, 0x1b ;  /* 0x0000000506027211 */ /* 0x000fe200078fdaff */
[----:B------:R1:W-:Y:S03]  /*1d20*/  STL [R1+0x4c], R9 ;  /* 0x00004c0901007387 */ /* 0x0003e60000100800 */
[----:B------:R-:W-:Y:S01]  /*1d30*/  IMNMX R6, R172, R2, PT ;  /* 0x00000002ac067217 */ /* 0x000fe20003800200 */
[----:B------:R1:W-:Y:S03]  /*1d40*/  STL [R1+0x50], R15 ;  /* 0x0000500f01007387 */ /* 0x0003e60000100800 */
[----:B------:R-:W-:-:S02]  /*1d50*/  ISETP.GE.AND P0, PT, R6, 0x1, PT ;  /* 0x000000010600780c */ /* 0x000fc40003f06270 */
[----:B------:R-:W-:Y:S01]  /*1d60*/  ISETP.NE.AND P1, PT, R9, RZ, PT ;  /* 0x000000ff0900720c */ /* 0x000fe20003f25270 */
[----:B------:R-:W-:-:S03]  /*1d70*/  IMAD.MOV.U32 R2, RZ, RZ, RZ ;  /* 0x000000ffff027224 */ /* 0x000fc600078e00ff */
[----:B------:R-:W-:-:S07]  /*1d80*/  SEL R135, R9, c[0x0][0x338], P1 ;  /* 0x0000ce0009877a07 */ /* 0x000fce0000800000 */
[----:B------:R-:W-:Y:S05]  /*1d90*/  @!P0 BRA `(.L_x_1377) ;  /* 0x000001c000008947 */ /* 0x000fea0003800000 */
[----:B------:R-:W-:Y:S02]  /*1da0*/  IABS R3, R135 ;  /* 0x0000008700037213 */ /* 0x000fe40000000000 */
[----:B------:R-:W-:Y:S02]  /*1db0*/  IADD3 R7, R135, -0x1, R6 ;  /* 0xffffffff87077810 */ /* 0x000fe40007ffe006 */
[----:B------:R-:W2:Y:S02]  /*1dc0*/  I2F.RP R2, R3 ;  /* 0x0000000300027306 */ /* 0x000ea40000209400 */
[----:B------:R-:W-:-:S06]  /*1dd0*/  IABS R11, R7 ;  /* 0x00000007000b7213 */ /* 0x000fcc0000000000 */
[----:B--2---:R-:W2:Y:S02]  /*1de0*/  MUFU.RCP R2, R2 ;  /* 0x0000000200027308 */ /* 0x004ea40000001000 */
[----:B--2---:R-:W-:-:S06]  /*1df0*/  IADD3 R2, R2, 0xffffffe, RZ ;  /* 0x0ffffffe02027810 */ /* 0x004fcc0007ffe0ff */
[----:B------:R-:W2:Y:S02]  /*1e00*/  F2I.FTZ.U32.TRUNC.NTZ R5, R2 ;  /* 0x0000000200057305 */ /* 0x000ea4000021f000 */
[----:B--2---:R-:W-:-:S04]  /*1e10*/  IMAD.MOV R2, RZ, RZ, -R5 ;  /* 0x000000ffff027224 */ /* 0x004fc800078e0a05 */
[----:B------:R-:W-:Y:S01]  /*1e20*/  IMAD.MOV.U32 R4, RZ, RZ, R2 ;  /* 0x000000ffff047224 */ /* 0x000fe200078e0002 */
[----:B------:R-:W-:-:S03]  /*1e30*/  IABS R2, R135 ;  /* 0x0000008700027213 */ /* 0x000fc60000000000 */
[----:B-1----:R-:W-:Y:S02]  /*1e40*/  IMAD R9, R4, R3, RZ ;  /* 0x0000000304097224 */ /* 0x002fe400078e02ff */
        /* <DEDUP_REMOVED lines=17> */
.L_x_1377:
[----:B------:R-:W-:Y:S05]  /*1f60*/  BSYNC B0 ;  /* 0x0000000000007941 */ /* 0x000fea0003800000 */
.L_x_1376:
[----:B------:R-:W-:Y:S01]  /*1f70*/  IMAD R3, R15, R2, RZ ;  /* 0x000000020f037224 */ /* 0x000fe200078e02ff */
[----:B------:R-:W2:Y:S01]  /*1f80*/  S2R R10, SR_TID.X ;  /* 0x00000000000a7919 */ /* 0x000ea20000002100 */
[----:B-1----:R-:W-:Y:S02]  /*1f90*/  IMAD.MOV.U32 R9, RZ, RZ, 0x40 ;  /* 0x00000040ff097424 */ /* 0x002fe400078e00ff */
        /* <DEDUP_REMOVED lines=12> */
[CC--:B------:R-:W-:Y:S02]  /*2060*/  LEA.HI R6, R7.reuse, R10.reuse, RZ, 0x3 ;  /* 0x0000000a07067211 */ /* 0x0c0fe400078f18ff */
[----:B------:R-:W-:Y:S02]  /*2070*/  SHF.R.S32.HI R83, RZ, 0x2, R5 ;  /* 0x00000002ff537819 */ /* 0x000fe40000011405 */
[----:B------:R-:W-:Y:S02]  /*2080*/  LEA.HI R7, R7, R10, RZ, 0x5 ;  /* 0x0000000a07077211 */ /* 0x000fe400078f28ff */
[----:B------:R-:W-:Y:S02]  /*2090*/  @P0 IADD3 R2, R2, 0x4f, RZ ;  /* 0x0000004f02020810 */ /* 0x000fe40007ffe0ff */
[----:B------:R-:W-:-:S02]  /*20a0*/  IADD3 R141, R83, 0x20, RZ ;  /* 0x00000020538d7810 */ /* 0x000fc40007ffe0ff */
[----:B------:R-:W-:Y:S01]  /*20b0*/  IADD3 R142, R83, 0x40, RZ ;  /* 0x00000040538e7810 */ /* 0x000fe20007ffe0ff */
[----:B------:R-:W-:Y:S01]  /*20c0*/  @P0 IMAD.HI R2, R2, 0x66666667, RZ ;  /* 0x6666666702020827 */ /* 0x000fe200078e02ff */
[----:B------:R-:W-:Y:S02]  /*20d0*/  SHF.R.S32.HI R140, RZ, 0x3, R6 ;  /* 0x00000003ff8c7819 */ /* 0x000fe40000011406 */
[----:B------:R-:W-:Y:S02]  /*20e0*/  LOP3.LUT R6, R6, 0xfffffff8, RZ, 0xc0, !PT ;  /* 0xfffffff806067812 */ /* 0x000fe400078ec0ff */
[----:B------:R-:W-:Y:S02]  /*20f0*/  @P0 SHF.R.U32.HI R3, RZ, 0x1f, R2 ;  /* 0x0000001fff030819 */ /* 0x000fe40000011602 */
[----:B------:R-:W-:Y:S01]  /*2100*/  SHF.R.S32.HI R8, RZ, 0x1f, R142 ;  /* 0x0000001fff087819 */ /* 0x000fe2000001148e */
[----:B------:R-:W-:Y:S01]  /*2110*/  IMAD.IADD R166, R10, 0x1, -R6 ;  /* 0x000000010aa67824 */ /* 0x000fe200078e0a06 */
[----:B------:R-:W-:Y:S01]  /*2120*/  @P0 LEA.HI.SX32 R4, R2, R3, 0x1b ;  /* 0x0000000302040211 */ /* 0x000fe200078fdaff */
[----:B------:R-:W-:Y:S01]  /*2130*/  IMAD.SHL.U32 R6, R141, 0x40, RZ ;  /* 0x000000408d067824 */ /* 0x000fe200078e00ff */
[----:B------:R-:W-:Y:S01]  /*2140*/  SHF.R.S32.HI R2, RZ, 0x1f, R5 ;  /* 0x0000001fff027819 */ /* 0x000fe20000011405 */
[----:B------:R-:W-:Y:S01]  /*2150*/  IMAD.SHL.U32 R136, R166, 0x8, RZ ;  /* 0x00000008a6887824 */ /* 0x000fe200078e00ff */
[----:B------:R-:W-:-:S02]  /*2160*/  LOP3.LUT R3, R5, 0xfffffffc, RZ, 0xc0, !PT ;  /* 0xfffffffc05037812 */ /* 0x000fc400078ec0ff */
[----:B------:R-:W-:Y:S02]  /*2170*/  LEA.HI R2, R2, R83, RZ, 0x3 ;  /* 0x0000005302027211 */ /* 0x000fe400078f18ff */
[----:B------:R-:W-:Y:S01]  /*2180*/  SHF.R.S32.HI R5, RZ, 0x5, R7 ;  /* 0x00000005ff057819 */ /* 0x000fe20000011407 */
[----:B------:R-:W-:Y:S01]  /*2190*/  IMAD.IADD R165, R10, 0x1, -R3 ;  /* 0x000000010aa57824 */ /* 0x000fe200078e0a03 */
[----:B------:R-:W-:Y:S02]  /*21a0*/  LOP3.LUT R2, R2, 0xfffffff8, RZ, 0xc0, !PT ;  /* 0xfffffff802027812 */ /* 0x000fe400078ec0ff */
[----:B------:R-:W-:Y:S01]  /*21b0*/  SHF.R.S32.HI R3, RZ, 0x1f, R141 ;  /* 0x0000001fff037819 */ /* 0x000fe2000001148d */
[----:B------:R-:W-:Y:S01]  /*21c0*/  IMAD.SHL.U32 R32, R165, 0x8, RZ ;  /* 0x00000008a5207824 */ /* 0x000fe200078e00ff */
[----:B------:R-:W-:Y:S01]  /*21d0*/  ISETP.GT.AND P1, PT, R4, R130, PT ;  /* 0x000000820400720c */ /* 0x000fe20003f24270 */
[----:B------:R-:W-:Y:S01]  /*21e0*/  IMAD.IADD R2, R83, 0x1, -R2 ;  /* 0x0000000153027824 */ /* 0x000fe200078e0a02 */
[----:B------:R-:W-:Y:S01]  /*21f0*/  LEA.HI R7, R3, R141, RZ, 0x3 ;  /* 0x0000008d03077211 */ /* 0x000fe200078f18ff */
[----:B------:R-:W-:Y:S01]  /*2200*/  IMAD.SHL.U32 R159, R5, 0x200, RZ ;  /* 0x00000200059f7824 */ /* 0x000fe200078e00ff */
[----:B------:R-:W-:Y:S01]  /*2210*/  LEA.HI R3, R8, R142, RZ, 0x3 ;  /* 0x0000008e08037211 */ /* 0x000fe200078f18ff */
[----:B------:R-:W-:Y:S01]  /*2220*/  IMAD.SHL.U32 R5, R142, 0x40, RZ ;  /* 0x000000408e057824 */ /* 0x000fe200078e00ff */
[C---:B------:R-:W-:Y:S01]  /*2230*/  LOP3.LUT P0, RZ, R2.reuse, 0x4, RZ, 0xc0, !PT ;  /* 0x0000000402ff7812 */ /* 0x040fe2000780c0ff */
[----:B------:R-:W-:Y:S01]  /*2240*/  IMAD.SHL.U32 R2, R2, 0x40, RZ ;  /* 0x0000004002027824 */ /* 0x000fe200078e00ff */
[----:B------:R-:W-:Y:S01]  /*2250*/  LOP3.LUT R152, R6, 0x1c0, RZ, 0xc0, !PT ;  /* 0x000001c006987812 */ /* 0x000fe200078ec0ff */
[----:B------:R-:W-:Y:S01]  /*2260*/  IMAD.SHL.U32 R28, R165, 0x4, RZ ;  /* 0x00000004a51c7824 */ /* 0x000fe200078e00ff */
[----:B------:R-:W-:Y:S01]  /*2270*/  LOP3.LUT R153, R5, 0x1c0, RZ, 0xc0, !PT ;  /* 0x000001c005997812 */ /* 0x000fe200078ec0ff */
[----:B------:R-:W-:Y:S01]  /*2280*/  IMAD.SHL.U32 R5, R3, 0x40, RZ ;  /* 0x0000004003057824 */ /* 0x000fe200078e00ff */
[----:B------:R-:W-:Y:S01]  /*2290*/  LOP3.LUT R143, R2, 0x1c0, RZ, 0xc0, !PT ;  /* 0x000001c0028f7812 */ /* 0x000fe200078ec0ff */
[----:B------:R-:W-:Y:S01]  /*22a0*/  IMAD.SHL.U32 R6, R7, 0x40, RZ ;  /* 0x0000004007067824 */ /* 0x000fe200078e00ff */
[----:B------:R-:W-:-:S02]  /*22b0*/  SEL R3, R9, 0xffffffc0, !P0 ;  /* 0xffffffc009037807 */ /* 0x000fc40004000000 */
[----:B------:R-:W-:Y:S02]  /*22c0*/  SHF.R.U32.HI R158, RZ, 0x3, R143 ;  /* 0x00000003ff9e7819 */ /* 0x000fe4000001168f */
[----:B------:R-:W-:Y:S02]  /*22d0*/  LOP3.LUT R2, R143, 0x18, R32, 0xf8, !PT ;  /* 0x000000188f027812 */ /* 0x000fe400078ef820 */
[----:B------:R-:W-:Y:S02]  /*22e0*/  SHF.R.S32.HI R189, RZ, 0x1f, R140 ;  /* 0x0000001fffbd7819 */ /* 0x000fe4000001148c */
[----:B------:R-:W-:Y:S02]  /*22f0*/  LOP3.LUT R2, R159, R2, R158, 0xf6, !PT ;  /* 0x000000029f027212 */ /* 0x000fe400078ef69e */
[----:B------:R-:W-:Y:S02]  /*2300*/  SHF.R.S32.HI R33, RZ, 0x1f, R32 ;  /* 0x0000001fff217819 */ /* 0x000fe40000011420 */
[----:B------:R-:W-:-:S02]  /*2310*/  LEA R81, R2, 0x100, 0x1 ;  /* 0x0000010002517811 */ /* 0x000fc400078e08ff */
[----:B------:R-:W-:Y:S02]  /*2320*/  SHF.R.S32.HI R29, RZ, 0x1f, R28 ;  /* 0x0000001fff1d7819 */ /* 0x000fe4000001141c */
[----:B------:R-:W-:Y:S01]  /*2330*/  IADD3 R30, R28, 0x10, RZ ;  /* 0x000000101c1e7810 */ /* 0x000fe20007ffe0ff */
[----:B------:R-:W-:Y:S01]  /*2340*/  IMAD.IADD R82, R3, 0x1, R81 ;  /* 0x0000000103527824 */ /* 0x000fe200078e0251 */
[----:B------:R-:W-:Y:S02]  /*2350*/  SHF.R.S32.HI R137, RZ, 0x1f, R136 ;  /* 0x0000001fff897819 */ /* 0x000fe40000011488 */
[----:B------:R-:W-:Y:S02]  /*2360*/  SHF.R.U32.HI R190, RZ, 0x3, R152 ;  /* 0x00000003ffbe7819 */ /* 0x000fe40000011698 */
[----:B------:R-:W-:Y:S02]  /*2370*/  SHF.R.U32.HI R191, RZ, 0x3, R153 ;  /* 0x00000003ffbf7819 */ /* 0x000fe40000011699 */
[----:B------:R-:W-:-:S02]  /*2380*/  LOP3.LUT R163, R6, 0xfffffe00, RZ, 0xc0, !PT ;  /* 0xfffffe0006a37812 */ /* 0x000fc400078ec0ff */
        /* <DEDUP_REMOVED lines=18> */
[----:B------:R-:W-:-:S02]  /*24b0*/  ISETP.GE.AND P6, PT, R136, c[0x0][0x1d4], PT ;  /* 0x0000750088007a0c */ /* 0x000fc40003fc6270 */
[----:B------:R-:W-:Y:S01]  /*24c0*/  SHF.L.U64.HI R175, R34, R175, c[0x0][0x23c] ;  /* 0x00008f0022af7619 */ /* 0x000fe200000102af */
[----:B------:R-:W-:Y:S01]  /*24d0*/  IMAD R5, R124, c[0x0][0x23c], R5 ;  /* 0x00008f007c057a24 */ /* 0x000fe200078e0205 */
[----:B------:R-:W-:Y:S01]  /*24e0*/  SHF.R.S32.HI R31, RZ, 0x1f, R83 ;  /* 0x0000001fff1f7819 */ /* 0x000fe20000011453 */
[----:B------:R-:W-:Y:S01]  /*24f0*/  IMAD R8, R36, -0x50, R118 ;  /* 0xffffffb024087824 */ /* 0x000fe200078e0276 */
[----:B------:R-:W-:Y:S01]  /*2500*/  IADD3 R24, R12, R161, RZ ;  /* 0x000000a10c187210 */ /* 0x000fe20007ffe0ff */
[----:B------:R-:W-:Y:S01]  /*2510*/  IMAD R4, R25, c[0x0][0x24c], R4 ;  /* 0x0000930019047a24 */ /* 0x000fe200078e0204 */
[----:B------:R-:W-:Y:S01]  /*2520*/  ISETP.NE.AND P5, PT, R14, RZ, PT ;  /* 0x000000ff0e00720c */ /* 0x000fe20003fa5270 */
[----:B------:R-:W-:Y:S01]  /*2530*/  IMAD.IADD R174, R151, 0x1, R174 ;  /* 0x0000000197ae7824 */ /* 0x000fe200078e02ae */
[----:B------:R-:W-:Y:S01]  /*2540*/  ISETP.GE.AND P0, PT, R8, 0x1, PT ;  /* 0x000000010800780c */ /* 0x000fe20003f06270 */
[----:B------:R-:W-:Y:S01]  /*2550*/  IMAD.SHL.U32 R180, R34, 0x10, RZ ;  /* 0x0000001022b47824 */ /* 0x000fe200078e00ff */
[----:B------:R-:W-:Y:S01]  /*2560*/  ISETP.GE.AND P3, PT, R8, 0x11, PT ;  /* 0x000000110800780c */ /* 0x000fe20003f66270 */
[----:B-1----:R-:W-:Y:S01]  /*2570*/  IMAD.WIDE.U32 R2, R124, c[0x0][0x238], R136 ;  /* 0x00008e007c027a25 */ /* 0x002fe200078e0088 */
[----:B------:R-:W-:-:S02]  /*2580*/  SHF.R.S32.HI R27, RZ, 0x1f, R24 ;  /* 0x0000001fff1b7819 */ /* 0x000fc40000011418 */
[----:B------:R-:W-:Y:S01]  /*2590*/  IADD3 R93, R32, 0x20, RZ ;  /* 0x00000020205d7810 */ /* 0x000fe20007ffe0ff */
[----:B------:R-:W-:Y:S01]  /*25a0*/  IMAD.IADD R3, R3, 0x1, R5 ;  /* 0x0000000103037824 */ /* 0x000fe200078e0205 */
[----:B------:R-:W-:Y:S01]  /*25b0*/  MOV R192, c[0x0][0x27c] ;  /* 0x00009f0000c07a02 */ /* 0x000fe20000000f00 */
[----:B------:R-:W-:Y:S01]  /*25c0*/  IMAD R13, R31, c[0x0][0x290], RZ ;  /* 0x0000a4001f0d7a24 */ /* 0x000fe200078e02ff */
[----:B------:R-:W-:Y:S01]  /*25d0*/  MOV R171, 0x5 ;  /* 0x0000000500ab7802 */ /* 0x000fe20000000f00 */
[----:B------:R-:W-:Y:S01]  /*25e0*/  IMAD.WIDE.U32 R2, R35, c[0x0][0x240], R2 ;  /* 0x0000900023027a25 */ /* 0x000fe200078e0002 */
[----:B------:R-:W-:-:S03]  /*25f0*/  P2R R134, PR, RZ, 0x40 ;  /* 0x00000040ff867803 */ /* 0x000fc60000000000 */
[----:B------:R-:W-:Y:S02]  /*2600*/  IMAD R3, R35, c[0x0][0x244], R3 ;  /* 0x0000910023037a24 */ /* 0x000fe400078e0203 */
[----:B------:R-:W-:Y:S02]  /*2610*/  IMAD R22, R83, c[0x0][0x294], R13 ;  /* 0x0000a50053167a24 */ /* 0x000fe400078e020d */
[----:B------:R-:W-:Y:S01]  /*2620*/  IMAD.WIDE.U32 R116, R25, c[0x0][0x248], R2 ;  /* 0x0000920019747a25 */ /* 0x000fe200078e0002 */
[----:B------:R-:W-:-:S03]  /*2630*/  SHF.R.S32.HI R3, RZ, 0x1f, R36 ;  /* 0x0000001fff037819 */ /* 0x000fc60000011424 */
[----:B------:R-:W-:Y:S01]  /*2640*/  IMAD R2, R174, R36, RZ ;  /* 0x00000024ae027224 */ /* 0x000fe200078e02ff */
[----:B------:R-:W-:Y:S01]  /*2650*/  IADD3 R115, R117, R4, RZ ;  /* 0x0000000475737210 */ /* 0x000fe20007ffe0ff */
[----:B------:R-:W-:Y:S01]  /*2660*/  IMAD.WIDE.U32 R10, R24, c[0x0][0x1e0], RZ ;  /* 0x00007800180a7a25 */ /* 0x000fe200078e00ff */
[----:B------:R-:W-:-:S03]  /*2670*/  MOV R114, R116 ;  /* 0x0000007400727202 */ /* 0x000fc60000000f00 */
[-C--:B------:R-:W-:Y:S02]  /*2680*/  IMAD R4, R3, R150.reuse, R2 ;  /* 0x0000009603047224 */ /* 0x080fe400078e0202 */
[----:B------:R-:W-:-:S04]  /*2690*/  IMAD.WIDE.U32 R2, R36, R150, R114 ;  /* 0x0000009624027225 */ /* 0x000fc800078e0072 */
[----:B------:R-:W-:Y:S01]  /*26a0*/  IMAD.WIDE.U32 R186, R83, c[0x0][0x1e0], RZ ;  /* 0x0000780053ba7a25 */ /* 0x000fe200078e00ff */
[----:B------:R-:W-:Y:S02]  /*26b0*/  IADD3 R3, R3, R4, RZ ;  /* 0x0000000403037210 */ /* 0x000fe40007ffe0ff */
[----:B------:R-:W-:Y:S01]  /*26c0*/  @P0 LEA R6, P2, R2, c[0x0][0x220], 0x1 ;  /* 0x0000880002060a11 */ /* 0x000fe200078408ff */
[----:B------:R-:W-:Y:S01]  /*26d0*/  IMAD.MOV.U32 R154, RZ, RZ, c[0x0][0x280] ;  /* 0x0000a000ff9a7624 */ /* 0x000fe200078e00ff */
[----:B------:R-:W-:Y:S01]  /*26e0*/  @P3 IADD3 R5, P1, R180, R2, RZ ;  /* 0x00000002b4053210 */ /* 0x000fe20007f3e0ff */
[----:B------:R-:W-:Y:S01]  /*26f0*/  IMAD.MOV.U32 R155, RZ, RZ, c[0x0][0x290] ;  /* 0x0000a400ff9b7624 */ /* 0x000fe200078e00ff */
[----:B------:R-:W-:Y:S01]  /*2700*/  @P0 LEA.HI.X R7, R2, c[0x0][0x224], R3, 0x1, P2 ;  /* 0x0000890002070a11 */ /* 0x000fe200010f0c03 */
[----:B------:R-:W-:Y:S01]  /*2710*/  IMAD.SHL.U32 R178, R154, 0x20, RZ ;  /* 0x000000209ab27824 */ /* 0x000fe200078e00ff */
[C---:B------:R-:W-:Y:S01]  /*2720*/  ISETP.GE.AND P2, PT, R8.reuse, 0x21, PT ;  /* 0x000000210800780c */ /* 0x040fe20003f46270 */
[----:B------:R-:W-:Y:S01]  /*2730*/  @P3 IMAD.X R9, R3, 0x1, R175, P1 ;  /* 0x0000000103093824 */ /* 0x000fe200008e06af */
[----:B------:R-:W-:Y:S01]  /*2740*/  @P3 LEA R4, P1, R5, c[0x0][0x220], 0x1 ;  /* 0x0000880005043a11 */ /* 0x000fe200078208ff */
[----:B------:R-:W-:Y:S01]  /*2750*/  @!PT LDS RZ, [RZ] ;  /* 0x00000000fffff984 */ /* 0x000fe20000000800 */
[----:B------:R-:W-:Y:S01]  /*2760*/  @!PT LDS RZ, [RZ] ;  /* 0x00000000fffff984 */ /* 0x000fe20000000800 */
[----:B------:R-:W-:Y:S01]  /*2770*/  @!PT LDS RZ, [RZ] ;  /* 0x00000000fffff984 */ /* 0x000fe20000000800 */
[----:B------:R1:W-:Y:S01]  /*2780*/  @P0 LDGSTS.E.BYPASS.LTC128B.128 [R218+0x2900], [R6.64], !P6 ;  /* 0x0290000006da0fae */ /* 0x0003e2000f101d48 */
[----:B------:R-:W-:-:S02]  /*2790*/  ISETP.GE.AND P0, PT, R8, 0x31, PT ;  /* 0x000000310800780c */ /* 0x000fc40003f06270 */
[----:B------:R-:W-:Y:S02]  /*27a0*/  @P3 LEA.HI.X R5, R5, c[0x0][0x224], R9, 0x1, P1 ;  /* 0x0000890005053a11 */ /* 0x000fe400008f0c09 */
[----:B------:R-:W-:Y:S01]  /*27b0*/  ISETP.GE.AND P1, PT, R8, 0x41, PT ;  /* 0x000000410800780c */ /* 0x000fe20003f26270 */
[----:B------:R-:W-:Y:S01]  /*27c0*/  IMAD.WIDE.U32 R8, R83, c[0x0][0x290], R28 ;  /* 0x0000a40053087a25 */ /* 0x000fe200078e001c */
[-C--:B------:R-:W-:Y:S01]  /*27d0*/  SHF.L.U64.HI R156, R154, R171.reuse, c[0x0][0x284] ;  /* 0x0000a1009a9c7619 */ /* 0x080fe200000102ab */
[----:B------:R3:W-:Y:S01]  /*27e0*/  @P3 LDGSTS.E.BYPASS.LTC128B.128 [R218+0x3100], [R4.64], !P6 ;  /* 0x0310000004da3fae */ /* 0x0007e2000f101d48 */
[C---:B------:R-:W-:Y:S02]  /*27f0*/  SHF.L.U64.HI R157, R155.reuse, R171, c[0x0][0x294] ;  /* 0x0000a5009b9d7619 */ /* 0x040fe400000102ab */
[----:B------:R-:W-:Y:S02]  /*2800*/  @P2 LEA R12, P3, R34, R2, 0x5 ;  /* 0x00000002220c2211 */ /* 0x000fe400078628ff */
[----:B------:R-:W-:-:S02]  /*2810*/  SHF.L.U32 R179, R155, 0x5, RZ ;  /* 0x000000059bb37819 */ /* 0x000fc400000006ff */
[----:B------:R-:W-:-:S05]  /*2820*/  @P0 MOV R15, c[0x0][0x23c] ;  /* 0x00008f00000f0a02 */ /* 0x000fca0000000f00 */
[----:B------:R-:W-:Y:S01]  /*2830*/  @P0 IMAD R16, R15, 0x30, RZ ;  /* 0x000000300f100824 */ /* 0x000fe200078e02ff */
[----:B------:R-:W-:Y:S01]  /*2840*/  IADD3 R15, R9, R22, RZ ;  /* 0x00000016090f7210 */ /* 0x000fe20007ffe0ff */
[----:B-1----:R-:W-:-:S04]  /*2850*/  IMAD.WIDE.U32 R6, R83, c[0x0][0x280], R28 ;  /* 0x0000a00053067a25 */ /* 0x002fc800078e001c */
[----:B---3--:R-:W-:Y:S02]  /*2860*/  IMAD R4, R31, c[0x0][0x280], RZ ;  /* 0x0000a0001f047a24 */ /* 0x008fe400078e02ff */
[----:B------:R-:W-:Y:S02]  /*2870*/  @P2 IMAD.MOV.U32 R5, RZ, RZ, c[0x0][0x23c] ;  /* 0x00008f00ff052624 */ /* 0x000fe400078e00ff */
[----:B------:R-:W-:Y:S02]  /*2880*/  IMAD R21, R83, c[0x0][0x284], R4 ;  /* 0x0000a10053157a24 */ /* 0x000fe400078e0204 */
[----:B------:R-:W-:Y:S01]  /*2890*/  IMAD R4, R27, c[0x0][0x1e0], RZ ;  /* 0x000078001b047a24 */ /* 0x000fe200078e02ff */
[----:B------:R-:W-:Y:S02]  /*28a0*/  @P2 LEA.HI.X R13, R34, R3, R5, 0x5, P3 ;  /* 0x00000003220d2211 */ /* 0x000fe400018f2c05 */
[----:B------:R-:W-:Y:S01]  /*28b0*/  @P2 LEA R18, P3, R12, c[0x0][0x220], 0x1 ;  /* 0x000088000c122a11 */ /* 0x000fe200078608ff */
[----:B------:R-:W-:-:S02]  /*28c0*/  IMAD R14, R24, c[0x0][0x1e4], R4 ;  /* 0x00007900180e7a24 */ /* 0x000fc400078e0204 */
[----:B------:R-:W-:Y:S01]  /*28d0*/  @P0 IMAD.WIDE.U32 R4, R34, 0x30, R2 ;  /* 0x0000003022040825 */ /* 0x000fe200078e0002 */
[----:B------:R-:W-:-:S03]  /*28e0*/  @P2 LEA.HI.X R19, R12, c[0x0][0x224], R13, 0x1, P3 ;  /* 0x000089000c132a11 */ /* 0x000fc600018f0c0d */
[----:B------:R-:W-:Y:S01]  /*28f0*/  IMAD.IADD R13, R7, 0x1, R21 ;  /* 0x00000001070d7824 */ /* 0x000fe200078e0215 */
[----:B------:R-:W-:Y:S01]  /*2900*/  @P0 IADD3 R5, R5, R16, RZ ;  /* 0x0000001005050210 */ /* 0x000fe20007ffe0ff */
[----:B------:R-:W-:Y:S01]  /*2910*/  IMAD.MOV.U32 R12, RZ, RZ, R6 ;  /* 0x000000ffff0c7224 */ /* 0x000fe200078e0006 */
[C---:B------:R-:W-:Y:S01]  /*2920*/  @P0 LEA R16, P3, R4.reuse, c[0x0][0x220], 0x1 ;  /* 0x0000880004100a11 */ /* 0x040fe200078608ff */
[----:B------:R1:W-:Y:S01]  /*2930*/  @P2 LDGSTS.E.BYPASS.LTC128B.128 [R218+0x3900], [R18.64], !P6 ;  /* 0x0390000012da2fae */ /* 0x0003e2000f101d48 */
[----:B------:R-:W-:Y:S01]  /*2940*/  IMAD.IADD R7, R11, 0x1, R14 ;  /* 0x000000010b077824 */ /* 0x000fe200078e020e */
[----:B------:R-:W-:Y:S01]  /*2950*/  MOV R14, R8 ;  /* 0x00000008000e7202 */ /* 0x000fe20000000f00 */
[----:B------:R-:W-:Y:S01]  /*2960*/  IMAD.MOV.U32 R6, RZ, RZ, R10 ;  /* 0x000000ffff067224 */ /* 0x000fe200078e000a */
[----:B------:R-:W-:Y:S01]  /*2970*/  @P0 LEA.HI.X R17, R4, c[0x0][0x224], R5, 0x1, P3 ;  /* 0x0000890004110a11 */ /* 0x000fe200018f0c05 */
[----:B------:R-:W-:Y:S01]  /*2980*/  IMAD.WIDE.U32 R4, R83, c[0x0][0x280], R32 ;  /* 0x0000a00053047a25 */ /* 0x000fe200078e0020 */
[----:B------:R-:W-:-:S02]  /*2990*/  @P1 LEA R20, P3, R34, R2, 0x6 ;  /* 0x0000000222141211 */ /* 0x000fc400078630ff */
[----:B------:R-:W-:Y:S01]  /*29a0*/  @P1 MOV R2, c[0x0][0x23c] ;  /* 0x00008f0000021a02 */ /* 0x000fe20000000f00 */
[----:B------:R3:W-:Y:S01]  /*29b0*/  @P0 LDGSTS.E.BYPASS.LTC128B.128 [R218+0x4100], [R16.64], !P6 ;  /* 0x0410000010da0fae */ /* 0x0007e2000f101d48 */
[----:B------:R-:W-:Y:S01]  /*29c0*/  IMAD.WIDE.U32 R10, R83, c[0x0][0x290], R32 ;  /* 0x0000a400530a7a25 */ /* 0x000fe200078e0020 */
[----:B------:R-:W-:Y:S02]  /*29d0*/  ISETP.GE.AND P0, PT, R93, c[0x0][0x1d4], PT ;  /* 0x000075005d007a0c */ /* 0x000fe40003f06270 */
[----:B------:R-:W-:Y:S01]  /*29e0*/  @P1 LEA.HI.X R3, R34, R3, R2, 0x6, P3 ;  /* 0x0000000322031211 */ /* 0x000fe200018f3402 */
[----:B------:R-:W-:Y:S01]  /*29f0*/  IMAD.WIDE.U32 R8, R35, c[0x0][0x1e8], R6 ;  /* 0x00007a0023087a25 */ /* 0x000fe200078e0006 */
[C---:B------:R-:W-:Y:S02]  /*2a00*/  @P1 LEA R2, P3, R20.reuse, c[0x0][0x220], 0x1 ;  /* 0x0000880014021a11 */ /* 0x040fe400078608ff */
[----:B------:R-:W-:Y:S01]  /*2a10*/  P2R R92, PR, RZ, 0x1 ;  /* 0x00000001ff5c7803 */ /* 0x000fe20000000000 */
[----:B------:R-:W-:Y:S01]  /*2a20*/  IMAD.IADD R7, R21, 0x1, R5 ;  /* 0x0000000115077824 */ /* 0x000fe200078e0205 */
[----:B------:R-:W-:Y:S01]  /*2a30*/  @P1 LEA.HI.X R3, R20, c[0x0][0x224], R3, 0x1, P3 ;  /* 0x0000890014031a11 */ /* 0x000fe200018f0c03 */
[----:B------:R-:W-:Y:S01]  /*2a40*/  IMAD R9, R35, c[0x0][0x1ec], R9 ;  /* 0x00007b0023097a24 */ /* 0x000fe200078e0209 */
[----:B------:R-:W-:Y:S01]  /*2a50*/  IADD3 R5, R22, R11, RZ ;  /* 0x0000000b16057210 */ /* 0x000fe20007ffe0ff */
[----:B------:R-:W-:Y:S01]  /*2a60*/  IMAD.MOV.U32 R6, RZ, RZ, R4 ;  /* 0x000000ffff067224 */ /* 0x000fe200078e0004 */
[----:B------:R-:W-:Y:S01]  /*2a70*/  MOV R4, R10 ;  /* 0x0000000a00047202 */ /* 0x000fe20000000f00 */
[----:B------:R4:W-:Y:S01]  /*2a80*/  @P1 LDGSTS.E.BYPASS.LTC128B.128 [R218+0x4900], [R2.64], !P6 ;  /* 0x0490000002da1fae */ /* 0x0009e2000f101d48 */
[----:B-----5:R-:W-:Y:S01]  /*2a90*/  IMAD.WIDE.U32 R100, R138, c[0x0][0x290], R14 ;  /* 0x0000a4008a647a25 */ /* 0x020fe200078e000e */
[----:B------:R-:W-:-:S02]  /*2aa0*/  ISETP.GE.AND P6, PT, R32, c[0x0][0x1d4], PT ;  /* 0x0000750020007a0c */ /* 0x000fc40003fc6270 */
[----:B------:R-:W0:Y:S01]  /*2ab0*/  LDGDEPBAR ;  /* 0x00000000000079af */ /* 0x000e220000000000 */
[C---:B------:R-:W-:Y:S01]  /*2ac0*/  IMAD.WIDE.U32 R102, R138.reuse, c[0x0][0x280], R12 ;  /* 0x0000a0008a667a25 */ /* 0x040fe200078e000c */
[----:B------:R-:W-:Y:S03]  /*2ad0*/  WARPSYNC 0xffffffff ;  /* 0xffffffff00007948 */ /* 0x000fe60003800000 */
[----:B------:R-:W-:-:S04]  /*2ae0*/  IMAD.WIDE.U32 R98, R138, c[0x0][0x280], R6 ;  /* 0x0000a0008a627a25 */ /* 0x000fc800078e0006 */
[----:B------:R-:W-:-:S04]  /*2af0*/  IMAD.WIDE.U32 R96, R138, c[0x0][0x290], R4 ;  /* 0x0000a4008a607a25 */ /* 0x000fc800078e0004 */
[----:B------:R-:W-:Y:S01]  /*2b00*/  IMAD.SHL.U32 R10, R192, 0x2, RZ ;  /* 0x00000002c00a7824 */ /* 0x000fe200078e00ff */
[----:B----4-:R-:W-:Y:S01]  /*2b10*/  SHF.R.S32.HI R2, RZ, 0x1f, R138 ;  /* 0x0000001fff027819 */ /* 0x010fe2000001148a */
[----:B------:R-:W-:-:S04]  /*2b20*/  IMAD R3, R31, c[0x0][0x1e0], RZ ;  /* 0x000078001f037a24 */ /* 0x000fc800078e02ff */
[C---:B------:R-:W-:Y:S02]  /*2b30*/  IMAD R11, R2.reuse, c[0x0][0x280], RZ ;  /* 0x0000a000020b7a24 */ /* 0x040fe400078e02ff */
[----:B-1----:R-:W-:Y:S02]  /*2b40*/  IMAD R18, R2, c[0x0][0x290], RZ ;  /* 0x0000a40002127a24 */ /* 0x002fe400078e02ff */
[----:B---3--:R-:W-:Y:S02]  /*2b50*/  IMAD R17, R83, c[0x0][0x1e4], R3 ;  /* 0x0000790053117a24 */ /* 0x008fe400078e0203 */
        /* <DEDUP_REMOVED lines=18> */
[----:B------:R-:W-:Y:S01]  /*2c80*/  ISETP.GE.AND P0, PT, R32, c[0x0][0x27c], PT ;  /* 0x00009f0020007a0c */ /* 0x000fe20003f06270 */
[C---:B------:R-:W-:Y:S01]  /*2c90*/  IMAD.WIDE.U32 R2, R35.reuse, c[0x0][0x260], R136 ;  /* 0x0000980023027a25 */ /* 0x040fe200078e0088 */
[----:B------:R-:W-:Y:S01]  /*2ca0*/  BAR.SYNC.DEFER_BLOCKING 0x0 ;  /* 0x0000000000007b1d */ /* 0x000fe20000010000 */
[----:B------:R-:W-:Y:S02]  /*2cb0*/  SHF.L.U32 R176, R154, 0x6, RZ ;  /* 0x000000069ab07819 */ /* 0x000fe400000006ff */
[----:B------:R-:W-:Y:S01]  /*2cc0*/  IMAD.WIDE.U32 R6, R35, c[0x0][0x210], R32 ;  /* 0x0000840023067a25 */ /* 0x000fe200078e0020 */
[----:B------:R-:W-:Y:S02]  /*2cd0*/  IADD3 R132, P1, R83, R24, RZ ;  /* 0x0000001853847210 */ /* 0x000fe40007f3e0ff */
[----:B------:R-:W-:Y:S01]  /*2ce0*/  ULDC.U8 UR4, c[0x0][0x298] ;  /* 0x0000a60000047ab9 */ /* 0x000fe20000000000 */
[----:B------:R-:W-:Y:S01]  /*2cf0*/  IMAD.MOV.U32 R4, RZ, RZ, R2 ;  /* 0x000000ffff047224 */ /* 0x000fe200078e0002 */
[----:B------:R-:W-:Y:S01]  /*2d00*/  ISETP.GE.AND P2, PT, R192, 0x1, PT ;  /* 0x00000001c000780c */ /* 0x000fe20003f46270 */
[----:B------:R-:W-:Y:S01]  /*2d10*/  IMAD.MOV.U32 R2, RZ, RZ, R6 ;  /* 0x000000ffff027224 */ /* 0x000fe200078e0006 */
[----:B------:R-:W-:Y:S01]  /*2d20*/  SEL R6, RZ, c[0x0][0x27c], !P0 ;  /* 0x00009f00ff067a07 */ /* 0x000fe20004000000 */
[C---:B------:R-:W-:Y:S01]  /*2d30*/  IMAD R5, R35.reuse, c[0x0][0x264], R3 ;  /* 0x0000990023057a24 */ /* 0x040fe200078e0203 */
[----:B------:R-:W-:Y:S01]  /*2d40*/  @P0 IADD3 R10, -R10, c[0x0][0x1d4], RZ ;  /* 0x000075000a0a0a10 */ /* 0x000fe20007ffe1ff */
[----:B------:R-:W-:Y:S01]  /*2d50*/  IMAD R3, R35, c[0x0][0x214], R7 ;  /* 0x0000850023037a24 */ /* 0x000fe200078e0207 */
[----:B------:R-:W-:Y:S01]  /*2d60*/  IADD3 R6, R32, R6, RZ ;  /* 0x0000000620067210 */ /* 0x000fe20007ffe0ff */
[----:B------:R-:W-:Y:S01]  /*2d70*/  IMAD R7, R26, c[0x0][0x268], RZ ;  /* 0x00009a001a077a24 */ /* 0x000fe200078e02ff */
[----:B------:R-:W-:Y:S01]  /*2d80*/  ISETP.NE.AND P0, PT, RZ, UR4, PT ;  /* 0x00000004ff007c0c */ /* 0x000fe2000bf05270 */
[----:B------:R-:W-:Y:S01]  /*2d90*/  IMAD.WIDE.U32 R88, R25, c[0x0][0x268], R4 ;  /* 0x00009a0019587a25 */ /* 0x000fe200078e0004 */
[----:B------:R-:W-:-:S02]  /*2da0*/  SHF.R.S32.HI R4, RZ, 0x1f, R10 ;  /* 0x0000001fff047819 */ /* 0x000fc4000001140a */
[----:B------:R-:W-:Y:S01]  /*2db0*/  P2R R129, PR, RZ, 0x1 ;  /* 0x00000001ff817803 */ /* 0x000fe20000000000 */
        /* <DEDUP_REMOVED lines=11> */
[----:B------:R-:W-:-:S02]  /*2e70*/  IADD3 R91, R89, R9, RZ ;  /* 0x00000009595b7210 */ /* 0x000fc40007ffe0ff */
[----:B------:R-:W-:Y:S01]  /*2e80*/  SHF.R.S32.HI R107, RZ, 0x1f, R105 ;  /* 0x0000001fff6b7819 */ /* 0x000fe20000011469 */
[----:B------:R-:W-:Y:S02]  /*2e90*/  IMAD R3, R6, c[0x0][0x1e0], RZ ;  /* 0x0000780006037a24 */ /* 0x000fe400078e02ff */
        /* <DEDUP_REMOVED lines=30> */
[C---:B------:R-:W-:Y:S01]  /*3080*/  IMAD R168, R146.reuse, c[0x0][0x294], RZ ;  /* 0x0000a50092a87a24 */ /* 0x040fe200078e02ff */
[----:B------:R-:W-:Y:S01]  /*3090*/  LOP3.LUT R4, R153, 0x38, R86, 0xf8, !PT ;  /* 0x0000003899047812 */ /* 0x000fe200078ef856 */
[C---:B------:R-:W-:Y:S01]  /*30a0*/  IMAD R169, R146.reuse, c[0x0][0x284], RZ ;  /* 0x0000a10092a97a24 */ /* 0x040fe200078e02ff */
[----:B------:R-:W-:Y:S01]  /*30b0*/  SHF.L.U32 R126, R5, 0x1, RZ ;  /* 0x00000001057e7819 */ /* 0x000fe200000006ff */
[C---:B------:R-:W-:Y:S01]  /*30c0*/  IMAD R167, R146.reuse, c[0x0][0x1e4], RZ ;  /* 0x0000790092a77a24 */ /* 0x040fe200078e02ff */
[----:B------:R-:W-:Y:S01]  /*30d0*/  LOP3.LUT R5, R3, R158, RZ, 0x3c, !PT ;  /* 0x0000009e03057212 */ /* 0x000fe200078e3cff */
[----:B------:R-:W-:Y:S01]  /*30e0*/  IMAD.WIDE.U32 R146, R146, c[0x0][0x280], RZ ;  /* 0x0000a00092927a25 */ /* 0x000fe200078e00ff */
[----:B------:R-:W-:-:S02]  /*30f0*/  LOP3.LUT R3, R2, R190, RZ, 0x3c, !PT ;  /* 0x000000be02037212 */ /* 0x000fc400078e3cff */
[----:B------:R-:W-:Y:S01]  /*3100*/  LOP3.LUT R2, R4, R191, RZ, 0x3c, !PT ;  /* 0x000000bf04027212 */ /* 0x000fe200078e3cff */
[----:B------:R-:W-:Y:S01]  /*3110*/  IMAD.IADD R4, R159, 0x1, R5 ;  /* 0x000000019f047824 */ /* 0x000fe200078e0205 */
[----:B------:R-:W-:Y:S01]  /*3120*/  IADD3 R3, R163, R3, RZ ;  /* 0x00000003a3037210 */ /* 0x000fe20007ffe0ff */
[----:B------:R-:W-:Y:S01]  /*3130*/  IMAD R8, R11, c[0x0][0x21c], R8 ;  /* 0x000087000b087a24 */ /* 0x000fe200078e0208 */
[----:B------:R-:W-:Y:S01]  /*3140*/  IADD3 R169, R147, R169, RZ ;  /* 0x000000a993a97210 */ /* 0x000fe20007ffe0ff */
[----:B------:R-:W-:Y:S01]  /*3150*/  IMAD.IADD R2, R164, 0x1, R2 ;  /* 0x00000001a4027824 */ /* 0x000fe200078e0202 */
[----:B------:R-:W-:Y:S01]  /*3160*/  IADD3 R167, R145, R167, RZ ;  /* 0x000000a791a77210 */ /* 0x000fe20007ffe0ff */
[----:B------:R-:W-:Y:S01]  /*3170*/  IMAD.X R131, R27, 0x1, R31, P1 ;  /* 0x000000011b837824 */ /* 0x000fe200008e061f */
        /* <DEDUP_REMOVED lines=8> */
.L_x_1413:
        /* <DEDUP_REMOVED lines=11> */
[-C--:B------:R-:W-:Y:S04]  /*32b0*/  IADD3 R2, P1, R112, R68.reuse, RZ ;  /* 0x0000004470027210 */ /* 0x080fe80007f3e0ff */
[----:B------:R-:W-:Y:S01]  /*32c0*/  LEA R56, P0, R2, c[0x0][0x1c8], 0x1 ;  /* 0x0000720002387a11 */ /* 0x000fe200078008ff */
[----:B------:R-:W-:Y:S05]  /*32d0*/  IMAD.X R4, R70, 0x1, R108, P1 ;  /* 0x0000000146047824 */ /* 0x000fea00008e066c */
[----:B------:R-:W-:Y:S02]  /*32e0*/  LEA.HI.X R57, R2, c[0x0][0x1cc], R4, 0x1, P0 ;  /* 0x0000730002397a11 */ /* 0x000fe400000f0c04 */
[----:B------:R-:W-:Y:S04]  /*32f0*/  IADD3 R2, P1, P0, R112, R68, R188 ;  /* 0x0000004470027210 */ /* 0x000fe8000783e0bc */
[----:B------:R-:W-:Y:S01]  /*3300*/  IADD3.X R4, R108, R70, R170, P1, P0 ;  /* 0x000000466c047210 */ /* 0x000fe20000fe04aa */
[----:B------:R-:W-:Y:S01]  /*3310*/  BSSY B2, `(.L_x_1379) ;  /* 0x00003a4000027945 */ /* 0x000fe20003800000 */
        /* <DEDUP_REMOVED lines=45> */
.L_x_1383:
[----:B------:R-:W-:Y:S05]  /*35f0*/  BSYNC B0 ;  /* 0x0000000000007941 */ /* 0x000fea0003800000 */
.L_x_1382:
        /* <DEDUP_REMOVED lines=39> */
.L_x_1385:
[----:B------:R-:W-:Y:S05]  /*3870*/  BSYNC B0 ;  /* 0x0000000000007941 */ /* 0x000fea0003800000 */
.L_x_1384:
        /* <DEDUP_REMOVED lines=37> */
.L_x_1387:
[----:B------:R-:W-:Y:S05]  /*3ad0*/  BSYNC B0 ;  /* 0x0000000000007941 */ /* 0x000fea0003800000 */
.L_x_1386:
        /* <DEDUP_REMOVED lines=68> */
.L_x_1391:
[----:B------:R-:W-:Y:S05]  /*3f20*/  BSYNC B0 ;  /* 0x0000000000007941 */ /* 0x000fea0003800000 */
.L_x_1390:
        /* <DEDUP_REMOVED lines=55> */
.L_x_1389:
[----:B------:R-:W-:Y:S05]  /*42a0*/  BSYNC B1 ;  /* 0x0000000000017941 */ /* 0x000fea0003800000 */
.L_x_1388:
        /* <DEDUP_REMOVED lines=56> */
.L_x_1395:
[----:B------:R-:W-:Y:S05]  /*4630*/  BSYNC B0 ;  /* 0x0000000000007941 */ /* 0x000fea0003800000 */
.L_x_1394:
        /* <DEDUP_REMOVED lines=55> */
.L_x_1393:
[----:B------:R-:W-:Y:S05]  /*49b0*/  BSYNC B1 ;  /* 0x0000000000017941 */ /* 0x000fea0003800000 */
.L_x_1392:
        /* <DEDUP_REMOVED lines=55> */
.L_x_1398:
[----:B------:R-:W-:Y:S05]  /*4d30*/  BSYNC B0 ;  /* 0x0000000000007941 */ /* 0x000fea0003800000 */
.L_x_1397:
        /* <DEDUP_REMOVED lines=56> */
.L_x_1381:
        /* <DEDUP_REMOVED lines=15> */
[C---:B------:R-:W-:Y:S02]  /*51b0*/  @!P3 IADD3.X R7, R109.reuse, R31, R157, P1, P0 ;  /* 0x0000001f6d07b210 */ /* 0x040fe40000fe049d */
        /* <DEDUP_REMOVED lines=180> */
.L_x_1400:
[----:B------:R-:W-:Y:S05]  /*5d00*/  BSYNC B0 ;  /* 0x0000000000007941 */ /* 0x000fea0003800000 */
.L_x_1399:
        /* <DEDUP_REMOVED lines=115> */
.L_x_1402:
[----:B------:R-:W-:Y:S05]  /*6440*/  BSYNC B0 ;  /* 0x0000000000007941 */ /* 0x000fea0003800000 */
.L_x_1401:
        /* <DEDUP_REMOVED lines=116> */
.L_x_1380:
        /* <DEDUP_REMOVED lines=11> */
.L_x_1404:
[----:B------:R-:W-:Y:S05]  /*6c40*/  BSYNC B0 ;  /* 0x0000000000007941 */ /* 0x000fea0003800000 */
.L_x_1403:
        /* <DEDUP_REMOVED lines=8> */
.L_x_1406:
[----:B------:R-:W-:Y:S05]  /*6cd0*/  BSYNC B0 ;  /* 0x0000000000007941 */ /* 0x000fea0003800000 */
.L_x_1405:
[----:B------:R-:W-:Y:S11]  /*6ce0*/  ISETP.GE.AND P0, PT, R142, R2, PT ;  /* 0x000000028e00720c */ /* 0x000ff60003f06270 */
[----:B------:R-:W-:Y:S02]  /*6cf0*/  @!UPT UIADD3 URZ, URZ, URZ, URZ ;  /* 0x0000003f3f3ff290 */ /* 0x000fe4000fffe03f */
[----:B------:R-:W-:-:S05]  /*6d00*/  @P0 BRA `(.L_x_1396) ;  /* 0x0000004000000947 */ /* 0x000fca0003800000 */
[----:B-1----:R-:W1:Y:S04]  /*6d10*/  @!P6 LDS.128 R8, [R81+0x4800] ;  /* 0x004800005108e984 */ /* 0x002e680000000c00 */
[----:B------:R-:W2:Y:S04]  /*6d20*/  @!P1 LDS.128 R4, [R82+0x4800] ;  /* 0x0048000052049984 */ /* 0x000ea80000000c00 */
[----:B-1----:R1:W-:Y:S04]  /*6d30*/  @!P6 STG.E.128 [R64.64], R8 ;  /* 0x000000084000e986 */ /* 0x0023e8000c101d08 */
[----:B--2---:R1:W-:Y:S02]  /*6d40*/  @!P1 STG.E.128 [R64.64+0x40], R4 ;  /* 0x0000400440009986 */ /* 0x0043e4000c101d08 */
.L_x_1396:
[----:B------:R-:W-:Y:S05]  /*6d50*/  BSYNC B2 ;  /* 0x0000000000027941 */ /* 0x000fea0003800000 */
.L_x_1379:
[----:B-1----:R-:W-:Y:S01]  /*6d60*/  IMAD R15, R36, -0x50, RZ ;  /* 0xffffffb0240f7824 */ /* 0x002fe200078e02ff */
[----:B------:R-:W-:Y:S01]  /*6d70*/  BSSY B0, `(.L_x_1407) ;  /* 0x000005e000007945 */ /* 0x000fe20003800000 */
[----:B--2---:R-:W-:Y:S02]  /*6d80*/  IMAD R2, R90, 0x50, RZ ;  /* 0x000000505a027824 */ /* 0x004fe400078e02ff */
[----:B-----5:R-:W-:Y:S02]  /*6d90*/  IMAD.IADD R4, R118, 0x1, R15 ;  /* 0x0000000176047824 */ /* 0x020fe400078e020f */
[----:B------:R-:W-:Y:S03]  /*6da0*/  IMAD.WIDE.U32 R16, R36, 0x50, RZ ;  /* 0x0000005024107825 */ /* 0x000fe600078e00ff */
[C---:B------:R-:W-:Y:S01]  /*6db0*/  ISETP.GE.AND P4, PT, R4.reuse, 0x11, PT ;  /* 0x000000110400780c */ /* 0x040fe20003f86270 */
[----:B------:R-:W-:Y:S01]  /*6dc0*/  IMAD.IADD R17, R17, 0x1, R2 ;  /* 0x0000000111117824 */ /* 0x000fe200078e0202 */
[----:B------:R-:W-:Y:S02]  /*6dd0*/  ISETP.GE.AND P3, PT, R4, 0x1, PT ;  /* 0x000000010400780c */ /* 0x000fe40003f66270 */
        /* <DEDUP_REMOVED lines=87> */
.L_x_1408:
[----:B-1----:R-:W-:Y:S05]  /*7350*/  BSYNC B0 ;  /* 0x0000000000007941 */ /* 0x002fea0003800000 */
.L_x_1407:
        /* <DEDUP_REMOVED lines=21> */
.L_x_1410:
[----:B------:R-:W-:Y:S05]  /*74b0*/  BSYNC B0 ;  /* 0x0000000000007941 */ /* 0x000fea0003800000 */
.L_x_1409:
        /* <DEDUP_REMOVED lines=21> */
.L_x_1412:
[----:B------:R-:W-:Y:S05]  /*7610*/  BSYNC B0 ;  /* 0x0000000000007941 */ /* 0x000fea0003800000 */
.L_x_1411:
        /* <DEDUP_REMOVED lines=33> */
.L_x_1378:
[----:B-1----:R-:W2:Y:S01]  /*7830*/  LDL.LU R2, [R1+0x24] ;  /* 0x0000240001027983 */ /* 0x002ea20000300800 */
[----:B------:R-:W-:-:S03]  /*7840*/  IMAD.MOV.U32 R0, RZ, RZ, c[0x0][0x2c4] ;  /* 0x0000b100ff007624 */ /* 0x000fc600078e00ff */
[----:B------:R-:W3:Y:S02]  /*7850*/  LDL R16, [R1+0x44] ;  /* 0x0000440001107983 */ /* 0x000ee40000100800 */
[----:B------:R-:W-:Y:S01]  /*7860*/  ISETP.NE.AND P3, PT, R0, 0x1, PT ;  /* 0x000000010000780c */ /* 0x000fe20003f65270 */
[----:B------:R-:W-:Y:S01]  /*7870*/  BSSY B0, `(.L_x_1414) ;  /* 0x000002c000007945 */ /* 0x000fe20003800000 */
[----:B------:R-:W-:Y:S01]  /*7880*/  IMAD.IADD R10, R161, 0x1, R162 ;  /* 0x00000001a10a7824 */ /* 0x000fe200078e02a2 */
[----:B--2---:R-:W-:-:S10]  /*7890*/  LOP3.LUT R2, R2, 0xfffffffd, RZ, 0xc0, !PT ;  /* 0xfffffffd02027812 */ /* 0x004fd400078ec0ff */
[----:B------:R-:W-:Y:S02]  /*78a0*/  @P3 LOP3.LUT R2, R2, 0x2, RZ, 0xfc, !PT ;  /* 0x0000000202023812 */ /* 0x000fe400078efcff */
[----:B---3--:R-:W-:-:S03]  /*78b0*/  IADD3 R0, R16, 0x7f, RZ ;  /* 0x0000007f10007810 */ /* 0x008fc60007ffe0ff */
[----:B------:R1:W-:Y:S02]  /*78c0*/  STL [R1+0x24], R2 ;  /* 0x0000240201007387 */ /* 0x0003e40000100800 */
[----:B-1----:R-:W-:-:S05]  /*78d0*/  @P3 IMAD.HI.U32 R2, R0, c[0x0][0x2c8], RZ ;  /* 0x0000b20000023a27 */ /* 0x002fca00078e00ff */
[----:B------:R-:W-:-:S05]  /*78e0*/  @P3 SHF.R.U32.HI R0, RZ, c[0x0][0x2cc], R2 ;  /* 0x0000b300ff003a19 */ /* 0x000fca0000011602 */
[----:B------:R-:W-:-:S04]  /*78f0*/  IMAD.IADD R0, R173, 0x1, R0 ;  /* 0x00000001ad007824 */ /* 0x000fc800078e0200 */
[----:B------:R-:W-:-:S05]  /*7900*/  IMAD.HI R0, R0, 0x66666667, RZ ;  /* 0x6666666700007827 */ /* 0x000fca00078e02ff */
[----:B------:R-:W-:-:S04]  /*7910*/  SHF.R.U32.HI R2, RZ, 0x1f, R0 ;  /* 0x0000001fff027819 */ /* 0x000fc80000011600 */
[----:B------:R-:W-:-:S04]  /*7920*/  LEA.HI.SX32 R0, R0, R2, 0x1b ;  /* 0x0000000200007211 */ /* 0x000fc800078fdaff */
[----:B------:R-:W-:-:S04]  /*7930*/  IMNMX R6, R172, R0, PT ;  /* 0x00000000ac067217 */ /* 0x000fc80003800200 */
[----:B------:R-:W-:Y:S01]  /*7940*/  ISETP.GE.AND P0, PT, R6, 0x1, PT ;  /* 0x000000010600780c */ /* 0x000fe20003f06270 */
[----:B------:R-:W-:-:S12]  /*7950*/  IMAD.MOV.U32 R0, RZ, RZ, RZ ;  /* 0x000000ffff007224 */ /* 0x000fd800078e00ff */
        /* <DEDUP_REMOVED lines=29> */
.L_x_1415:
[----:B------:R-:W-:Y:S05]  /*7b30*/  BSYNC B0 ;  /* 0x0000000000007941 */ /* 0x000fea0003800000 */
.L_x_1414:
        /* <DEDUP_REMOVED lines=48> */
[----:B------:R-:W-:-:S04]  /*7e40*/  LEA R0, R166, R140, 0x4 ;  /* 0x0000008ca6007211 */ /* 0x000fc800078e20ff */
[----:B------:R-:W-:-:S05]  /*7e50*/  IADD3 R12, R0, R16, RZ ;  /* 0x00000010000c7210 */ /* 0x000fca0007ffe0ff */
[----:B------:R-:W-:-:S04]  /*7e60*/  @P3 IMAD.HI.U32 R5, R12, c[0x0][0x2c8], RZ ;  /* 0x0000b2000c053a27 */ /* 0x000fc800078e00ff */
[----:B-12---:R-:W-:-:S05]  /*7e70*/  @P1 IMAD.WIDE R2, R17, R2, c[0x0][0x340] ;  /* 0x0000d00011021625 */ /* 0x006fca00078e0202 */
[----:B------:R1:W2:Y:S01]  /*7e80*/  @P1 LDG.E R13, [R2.64] ;  /* 0x00000008020d1981 */ /* 0x0002a2000c1e1900 */
[----:B------:R-:W-:Y:S01]  /*7e90*/  IMAD.MOV.U32 R0, RZ, RZ, R12 ;  /* 0x000000ffff007224 */ /* 0x000fe200078e000c */
[----:B------:R-:W-:Y:S02]  /*7ea0*/  @P3 SHF.R.U32.HI R0, RZ, c[0x0][0x2cc], R5 ;  /* 0x0000b300ff003a19 */ /* 0x000fe40000011605 */
[----:B------:R-:W-:Y:S02]  /*7eb0*/  MOV R6, R136 ;  /* 0x0000008800067202 */ /* 0x000fe40000000f00 */
[----:B------:R-:W-:Y:S02]  /*7ec0*/  MOV R7, R137 ;  /* 0x0000008900077202 */ /* 0x000fe40000000f00 */
        /* <DEDUP_REMOVED lines=8> */
[----:B------:R-:W-:Y:S02]  /*7f50*/  IMAD R14, R3, c[0x0][0x208], RZ ;  /* 0x00008200030e7a24 */ /* 0x000fe400078e02ff */
[----:B------:R-:W-:Y:S01]  /*7f60*/  IMAD.IADD R3, R5, 0x1, R8 ;  /* 0x0000000105037824 */ /* 0x000fe200078e0208 */
[----:B------:R-:W-:Y:S01]  /*7f70*/  ISETP.NE.AND.EX P0, PT, RZ, c[0x0][0x34c], PT, P0 ;  /* 0x0000d300ff007a0c */ /* 0x000fe20003f05300 */
[----:B------:R-:W-:-:S04]  /*7f80*/  IMAD.WIDE.U32 R10, R2, c[0x0][0x1e0], R6 ;  /* 0x00007800020a7a25 */ /* 0x000fc800078e0006 */
[----:B------:R-:W-:-:S04]  /*7f90*/  IMAD.WIDE.U32 R8, R2, c[0x0][0x208], R6 ;  /* 0x0000820002087a25 */ /* 0x000fc800078e0006 */
[C---:B------:R-:W-:Y:S02]  /*7fa0*/  IMAD R6, R2.reuse, c[0x0][0x1e4], R15 ;  /* 0x0000790002067a24 */ /* 0x040fe400078e020f */
[----:B------:R-:W-:Y:S01]  /*7fb0*/  IMAD R5, R2, c[0x0][0x20c], R14 ;  /* 0x0000830002057a24 */ /* 0x000fe200078e020e */
[----:B------:R-:W-:Y:S02]  /*7fc0*/  MOV R2, R4 ;  /* 0x0000000400027202 */ /* 0x000fe40000000f00 */
[----:B------:R-:W-:Y:S01]  /*7fd0*/  SEL R4, R139, RZ, !P0 ;  /* 0x000000ff8b047207 */ /* 0x000fe20004000000 */
[----:B------:R-:W-:Y:S02]  /*7fe0*/  IMAD.IADD R5, R9, 0x1, R5 ;  /* 0x0000000109057824 */ /* 0x000fe400078e0205 */
[----:B---3--:R-:W-:Y:S01]  /*7ff0*/  IMAD.WIDE.U32 R2, R18, c[0x0][0x1b8], R2 ;  /* 0x00006e0012027a25 */ /* 0x008fe200078e0002 */
[----:B------:R-:W-:Y:S02]  /*8000*/  IADD3 R7, R11, R6, RZ ;  /* 0x000000060b077210 */ /* 0x000fe40007ffe0ff */
[----:B------:R-:W-:Y:S01]  /*8010*/  SEL R9, R17, RZ, !P0 ;  /* 0x000000ff11097207 */ /* 0x000fe20004000000 */
[----:B------:R-:W-:Y:S01]  /*8020*/  IMAD R11, R4, c[0x0][0x1c0], RZ ;  /* 0x00007000040b7a24 */ /* 0x000fe200078e02ff */
[----:B------:R-:W-:Y:S01]  /*8030*/  MOV R6, R10 ;  /* 0x0000000a00067202 */ /* 0x000fe20000000f00 */
[----:B------:R-:W-:Y:S01]  /*8040*/  IMAD R3, R18, c[0x0][0x1bc], R3 ;  /* 0x00006f0012037a24 */ /* 0x000fe200078e0203 */
[----:B------:R-:W-:Y:S01]  /*8050*/  MOV R4, R8 ;  /* 0x0000000800047202 */ /* 0x000fe20000000f00 */
[----:B------:R-:W-:-:S02]  /*8060*/  IMAD R14, R9, c[0x0][0x1c4], R11 ;  /* 0x00007100090e7a24 */ /* 0x000fc400078e020b */
[----:B------:R-:W-:Y:S01]  /*8070*/  IMAD.WIDE.U32 R8, R9, c[0x0][0x1c0], R2 ;  /* 0x0000700009087a25 */ /* 0x000fe200078e0002 */
[----:B------:R-:W-:-:S03]  /*8080*/  SHF.R.S32.HI R11, RZ, 0x1f, R0 ;  /* 0x0000001fff0b7819 */ /* 0x000fc60000011400 */
[----:B------:R-:W-:-:S04]  /*8090*/  IMAD.WIDE.U32 R2, R18, c[0x0][0x1e8], R6 ;  /* 0x00007a0012027a25 */ /* 0x000fc800078e0006 */
[----:B------:R-:W-:Y:S02]  /*80a0*/  IMAD.MOV R10, RZ, RZ, -R0 ;  /* 0x000000ffff0a7224 */ /* 0x000fe400078e0a00 */
[C---:B------:R-:W-:Y:S01]  /*80b0*/  IMAD.WIDE.U32 R6, R18.reuse, c[0x0][0x210], R4 ;  /* 0x0000840012067a25 */ /* 0x040fe200078e0004 */
[----:B------:R-:W-:Y:S02]  /*80c0*/  MOV R4, R2 ;  /* 0x0000000200047202 */ /* 0x000fe40000000f00 */
[----:B------:R-:W-:Y:S01]  /*80d0*/  MOV R2, R8 ;  /* 0x0000000800027202 */ /* 0x000fe20000000f00 */
[----:B------:R-:W-:Y:S01]  /*80e0*/  IMAD R5, R18, c[0x0][0x1ec], R3 ;  /* 0x00007b0012057a24 */ /* 0x000fe200078e0203 */
[----:B------:R-:W-:Y:S01]  /*80f0*/  IADD3 R3, R9, R14, RZ ;  /* 0x0000000e09037210 */ /* 0x000fe20007ffe0ff */
[----:B------:R-:W-:Y:S02]  /*8100*/  IMAD R10, R10, c[0x0][0x2c4], R12 ;  /* 0x0000b1000a0a7a24 */ /* 0x000fe400078e020c */
[----:B------:R-:W-:Y:S01]  /*8110*/  IMAD R11, R11, c[0x0][0x1b0], RZ ;  /* 0x00006c000b0b7a24 */ /* 0x000fe200078e02ff */
[----:B------:R-:W-:Y:S01]  /*8120*/  ISETP.NE.U32.AND P0, PT, RZ, c[0x0][0x350], PT ;  /* 0x0000d400ff007a0c */ /* 0x000fe20003f05070 */
[----:B------:R-:W-:-:S02]  /*8130*/  IMAD R9, R18, c[0x0][0x214], R7 ;  /* 0x0000850012097a24 */ /* 0x000fc400078e0207 */
[C---:B------:R-:W-:Y:S02]  /*8140*/  IMAD R7, R0.reuse, c[0x0][0x1b4], R11 ;  /* 0x00006d0000077a24 */ /* 0x040fe400078e020b */
[----:B------:R-:W-:Y:S01]  /*8150*/  IMAD.WIDE.U32 R2, R0, c[0x0][0x1b0], R2 ;  /* 0x00006c0000027a25 */ /* 0x000fe200078e0002 */
[----:B------:R-:W-:-:S03]  /*8160*/  ISETP.NE.AND.EX P0, PT, RZ, c[0x0][0x354], PT, P0 ;  /* 0x0000d500ff007a0c */ /* 0x000fc60003f05300 */
[----:B------:R-:W-:Y:S01]  /*8170*/  IMAD.MOV.U32 R8, RZ, RZ, R6 ;  /* 0x000000ffff087224 */ /* 0x000fe200078e0006 */
[----:B------:R-:W-:Y:S02]  /*8180*/  SHF.R.S32.HI R6, RZ, 0x1f, R10 ;  /* 0x0000001fff067819 */ /* 0x000fe4000001140a */
[----:B------:R-:W-:-:S03]  /*8190*/  IADD3 R3, R3, R7, RZ ;  /* 0x0000000703037210 */ /* 0x000fc60007ffe0ff */
[----:B------:R-:W-:Y:S02]  /*81a0*/  IMAD R7, R6, c[0x0][0x1a8], RZ ;  /* 0x00006a0006077a24 */ /* 0x000fe400078e02ff */
[----:B------:R-:W-:-:S04]  /*81b0*/  IMAD.WIDE.U32 R2, R10, c[0x0][0x1a8], R2 ;  /* 0x00006a000a027a25 */ /* 0x000fc800078e0002 */
[----:B------:R-:W-:-:S04]  /*81c0*/  IMAD R7, R10, c[0x0][0x1ac], R7 ;  /* 0x00006b000a077a24 */ /* 0x000fc800078e0207 */
[----:B------:R-:W-:Y:S01]  /*81d0*/  IMAD.IADD R3, R3, 0x1, R7 ;  /* 0x0000000103037824 */ /* 0x000fe200078e0207 */
[----:B------:R-:W-:Y:S02]  /*81e0*/  ISETP.GE.AND P2, PT, R136, c[0x0][0x198], PT ;  /* 0x0000660088007a0c */ /* 0x000fe40003f46270 */
[----:B------:R-:W-:Y:S02]  /*81f0*/  IADD3 R115, R246, -0x1, RZ ;  /* 0xfffffffff6737810 */ /* 0x000fe40007ffe0ff */
[----:B--2---:R-:W-:Y:S02]  /*8200*/  @P1 SHF.R.S32.HI R0, RZ, 0x1f, R13 ;  /* 0x0000001fff001819 */ /* 0x004fe4000001140d */
[----:B------:R-:W-:Y:S02]  /*8210*/  @!P1 MOV R0, R139 ;  /* 0x0000008b00009202 */ /* 0x000fe40000000f00 */
[----:B------:R-:W-:Y:S02]  /*8220*/  @!P1 MOV R13, R17 ;  /* 0x00000011000d9202 */ /* 0x000fe40000000f00 */
[----:B------:R-:W-:-:S02]  /*8230*/  SEL R6, R0, RZ, !P0 ;  /* 0x000000ff00067207 */ /* 0x000fc40004000000 */
        /* <DEDUP_REMOVED lines=18> */
.L_x_1561:
[----:B------:R-:W-:Y:S05]  /*8360*/  BRA.DIV ~URZ, `(.L_x_1418) ;  /* 0x000162a27f007947 */ /* 0x000fea000b800000 */
[----:B-1----:R1:W4:Y:S02]  /*8370*/  SHFL.IDX PT, R2, R6, RZ, 0x181f ;  /* 0x00181fff06027589 */ /* 0x00232400000e0000 */
.L_x_1562:
        /* <DEDUP_REMOVED lines=11> */
.L_x_1420:
[----:B------:R-:W-:Y:S05]  /*8430*/  BSYNC B0 ;  /* 0x0000000000007941 */ /* 0x000fea0003800000 */
.L_x_1419:
[----:B------:R-:W-:Y:S05]  /*8440*/  BRA.DIV ~URZ, `(.L_x_1421) ;  /* 0x000162327f007947 */ /* 0x000fea000b800000 */
[----:B---3--:R3:W1:Y:S04]  /*8450*/  SHFL.IDX PT, R7, R5, 0x1, 0x181f ;  /* 0x00381f0005077f89 */ /* 0x00866800000e0000 */
[----:B--2-4-:R3:W2:Y:S02]  /*8460*/  SHFL.IDX PT, R2, R6, 0x1, 0x181f ;  /* 0x00381f0006027f89 */ /* 0x0146a400000e0000 */
.L_x_1563:
        /* <DEDUP_REMOVED lines=10> */
.L_x_1423:
[----:B------:R-:W-:Y:S05]  /*8510*/  BSYNC B0 ;  /* 0x0000000000007941 */ /* 0x000fea0003800000 */
.L_x_1422:
[----:B------:R-:W-:Y:S05]  /*8520*/  BRA.DIV ~URZ, `(.L_x_1424) ;  /* 0x000162227f007947 */ /* 0x000fea000b800000 */
[----:B-1----:R1:W4:Y:S02]  /*8530*/  SHFL.IDX PT, R7, R5, 0x2, 0x181f ;  /* 0x00581f0005077f89 */ /* 0x00232400000e0000 */
.L_x_1564:
[----:B------:R-:W-:Y:S05]  /*8540*/  BRA.DIV ~URZ, `(.L_x_1425) ;  /* 0x000162727f007947 */ /* 0x000fea000b800000 */
[----:B--2---:R2:W1:Y:S02]  /*8550*/  SHFL.IDX PT, R2, R6, 0x2, 0x181f ;  /* 0x00581f0006027f89 */ /* 0x00446400000e0000 */
.L_x_1565:
        /* <DEDUP_REMOVED lines=10> */
.L_x_1427:
[----:B------:R-:W-:Y:S05]  /*8600*/  BSYNC B0 ;  /* 0x0000000000007941 */ /* 0x000fea0003800000 */
.L_x_1426:
[----:B------:R-:W-:Y:S05]  /*8610*/  BRA.DIV ~URZ, `(.L_x_1428) ;  /* 0x000162127f007947 */ /* 0x000fea000b800000 */
[----:B----4-:R4:W2:Y:S04]  /*8620*/  SHFL.IDX PT, R7, R5, 0x3, 0x181f ;  /* 0x00781f0005077f89 */ /* 0x0108a800000e0000 */
[----:B-1----:R4:W1:Y:S02]  /*8630*/  SHFL.IDX PT, R2, R6, 0x3, 0x181f ;  /* 0x00781f0006027f89 */ /* 0x00286400000e0000 */
.L_x_1566:
        /* <DEDUP_REMOVED lines=10> */
.L_x_1430:
[----:B------:R-:W-:Y:S05]  /*86e0*/  BSYNC B0 ;  /* 0x0000000000007941 */ /* 0x000fea0003800000 */
.L_x_1429:
[----:B------:R-:W-:Y:S05]  /*86f0*/  BRA.DIV ~URZ, `(.L_x_1431) ;  /* 0x000162027f007947 */ /* 0x000fea000b800000 */
[----:B--2---:R2:W3:Y:S02]  /*8700*/  SHFL.IDX PT, R7, R5, 0x4, 0x181f ;  /* 0x00981f0005077f89 */ /* 0x0044e400000e0000 */
.L_x_1567:
[----:B------:R-:W-:Y:S05]  /*8710*/  BRA.DIV ~URZ, `(.L_x_1432) ;  /* 0x000162527f007947 */ /* 0x000fea000b800000 */
[----:B-1----:R1:W2:Y:S02]  /*8720*/  SHFL.IDX PT, R2, R6, 0x4, 0x181f ;  /* 0x00981f0006027f89 */ /* 0x0022a400000e0000 */
.L_x_1568:
        /* <DEDUP_REMOVED lines=10> */
.L_x_1434:
[----:B------:R-:W-:Y:S05]  /*87d0*/  BSYNC B0 ;  /* 0x0000000000007941 */ /* 0x000fea0003800000 */
.L_x_1433:
[----:B------:R-:W-:Y:S05]  /*87e0*/  BRA.DIV ~URZ, `(.L_x_1435) ;  /* 0x000161f27f007947 */ /* 0x000fea000b800000 */
[----:B---3--:R3:W1:Y:S04]  /*87f0*/  SHFL.IDX PT, R7, R5, 0x5, 0x181f ;  /* 0x00b81f0005077f89 */ /* 0x00866800000e0000 */
[----:B--2---:R3:W2:Y:S02]  /*8800*/  SHFL.IDX PT, R2, R6, 0x5, 0x181f ;  /* 0x00b81f0006027f89 */ /* 0x0046a400000e0000 */
.L_x_1569:
        /* <DEDUP_REMOVED lines=10> */
.L_x_1437:
[----:B------:R-:W-:Y:S05]  /*88b0*/  BSYNC B0 ;  /* 0x0000000000007941 */ /* 0x000fea0003800000 */
.L_x_1436:
[----:B------:R-:W-:Y:S05]  /*88c0*/  BRA.DIV ~URZ, `(.L_x_1438) ;  /* 0x000161e27f007947 */ /* 0x000fea000b800000 */
[----:B-1----:R1:W3:Y:S02]  /*88d0*/  SHFL.IDX PT, R7, R5, 0x6, 0x181f ;  /* 0x00d81f0005077f89 */ /* 0x0022e400000e0000 */
.L_x_1570:
[----:B------:R-:W-:Y:S05]  /*88e0*/  BRA.DIV ~URZ, `(.L_x_1439) ;  /* 0x000162327f007947 */ /* 0x000fea000b800000 */
[----:B--2---:R2:W1:Y:S02]  /*88f0*/  SHFL.IDX PT, R2, R6, 0x6, 0x181f ;  /* 0x00d81f0006027f89 */ /* 0x00446400000e0000 */
.L_x_1571:
        /* <DEDUP_REMOVED lines=10> */
.L_x_1441:
[----:B------:R-:W-:Y:S05]  /*89a0*/  BSYNC B0 ;  /* 0x0000000000007941 */ /* 0x000fea0003800000 */
.L_x_1440:
[----:B------:R-:W-:Y:S05]  /*89b0*/  BRA.DIV ~URZ, `(.L_x_1442) ;  /* 0x000161d27f007947 */ /* 0x000fea000b800000 */
[----:B-1-34-:R-:W1:Y:S04]  /*89c0*/  SHFL.IDX PT, R5, R5, 0x7, 0x181f ;  /* 0x00f81f0005057f89 */ /* 0x01ae6800000e0000 */
[----:B------:R3:W4:Y:S02]  /*89d0*/  SHFL.IDX PT, R3, R6, 0x7, 0x181f ;  /* 0x00f81f0006037f89 */ /* 0x00072400000e0000 */
.L_x_1572:
[----:B--2---:R-:W2:Y:S01]  /*89e0*/  LDL.LU R149, [R1+0x24] ;  /* 0x0000240001957983 */ /* 0x004ea20000300800 */
[----:B------:R-:W-:Y:S02]  /*89f0*/  ISETP.GE.AND P5, PT, R136, c[0x0][0x1d4], PT ;  /* 0x0000750088007a0c */ /* 0x000fe40003fa6270 */
[----:B------:R-:W-:-:S04]  /*8a00*/  IADD3 R2, R4, 0x70, RZ ;  /* 0x0000007004027810 */ /* 0x000fc80007ffe0ff */
        /* <DEDUP_REMOVED lines=8> */
[----:B------:R-:W-:Y:S01]  /*8a90*/  WARPSYNC 0xffffffff ;  /* 0xffffffff00007948 */ /* 0x000fe20003800000 */
[----:B--2---:R-:W-:-:S04]  /*8aa0*/  LOP3.LUT R149, R149, 0xfffffffe, RZ, 0xc0, !PT ;  /* 0xfffffffe95957812 */ /* 0x004fc800078ec0ff */
[----:B------:R-:W-:-:S05]  /*8ab0*/  @P5 LOP3.LUT R149, R149, 0x1, RZ, 0xfc, !PT ;  /* 0x0000000195955812 */ /* 0x000fca00078efcff */
[----:B------:R1:W-:Y:S02]  /*8ac0*/  STL [R1+0x24], R149 ;  /* 0x0000249501007387 */ /* 0x0003e40000100800 */
[----:B------:R-:W2:Y:S04]  /*8ad0*/  LDL R250, [R1+0xc] ;  /* 0x00000c0001fa7983 */ /* 0x000ea80000100800 */
[----:B------:R-:W4:Y:S04]  /*8ae0*/  LDL R8, [R1+0x3c] ;  /* 0x00003c0001087983 */ /* 0x000f280000100800 */
        /* <DEDUP_REMOVED lines=8> */
[----:B------:R-:W-:Y:S01]  /*8b70*/  IMAD.MOV.U32 R148, RZ, RZ, c[0x0][0x1e4] ;  /* 0x00007900ff947624 */ /* 0x000fe200078e00ff */
[----:B------:R-:W-:Y:S01]  /*8b80*/  BSSY B0, `(.L_x_1443) ;  /* 0x000002d000007945 */ /* 0x000fe20003800000 */
[----:B------:R-:W-:Y:S01]  /*8b90*/  BAR.SYNC.DEFER_BLOCKING 0x0 ;  /* 0x0000000000007b1d */ /* 0x000fe20000010000 */
[----:B--2---:R-:W-:-:S04]  /*8ba0*/  IADD3 R68, R139, R250, -R140 ;  /* 0x000000fa8b447210 */ /* 0x004fc80007ffe88c */
[C---:B------:R-:W-:Y:S01]  /*8bb0*/  ISETP.GE.AND P3, PT, R68.reuse, 0x1, PT ;  /* 0x000000014400780c */ /* 0x040fe20003f66270 */
[----:B----4-:R-:W-:Y:S01]  /*8bc0*/  IMAD.MOV.U32 R147, RZ, RZ, R8 ;  /* 0x000000ffff937224 */ /* 0x010fe200078e0008 */
[----:B------:R-:W-:Y:S01]  /*8bd0*/  ISETP.GE.AND P2, PT, R68, 0x11, PT ;  /* 0x000000114400780c */ /* 0x000fe20003f46270 */
[----:B---3--:R-:W-:-:S04]  /*8be0*/  IMAD.MOV.U32 R146, RZ, RZ, R6 ;  /* 0x000000ffff927224 */ /* 0x008fc800078e0006 */
[----:B------:R-:W-:-:S04]  /*8bf0*/  IMAD.WIDE.U32 R4, R2, 0x50, R146 ;  /* 0x0000005002047825 */ /* 0x000fc800078e0092 */
[----:B------:R-:W-:Y:S02]  /*8c00*/  IMAD R2, R3, 0x50, RZ ;  /* 0x0000005003027824 */ /* 0x000fe400078e02ff */
[----:B------:R-:W-:Y:S01]  /*8c10*/  IMAD.MOV.U32 R140, RZ, RZ, c[0x0][0x1e0] ;  /* 0x00007800ff8c7624 */ /* 0x000fe200078e00ff */
[----:B------:R-:W-:Y:S01]  /*8c20*/  ISETP.GE.AND P1, PT, R68, 0x21, PT ;  /* 0x000000214400780c */ /* 0x000fe20003f26270 */
[----:B------:R-:W-:Y:S01]  /*8c30*/  IMAD.IADD R3, R5, 0x1, R2 ;  /* 0x0000000105037824 */ /* 0x000fe200078e0202 */
[----:B------:R-:W-:Y:S02]  /*8c40*/  @P3 LEA R8, P0, R4, c[0x0][0x1c8], 0x1 ;  /* 0x0000720004083a11 */ /* 0x000fe400078008ff */
[----:B------:R-:W-:Y:S02]  /*8c50*/  @P2 LEA R2, P4, R140, R4, 0x4 ;  /* 0x000000048c022211 */ /* 0x000fe400078820ff */
[----:B------:R-:W-:Y:S02]  /*8c60*/  @P3 LEA.HI.X R9, R4, c[0x0][0x1cc], R3, 0x1, P0 ;  /* 0x0000730004093a11 */ /* 0x000fe400000f0c03 */
[----:B------:R-:W-:-:S02]  /*8c70*/  ISETP.GE.AND P0, PT, R68, 0x31, PT ;  /* 0x000000314400780c */ /* 0x000fc40003f06270 */
[C---:B------:R-:W-:Y:S01]  /*8c80*/  @P2 LEA.HI.X R6, R140.reuse, R3, R148, 0x4, P4 ;  /* 0x000000038c062211 */ /* 0x040fe200020f2494 */
[----:B------:R-:W-:Y:S01]  /*8c90*/  IMAD.WIDE.U32 R14, R140, 0x20, RZ ;  /* 0x000000208c0e7825 */ /* 0x000fe200078e00ff */
[C---:B------:R-:W-:Y:S01]  /*8ca0*/  @P2 LEA R12, P4, R2.reuse, c[0x0][0x1c8], 0x1 ;  /* 0x00007200020c2a11 */ /* 0x040fe200078808ff */
[----:B------:R-:W-:Y:S01]  /*8cb0*/  @!PT LDS RZ, [RZ] ;  /* 0x00000000fffff984 */ /* 0x000fe20000000800 */
[----:B------:R-:W-:Y:S01]  /*8cc0*/  @!PT LDS RZ, [RZ] ;  /* 0x00000000fffff984 */ /* 0x000fe20000000800 */
[----:B------:R-:W-:Y:S01]  /*8cd0*/  @!PT LDS RZ, [RZ] ;  /* 0x00000000fffff984 */ /* 0x000fe20000000800 */
[----:B------:R1:W-:Y:S03]  /*8ce0*/  @P3 LDGSTS.E.BYPASS.LTC128B.128 [R218+0x2900], [R8.64], !P5 ;  /* 0x0290000008da3fae */ /* 0x0003e6000e901d48 */
[----:B------:R-:W-:Y:S01]  /*8cf0*/  @P2 LEA.HI.X R13, R2, c[0x0][0x1cc], R6, 0x1, P4 ;  /* 0x00007300020d2a11 */ /* 0x000fe200020f0c06 */
[----:B------:R-:W-:Y:S01]  /*8d00*/  IMAD.SHL.U32 R2, R148, 0x20, RZ ;  /* 0x0000002094027824 */ /* 0x000fe200078e00ff */
[----:B------:R-:W-:-:S03]  /*8d10*/  @P1 IADD3 R11, P4, R4, R14, RZ ;  /* 0x0000000e040b1210 */ /* 0x000fc60007f9e0ff */
[----:B------:R2:W-:Y:S01]  /*8d20*/  @P2 LDGSTS.E.BYPASS.LTC128B.128 [R218+0x3100], [R12.64], !P5 ;  /* 0x031000000cda2fae */ /* 0x0005e2000e901d48 */
[----:B------:R-:W-:Y:S01]  /*8d30*/  @P1 IADD3.X R14, R3, R15, R2, P4, !PT ;  /* 0x0000000f030e1210 */ /* 0x000fe200027fe402 */
[----:B------:R-:W-:Y:S02]  /*8d40*/  @P0 IMAD.MOV.U32 R2, RZ, RZ, R4 ;  /* 0x000000ffff020224 */ /* 0x000fe400078e0004 */
[----:B------:R-:W-:Y:S02]  /*8d50*/  @P0 IMAD R15, R148, 0x30, RZ ;  /* 0x00000030940f0824 */ /* 0x000fe400078e02ff */
[----:B------:R-:W-:Y:S01]  /*8d60*/  @P0 IMAD.WIDE.U32 R6, R140, 0x30, R2 ;  /* 0x000000308c060825 */ /* 0x000fe200078e0002 */
[----:B------:R-:W-:-:S03]  /*8d70*/  @P1 LEA R10, P4, R11, c[0x0][0x1c8], 0x1 ;  /* 0x000072000b0a1a11 */ /* 0x000fc600078808ff */
[----:B------:R-:W-:Y:S01]  /*8d80*/  @P0 IMAD.IADD R7, R7, 0x1, R15 ;  /* 0x0000000107070824 */ /* 0x000fe200078e020f */
[----:B------:R-:W-:-:S05]  /*8d90*/  @P1 LEA.HI.X R11, R11, c[0x0][0x1cc], R14, 0x1, P4 ;  /* 0x000073000b0b1a11 */ /* 0x000fca00020f0c0e */
[----:B------:R2:W-:Y:S01]  /*8da0*/  @P1 LDGSTS.E.BYPASS.LTC128B.128 [R218+0x3900], [R10.64], !P5 ;  /* 0x039000000ada1fae */ /* 0x0005e2000e901d48 */
[----:B-1----:R-:W-:-:S04]  /*8db0*/  @P0 LEA R8, P3, R6, c[0x0][0x1c8], 0x1 ;  /* 0x0000720006080a11 */ /* 0x002fc800078608ff */
        /* <DEDUP_REMOVED lines=9> */
.L_x_1444:
[----:B------:R-:W-:Y:S05]  /*8e50*/  BSYNC B0 ;  /* 0x0000000000007941 */ /* 0x000fea0003800000 */
.L_x_1443:
[----:B------:R3:W5:Y:S01]  /*8e60*/  LDL R248, [R1+0x44] ;  /* 0x0000440001f87983 */ /* 0x0007620000100800 */
[----:B------:R-:W-:Y:S01]  /*8e70*/  ISETP.LT.AND P0, PT, RZ, c[0x0][0x27c], PT ;  /* 0x00009f00ff007a0c */ /* 0x000fe20003f01270 */
[----:B------:R-:W-:Y:S02]  /*8e80*/  IMAD.MOV.U32 R252, RZ, RZ, c[0x0][0x2c4] ;  /* 0x0000b100fffc7624 */ /* 0x000fe400078e00ff */
[----:B------:R-:W0:Y:S03]  /*8e90*/  LDGDEPBAR ;  /* 0x00000000000079af */ /* 0x000e260000000000 */
[----:B------:R-:W-:-:S07]  /*8ea0*/  ISETP.NE.AND P6, PT, R252, 0x1, PT ;  /* 0x00000001fc00780c */ /* 0x000fce0003fc5270 */
[----:B------:R-:W-:Y:S05]  /*8eb0*/  @P0 BRA `(.L_x_1445) ;  /* 0x0000002000000947 */ /* 0x000fea0003800000 */
[----:B------:R-:W-:-:S04]  /*8ec0*/  DEPBAR.LE SB0, 0x1 ;  /* 0x000080400000791a */ /* 0x000fc80000000000 */
[----:B------:R-:W-:Y:S05]  /*8ed0*/  BRA `(.L_x_1446) ;  /* 0x0000497000007947 */ /* 0x000fea0003800000 */
.L_x_1445:
[----:B------:R-:W-:Y:S01]  /*8ee0*/  ULDC.U8 UR4, c[0x0][0x298] ;  /* 0x0000a60000047ab9 */ /* 0x000fe20000000000 */
[----:B-1---5:R-:W-:Y:S01]  /*8ef0*/  SHF.R.S32.HI R2, RZ, 0x1f, R138 ;  /* 0x0000001fff027819 */ /* 0x022fe2000001148a */
[----:B------:R-:W-:Y:S01]  /*8f00*/  IMAD.WIDE.U32 R6, R138, c[0x0][0x280], RZ ;  /* 0x0000a0008a067a25 */ /* 0x000fe200078e00ff */
[----:B------:R-:W-:Y:S01]  /*8f10*/  ISETP.NE.AND P0, PT, RZ, UR4, PT ;  /* 0x00000004ff007c0c */ /* 0x000fe2000bf05270 */
[----:B------:R-:W-:Y:S01]  /*8f20*/  BSSY B2, `(.L_x_1446) ;  /* 0x0000492000027945 */ /* 0x000fe20003800000 */
[C---:B------:R-:W-:Y:S01]  /*8f30*/  IADD3 R20, R83.reuse, R248, RZ ;  /* 0x000000f853147210 */ /* 0x040fe20007ffe0ff */
[C---:B------:R-:W-:Y:S01]  /*8f40*/  IMAD R3, R2.reuse, c[0x0][0x280], RZ ;  /* 0x0000a00002037a24 */ /* 0x040fe200078e02ff */
[----:B------:R-:W-:Y:S01]  /*8f50*/  IADD3 R73, R83, 0x60, RZ ;  /* 0x0000006053497810 */ /* 0x000fe20007ffe0ff */
[----:B------:R-:W-:Y:S02]  /*8f60*/  IMAD R2, R2, c[0x0][0x290], RZ ;  /* 0x0000a40002027a24 */ /* 0x000fe400078e02ff */
[----:B--2---:R-:W-:-:S02]  /*8f70*/  IMAD R8, R138, c[0x0][0x284], R3 ;  /* 0x0000a1008a087a24 */ /* 0x004fc400078e0203 */
[C---:B------:R-:W-:Y:S01]  /*8f80*/  IMAD R3, R138.reuse, c[0x0][0x294], R2 ;  /* 0x0000a5008a037a24 */ /* 0x040fe200078e0202 */
        /* <DEDUP_REMOVED lines=19> */
[----:B------:R-:W-:-:S04]  /*90c0*/  IMAD.WIDE.U32 R4, R2, c[0x0][0x290], R4 ;  /* 0x0000a40002047a25 */ /* 0x000fc800078e0004 */
[----:B------:R-:W-:Y:S01]  /*90d0*/  IMAD R3, R2, c[0x0][0x284], R9 ;  /* 0x0000a10002037a24 */ /* 0x000fe200078e0209 */
[----:B------:R-:W-:Y:S01]  /*90e0*/  LEA R34, P0, R4, c[0x0][0x288], 0x1 ;  /* 0x0000a20004227a11 */ /* 0x000fe200078008ff */
[----:B------:R-:W-:Y:S02]  /*90f0*/  IMAD R2, R2, c[0x0][0x294], R8 ;  /* 0x0000a50002027a24 */ /* 0x000fe400078e0208 */
[----:B------:R-:W-:Y:S01]  /*9100*/  CS2R R8, SRZ ;  /* 0x0000000000087805 */ /* 0x000fe2000001ff00 */
[----:B------:R-:W-:Y:S02]  /*9110*/  IADD3 R3, R7, R3, RZ ;  /* 0x0000000307037210 */ /* 0x000fe40007ffe0ff */
[----:B------:R-:W-:Y:S02]  /*9120*/  IADD3 R2, R5, R2, RZ ;  /* 0x0000000205027210 */ /* 0x000fe40007ffe0ff */
[----:B------:R-:W-:Y:S01]  /*9130*/  LEA.HI.X R25, R6, c[0x0][0x274], R3, 0x1, P1 ;  /* 0x00009d0006197a11 */ /* 0x000fe200008f0c03 */
[----:B------:R1:W2:Y:S01]  /*9140*/  SHFL.IDX PT, R5, R34, RZ, 0x1c1f ;  /* 0x001c1fff22057589 */ /* 0x0002a200000e0000 */
[----:B------:R-:W-:Y:S01]  /*9150*/  LEA.HI.X R24, R4, c[0x0][0x28c], R2, 0x1, P0 ;  /* 0x0000a30004187a11 */ /* 0x000fe200000f0c02 */
[----:B------:R-:W-:Y:S01]  /*9160*/  CS2R R6, SRZ ;  /* 0x0000000000067805 */ /* 0x000fe2000001ff00 */
[----:B------:R-:W-:Y:S01]  /*9170*/  ISETP.GE.AND P0, PT, R20, R0, PT ;  /* 0x000000001400720c */ /* 0x000fe20003f06270 */
[----:B------:R1:W4:Y:S04]  /*9180*/  SHFL.IDX PT, R4, R33, RZ, 0x1c1f ;  /* 0x001c1fff21047589 */ /* 0x00032800000e0000 */
[----:B------:R1:W3:Y:S04]  /*9190*/  SHFL.IDX PT, R15, R25, RZ, 0x1c1f ;  /* 0x001c1fff190f7589 */ /* 0x0002e800000e0000 */
[----:B------:R1:W1:Y:S04]  /*91a0*/  SHFL.IDX PT, R18, R24, RZ, 0x1c1f ;  /* 0x001c1fff18127589 */ /* 0x00026800000e0000 */
[----:B------:R-:W-:Y:S05]  /*91b0*/  @P0 BRA `(.L_x_1449) ;  /* 0x0000016000000947 */ /* 0x000fea0003800000 */
[----:B------:R-:W-:Y:S01]  /*91c0*/  ISETP.GE.AND P1, PT, R28, c[0x0][0x27c], PT ;  /* 0x00009f001c007a0c */ /* 0x000fe20003f26270 */
[----:B------:R-:W-:Y:S01]  /*91d0*/  CS2R R12, SRZ ;  /* 0x00000000000c7805 */ /* 0x000fe2000001ff00 */
[----:B------:R-:W-:Y:S01]  /*91e0*/  ISETP.GE.AND P0, PT, R30, c[0x0][0x27c], PT ;  /* 0x00009f001e007a0c */ /* 0x000fe20003f06270 */
[----:B------:R-:W-:-:S10]  /*91f0*/  CS2R R10, SRZ ;  /* 0x00000000000a7805 */ /* 0x000fd4000001ff00 */
[C---:B------:R-:W-:Y:S01]  /*9200*/  @!P1 IMAD.SHL.U32 R2, R28.reuse, 0x2, RZ ;  /* 0x000000021c029824 */ /* 0x040fe200078e00ff */
[----:B------:R-:W-:Y:S01]  /*9210*/  @!P1 SHF.L.U64.HI R6, R28, 0x1, R29 ;  /* 0x000000011c069819 */ /* 0x000fe2000001021d */
[C---:B------:R-:W-:Y:S01]  /*9220*/  @!P0 IMAD.SHL.U32 R3, R30.reuse, 0x2, RZ ;  /* 0x000000021e038824 */ /* 0x040fe200078e00ff */
[----:B------:R-:W-:Y:S02]  /*9230*/  @!P0 SHF.L.U64.HI R7, R30, 0x1, R21 ;  /* 0x000000011e078819 */ /* 0x000fe40000010215 */
[CC--:B----4-:R-:W-:Y:S02]  /*9240*/  @!P1 IADD3 R16, P2, R4.reuse, R2.reuse, RZ ;  /* 0x0000000204109210 */ /* 0x0d0fe40007f5e0ff */
[-C--:B------:R-:W-:Y:S02]  /*9250*/  @!P0 IADD3 R4, P3, R4, R3.reuse, RZ ;  /* 0x0000000304048210 */ /* 0x080fe40007f7e0ff */
[----:B--2---:R-:W-:Y:S01]  /*9260*/  @!P1 IADD3 R14, P4, R5, R2, RZ ;  /* 0x00000002050e9210 */ /* 0x004fe20007f9e0ff */
[--C-:B---3--:R-:W-:Y:S01]  /*9270*/  @!P1 IMAD.X R17, R15, 0x1, R6.reuse, P2 ;  /* 0x000000010f119824 */ /* 0x108fe200010e0606 */
[----:B------:R-:W-:Y:S01]  /*9280*/  @!P0 IADD3 R2, P2, R5, R3, RZ ;  /* 0x0000000305028210 */ /* 0x000fe20007f5e0ff */
[--C-:B------:R-:W-:Y:S01]  /*9290*/  @!P0 IMAD.X R5, R15, 0x1, R7.reuse, P3 ;  /* 0x000000010f058824 */ /* 0x100fe200018e0607 */
[----:B------:R-:W-:Y:S01]  /*92a0*/  CS2R R8, SRZ ;  /* 0x0000000000087805 */ /* 0x000fe2000001ff00 */
[C---:B-1----:R-:W-:Y:S01]  /*92b0*/  @!P1 IMAD.X R15, R18.reuse, 0x1, R6, P4 ;  /* 0x00000001120f9824 */ /* 0x042fe200020e0606 */
[----:B------:R1:W5:Y:S01]  /*92c0*/  @!P1 LD.E.64 R10, [R16.64] ;  /* 0x00000008100a9980 */ /* 0x000362000c101b00 */
[----:B------:R-:W-:-:S02]  /*92d0*/  @!P0 IMAD.X R3, R18, 0x1, R7, P2 ;  /* 0x0000000112038824 */ /* 0x000fc400010e0607 */
[----:B------:R-:W-:Y:S01]  /*92e0*/  CS2R R6, SRZ ;  /* 0x0000000000067805 */ /* 0x000fe2000001ff00 */
[----:B------:R1:W5:Y:S04]  /*92f0*/  @!P0 LD.E.64 R12, [R4.64] ;  /* 0x00000008040c8980 */ /* 0x000368000c101b00 */
[----:B------:R1:W5:Y:S04]  /*9300*/  @!P0 LD.E.64 R8, [R2.64] ;  /* 0x0000000802088980 */ /* 0x000368000c101b00 */
[----:B------:R1:W5:Y:S02]  /*9310*/  @!P1 LD.E.64 R6, [R14.64] ;  /* 0x000000080e069980 */ /* 0x000364000c101b00 */
.L_x_1449:
[----:B------:R-:W-:Y:S05]  /*9320*/  BSYNC B0 ;  /* 0x0000000000007941 */ /* 0x000fea0003800000 */
.L_x_1448:
[----:B-1----:R-:W-:Y:S01]  /*9330*/  IADD3 R2, R20, 0x20, RZ ;  /* 0x0000002014027810 */ /* 0x002fe20007ffe0ff */
[----:B--2--5:R-:W-:Y:S01]  /*9340*/  IMAD.MOV.U32 R5, RZ, RZ, R12 ;  /* 0x000000ffff057224 */ /* 0x024fe200078e000c */
[----:B------:R1:W2:Y:S01]  /*9350*/  SHFL.IDX PT, R23, R25, 0x1, 0x1c1f ;  /* 0x003c1f0019177f89 */ /* 0x0002a200000e0000 */
[----:B----4-:R-:W-:Y:S01]  /*9360*/  IMAD.MOV.U32 R4, RZ, RZ, R13 ;  /* 0x000000ffff047224 */ /* 0x010fe200078e000d */
        /* <DEDUP_REMOVED lines=27> */
[----:B---3--:R-:W-:Y:S01]  /*9520*/  @!P1 SHF.L.U64.HI R15, R28, 0x1, R29 ;  /* 0x000000011c0f9819 */ /* 0x008fe2000001021d */
[C---:B------:R-:W-:Y:S01]  /*9530*/  @!P0 IMAD.SHL.U32 R4, R30.reuse, 0x2, RZ ;  /* 0x000000021e048824 */ /* 0x040fe200078e00ff */
[----:B------:R-:W-:Y:S02]  /*9540*/  @!P0 SHF.L.U64.HI R5, R30, 0x1, R21 ;  /* 0x000000011e058819 */ /* 0x000fe40000010215 */
[CC--:B----4-:R-:W-:Y:S02]  /*9550*/  @!P1 IADD3 R18, P2, R14.reuse, R3.reuse, RZ ;  /* 0x000000030e129210 */ /* 0x0d0fe40007f5e0ff */
[-C--:B------:R-:W-:Y:S02]  /*9560*/  @!P0 IADD3 R2, P3, R14, R4.reuse, RZ ;  /* 0x000000040e028210 */ /* 0x080fe40007f7e0ff */
[----:B-1----:R-:W-:Y:S01]  /*9570*/  @!P1 IADD3 R16, P4, R17, R3, RZ ;  /* 0x0000000311109210 */ /* 0x002fe20007f9e0ff */
[----:B------:R-:W-:Y:S01]  /*9580*/  @!P1 IMAD.X R19, R23, 0x1, R15, P2 ;  /* 0x0000000117139824 */ /* 0x000fe200010e060f */
[----:B------:R-:W-:Y:S01]  /*9590*/  @!P0 IADD3 R14, P2, R17, R4, RZ ;  /* 0x00000004110e8210 */ /* 0x000fe20007f5e0ff */
[----:B------:R-:W-:-:S02]  /*95a0*/  @!P0 IMAD.X R3, R23, 0x1, R5, P3 ;  /* 0x0000000117038824 */ /* 0x000fc400018e0605 */
[C---:B------:R-:W-:Y:S01]  /*95b0*/  @!P1 IMAD.X R17, R22.reuse, 0x1, R15, P4 ;  /* 0x0000000116119824 */ /* 0x040fe200020e060f */
[----:B------:R-:W-:Y:S01]  /*95c0*/  CS2R R36, SRZ ;  /* 0x0000000000247805 */ /* 0x000fe2000001ff00 */
[----:B------:R-:W-:Y:S01]  /*95d0*/  @!P0 IMAD.X R15, R22, 0x1, R5, P2 ;  /* 0x00000001160f8824 */ /* 0x000fe200010e0605 */
[----:B------:R1:W5:Y:S01]  /*95e0*/  @!P0 LD.E.64 R40, [R2.64] ;  /* 0x0000000802288980 */ /* 0x000362000c101b00 */
[----:B------:R-:W-:-:S03]  /*95f0*/  CS2R R4, SRZ ;  /* 0x0000000000047805 */ /* 0x000fc6000001ff00 */
[----:B------:R2:W5:Y:S04]  /*9600*/  @!P0 LD.E.64 R36, [R14.64] ;  /* 0x000000080e248980 */ /* 0x000568000c101b00 */
[----:B------:R2:W5:Y:S01]  /*9610*/  @!P1 LD.E.64 R4, [R18.64] ;  /* 0x0000000812049980 */ /* 0x000562000c101b00 */
[----:B-1----:R-:W-:-:S06]  /*9620*/  CS2R R2, SRZ ;  /* 0x0000000000027805 */ /* 0x002fcc000001ff00 */
[----:B------:R2:W5:Y:S02]  /*9630*/  @!P1 LD.E.64 R2, [R16.64] ;  /* 0x0000000810029980 */ /* 0x000564000c101b00 */
.L_x_1451:
[----:B--2---:R-:W-:Y:S05]  /*9640*/  BSYNC B0 ;  /* 0x0000000000007941 */ /* 0x004fea0003800000 */
.L_x_1450:
[----:B----4-:R-:W-:Y:S01]  /*9650*/  IADD3 R14, R20, 0x40, RZ ;  /* 0x00000040140e7810 */ /* 0x010fe20007ffe0ff */
[----:B-----5:R-:W-:Y:S01]  /*9660*/  IMAD.MOV.U32 R18, RZ, RZ, R40 ;  /* 0x000000ffff127224 */ /* 0x020fe200078e0028 */
[----:B------:R2:W4:Y:S01]  /*9670*/  SHFL.IDX PT, R32, R25, 0x2, 0x1c1f ;  /* 0x005c1f0019207f89 */ /* 0x00052200000e0000 */
[----:B-1----:R-:W-:Y:S01]  /*9680*/  IMAD.MOV.U32 R17, RZ, RZ, R41 ;  /* 0x000000ffff117224 */ /* 0x002fe200078e0029 */
[----:B------:R-:W-:Y:S01]  /*9690*/  ISETP.GE.AND P0, PT, R14, R0, PT ;  /* 0x000000000e00720c */ /* 0x000fe20003f06270 */
[----:B------:R-:W-:Y:S01]  /*96a0*/  IMAD.MOV.U32 R16, RZ, RZ, R4 ;  /* 0x000000ffff107224 */ /* 0x000fe200078e0004 */
[----:B------:R-:W-:Y:S01]  /*96b0*/  PRMT R56, R56, 0x5410, R18 ;  /* 0x0000541038387816 */ /* 0x000fe20000000012 */
[----:B---3--:R-:W-:Y:S01]  /*96c0*/  IMAD.MOV.U32 R15, RZ, RZ, R5 ;  /* 0x000000ffff0f7224 */ /* 0x008fe200078e0005 */
[----:B------:R-:W-:Y:S01]  /*96d0*/  PRMT R58, R17, 0x7610, R58 ;  /* 0x00007610113a7816 */ /* 0x000fe2000000003a */
[----:B------:R-:W-:Y:S01]  /*96e0*/  IMAD.MOV.U32 R18, RZ, RZ, R36 ;  /* 0x000000ffff127224 */ /* 0x000fe200078e0024 */
[----:B------:R-:W-:Y:S01]  /*96f0*/  PRMT R54, R54, 0x5410, R16 ;  /* 0x0000541036367816 */ /* 0x000fe20000000010 */
[----:B------:R-:W-:Y:S01]  /*9700*/  IMAD.MOV.U32 R17, RZ, RZ, R37 ;  /* 0x000000ffff117224 */ /* 0x000fe200078e0025 */
[----:B------:R-:W-:Y:S01]  /*9710*/  PRMT R55, R55, 0x5410, R15 ;  /* 0x0000541037377816 */ /* 0x000fe2000000000f */
[----:B------:R-:W-:Y:S01]  /*9720*/  IMAD.MOV.U32 R16, RZ, RZ, R2 ;  /* 0x000000ffff107224 */ /* 0x000fe200078e0002 */
[----:B------:R2:W1:Y:S01]  /*9730*/  SHFL.IDX PT, R14, R33, 0x2, 0x1c1f ;  /* 0x005c1f00210e7f89 */ /* 0x00046200000e0000 */
        /* <DEDUP_REMOVED lines=16> */
[----:B------:R-:W-:-:S11]  /*9840*/  ISETP.GE.AND P0, PT, R30, c[0x0][0x27c], PT ;  /* 0x00009f001e007a0c */ /* 0x000fd60003f06270 */
[C---:B------:R-:W-:Y:S01]  /*9850*/  @!P1 IMAD.SHL.U32 R15, R28.reuse, 0x2, RZ ;  /* 0x000000021c0f9824 */ /* 0x040fe200078e00ff */
[----:B------:R-:W-:Y:S01]  /*9860*/  @!P1 SHF.L.U64.HI R27, R28, 0x1, R29 ;  /* 0x000000011c1b9819 */ /* 0x000fe2000001021d */
[C---:B------:R-:W-:Y:S01]  /*9870*/  @!P0 IMAD.SHL.U32 R17, R30.reuse, 0x2, RZ ;  /* 0x000000021e118824 */ /* 0x040fe200078e00ff */
[----:B------:R-:W-:Y:S02]  /*9880*/  @!P0 SHF.L.U64.HI R26, R30, 0x1, R21 ;  /* 0x000000011e1a8819 */ /* 0x000fe40000010215 */
[C---:B-1----:R-:W-:Y:S02]  /*9890*/  @!P1 IADD3 R22, P2, R14.reuse, R15, RZ ;  /* 0x0000000f0e169210 */ /* 0x042fe40007f5e0ff */
[----:B------:R-:W-:Y:S02]  /*98a0*/  @!P0 IADD3 R16, P3, R14, R17, RZ ;  /* 0x000000110e108210 */ /* 0x000fe40007f7e0ff */
[C---:B------:R-:W-:Y:S01]  /*98b0*/  @!P1 IADD3 R18, P4, R19.reuse, R15, RZ ;  /* 0x0000000f13129210 */ /* 0x040fe20007f9e0ff */
[C-C-:B------:R-:W-:Y:S01]  /*98c0*/  @!P1 IMAD.X R23, R32.reuse, 0x1, R27.reuse, P2 ;  /* 0x0000000120179824 */ /* 0x140fe200010e061b */
[----:B------:R-:W-:Y:S01]  /*98d0*/  @!P0 IADD3 R14, P2, R19, R17, RZ ;  /* 0x00000011130e8210 */ /* 0x000fe20007f5e0ff */
[--C-:B------:R-:W-:Y:S01]  /*98e0*/  @!P0 IMAD.X R17, R32, 0x1, R26.reuse, P3 ;  /* 0x0000000120118824 */ /* 0x100fe200018e061a */
[----:B------:R-:W-:Y:S01]  /*98f0*/  CS2R R38, SRZ ;  /* 0x0000000000267805 */ /* 0x000fe2000001ff00 */
[C---:B---3--:R-:W-:Y:S01]  /*9900*/  @!P1 IMAD.X R19, R31.reuse, 0x1, R27, P4 ;  /* 0x000000011f139824 */ /* 0x048fe200020e061b */
[----:B------:R-:W-:Y:S01]  /*9910*/  CS2R R42, SRZ ;  /* 0x00000000002a7805 */ /* 0x000fe2000001ff00 */
[----:B------:R-:W-:Y:S01]  /*9920*/  @!P0 IMAD.X R15, R31, 0x1, R26, P2 ;  /* 0x000000011f0f8824 */ /* 0x000fe200010e061a */
[----:B------:R1:W5:Y:S01]  /*9930*/  @!P0 LD.E.64 R44, [R16.64] ;  /* 0x00000008102c8980 */ /* 0x000362000c101b00 */
[----:B------:R-:W-:-:S03]  /*9940*/  CS2R R26, SRZ ;  /* 0x00000000001a7805 */ /* 0x000fc6000001ff00 */
[----:B------:R1:W5:Y:S04]  /*9950*/  @!P1 LD.E.64 R38, [R18.64] ;  /* 0x0000000812269980 */ /* 0x000368000c101b00 */
[----:B------:R1:W5:Y:S04]  /*9960*/  @!P1 LD.E.64 R26, [R22.64] ;  /* 0x00000008161a9980 */ /* 0x000368000c101b00 */
[----:B------:R1:W5:Y:S02]  /*9970*/  @!P0 LD.E.64 R42, [R14.64] ;  /* 0x000000080e2a8980 */ /* 0x000364000c101b00 */
.L_x_1453:
[----:B----4-:R-:W-:Y:S05]  /*9980*/  BSYNC B0 ;  /* 0x0000000000007941 */ /* 0x010fea0003800000 */
.L_x_1452:
        /* <DEDUP_REMOVED lines=22> */
[----:B------:R1:W3:Y:S01]  /*9af0*/  SHFL.IDX PT, R19, R34, 0x3, 0x1c1f ;  /* 0x007c1f0022137f89 */ /* 0x0002e200000e0000 */
[----:B------:R-:W-:Y:S01]  /*9b00*/  PRMT R59, R15, 0x7610, R59 ;  /* 0x000076100f3b7816 */ /* 0x000fe2000000003b */
[----:B--2---:R-:W-:Y:S01]  /*9b10*/  CS2R R32, SRZ ;  /* 0x0000000000207805 */ /* 0x004fe2000001ff00 */
[----:B-1----:R-:W-:Y:S01]  /*9b20*/  CS2R R34, SRZ ;  /* 0x0000000000227805 */ /* 0x002fe2000001ff00 */
[----:B------:R-:W-:Y:S05]  /*9b30*/  @P0 BRA `(.L_x_1455) ;  /* 0x0000016000000947 */ /* 0x000fea0003800000 */
[----:B---34-:R-:W-:Y:S01]  /*9b40*/  ISETP.GE.AND P1, PT, R28, c[0x0][0x27c], PT ;  /* 0x00009f001c007a0c */ /* 0x018fe20003f26270 */
[----:B------:R-:W-:Y:S01]  /*9b50*/  CS2R R48, SRZ ;  /* 0x0000000000307805 */ /* 0x000fe2000001ff00 */
[----:B------:R-:W-:Y:S01]  /*9b60*/  ISETP.GE.AND P0, PT, R30, c[0x0][0x27c], PT ;  /* 0x00009f001e007a0c */ /* 0x000fe20003f06270 */
[----:B------:R-:W-:-:S10]  /*9b70*/  CS2R R32, SRZ ;  /* 0x0000000000207805 */ /* 0x000fd4000001ff00 */
[C---:B------:R-:W-:Y:S01]  /*9b80*/  @!P1 IMAD.SHL.U32 R15, R28.reuse, 0x2, RZ ;  /* 0x000000021c0f9824 */ /* 0x040fe200078e00ff */
[----:B------:R-:W-:Y:S01]  /*9b90*/  @!P1 SHF.L.U64.HI R23, R28, 0x1, R29 ;  /* 0x000000011c179819 */ /* 0x000fe2000001021d */
[C---:B------:R-:W-:Y:S01]  /*9ba0*/  @!P0 IMAD.SHL.U32 R17, R30.reuse, 0x2, RZ ;  /* 0x000000021e118824 */ /* 0x040fe200078e00ff */
[----:B------:R-:W-:Y:S02]  /*9bb0*/  @!P0 SHF.L.U64.HI R22, R30, 0x1, R21 ;  /* 0x000000011e168819 */ /* 0x000fe40000010215 */
[C---:B------:R-:W-:Y:S02]  /*9bc0*/  @!P1 IADD3 R20, P2, R14.reuse, R15, RZ ;  /* 0x0000000f0e149210 */ /* 0x040fe40007f5e0ff */
[----:B------:R-:W-:Y:S02]  /*9bd0*/  @!P0 IADD3 R16, P3, R14, R17, RZ ;  /* 0x000000110e108210 */ /* 0x000fe40007f7e0ff */
[----:B------:R-:W-:Y:S01]  /*9be0*/  @!P1 IADD3 R18, P4, R19, R15, RZ ;  /* 0x0000000f13129210 */ /* 0x000fe20007f9e0ff */
        /* <DEDUP_REMOVED lines=11> */
.L_x_1455:
[----:B---34-:R-:W-:Y:S05]  /*9ca0*/  BSYNC B0 ;  /* 0x0000000000007941 */ /* 0x018fea0003800000 */
.L_x_1454:
[----:B-1----:R-:W-:Y:S01]  /*9cb0*/  IMAD.IADD R16, R0, 0x1, -R248 ;  /* 0x0000000100107824 */ /* 0x002fe200078e0af8 */
        /* <DEDUP_REMOVED lines=66> */
.L_x_1459:
[----:B------:R-:W-:Y:S05]  /*a0e0*/  BSYNC B0 ;  /* 0x0000000000007941 */ /* 0x000fea0003800000 */
.L_x_1458:
        /* <DEDUP_REMOVED lines=44> */
.L_x_1457:
[----:B------:R-:W-:Y:S05]  /*a3b0*/  BSYNC B1 ;  /* 0x0000000000017941 */ /* 0x000fea0003800000 */
.L_x_1456:
        /* <DEDUP_REMOVED lines=48> */
.L_x_1463:
[----:B------:R-:W-:Y:S05]  /*a6c0*/  BSYNC B0 ;  /* 0x0000000000007941 */ /* 0x000fea0003800000 */
.L_x_1462:
        /* <DEDUP_REMOVED lines=44> */
.L_x_1461:
[----:B------:R-:W-:Y:S05]  /*a990*/  BSYNC B1 ;  /* 0x0000000000017941 */ /* 0x000fea0003800000 */
.L_x_1460:
        /* <DEDUP_REMOVED lines=48> */
.L_x_1467:
[----:B------:R-:W-:Y:S05]  /*aca0*/  BSYNC B0 ;  /* 0x0000000000007941 */ /* 0x000fea0003800000 */
.L_x_1466:
        /* <DEDUP_REMOVED lines=44> */
.L_x_1465:
[----:B------:R-:W-:Y:S05]  /*af70*/  BSYNC B1 ;  /* 0x0000000000017941 */ /* 0x000fea0003800000 */
.L_x_1464:
        /* <DEDUP_REMOVED lines=47> */
.L_x_1470:
[----:B------:R-:W-:Y:S05]  /*b270*/  BSYNC B0 ;  /* 0x0000000000007941 */ /* 0x000fea0003800000 */
.L_x_1469:
        /* <DEDUP_REMOVED lines=45> */
.L_x_1447:
        /* <DEDUP_REMOVED lines=75> */
.L_x_1472:
[----:B---3--:R-:W-:Y:S05]  /*ba00*/  BSYNC B0 ;  /* 0x0000000000007941 */ /* 0x008fea0003800000 */
.L_x_1471:
        /* <DEDUP_REMOVED lines=74> */
.L_x_1474:
[----:B---3--:R-:W-:Y:S05]  /*beb0*/  BSYNC B0 ;  /* 0x0000000000007941 */ /* 0x008fea0003800000 */
.L_x_1473:
        /* <DEDUP_REMOVED lines=25> */
[C---:B------:R-:W-:Y:S02]  /*c050*/  LOP3.LUT R0, R159.reuse, R0, R158, 0xf6, !PT ;  /* 0x000000009f007212 */ /* 0x040fe400078ef69e */
        /* <DEDUP_REMOVED lines=88> */
.L_x_1476:
[----:B------:R-:W-:Y:S05]  /*c5e0*/  BSYNC B0 ;  /* 0x0000000000007941 */ /* 0x000fea0003800000 */
.L_x_1475:
        /* <DEDUP_REMOVED lines=95> */
.L_x_1478:
[----:B------:R-:W-:Y:S05]  /*cbe0*/  BSYNC B0 ;  /* 0x0000000000007941 */ /* 0x000fea0003800000 */
.L_x_1477:
        /* <DEDUP_REMOVED lines=95> */
.L_x_1480:
[----:B------:R-:W-:Y:S05]  /*d1e0*/  BSYNC B0 ;  /* 0x0000000000007941 */ /* 0x000fea0003800000 */
.L_x_1479:
        /* <DEDUP_REMOVED lines=101> */
.L_x_1468:
[----:B------:R-:W-:Y:S05]  /*d840*/  BSYNC B2 ;  /* 0x0000000000027941 */ /* 0x000fea0003800000 */
.L_x_1446:
[----:B-1----:R-:W4:Y:S01]  /*d850*/  LDL R6, [R1+0x38] ;  /* 0x0000380001067983 */ /* 0x002f220000100800 */
[----:B------:R-:W-:-:S04]  /*d860*/  DEPBAR.LE SB0, 0x0 ;  /* 0x000080000000791a */ /* 0x000fc80000000000 */
[----:B------:R-:W4:Y:S01]  /*d870*/  LDL.64 R2, [R1+0x28] ;  /* 0x0000280001027983 */ /* 0x000f220000100a00 */
[----:B------:R-:W-:Y:S01]  /*d880*/  IMAD R0, R84, c[0x0][0x208], RZ ;  /* 0x0000820054007a24 */ /* 0x000fe200078e02ff */
[----:B------:R-:W-:Y:S01]  /*d890*/  ULDC.64 UR4, c[0x0][0x208] ;  /* 0x0000820000047ab9 */ /* 0x000fe20000000a00 */
[C---:B------:R-:W-:Y:S01]  /*d8a0*/  IMAD.WIDE.U32 R4, R115.reuse, c[0x0][0x208], RZ ;  /* 0x0000820073047a25 */ /* 0x040fe200078e00ff */
[----:B------:R-:W-:Y:S03]  /*d8b0*/  BAR.SYNC.DEFER_BLOCKING 0x0 ;  /* 0x0000000000007b1d */ /* 0x000fe60000010000 */
[----:B------:R-:W-:-:S03]  /*d8c0*/  IMAD R0, R115, c[0x0][0x20c], R0 ;  /* 0x0000830073007a24 */ /* 0x000fc600078e0200 */
[----:B--2---:R-:W2:Y:S02]  /*d8d0*/  LDL R249, [R1+0x20] ;  /* 0x0000200001f97983 */ /* 0x004ea40000100800 */
[----:B------:R-:W-:Y:S01]  /*d8e0*/  IADD3 R0, R5, R0, RZ ;  /* 0x0000000005007210 */ /* 0x000fe20007ffe0ff */
[----:B------:R-:W-:-:S04]  /*d8f0*/  USHF.L.U32 UR7, UR4, 0x5, URZ ;  /* 0x0000000504077899 */ /* 0x000fc8000800063f */
[----:B------:R-:W-:Y:S01]  /*d900*/  IMAD R0, R0, 0x50, RZ ;  /* 0x0000005000007824 */ /* 0x000fe200078e02ff */
[----:B------:R-:W-:Y:S04]  /*d910*/  LDSM.16.M88.4 R32, [R207] ;  /* 0x00000000cf20783b */ /* 0x000fe80000000200 */
[----:B------:R-:W1:Y:S01]  /*d920*/  LDSM.16.M88.4 R44, [R200] ;  /* 0x00000000c82c783b */ /* 0x000e620000000200 */
[----:B------:R-:W-:Y:S02]  /*d930*/  UMOV UR6, 0x5 ;  /* 0x0000000500067882 */ /* 0x000fe40000000000 */
[----:B------:R-:W-:Y:S01]  /*d940*/  USHF.L.U64.HI UR5, UR4, UR6, UR5 ;  /* 0x0000000604057299 */ /* 0x000fe20008010205 */
[----:B------:R-:W3:Y:S04]  /*d950*/  LDSM.16.M88.4 R28, [R207+0x2000] ;  /* 0x00200000cf1c783b */ /* 0x000ee80000000200 */
[----:B------:R-:W-:Y:S04]  /*d960*/  LDSM.16.M88.4 R24, [R210] ;  /* 0x00000000d218783b */ /* 0x000fe80000000200 */
[----:B------:R-:W3:Y:S04]  /*d970*/  LDSM.16.M88.4 R48, [R211] ;  /* 0x00000000d330783b */ /* 0x000ee80000000200 */
[----:B------:R-:W-:Y:S04]  /*d980*/  LDSM.16.M88.4 R84, [R200+0x1000] ;  /* 0x00100000c854783b */ /* 0x000fe80000000200 */
[----:B------:R-:W-:Y:S04]  /*d990*/  LDSM.16.M88.4 R92, [R200+0x1800] ;  /* 0x00180000c85c783b */ /* 0x000fe80000000200 */
[----:B------:R-:W-:Y:S04]  /*d9a0*/  LDSM.16.M88.4 R100, [R200+0x2000] ;  /* 0x00200000c864783b */ /* 0x000fe80000000200 */
[----:B------:R-:W3:Y:S04]  /*d9b0*/  LDSM.16.M88.4 R20, [R210+0x2000] ;  /* 0x00200000d214783b */ /* 0x000ee80000000200 */
[----:B------:R-:W-:Y:S04]  /*d9c0*/  LDSM.16.M88.4 R80, [R215] ;  /* 0x00000000d750783b */ /* 0x000fe80000000200 */
[----:B------:R-:W-:Y:S04]  /*d9d0*/  LDSM.16.M88.4 R88, [R214] ;  /* 0x00000000d658783b */ /* 0x000fe80000000200 */
[----:B------:R-:W-:Y:S01]  /*d9e0*/  LDSM.16.M88.4 R96, [R213] ;  /* 0x00000000d560783b */ /* 0x000fe20000000200 */
[-C--:B-1----:R-:W-:Y:S03]  /*d9f0*/  HMMA.16816.F32 R12, R32, R44.reuse, RZ ;  /* 0x0000002c200c723c */ /* 0x082fe600000018ff */
[----:B------:R-:W-:Y:S05]  /*da00*/  LDSM.16.M88.4 R104, [R212] ;  /* 0x00000000d468783b */ /* 0x000fea0000000200 */
[----:B---3--:R-:W-:Y:S11]  /*da10*/  HMMA.16816.F32 R52, R28, R44, RZ ;  /* 0x0000002c1c34723c */ /* 0x008ff600000018ff */
[----:B------:R-:W-:Y:S05]  /*da20*/  @!UPT UIADD3 URZ, URZ, URZ, URZ ;  /* 0x0000003f3f3ff290 */ /* 0x000fea000fffe03f */
[-C--:B------:R-:W-:Y:S08]  /*da30*/  HMMA.16816.F32 R56, R24, R48.reuse, R12 ;  /* 0x000000301838723c */ /* 0x080ff0000000180c */
[----:B------:R-:W-:Y:S08]  /*da40*/  HMMA.16816.F32 R52, R20, R48, R52 ;  /* 0x000000301434723c */ /* 0x000ff00000001834 */
[----:B------:R-:W-:Y:S01]  /*da50*/  HMMA.16816.F32 R64, R32, R46, RZ ;  /* 0x0000002e2040723c */ /* 0x000fe200000018ff */
[----:B----4-:R-:W-:-:S05]  /*da60*/  MOV R3, R6 ;  /* 0x0000000600037202 */ /* 0x010fca0000000f00 */
[----:B------:R-:W-:-:S05]  /*da70*/  IMAD.WIDE.U32 R2, R4, 0x50, R2 ;  /* 0x0000005004027825 */ /* 0x000fca00078e0002 */
[----:B------:R-:W-:Y:S02]  /*da80*/  LEA R8, P1, R2, c[0x0][0x1f8], 0x1 ;  /* 0x00007e0002087a11 */ /* 0x000fe400078208ff */
[----:B------:R-:W-:Y:S02]  /*da90*/  IADD3 R0, R3, R0, RZ ;  /* 0x0000000003007210 */ /* 0x000fe40007ffe0ff */
[----:B------:R-:W-:Y:S02]  /*daa0*/  IADD3 R6, P0, R8, UR7, RZ ;  /* 0x0000000708067c10 */ /* 0x000fe4000ff1e0ff */
[----:B------:R-:W-:-:S04]  /*dab0*/  LEA.HI.X R9, R2, c[0x0][0x1fc], R0, 0x1, P1 ;  /* 0x00007f0002097a11 */ /* 0x000fc800008f0c00 */
[----:B------:R-:W-:Y:S02]  /*dac0*/  IADD3.X R7, R9, UR5, RZ, P0, !PT ;  /* 0x0000000509077c10 */ /* 0x000fe400087fe4ff */
[----:B------:R-:W-:Y:S02]  /*dad0*/  ISETP.GE.AND P0, PT, R136, c[0x0][0x1d4], PT ;  /* 0x0000750088007a0c */ /* 0x000fe40003f06270 */
[----:B------:R-:W-:Y:S02]  /*dae0*/  IADD3 R4, P2, R6, UR7, RZ ;  /* 0x0000000706047c10 */ /* 0x000fe4000ff5e0ff */
[----:B------:R-:W-:Y:S02]  /*daf0*/  ISETP.LT.OR P3, PT, R68, 0x1, P0 ;  /* 0x000000014400780c */ /* 0x000fe40000761670 */
[----:B------:R-:W-:Y:S02]  /*db00*/  IADD3 R2, P1, R4, UR7, RZ ;  /* 0x0000000704027c10 */ /* 0x000fe4000ff3e0ff */
[----:B------:R-:W-:-:S02]  /*db10*/  IADD3.X R5, R7, UR5, RZ, P2, !PT ;  /* 0x0000000507057c10 */ /* 0x000fc400097fe4ff */
[C---:B------:R-:W-:Y:S02]  /*db20*/  ISETP.LT.OR P5, PT, R68.reuse, 0x11, P0 ;  /* 0x000000114400780c */ /* 0x040fe400007a1670 */
[C---:B------:R-:W-:Y:S02]  /*db30*/  ISETP.LT.OR P4, PT, R68.reuse, 0x21, P0 ;  /* 0x000000214400780c */ /* 0x040fe40000781670 */
[----:B------:R-:W-:Y:S02]  /*db40*/  IADD3.X R3, R5, UR5, RZ, P1, !PT ;  /* 0x0000000505037c10 */ /* 0x000fe40008ffe4ff */
[C---:B------:R-:W-:Y:S02]  /*db50*/  ISETP.LT.OR P2, PT, R68.reuse, 0x31, P0 ;  /* 0x000000314400780c */ /* 0x040fe40000741670 */
[----:B------:R-:W-:Y:S02]  /*db60*/  ISETP.LT.OR P1, PT, R68, 0x41, P0 ;  /* 0x000000414400780c */ /* 0x000fe40000721670 */
[----:B------:R-:W-:Y:S04]  /*db70*/  LDSM.16.M88.4 R68, [R200+0x800] ;  /* 0x00080000c844783b */ /* 0x000fe80000000200 */
        /* <DEDUP_REMOVED lines=11> */
[----:B------:R-:W2:Y:S04]  /*dc30*/  LDSM.16.M88.4 R16, [R208] ;  /* 0x00000000d010783b */ /* 0x000ea80000000200 */
[----:B------:R-:W4:Y:S04]  /*dc40*/  LDSM.16.M88.4 R12, [R208+0x2000] ;  /* 0x00200000d00c783b */ /* 0x000f280000000200 */
[----:B------:R-:W-:Y:S04]  /*dc50*/  LDSM.16.M88.4 R40, [R203] ;  /* 0x00000000cb28783b */ /* 0x000fe80000000200 */
[----:B---3--:R-:W-:Y:S04]  /*dc60*/  LDSM.16.M88.4 R4, [R209+0x2000] ;  /* 0x00200000d104783b */ /* 0x008fe80000000200 */
[----:B------:R-:W0:Y:S04]  /*dc70*/  LDGDEPBAR ;  /* 0x00000000000079af */ /* 0x000e280000000000 */
[----:B-1----:R-:W1:Y:S01]  /*dc80*/  LDSM.16.M88.4 R8, [R209] ;  /* 0x00000000d108783b */ /* 0x002e620000000200 */
[----:B--2---:R-:W-:Y:S08]  /*dc90*/  HMMA.16816.F32 R60, R16, R36, R56 ;  /* 0x00000024103c723c */ /* 0x004ff00000001838 */
        /* <DEDUP_REMOVED lines=147> */
[----:B-----5:R1:W2:Y:S02]  /*e5d0*/  MUFU.TANH R138, R0 ;  /* 0x00000000008a7308 */ /* 0x0202a40000002400 */
        /* <DEDUP_REMOVED lines=102> */
[----:B------:R-:W-:-:S02]  /*ec40*/  SHF.R.S32.HI R2, RZ, 0x1f, R0 ;  /* 0x0000001fff027819 */ /* 0x000fc40000011400 */
[----:B------:R-:W-:-:S03]  /*ec50*/  LOP3.LUT P3, RZ, R149, 0x1, RZ, 0xc0, !PT ;  /* 0x0000000195ff7812 */ /* 0x000fc6000786c0ff */
        /* <DEDUP_REMOVED lines=10> */
[-C--:B------:R-:W-:Y:S02]  /*ed00*/  IADD3 R4, P0, R6, R10.reuse, RZ ;  /* 0x0000000a06047210 */ /* 0x080fe40007f1e0ff */
[----:B------:R-:W-:Y:S01]  /*ed10*/  IADD3.X R7, R11, R9, RZ, P1, !PT ;  /* 0x000000090b077210 */ /* 0x000fe20000ffe4ff */
[----:B------:R-:W-:Y:S01]  /*ed20*/  @!PT LDS RZ, [RZ] ;  /* 0x00000000fffff984 */ /* 0x000fe20000000800 */
[----:B------:R-:W-:Y:S01]  /*ed30*/  @!PT LDS RZ, [RZ] ;  /* 0x00000000fffff984 */ /* 0x000fe20000000800 */
[----:B------:R-:W-:Y:S01]  /*ed40*/  @!PT LDS RZ, [RZ] ;  /* 0x00000000fffff984 */ /* 0x000fe20000000800 */
[----:B------:R1:W-:Y:S01]  /*ed50*/  LDGSTS.E.BYPASS.LTC128B.128 [R218+0x2900], [R8.64], !P3 ;  /* 0x0290000008da7fae */ /* 0x0003e2000d901d48 */
[----:B------:R-:W-:-:S03]  /*ed60*/  IADD3 R2, P1, R4, R10, RZ ;  /* 0x0000000a04027210 */ /* 0x000fc60007f3e0ff */
[--C-:B------:R-:W-:Y:S01]  /*ed70*/  IMAD.X R5, R7, 0x1, R11.reuse, P0 ;  /* 0x0000000107057824 */ /* 0x100fe200000e060b */
[----:B------:R-:W-:Y:S01]  /*ed80*/  IADD3 R10, P0, R2, R10, RZ ;  /* 0x0000000a020a7210 */ /* 0x000fe20007f1e0ff */
[----:B------:R1:W-:Y:S02]  /*ed90*/  LDGSTS.E.BYPASS.LTC128B.128 [R218+0x3100], [R6.64], !P3 ;  /* 0x0310000006da7fae */ /* 0x0003e4000d901d48 */
[----:B------:R-:W-:Y:S02]  /*eda0*/  IMAD.X R3, R5, 0x1, R11, P1 ;  /* 0x0000000105037824 */ /* 0x000fe400008e060b */
[----:B------:R1:W-:Y:S03]  /*edb0*/  LDGSTS.E.BYPASS.LTC128B.128 [R218+0x3900], [R4.64], !P3 ;  /* 0x0390000004da7fae */ /* 0x0003e6000d901d48 */
[----:B------:R-:W-:Y:S01]  /*edc0*/  IADD3.X R11, R3, R11, RZ, P0, !PT ;  /* 0x0000000b030b7210 */ /* 0x000fe200007fe4ff */
[----:B------:R1:W-:Y:S04]  /*edd0*/  LDGSTS.E.BYPASS.LTC128B.128 [R218+0x4100], [R2.64], !P3 ;  /* 0x0410000002da7fae */ /* 0x0003e8000d901d48 */
[----:B------:R1:W-:Y:S02]  /*ede0*/  LDGSTS.E.BYPASS.LTC128B.128 [R218+0x4900], [R10.64], !P3 ;  /* 0x049000000ada7fae */ /* 0x0003e4000d901d48 */
.L_x_1482:
[----:B--234-:R-:W-:Y:S05]  /*edf0*/  BSYNC B0 ;  /* 0x0000000000007941 */ /* 0x01cfea0003800000 */
.L_x_1481:
        /* <DEDUP_REMOVED lines=19> */
[C---:B------:R-:W-:Y:S02]  /*ef30*/  ISETP.GT.AND P3, PT, R4.reuse, 0x9, PT ;  /* 0x000000090400780c */ /* 0x040fe40003f64270 */
[----:B------:R-:W-:Y:S02]  /*ef40*/  FSEL R14, R133, -INF , P0 ;  /* 0xff800000850e7808 */ /* 0x000fe40000000000 */
[C---:B------:R-:W-:Y:S02]  /*ef50*/  ISETP.GT.AND P0, PT, R4.reuse, 0x11, PT ;  /* 0x000000110400780c */ /* 0x040fe40003f04270 */
[C---:B------:R-:W-:Y:S02]  /*ef60*/  ISETP.GT.AND P5, PT, R4.reuse, 0x21, PT ;  /* 0x000000210400780c */ /* 0x040fe40003fa4270 */
[----:B------:R-:W-:-:S02]  /*ef70*/  ISETP.GT.AND P1, PT, R4, 0x1, PT ;  /* 0x000000010400780c */ /* 0x000fc40003f24270 */
[----:B------:R-:W-:Y:S02]  /*ef80*/  ISETP.GT.AND P4, PT, R4, 0x10, PT ;  /* 0x000000100400780c */ /* 0x000fe40003f84270 */
[----:B------:R-:W-:Y:S02]  /*ef90*/  FSEL R32, R121, -INF , P3 ;  /* 0xff80000079207808 */ /* 0x000fe40001800000 */
[----:B------:R-:W-:Y:S02]  /*efa0*/  FSEL R97, R110, -INF , P0 ;  /* 0xff8000006e617808 */ /* 0x000fe40000000000 */
[----:B------:R-:W-:Y:S02]  /*efb0*/  FSEL R139, R82, -INF , P5 ;  /* 0xff800000528b7808 */ /* 0x000fe40002800000 */
[C---:B------:R-:W-:Y:S02]  /*efc0*/  ISETP.GT.AND P2, PT, R4.reuse, 0x8, PT ;  /* 0x000000080400780c */ /* 0x040fe40003f44270 */
[----:B------:R-:W-:-:S02]  /*efd0*/  ISETP.GT.AND P3, PT, R4, 0x20, PT ;  /* 0x000000200400780c */ /* 0x000fc40003f64270 */
[C---:B------:R-:W-:Y:S02]  /*efe0*/  ISETP.GT.AND P0, PT, R4.reuse, 0x28, PT ;  /* 0x000000280400780c */ /* 0x040fe40003f04270 */
[----:B------:R-:W-:Y:S02]  /*eff0*/  ISETP.GT.AND P5, PT, R4, 0x38, PT ;  /* 0x000000380400780c */ /* 0x000fe40003fa4270 */
[----:B------:R-:W-:Y:S02]  /*f000*/  FSEL R24, R132, -INF , P1 ;  /* 0xff80000084187808 */ /* 0x000fe40000800000 */
[----:B------:R-:W-:Y:S02]  /*f010*/  FSEL R96, R112, -INF , P4 ;  /* 0xff80000070607808 */ /* 0x000fe40002000000 */
[----:B------:R-:W-:Y:S02]  /*f020*/  ISETP.GT.AND P1, PT, R4, 0x18, PT ;  /* 0x000000180400780c */ /* 0x000fe40003f24270 */
[----:B------:R-:W-:-:S02]  /*f030*/  FSEL R25, R122, -INF , P2 ;  /* 0xff8000007a197808 */ /* 0x000fc40001000000 */
[----:B------:R-:W-:Y:S02]  /*f040*/  FSEL R130, R130, -INF , P3 ;  /* 0xff80000082827808 */ /* 0x000fe40001800000 */
[----:B------:R-:W-:Y:S02]  /*f050*/  ISETP.GT.AND P4, PT, R4, 0x31, PT ;  /* 0x000000310400780c */ /* 0x000fe40003f84270 */
[----:B------:R-:W-:Y:S02]  /*f060*/  FSEL R140, R79, -INF , P0 ;  /* 0xff8000004f8c7808 */ /* 0x000fe40000000000 */
[----:B------:R-:W-:Y:S01]  /*f070*/  FSEL R149, R57, -INF , P5 ;  /* 0xff80000039957808 */ /* 0x000fe20002800000 */
[----:B-----5:R-:W-:Y:S01]  /*f080*/  IMAD.IADD R6, R0, 0x1, R6 ;  /* 0x0000000100067824 */ /* 0x020fe200078e0206 */
[C---:B------:R-:W-:Y:S02]  /*f090*/  ISETP.GT.AND P2, PT, R4.reuse, 0x19, PT ;  /* 0x000000190400780c */ /* 0x040fe40003f44270 */
[----:B------:R-:W-:-:S02]  /*f0a0*/  ISETP.GT.AND P0, PT, R4, 0x39, PT ;  /* 0x000000390400780c */ /* 0x000fc40003f04270 */
[C---:B------:R-:W-:Y:S02]  /*f0b0*/  ISETP.GT.AND P3, PT, R4.reuse, 0x41, PT ;  /* 0x000000410400780c */ /* 0x040fe40003f64270 */
[----:B------:R-:W-:Y:S02]  /*f0c0*/  ISETP.GT.AND P5, PT, R4, 0x49, PT ;  /* 0x000000490400780c */ /* 0x000fe40003fa4270 */
[----:B------:R-:W-:Y:S02]  /*f0d0*/  IMNMX R3, R5, R3, PT ;  /* 0x0000000305037217 */ /* 0x000fe40003800200 */
[----:B------:R-:W-:Y:S02]  /*f0e0*/  FSEL R98, R88, -INF , P1 ;  /* 0xff80000058627808 */ /* 0x000fe40000800000 */
[----:B------:R-:W-:Y:S02]  /*f0f0*/  FSEL R148, R70, -INF , P4 ;  /* 0xff80000046947808 */ /* 0x000fe40002000000 */
[----:B------:R-:W-:-:S02]  /*f100*/  ISETP.GT.AND P1, PT, R4, 0x29, PT ;  /* 0x000000290400780c */ /* 0x000fc40003f24270 */
[----:B------:R-:W-:Y:S02]  /*f110*/  FSEL R100, R86, -INF , P2 ;  /* 0xff80000056647808 */ /* 0x000fe40001000000 */
[----:B------:R-:W-:Y:S02]  /*f120*/  ISETP.GT.AND P4, PT, R4, 0x48, PT ;  /* 0x000000480400780c */ /* 0x000fe40003f84270 */
[----:B------:R-:W-:Y:S02]  /*f130*/  FSEL R182, R56, -INF , P0 ;  /* 0xff80000038b67808 */ /* 0x000fe40000000000 */
[----:B------:R-:W-:Y:S02]  /*f140*/  FSEL R190, R26, -INF , P3 ;  /* 0xff8000001abe7808 */ /* 0x000fe40001800000 */
[----:B------:R-:W-:Y:S02]  /*f150*/  FSEL R227, R12, -INF , P5 ;  /* 0xff8000000ce37808 */ /* 0x000fe40002800000 */
[----:B------:R-:W-:-:S02]  /*f160*/  ISETP.GT.AND P2, PT, R4, 0x30, PT ;  /* 0x000000300400780c */ /* 0x000fc40003f44270 */
[C---:B------:R-:W-:Y:S02]  /*f170*/  ISETP.GT.AND P0, PT, R3.reuse, RZ, PT ;  /* 0x000000ff0300720c */ /* 0x040fe40003f04270 */
[C---:B------:R-:W-:Y:S02]  /*f180*/  ISETP.GT.AND P3, PT, R3.reuse, 0x8, PT ;  /* 0x000000080300780c */ /* 0x040fe40003f64270 */
[----:B------:R-:W-:Y:S02]  /*f190*/  ISETP.GT.AND P5, PT, R3, 0x10, PT ;  /* 0x000000100300780c */ /* 0x000fe40003fa4270 */
[----:B------:R-:W-:Y:S02]  /*f1a0*/  IMNMX R2, R5, R6, PT ;  /* 0x0000000605027217 */ /* 0x000fe40003800200 */
[----:B------:R-:W-:Y:S02]  /*f1b0*/  FSEL R141, R76, -INF , P1 ;  /* 0xff8000004c8d7808 */ /* 0x000fe40000800000 */
[----:B------:R-:W-:-:S02]  /*f1c0*/  FSEL R194, R13, -INF , P4 ;  /* 0xff8000000dc27808 */ /* 0x000fc40002000000 */
[----:B------:R-:W-:Y:S02]  /*f1d0*/  ISETP.GT.AND P1, PT, R4, 0x40, PT ;  /* 0x000000400400780c */ /* 0x000fe40003f24270 */
[----:B------:R-:W-:Y:S02]  /*f1e0*/  FSEL R142, R71, -INF , P2 ;  /* 0xff800000478e7808 */ /* 0x000fe40001000000 */
[----:B------:R-:W-:Y:S02]  /*f1f0*/  ISETP.GT.AND P4, PT, R3, 0x9, PT ;  /* 0x000000090300780c */ /* 0x000fe40003f84270 */
[----:B------:R-:W-:Y:S02]  /*f200*/  FSEL R26, R143, -INF , P0 ;  /* 0xff8000008f1a7808 */ /* 0x000fe40000000000 */
[----:B------:R-:W-:Y:S02]  /*f210*/  FSEL R33, R125, -INF , P3 ;  /* 0xff8000007d217808 */ /* 0x000fe40001800000 */
[----:B------:R-:W-:-:S02]  /*f220*/  FSEL R99, R116, -INF , P5 ;  /* 0xff80000074637808 */ /* 0x000fc40002800000 */
[----:B------:R-:W-:Y:S02]  /*f230*/  ISETP.GT.AND P2, PT, R3, 0x1, PT ;  /* 0x000000010300780c */ /* 0x000fe40003f44270 */
[C---:B------:R-:W-:Y:S02]  /*f240*/  ISETP.GT.AND P0, PT, R2.reuse, RZ, PT ;  /* 0x000000ff0200720c */ /* 0x040fe40003f04270 */
[C---:B------:R-:W-:Y:S02]  /*f250*/  ISETP.GT.AND P3, PT, R2.reuse, 0x1, PT ;  /* 0x000000010200780c */ /* 0x040fe40003f64270 */
[----:B------:R-:W-:Y:S01]  /*f260*/  ISETP.GT.AND P5, PT, R2, 0x9, PT ;  /* 0x000000090200780c */ /* 0x000fe20003fa4270 */
[----:B------:R-:W-:Y:S01]  /*f270*/  IMAD.IADD R0, R0, 0x1, R7 ;  /* 0x0000000100007824 */ /* 0x000fe200078e0207 */
[----:B------:R-:W-:Y:S02]  /*f280*/  FSEL R183, R27, -INF , P1 ;  /* 0xff8000001bb77808 */ /* 0x000fe40000800000 */
[----:B------:R-:W-:-:S02]  /*f290*/  FSEL R37, R124, -INF , P4 ;  /* 0xff8000007c257808 */ /* 0x000fc40002000000 */
[----:B------:R-:W-:Y:S02]  /*f2a0*/  FSEL R27, R135, -INF , P2 ;  /* 0xff800000871b7808 */ /* 0x000fe40001000000 */
[----:B------:R-:W-:Y:S02]  /*f2b0*/  ISETP.GT.AND P4, PT, R2, 0x8, PT ;  /* 0x000000080200780c */ /* 0x000fe40003f84270 */
[----:B------:R-:W-:Y:S02]  /*f2c0*/  FSEL R12, R134, -INF , P0 ;  /* 0xff800000860c7808 */ /* 0x000fe40000000000 */
[----:B------:R-:W-:Y:S02]  /*f2d0*/  FSEL R13, R129, -INF , P3 ;  /* 0xff800000810d7808 */ /* 0x000fe40001800000 */
[----:B------:R-:W-:Y:S02]  /*f2e0*/  FSEL R18, R119, -INF , P5 ;  /* 0xff80000077127808 */ /* 0x000fe40002800000 */
[----:B------:R-:W-:-:S02]  /*f2f0*/  FMNMX.FTZ R4, R14, R24, !PT ;  /* 0x000000180e047209 */ /* 0x000fc40007810000 */
[----:B------:R-:W-:Y:S02]  /*f300*/  ISETP.GT.AND P1, PT, R3, 0x11, PT ;  /* 0x000000110300780c */ /* 0x000fe40003f24270 */
[C---:B------:R-:W-:Y:S02]  /*f310*/  ISETP.GT.AND P2, PT, R2.reuse, 0x10, PT ;  /* 0x000000100200780c */ /* 0x040fe40003f44270 */
[C---:B------:R-:W-:Y:S02]  /*f320*/  ISETP.GT.AND P0, PT, R2.reuse, 0x18, PT ;  /* 0x000000180200780c */ /* 0x040fe40003f04270 */
[----:B------:R-:W-:Y:S02]  /*f330*/  ISETP.GT.AND P5, PT, R2, 0x20, PT ;  /* 0x000000200200780c */ /* 0x000fe40003fa4270 */
[----:B------:R-:W-:Y:S02]  /*f340*/  IMNMX R0, R5, R0, PT ;  /* 0x0000000005007217 */ /* 0x000fe40003800200 */
[----:B------:R-:W-:-:S02]  /*f350*/  FSEL R17, R123, -INF , P4 ;  /* 0xff8000007b117808 */ /* 0x000fc40002000000 */
[----:B------:R-:W-:Y:S02]  /*f360*/  FMNMX.FTZ R5, R12, R13, !PT ;  /* 0x0000000d0c057209 */ /* 0x000fe40007810000 */
[----:B------:R-:W-:Y:S02]  /*f370*/  FMNMX.FTZ R4, R25, R4, !PT ;  /* 0x0000000419047209 */ /* 0x000fe40007810000 */
        /* <DEDUP_REMOVED lines=8> */
[C---:B------:R-:W-:Y:S02]  /*f400*/  ISETP.GT.AND P0, PT, R2.reuse, 0x29, PT ;  /* 0x000000290200780c */ /* 0x040fe40003f04270 */
[----:B------:R-:W-:-:S02]  /*f410*/  ISETP.GT.AND P5, PT, R2, 0x38, PT ;  /* 0x000000380200780c */ /* 0x000fc40003fa4270 */
        /* <DEDUP_REMOVED lines=8> */
[C---:B------:R-:W-:Y:S02]  /*f4a0*/  ISETP.GT.AND P1, PT, R2.reuse, 0x30, PT ;  /* 0x000000300200780c */ /* 0x040fe40003f24270 */
        /* <DEDUP_REMOVED lines=22> */
[----:B------:R-:W-:Y:S02]  /*f610*/  FSEL R150, R69, -INF , P1 ;  /* 0xff80000045967808 */ /* 0x000fe40000800000 */
[----:B------:R-:W-:Y:S02]  /*f620*/  FMNMX.FTZ R2, R134, R2, !PT ;  /* 0x0000000286027209 */ /* 0x000fe40007810000 */
[----:B------:R-:W-:Y:S02]  /*f630*/  FMNMX.FTZ R4, R142, R4, !PT ;  /* 0x000000048e047209 */ /* 0x000fe40007810000 */
[----:B------:R-:W-:Y:S02]  /*f640*/  FSEL R219, R20, -INF , P0 ;  /* 0xff80000014db7808 */ /* 0x000fe40000000000 */
[----:B------:R-:W-:-:S02]  /*f650*/  FSEL R152, R68, -INF , P6 ;  /* 0xff80000044987808 */ /* 0x000fc40003000000 */
[C---:B------:R-:W-:Y:S02]  /*f660*/  ISETP.GT.AND P1, PT, R0.reuse, RZ, PT ;  /* 0x000000ff0000720c */ /* 0x040fe40003f24270 */
[----:B------:R-:W-:Y:S02]  /*f670*/  ISETP.GT.AND P0, PT, R0, 0x1, PT ;  /* 0x000000010000780c */ /* 0x000fe40003f04270 */
[----:B------:R-:W-:Y:S02]  /*f680*/  FMNMX.FTZ R2, R150, R2, !PT ;  /* 0x0000000296027209 */ /* 0x000fe40007810000 */
[----:B------:R-:W-:Y:S02]  /*f690*/  FMNMX.FTZ R4, R148, R4, !PT ;  /* 0x0000000494047209 */ /* 0x000fe40007810000 */
[----:B------:R-:W-:Y:S02]  /*f6a0*/  FSEL R226, R16, -INF , P3 ;  /* 0xff80000010e27808 */ /* 0x000fe40001800000 */
[----:B------:R-:W-:-:S02]  /*f6b0*/  ISETP.GT.AND P3, PT, R0, 0x8, PT ;  /* 0x000000080000780c */ /* 0x000fc40003f64270 */
[----:B------:R-:W-:Y:S02]  /*f6c0*/  FSEL R10, R144, -INF , P1 ;  /* 0xff800000900a7808 */ /* 0x000fe40000800000 */
[----:B------:R-:W-:Y:S02]  /*f6d0*/  FSEL R9, R145, -INF , P0 ;  /* 0xff80000091097808 */ /* 0x000fe40000000000 */
[----:B------:R-:W-:Y:S02]  /*f6e0*/  FMNMX.FTZ R2, R152, R2, !PT ;  /* 0x0000000298027209 */ /* 0x000fe40007810000 */
[----:B------:R-:W-:Y:S02]  /*f6f0*/  FMNMX.FTZ R4, R149, R4, !PT ;  /* 0x0000000495047209 */ /* 0x000fe40007810000 */
[----:B------:R-:W-:Y:S02]  /*f700*/  FSEL R154, R40, -INF , P4 ;  /* 0xff800000289a7808 */ /* 0x000fe40002000000 */
[----:B------:R-:W-:Y:S01]  /*f710*/  ISETP.GT.AND P4, PT, R0, 0x9, PT ;  /* 0x000000090000780c */ /* 0x000fe20003f84270 */
[----:B------:R-:W-:Y:S01]  /*f720*/  LDSM.16.MT88.4 R40, [R204] ;  /* 0x00000000cc28783b */ /* 0x000fe20000004200 */
[----:B------:R-:W-:-:S02]  /*f730*/  FSEL R11, R127, -INF , P3 ;  /* 0xff8000007f0b7808 */ /* 0x000fc40001800000 */
[----:B------:R-:W-:Y:S02]  /*f740*/  FMNMX.FTZ R5, R10, R9, !PT ;  /* 0x000000090a057209 */ /* 0x000fe40007810000 */
[----:B------:R-:W-:Y:S02]  /*f750*/  FMNMX.FTZ R2, R153, R2, !PT ;  /* 0x0000000299027209 */ /* 0x000fe40007810000 */
[----:B------:R-:W-:Y:S02]  /*f760*/  FMNMX.FTZ R4, R182, R4, !PT ;  /* 0x00000004b6047209 */ /* 0x000fe40007810000 */
[----:B------:R-:W-:Y:S02]  /*f770*/  FSEL R222, R19, -INF , P2 ;  /* 0xff80000013de7808 */ /* 0x000fe40001000000 */
[----:B------:R-:W-:Y:S02]  /*f780*/  FSEL R228, R15, -INF , P5 ;  /* 0xff8000000fe47808 */ /* 0x000fe40002800000 */
        /* <DEDUP_REMOVED lines=21> */
[----:B------:R-:W-:Y:S01]  /*f8e0*/  FSEL R69, R90, -INF , P4 ;  /* 0xff8000005a457808 */ /* 0x000fe20002000000 */
[----:B------:R-:W1:Y:S01]  /*f8f0*/  SHFL.BFLY PT, R7, R4, 0x2, 0x1f ;  /* 0x0c401f0004077f89 */ /* 0x000e6200000e0000 */
[----:B------:R-:W-:Y:S02]  /*f900*/  FMNMX.FTZ R5, R35, R5, !PT ;  /* 0x0000000523057209 */ /* 0x000fe40007810000 */
[----:B------:R-:W-:Y:S02]  /*f910*/  FMNMX.FTZ R2, R228, R2, !PT ;  /* 0x00000002e4027209 */ /* 0x000fe40007810000 */
[----:B------:R-:W-:-:S02]  /*f920*/  ISETP.GT.AND P2, PT, R0, 0x21, PT ;  /* 0x000000210000780c */ /* 0x000fc40003f44270 */
[----:B------:R-:W-:Y:S01]  /*f930*/  FSEL R109, R109, -INF , P3 ;  /* 0xff8000006d6d7808 */ /* 0x000fe20001800000 */
[----:B------:R-:W2:Y:S01]  /*f940*/  SHFL.BFLY PT, R8, R2, 0x2, 0x1f ;  /* 0x0c401f0002087f89 */ /* 0x000ea200000e0000 */
        /* <DEDUP_REMOVED lines=14> */
[----:B------:R-:W-:Y:S02]  /*fa30*/  FMNMX.FTZ R6, R26, R27, !PT ;  /* 0x0000001b1a067209 */ /* 0x000fe40007810000 */
[----:B------:R-:W-:Y:S02]  /*fa40*/  FSEL R146, R72, -INF , P3 ;  /* 0xff80000048927808 */ /* 0x000fe40001800000 */
[----:B------:R-:W-:-:S02]  /*fa50*/  FMNMX.FTZ R5, R144, R5, !PT ;  /* 0x0000000590057209 */ /* 0x000fc40007810000 */
[----:B-1----:R-:W-:Y:S02]  /*fa60*/  FMNMX.FTZ R7, R4, R7, !PT ;  /* 0x0000000704077209 */ /* 0x002fe40007810000 */
[----:B------:R-:W-:Y:S02]  /*fa70*/  FSEL R145, R49, -INF , P2 ;  /* 0xff80000031917808 */ /* 0x000fe40001000000 */
[----:B------:R-:W-:Y:S02]  /*fa80*/  FMNMX.FTZ R4, R33, R6, !PT ;  /* 0x0000000621047209 */ /* 0x000fe40007810000 */
[C---:B------:R-:W-:Y:S02]  /*fa90*/  ISETP.GT.AND P1, PT, R0.reuse, 0x39, PT ;  /* 0x000000390000780c */ /* 0x040fe40003f24270 */
[C---:B------:R-:W-:Y:S02]  /*faa0*/  ISETP.GT.AND P0, PT, R0.reuse, 0x40, PT ;  /* 0x000000400000780c */ /* 0x040fe40003f04270 */
[----:B------:R-:W-:-:S02]  /*fab0*/  ISETP.GT.AND P4, PT, R0, 0x41, PT ;  /* 0x000000410000780c */ /* 0x000fc40003f84270 */
[C---:B------:R-:W-:Y:S02]  /*fac0*/  ISETP.GT.AND P3, PT, R0.reuse, 0x48, PT ;  /* 0x000000480000780c */ /* 0x040fe40003f64270 */
[----:B------:R-:W-:Y:S02]  /*fad0*/  ISETP.GT.AND P2, PT, R0, 0x49, PT ;  /* 0x000000490000780c */ /* 0x000fe40003f44270 */
[----:B------:R-:W-:Y:S02]  /*fae0*/  FMNMX.FTZ R0, R146, R5, !PT ;  /* 0x0000000592007209 */ /* 0x000fe40007810000 */
[----:B--2---:R-:W-:Y:S02]  /*faf0*/  FMNMX.FTZ R5, R2, R8, !PT ;  /* 0x0000000802057209 */ /* 0x004fe40007810000 */
[----:B------:R-:W-:Y:S02]  /*fb00*/  FMNMX.FTZ R2, R37, R4, !PT ;  /* 0x0000000425027209 */ /* 0x000fe40007810000 */
[----:B------:R-:W-:-:S02]  /*fb10*/  ISETP.GT.AND P6, PT, R3, 0x18, PT ;  /* 0x000000180300780c */ /* 0x000fc40003fc4270 */
[----:B------:R-:W-:Y:S02]  /*fb20*/  FMNMX.FTZ R2, R99, R2, !PT ;  /* 0x0000000263027209 */ /* 0x000fe40007810000 */
[----:B------:R-:W-:Y:S02]  /*fb30*/  FSEL R147, R48, -INF , P1 ;  /* 0xff80000030937808 */ /* 0x000fe40000800000 */
[----:B------:R-:W-:Y:S02]  /*fb40*/  FMNMX.FTZ R0, R145, R0, !PT ;  /* 0x0000000091007209 */ /* 0x000fe40007810000 */
[----:B------:R-:W-:Y:S02]  /*fb50*/  FSEL R74, R120, -INF , P6 ;  /* 0xff800000784a7808 */ /* 0x000fe40003000000 */
[----:B------:R-:W-:Y:S02]  /*fb60*/  ISETP.GT.AND P1, PT, R3, 0x19, PT ;  /* 0x000000190300780c */ /* 0x000fe40003f24270 */
[----:B------:R-:W-:-:S02]  /*fb70*/  FMNMX.FTZ R2, R110, R2, !PT ;  /* 0x000000026e027209 */ /* 0x000fc40007810000 */
[----:B------:R-:W-:Y:S02]  /*fb80*/  FSEL R188, R28, -INF , P0 ;  /* 0xff8000001cbc7808 */ /* 0x000fe40000000000 */
[----:B------:R-:W-:Y:S02]  /*fb90*/  FMNMX.FTZ R0, R147, R0, !PT ;  /* 0x0000000093007209 */ /* 0x000fe40007810000 */
[----:B------:R-:W-:Y:S02]  /*fba0*/  ISETP.GT.AND P0, PT, R3, 0x20, PT ;  /* 0x000000200300780c */ /* 0x000fe40003f04270 */
[----:B------:R-:W-:Y:S02]  /*fbb0*/  FSEL R68, R126, -INF , P1 ;  /* 0xff8000007e447808 */ /* 0x000fe40000800000 */
[----:B------:R-:W-:Y:S02]  /*fbc0*/  FMNMX.FTZ R2, R74, R2, !PT ;  /* 0x000000024a027209 */ /* 0x000fe40007810000 */
[----:B------:R-:W-:-:S02]  /*fbd0*/  FSEL R189, R23, -INF , P4 ;  /* 0xff80000017bd7808 */ /* 0x000fc40002000000 */
[----:B------:R-:W-:Y:S02]  /*fbe0*/  FMNMX.FTZ R0, R188, R0, !PT ;  /* 0x00000000bc007209 */ /* 0x000fe40007810000 */
[----:B------:R-:W-:Y:S02]  /*fbf0*/  ISETP.GT.AND P1, PT, R3, 0x21, PT ;  /* 0x000000210300780c */ /* 0x000fe40003f24270 */
[----:B------:R-:W-:Y:S02]  /*fc00*/  FSEL R131, R131, -INF , P0 ;  /* 0xff80000083837808 */ /* 0x000fe40000000000 */
[----:B------:R-:W-:Y:S02]  /*fc10*/  FMNMX.FTZ R2, R68, R2, !PT ;  /* 0x0000000244027209 */ /* 0x000fe40007810000 */
[----:B------:R-:W-:Y:S02]  /*fc20*/  FSEL R192, R21, -INF , P3 ;  /* 0xff80000015c07808 */ /* 0x000fe40001800000 */
[----:B------:R-:W-:-:S02]  /*fc30*/  FMNMX.FTZ R0, R189, R0, !PT ;  /* 0x00000000bd007209 */ /* 0x000fc40007810000 */
[----:B------:R-:W-:Y:S02]  /*fc40*/  ISETP.GT.AND P0, PT, R3, 0x28, PT ;  /* 0x000000280300780c */ /* 0x000fe40003f04270 */
[----:B------:R-:W-:Y:S02]  /*fc50*/  FSEL R136, R136, -INF , P1 ;  /* 0xff80000088887808 */ /* 0x000fe40000800000 */
[----:B------:R-:W-:Y:S02]  /*fc60*/  FMNMX.FTZ R2, R131, R2, !PT ;  /* 0x0000000283027209 */ /* 0x000fe40007810000 */
[----:B------:R-:W-:Y:S02]  /*fc70*/  FSEL R195, R22, -INF , P2 ;  /* 0xff80000016c37808 */ /* 0x000fe40001000000 */
[----:B------:R-:W-:Y:S01]  /*fc80*/  FMNMX.FTZ R0, R192, R0, !PT ;  /* 0x00000000c0007209 */ /* 0x000fe20007810000 */
[----:B------:R-:W-:Y:S01]  /*fc90*/  SHFL.BFLY PT, R6, R7, 0x1, 0x1f ;  /* 0x0c201f0007067f89 */ /* 0x000fe200000e0000 */
[----:B------:R-:W-:-:S02]  /*fca0*/  ISETP.GT.AND P2, PT, R3, 0x29, PT ;  /* 0x000000290300780c */ /* 0x000fc40003f44270 */
[----:B------:R-:W-:Y:S01]  /*fcb0*/  FSEL R137, R137, -INF , P0 ;  /* 0xff80000089897808 */ /* 0x000fe20000000000 */
[----:B------:R-:W-:Y:S01]  /*fcc0*/  SHFL.BFLY PT, R8, R5, 0x1, 0x1f ;  /* 0x0c201f0005087f89 */ /* 0x000fe200000e0000 */
[----:B------:R-:W-:Y:S02]  /*fcd0*/  FMNMX.FTZ R2, R136, R2, !PT ;  /* 0x0000000288027209 */ /* 0x000fe40007810000 */
[----:B------:R-:W-:Y:S01]  /*fce0*/  FMNMX.FTZ R0, R195, R0, !PT ;  /* 0x00000000c3007209 */ /* 0x000fe20007810000 */
[----:B------:R-:W-:Y:S01]  /*fcf0*/  LDSM.16.MT88.4 R20, [R205] ;  /* 0x00000000cd14783b */ /* 0x000fe20000004200 */
        /* <DEDUP_REMOVED lines=229> */
[----:B------:R-:W-:Y:S01]  /*10b50*/  ISETP.NE.AND P5, PT, R252, 0x1, PT ;  /* 0x00000001fc00780c */ /* 0x000fe20003fa5270 */
[----:B------:R-:W-:Y:S06]  /*10b60*/  LDSM.16.MT88.4 R116, [R205+0x2000] ;  /* 0x00200000cd74783b */ /* 0x000fec0000004200 */
        /* <DEDUP_REMOVED lines=177> */
[----:B------:R1:W-:Y:S04]  /*11680*/  STL [R1], R13 ;  /* 0x0000000d01007387 */ /* 0x0003e80000100800 */
        /* <DEDUP_REMOVED lines=35> */
[----:B------:R-:W-:Y:S01]  /*118c0*/  @P5 IMAD.HI.U32 R0, R0, c[0x0][0x2c8], RZ ;  /* 0x0000b20000005a27 */ /* 0x000fe200078e00ff */
[----:B------:R-:W-:-:S03]  /*118d0*/  MOV R216, R217 ;  /* 0x000000d900d87202 */ /* 0x000fc60000000f00 */
[----:B------:R-:W-:Y:S01]  /*118e0*/  IMAD.MOV.U32 R86, RZ, RZ, R70 ;  /* 0x000000ffff567224 */ /* 0x000fe200078e0046 */
[----:B------:R-:W-:-:S05]  /*118f0*/  @P5 SHF.R.U32.HI R0, RZ, c[0x0][0x2cc], R0 ;  /* 0x0000b300ff005a19 */ /* 0x000fca0000011600 */
[----:B------:R1:W-:Y:S02]  /*11900*/  @P5 STL [R1+0x4], R0 ;  /* 0x0000040001005387 */ /* 0x0003e40000100800 */
.L_x_1484:
[----:B--2---:R-:W2:Y:S01]  /*11910*/  LDL R217, [R1+0x20] ;  /* 0x0000200001d97983 */ /* 0x004ea20000100800 */
[----:B------:R-:W-:Y:S04]  /*11920*/  DEPBAR.LE SB0, 0x0 ;  /* 0x000080000000791a */ /* 0x000fe80000000000 */
[----:B------:R-:W3:Y:S01]  /*11930*/  LDL R2, [R1+0x38] ;  /* 0x0000380001027983 */ /* 0x000ee20000100800 */
[----:B------:R-:W-:Y:S01]  /*11940*/  WARPSYNC 0xffffffff ;  /* 0xffffffff00007948 */ /* 0x000fe20003800000 */
[----:B------:R-:W-:Y:S02]  /*11950*/  MOV R226, c[0x0][0x2c4] ;  /* 0x0000b10000e27a02 */ /* 0x000fe40000000f00 */
[----:B------:R-:W3:Y:S06]  /*11960*/  LDL.64 R172, [R1+0x28] ;  /* 0x0000280001ac7983 */ /* 0x000eec0000100a00 */
[----:B------:R-:W3:Y:S04]  /*11970*/  LDL R220, [R1+0x24] ;  /* 0x0000240001dc7983 */ /* 0x000ee80000100800 */
        /* <DEDUP_REMOVED lines=12> */
[----:B------:R-:W4:Y:S04]  /*11a40*/  LDL R224, [R1+0x60] ;  /* 0x0000600001e07983 */ /* 0x000f280000100800 */
[----:B------:R-:W4:Y:S04]  /*11a50*/  LDL R225, [R1+0x44] ;  /* 0x0000440001e17983 */ /* 0x000f280000100800 */
        /* <DEDUP_REMOVED lines=22> */
[-C--:B------:R-:W-:Y:S01]  /*11bc0*/  HMMA.16816.F32 R76, R76, R154.reuse, RZ ;  /* 0x0000009a4c4c723c */ /* 0x080fe200000018ff */
[----:B--2---:R-:W-:Y:S07]  /*11bd0*/  ISETP.GT.AND P0, PT, R217, R216, PT ;  /* 0x000000d8d900720c */ /* 0x004fee0003f04270 */
[----:B------:R-:W-:Y:S01]  /*11be0*/  HMMA.16816.F32 R80, R80, R154, RZ ;  /* 0x0000009a5050723c */ /* 0x000fe200000018ff */
[----:B------:R-:W1:Y:S07]  /*11bf0*/  LDSM.16.M88.4 R152, [R214] ;  /* 0x00000000d698783b */ /* 0x000e6e0000000200 */
[-C--:B------:R-:W-:Y:S01]  /*11c00*/  HMMA.16816.F32 R4, R156, R160.reuse, R4 ;  /* 0x000000a09c04723c */ /* 0x080fe20000001804 */
[----:B------:R-:W-:Y:S04]  /*11c10*/  @!P0 MOV R174, c[0x0][0x208] ;  /* 0x0000820000ae8a02 */ /* 0x000fe80000000f00 */
[----:B------:R-:W-:Y:S01]  /*11c20*/  @!P0 SHF.R.S32.HI R0, RZ, 0x1f, R216 ;  /* 0x0000001fff008819 */ /* 0x000fe200000114d8 */
[----:B---3--:R-:W-:Y:S01]  /*11c30*/  @!P0 IMAD.MOV.U32 R173, RZ, RZ, R2 ;  /* 0x000000ffffad8224 */ /* 0x008fe200078e0002 */
[----:B------:R-:W-:Y:S01]  /*11c40*/  LOP3.LUT P3, RZ, R220, 0x1, RZ, 0xc0, !PT ;  /* 0x00000001dcff7812 */ /* 0x000fe2000786c0ff */
[C---:B------:R-:W-:Y:S04]  /*11c50*/  HMMA.16816.F32 R8, R164.reuse, R160, R8 ;  /* 0x000000a0a408723c */ /* 0x040fe80000001808 */
[----:B------:R-:W-:Y:S02]  /*11c60*/  @!P0 IMAD R0, R0, c[0x0][0x208], RZ ;  /* 0x0000820000008a24 */ /* 0x000fe400078e02ff */
[----:B------:R-:W-:Y:S02]  /*11c70*/  @!P0 IMAD.SHL.U32 R2, R174, 0x20, RZ ;  /* 0x00000020ae028824 */ /* 0x000fe400078e00ff */
[-C--:B------:R-:W-:Y:S04]  /*11c80*/  HMMA.16816.F32 R12, R164, R162.reuse, R12 ;  /* 0x000000a2a40c723c */ /* 0x080fe8000000180c */
[C---:B------:R-:W-:Y:S04]  /*11c90*/  @!P0 IMAD.WIDE.U32 R160, R216.reuse, c[0x0][0x208], RZ ;  /* 0x00008200d8a08a25 */ /* 0x040fe800078e00ff */
[C---:B------:R-:W-:Y:S04]  /*11ca0*/  HMMA.16816.F32 R16, R156.reuse, R162, R16 ;  /* 0x000000a29c10723c */ /* 0x040fe80000001810 */
[----:B------:R-:W-:Y:S02]  /*11cb0*/  @!P0 IMAD R0, R216, c[0x0][0x20c], R0 ;  /* 0x00008300d8008a24 */ /* 0x000fe400078e0200 */
[----:B------:R-:W-:Y:S02]  /*11cc0*/  @!P0 IMAD.WIDE.U32 R172, R160, 0x50, R172 ;  /* 0x00000050a0ac8825 */ /* 0x000fe400078e00ac */
[-C--:B------:R-:W-:Y:S04]  /*11cd0*/  HMMA.16816.F32 R20, R156, R168.reuse, R20 ;  /* 0x000000a89c14723c */ /* 0x080fe80000001814 */
[----:B------:R-:W-:Y:S02]  /*11ce0*/  @!P0 IADD3 R0, R161, R0, RZ ;  /* 0x00000000a1008210 */ /* 0x000fe40007ffe0ff */
[----:B------:R-:W2:Y:S02]  /*11cf0*/  LDSM.16.M88.4 R160, [R213] ;  /* 0x00000000d5a0783b */ /* 0x000ea40000000200 */
[C---:B------:R-:W-:Y:S04]  /*11d00*/  HMMA.16816.F32 R24, R164.reuse, R168, R24 ;  /* 0x000000a8a418723c */ /* 0x040fe80000001818 */
[----:B------:R-:W-:Y:S03]  /*11d10*/  @!P0 IMAD R0, R0, 0x50, RZ ;  /* 0x0000005000008824 */ /* 0x000fe600078e02ff */
[----:B------:R-:W-:Y:S01]  /*11d20*/  @!P0 LEA R168, P1, R172, c[0x0][0x1f8], 0x1 ;  /* 0x00007e00aca88a11 */ /* 0x000fe200078208ff */
[----:B------:R-:W-:Y:S01]  /*11d30*/  @!P0 IMAD.IADD R87, R173, 0x1, R0 ;  /* 0x00000001ad578824 */ /* 0x000fe200078e0200 */
[----:B------:R-:W-:Y:S01]  /*11d40*/  @!P0 MOV R169, 0x5 ;  /* 0x0000000500a98802 */ /* 0x000fe20000000f00 */
[-C--:B------:R-:W-:Y:S03]  /*11d50*/  HMMA.16816.F32 R28, R164, R170.reuse, R28 ;  /* 0x000000aaa41c723c */ /* 0x080fe6000000181c */
[----:B------:R-:W-:Y:S02]  /*11d60*/  @!P0 SHF.L.U64.HI R0, R174, R169, c[0x0][0x20c] ;  /* 0x00008300ae008619 */ /* 0x000fe400000102a9 */
[----:B------:R-:W-:Y:S02]  /*11d70*/  @!P0 LEA.HI.X R169, R172, c[0x0][0x1fc], R87, 0x1, P1 ;  /* 0x00007f00aca98a11 */ /* 0x000fe400008f0c57 */
[----:B------:R-:W3:Y:S01]  /*11d80*/  LDSM.16.M88.4 R172, [R212] ;  /* 0x00000000d4ac783b */ /* 0x000ee20000000200 */
[C---:B------:R-:W-:Y:S04]  /*11d90*/  HMMA.16816.F32 R32, R156.reuse, R170, R32 ;  /* 0x000000aa9c20723c */ /* 0x040fe80000001820 */
[----:B------:R-:W-:Y:S03]  /*11da0*/  @!P0 IADD3 R180, P2, R168, R2, RZ ;  /* 0x00000002a8b48210 */ /* 0x000fe60007f5e0ff */
[----:B------:R-:W-:Y:S01]  /*11db0*/  @!PT LDS RZ, [RZ] ;  /* 0x00000000fffff984 */ /* 0x000fe20000000800 */
[----:B------:R-:W-:Y:S01]  /*11dc0*/  @!PT LDS RZ, [RZ] ;  /* 0x00000000fffff984 */ /* 0x000fe20000000800 */
[----:B------:R-:W-:Y:S01]  /*11dd0*/  @!PT LDS RZ, [RZ] ;  /* 0x00000000fffff984 */ /* 0x000fe20000000800 */
[----:B------:R5:W-:Y:S01]  /*11de0*/  @!P0 LDGSTS.E.BYPASS.LTC128B.128 [R218+0x100], [R168.64], !P3 ;  /* 0x00100000a8da8fae */ /* 0x000be2000d901d48 */
[----:B------:R-:W-:Y:S01]  /*11df0*/  @!P0 IADD3.X R181, R169, R0, RZ, P2, !PT ;  /* 0x00000000a9b58210 */ /* 0x000fe200017fe4ff */
[-C--:B-1----:R-:W-:Y:S03]  /*11e00*/  HMMA.16816.F32 R36, R156, R152.reuse, R36 ;  /* 0x000000989c24723c */ /* 0x082fe60000001824 */
[-C--:B------:R-:W-:Y:S03]  /*11e10*/  @!P0 IADD3 R178, P1, R180, R2.reuse, RZ ;  /* 0x00000002b4b28210 */ /* 0x080fe60007f3e0ff */
[----:B------:R1:W-:Y:S01]  /*11e20*/  @!P0 LDGSTS.E.BYPASS.LTC128B.128 [R218+0x900], [R180.64], !P3 ;  /* 0x00900000b4da8fae */ /* 0x0003e2000d901d48 */
[----:B------:R-:W-:Y:S01]  /*11e30*/  @!P0 IADD3 R176, P2, R178, R2, RZ ;  /* 0x00000002b2b08210 */ /* 0x000fe20007f5e0ff */
[--C-:B------:R-:W-:Y:S01]  /*11e40*/  @!P0 IMAD.X R179, R181, 0x1, R0.reuse, P1 ;  /* 0x00000001b5b38824 */ /* 0x100fe200008e0600 */
[C---:B------:R-:W-:Y:S04]  /*11e50*/  HMMA.16816.F32 R40, R164.reuse, R152, R40 ;  /* 0x00000098a428723c */ /* 0x040fe80000001828 */
[----:B------:R-:W-:Y:S01]  /*11e60*/  @!P0 IADD3.X R177, R179, R0, RZ, P2, !PT ;  /* 0x00000000b3b18210 */ /* 0x000fe200017fe4ff */
[----:B------:R1:W-:Y:S03]  /*11e70*/  @!P0 LDGSTS.E.BYPASS.LTC128B.128 [R218+0x1100], [R178.64], !P3 ;  /* 0x01100000b2da8fae */ /* 0x0003e6000d901d48 */
[-C--:B------:R-:W-:Y:S05]  /*11e80*/  HMMA.16816.F32 R44, R164, R154.reuse, R44 ;  /* 0x0000009aa42c723c */ /* 0x080fea000000182c */
[----:B------:R3:W-:Y:S01]  /*11e90*/  @!P0 LDGSTS.E.BYPASS.LTC128B.128 [R218+0x1900], [R176.64], !P3 ;  /* 0x01900000b0da8fae */ /* 0x0007e2000d901d48 */
[----:B-----5:R-:W-:Y:S02]  /*11ea0*/  @!P0 IADD3 R168, P1, R176, R2, RZ ;  /* 0x00000002b0a88210 */ /* 0x020fe40007f3e0ff */
[C---:B------:R-:W-:Y:S04]  /*11eb0*/  HMMA.16816.F32 R48, R156.reuse, R154, R48 ;  /* 0x0000009a9c30723c */ /* 0x040fe80000001830 */
[----:B------:R-:W-:Y:S01]  /*11ec0*/  @!P0 IMAD.X R169, R177, 0x1, R0, P1 ;  /* 0x00000001b1a98824 */ /* 0x000fe200008e0600 */
[----:B------:R-:W-:Y:S03]  /*11ed0*/  ISETP.NE.AND P1, PT, R226, 0x1, PT ;  /* 0x00000001e200780c */ /* 0x000fe60003f25270 */
[-C--:B--2---:R-:W-:Y:S01]  /*11ee0*/  HMMA.16816.F32 R52, R156, R160.reuse, R52 ;  /* 0x000000a09c34723c */ /* 0x084fe20000001834 */
[----:B------:R2:W-:Y:S07]  /*11ef0*/  @!P0 LDGSTS.E.BYPASS.LTC128B.128 [R218+0x2100], [R168.64], !P3 ;  /* 0x02100000a8da8fae */ /* 0x0005ee000d901d48 */
[C---:B------:R-:W-:Y:S01]  /*11f00*/  HMMA.16816.F32 R56, R164.reuse, R160, R56 ;  /* 0x000000a0a438723c */ /* 0x040fe20000001838 */
[----:B-1----:R-:W-:Y:S07]  /*11f10*/  LDSM.16.M88.4 R180, [R208+0x2000] ;  /* 0x00200000d0b4783b */ /* 0x002fee0000000200 */
[-C--:B------:R-:W-:Y:S01]  /*11f20*/  HMMA.16816.F32 R60, R164, R162.reuse, R60 ;  /* 0x000000a2a43c723c */ /* 0x080fe2000000183c */
[----:B---3--:R-:W-:Y:S07]  /*11f30*/  LDSM.16.M88.4 R176, [R206] ;  /* 0x00000000ceb0783b */ /* 0x008fee0000000200 */
[C---:B------:R-:W-:Y:S01]  /*11f40*/  HMMA.16816.F32 R64, R156.reuse, R162, R64 ;  /* 0x000000a29c40723c */ /* 0x040fe20000001840 */
[----:B------:R-:W-:Y:S07]  /*11f50*/  LDSM.16.M88.4 R184, [R206+0x800] ;  /* 0x00080000ceb8783b */ /* 0x000fee0000000200 */
[-C--:B------:R-:W-:Y:S01]  /*11f60*/  HMMA.16816.F32 R68, R156, R172.reuse, R68 ;  /* 0x000000ac9c44723c */ /* 0x080fe20000001844 */
[----:B--2---:R-:W1:Y:S07]  /*11f70*/  LDSM.16.M88.4 R168, [R208] ;  /* 0x00000000d0a8783b */ /* 0x004e6e0000000200 */
[C---:B------:R-:W-:Y:S01]  /*11f80*/  HMMA.16816.F32 R72, R164.reuse, R172, R72 ;  /* 0x000000aca448723c */ /* 0x040fe20000001848 */
[----:B------:R-:W2:Y:S07]  /*11f90*/  LDSM.16.M88.4 R152, [R206+0x1000] ;  /* 0x00100000ce98783b */ /* 0x000eae0000000200 */
[-C--:B------:R-:W-:Y:S01]  /*11fa0*/  HMMA.16816.F32 R76, R164, R174.reuse, R76 ;  /* 0x000000aea44c723c */ /* 0x080fe2000000184c */
[----:B------:R-:W3:Y:S07]  /*11fb0*/  LDSM.16.M88.4 R188, [R206+0x1800] ;  /* 0x00180000cebc783b */ /* 0x000eee0000000200 */
[----:B------:R-:W-:Y:S01]  /*11fc0*/  HMMA.16816.F32 R80, R156, R174, R80 ;  /* 0x000000ae9c50723c */ /* 0x000fe20000001850 */
        /* <DEDUP_REMOVED lines=49> */
[----:B------:R2:W-:Y:S07]  /*122e0*/  MUFU.TANH R190, R0 ;  /* 0x0000000000be7308 */ /* 0x0005ee0000002400 */
[C---:B------:R-:W-:Y:S08]  /*122f0*/  HMMA.16816.F32 R32, R160.reuse, R6, R32 ;  /* 0x00000006a020723c */ /* 0x040ff00000001820 */
[----:B------:R-:W-:Y:S04]  /*12300*/  FMUL.FTZ R2, R26, c[0x0][0x320] ;  /* 0x0000c8001a027a20 */ /* 0x000fe80000410000 */
[----:B------:R-:W-:Y:S01]  /*12310*/  FMUL.FTZ R4, R25, c[0x0][0x320] ;  /* 0x0000c80019047a20 */ /* 0x000fe20000410000 */
[----:B------:R-:W-:Y:S01]  /*12320*/  MUFU.TANH R173, R2 ;  /* 0x0000000200ad7308 */ /* 0x000fe20000002400 */
[----:B--2---:R-:W-:Y:S09]  /*12330*/  FMUL.FTZ R0, R12, c[0x0][0x320] ;  /* 0x0000c8000c007a20 */ /* 0x004ff20000410000 */
[----:B------:R2:W-:Y:S10]  /*12340*/  MUFU.TANH R187, R0 ;  /* 0x0000000000bb7308 */ /* 0x0005f40000002400 */
[----:B------:R5:W-:Y:S01]  /*12350*/  MUFU.TANH R174, R4 ;  /* 0x0000000400ae7308 */ /* 0x000be20000002400 */
[-C--:B-1----:R-:W-:Y:S08]  /*12360*/  HMMA.16816.F32 R36, R160, R8.reuse, R36 ;  /* 0x00000008a024723c */ /* 0x082ff00000001824 */
[C---:B------:R-:W-:Y:S04]  /*12370*/  HMMA.16816.F32 R40, R156.reuse, R8, R40 ;  /* 0x000000089c28723c */ /* 0x040fe80000001828 */
[----:B--2---:R-:W-:Y:S04]  /*12380*/  FMUL.FTZ R0, R13, c[0x0][0x320] ;  /* 0x0000c8000d007a20 */ /* 0x004fe80000410000 */
[-C--:B------:R-:W-:Y:S01]  /*12390*/  HMMA.16816.F32 R44, R156, R10.reuse, R44 ;  /* 0x0000000a9c2c723c */ /* 0x080fe2000000182c */
[----:B------:R1:W-:Y:S01]  /*123a0*/  MUFU.TANH R185, R0 ;  /* 0x0000000000b97308 */ /* 0x0003e20000002400 */
[----:B-----5:R-:W2:Y:S06]  /*123b0*/  LDSM.16.M88.4 R4, [R203+0x1800] ;  /* 0x00180000cb04783b */ /* 0x020eac0000000200 */
[C---:B------:R-:W-:Y:S02]  /*123c0*/  HMMA.16816.F32 R48, R160.reuse, R10, R48 ;  /* 0x0000000aa030723c */ /* 0x040fe40000001830 */
[----:B------:R-:W5:Y:S06]  /*123d0*/  LDSM.16.M88.4 R8, [R203+0x2000] ;  /* 0x00200000cb08783b */ /* 0x000f6c0000000200 */
[----:B------:R-:W-:Y:S01]  /*123e0*/  FMUL.FTZ R12, R43, c[0x0][0x320] ;  /* 0x0000c8002b0c7a20 */ /* 0x000fe20000410000 */
[----:B------:R-:W-:Y:S04]  /*123f0*/  DEPBAR.LE SB0, 0x0 ;  /* 0x000080000000791a */ /* 0x000fe80000000000 */
[----:B------:R3:W-:Y:S01]  /*12400*/  MUFU.TANH R182, R12 ;  /* 0x0000000c00b67308 */ /* 0x0007e20000002400 */
[----:B------:R-:W-:Y:S02]  /*12410*/  BAR.SYNC.DEFER_BLOCKING 0x0 ;  /* 0x0000000000007b1d */ /* 0x000fe40000010000 */
[----:B------:R-:W-:Y:S02]  /*12420*/  FMUL.FTZ R2, R44, c[0x0][0x320] ;  /* 0x0000c8002c027a20 */ /* 0x000fe40000410000 */
[----:B-1----:R-:W-:Y:S05]  /*12430*/  FMUL.FTZ R0, R14, c[0x0][0x320] ;  /* 0x0000c8000e007a20 */ /* 0x002fea0000410000 */
[----:B------:R1:W1:Y:S10]  /*12440*/  MUFU.TANH R186, R0 ;  /* 0x0000000000ba7308 */ /* 0x0002740000002400 */
[----:B------:R4:W-:Y:S01]  /*12450*/  MUFU.TANH R184, R2 ;  /* 0x0000000200b87308 */ /* 0x0009e20000002400 */
[----:B---3--:R-:W-:Y:S01]  /*12460*/  FMUL.FTZ R12, R48, c[0x0][0x320] ;  /* 0x0000c800300c7a20 */ /* 0x008fe20000410000 */
[-C--:B--2---:R-:W-:Y:S05]  /*12470*/  HMMA.16816.F32 R52, R160, R4.reuse, R52 ;  /* 0x00000004a034723c */ /* 0x084fea0000001834 */
[----:B-1----:R-:W-:Y:S03]  /*12480*/  FMUL.FTZ R0, R15, c[0x0][0x320] ;  /* 0x0000c8000f007a20 */ /* 0x002fe60000410000 */
[C---:B------:R-:W-:Y:S01]  /*12490*/  HMMA.16816.F32 R56, R156.reuse, R4, R56 ;  /* 0x000000049c38723c */ /* 0x040fe20000001838 */
[----:B------:R1:W-:Y:S07]  /*124a0*/  MUFU.TANH R183, R0 ;  /* 0x0000000000b77308 */ /* 0x0003ee0000002400 */
[-C--:B------:R-:W-:Y:S04]  /*124b0*/  HMMA.16816.F32 R60, R156, R6.reuse, R60 ;  /* 0x000000069c3c723c */ /* 0x080fe8000000183c */
[----:B----4-:R-:W-:Y:S04]  /*124c0*/  FMUL.FTZ R2, R51, c[0x0][0x320] ;  /* 0x0000c80033027a20 */ /* 0x010fe80000410000 */
[----:B------:R-:W-:Y:S01]  /*124d0*/  FMUL.FTZ R4, R53, c[0x0][0x320] ;  /* 0x0000c80035047a20 */ /* 0x000fe20000410000 */
[----:B------:R-:W-:Y:S01]  /*124e0*/  MUFU.TANH R167, R2 ;  /* 0x0000000200a77308 */ /* 0x000fe20000002400 */
[C---:B------:R-:W-:Y:S08]  /*124f0*/  HMMA.16816.F32 R64, R160.reuse, R6, R64 ;  /* 0x00000006a040723c */ /* 0x040ff00000001840 */
[-C--:B-----5:R-:W-:Y:S04]  /*12500*/  HMMA.16816.F32 R68, R160, R8.reuse, R68 ;  /* 0x00000008a044723c */ /* 0x0a0fe80000001844 */
        /* <DEDUP_REMOVED lines=9> */
[----:B------:R1:W-:Y:S01]  /*125a0*/  MUFU.TANH R13, R0 ;  /* 0x00000000000d7308 */ /* 0x0003e20000002400 */
[----:B--2---:R-:W-:Y:S11]  /*125b0*/  FMUL.FTZ R8, R58, c[0x0][0x320] ;  /* 0x0000c8003a087a20 */ /* 0x004ff60000410000 */
[----:B------:R-:W-:Y:S04]  /*125c0*/  @!UPT UIADD3 URZ, URZ, URZ, URZ ;  /* 0x0000003f3f3ff290 */ /* 0x000fe8000fffe03f */
        /* <DEDUP_REMOVED lines=12> */
[----:B------:R1:W3:Y:S02]  /*12690*/  MUFU.TANH R176, R0 ;  /* 0x0000000000b07308 */ /* 0x0002e40000002400 */
[----:B-1----:R-:W-:Y:S08]  /*126a0*/  FMUL.FTZ R0, R24, c[0x0][0x320] ;  /* 0x0000c80018007a20 */ /* 0x002ff00000410000 */
[----:B------:R1:W-:Y:S02]  /*126b0*/  MUFU.TANH R175, R0 ;  /* 0x0000000000af7308 */ /* 0x0003e40000002400 */
[----:B-1----:R-:W-:Y:S08]  /*126c0*/  FMUL.FTZ R0, R27, c[0x0][0x320] ;  /* 0x0000c8001b007a20 */ /* 0x002ff00000410000 */
[----:B------:R1:W4:Y:S02]  /*126d0*/  MUFU.TANH R172, R0 ;  /* 0x0000000000ac7308 */ /* 0x0003240000002400 */
[----:B-1----:R-:W-:Y:S08]  /*126e0*/  FMUL.FTZ R0, R28, c[0x0][0x320] ;  /* 0x0000c8001c007a20 */ /* 0x002ff00000410000 */
[----:B------:R1:W-:Y:S02]  /*126f0*/  MUFU.TANH R170, R0 ;  /* 0x0000000000aa7308 */ /* 0x0003e40000002400 */
[----:B-1----:R-:W-:Y:S08]  /*12700*/  FMUL.FTZ R0, R29, c[0x0][0x320] ;  /* 0x0000c8001d007a20 */ /* 0x002ff00000410000 */
[----:B------:R1:W5:Y:S02]  /*12710*/  MUFU.TANH R169, R0 ;  /* 0x0000000000a97308 */ /* 0x0003640000002400 */
[----:B-1----:R-:W-:Y:S08]  /*12720*/  FMUL.FTZ R0, R30, c[0x0][0x320] ;  /* 0x0000c8001e007a20 */ /* 0x002ff00000410000 */
[----:B------:R1:W-:Y:S02]  /*12730*/  MUFU.TANH R168, R0 ;  /* 0x0000000000a87308 */ /* 0x0003e40000002400 */
        /* <DEDUP_REMOVED lines=19> */
[----:B--2---:R-:W-:Y:S09]  /*12870*/  FMUL.FTZ R0, R39, c[0x0][0x320] ;  /* 0x0000c80027007a20 */ /* 0x004ff20000410000 */
        /* <DEDUP_REMOVED lines=12> */
[----:B------:R-:W-:Y:S10]  /*12940*/  MUFU.TANH R47, R12 ;  /* 0x0000000c002f7308 */ /* 0x000ff40000002400 */
[----:B------:R1:W-:Y:S02]  /*12950*/  MUFU.TANH R196, R0 ;  /* 0x0000000000c47308 */ /* 0x0003e40000002400 */
[----:B-1----:R-:W-:Y:S08]  /*12960*/  FMUL.FTZ R0, R49, c[0x0][0x320] ;  /* 0x0000c80031007a20 */ /* 0x002ff00000410000 */
[----:B------:R1:W-:Y:S02]  /*12970*/  MUFU.TANH R45, R0 ;  /* 0x00000000002d7308 */ /* 0x0003e40000002400 */
[----:B-1----:R-:W-:Y:S08]  /*12980*/  FMUL.FTZ R0, R50, c[0x0][0x320] ;  /* 0x0000c80032007a20 */ /* 0x002ff00000410000 */
[----:B------:R1:W-:Y:S02]  /*12990*/  MUFU.TANH R171, R0 ;  /* 0x0000000000ab7308 */ /* 0x0003e40000002400 */
[----:B-1----:R-:W-:Y:S01]  /*129a0*/  IMAD.IADD R0, R224, 0x1, R225 ;  /* 0x00000001e0007824 */ /* 0x002fe200078e02e1 */
[----:B------:R-:W-:Y:S05]  /*129b0*/  @P1 MOV R0, R223 ;  /* 0x000000df00001202 */ /* 0x000fea0000000f00 */
[----:B------:R-:W-:Y:S08]  /*129c0*/  SHFL.IDX PT, R6, R0, 0x1, 0x1c1f ;  /* 0x003c1f0000067f89 */ /* 0x000ff000000e0000 */
[----:B------:R-:W1:Y:S08]  /*129d0*/  SHFL.IDX PT, R12, R0, 0x2, 0x1c1f ;  /* 0x005c1f00000c7f89 */ /* 0x000e7000000e0000 */
[----:B------:R-:W1:Y:S08]  /*129e0*/  SHFL.IDX PT, R2, R0, RZ, 0x1c1f ;  /* 0x001c1fff00027589 */ /* 0x000e7000000e0000 */
[----:B------:R1:W2:Y:S02]  /*129f0*/  SHFL.IDX PT, R7, R0, 0x3, 0x1c1f ;  /* 0x007c1f0000077f89 */ /* 0x0002a400000e0000 */
[----:B-1----:R-:W-:Y:S04]  /*12a00*/  FMUL.FTZ R0, R52, c[0x0][0x320] ;  /* 0x0000c80034007a20 */ /* 0x002fe80000410000 */
[----:B------:R1:W-:Y:S02]  /*12a10*/  MUFU.TANH R43, R0 ;  /* 0x00000000002b7308 */ /* 0x0003e40000002400 */
[----:B-1----:R-:W-:Y:S05]  /*12a20*/  IMAD R0, R216, -0x50, RZ ;  /* 0xffffffb0d8007824 */ /* 0x002fea00078e02ff */
[----:B------:R-:W-:Y:S04]  /*12a30*/  IADD3 R0, -R222, 0x1, R0 ;  /* 0x00000001de007810 */ /* 0x000fe80007ffe100 */
[----:B------:R-:W-:Y:S05]  /*12a40*/  IADD3 R5, -R219, R0, R221 ;  /* 0x00000000db057210 */ /* 0x000fea0007ffe1dd */
[C---:B------:R-:W-:Y:S02]  /*12a50*/  IMAD.IADD R0, R5.reuse, 0x1, R12 ;  /* 0x0000000105007824 */ /* 0x040fe400078e020c */
[C---:B------:R-:W-:Y:S01]  /*12a60*/  IMAD.IADD R4, R5.reuse, 0x1, R2 ;  /* 0x0000000105047824 */ /* 0x040fe200078e0202 */
[C---:B------:R-:W-:Y:S01]  /*12a70*/  IADD3 R2, R5.reuse, R6, RZ ;  /* 0x0000000605027210 */ /* 0x040fe20007ffe0ff */
[----:B------:R-:W-:Y:S01]  /*12a80*/  FMUL.FTZ R6, R56, c[0x0][0x320] ;  /* 0x0000c80038067a20 */ /* 0x000fe20000410000 */
[----:B------:R-:W-:Y:S02]  /*12a90*/  ISETP.GT.AND P5, PT, R0, RZ, PT ;  /* 0x000000ff0000720c */ /* 0x000fe40003fa4270 */
[----:B--2---:R-:W-:Y:S01]  /*12aa0*/  IADD3 R5, R5, R7, RZ ;  /* 0x0000000705057210 */ /* 0x004fe20007ffe0ff */
[----:B------:R1:W-:Y:S01]  /*12ab0*/  MUFU.TANH R55, R6 ;  /* 0x0000000600377308 */ /* 0x0003e20000002400 */
[----:B------:R-:W-:Y:S01]  /*12ac0*/  FMUL.FTZ R7, R57, c[0x0][0x320] ;  /* 0x0000c80039077a20 */ /* 0x000fe20000410000 */
[----:B------:R-:W-:Y:S02]  /*12ad0*/  FSEL R18, R152, -INF , P5 ;  /* 0xff80000098127808 */ /* 0x000fe40002800000 */
[----:B------:R-:W-:Y:S02]  /*12ae0*/  ISETP.GT.AND P5, PT, R5, 0x8, PT ;  /* 0x000000080500780c */ /* 0x000fe40003fa4270 */
[----:B------:R-:W-:Y:S02]  /*12af0*/  ISETP.GT.AND P1, PT, R4, RZ, PT ;  /* 0x000000ff0400720c */ /* 0x000fe40003f24270 */
[----:B------:R-:W-:Y:S02]  /*12b00*/  FSEL R24, R186, -INF , P5 ;  /* 0xff800000ba187808 */ /* 0x000fe40002800000 */
[----:B------:R2:W-:Y:S01]  /*12b10*/  MUFU.TANH R152, R7 ;  /* 0x0000000700987308 */ /* 0x0005e20000002400 */
[----:B------:R-:W-:Y:S02]  /*12b20*/  ISETP.GT.AND P5, PT, R4, 0x11, PT ;  /* 0x000000110400780c */ /* 0x000fe40003fa4270 */
[----:B------:R-:W-:Y:S02]  /*12b30*/  ISETP.GT.AND P2, PT, R2, RZ, PT ;  /* 0x000000ff0200720c */ /* 0x000fe40003f44270 */
[----:B------:R-:W-:Y:S02]  /*12b40*/  FSEL R29, R87, -INF , P5 ;  /* 0xff800000571d7808 */ /* 0x000fe40002800000 */
[----:B------:R-:W-:Y:S02]  /*12b50*/  FSEL R10, R194, -INF , P1 ;  /* 0xff800000c20a7808 */ /* 0x000fe40000800000 */
[----:B------:R-:W-:Y:S02]  /*12b60*/  ISETP.GT.AND P1, PT, R5, RZ, PT ;  /* 0x000000ff0500720c */ /* 0x000fe40003f24270 */
        /* <DEDUP_REMOVED lines=8> */
[----:B------:R-:W-:Y:S01]  /*12bf0*/  ISETP.GT.AND P4, PT, R5, 0x9, PT ;  /* 0x000000090500780c */ /* 0x000fe20003f84270 */
[----:B--2---:R-:W-:Y:S01]  /*12c00*/  FMUL.FTZ R7, R65, c[0x0][0x320] ;  /* 0x0000c80041077a20 */ /* 0x004fe20000410000 */
[----:B------:R-:W-:Y:S02]  /*12c10*/  FSEL R20, R187, -INF , P2 ;  /* 0xff800000bb147808 */ /* 0x000fe40001000000 */
[----:B------:R-:W-:Y:S01]  /*12c20*/  ISETP.GT.AND P5, PT, R5, 0x10, PT ;  /* 0x000000100500780c */ /* 0x000fe20003fa4270 */
[----:B------:R2:W2:Y:S01]  /*12c30*/  MUFU.TANH R41, R7 ;  /* 0x0000000700297308 */ /* 0x0004a20000002400 */
[----:B------:R-:W-:Y:S02]  /*12c40*/  ISETP.GT.AND P2, PT, R2, 0x9, PT ;  /* 0x000000090200780c */ /* 0x000fe40003f44270 */
[----:B------:R-:W-:Y:S02]  /*12c50*/  FSEL R25, R183, -INF , P4 ;  /* 0xff800000b7197808 */ /* 0x000fe40002000000 */
[----:B------:R-:W-:Y:S02]  /*12c60*/  ISETP.GT.AND P4, PT, R4, 0x10, PT ;  /* 0x000000100400780c */ /* 0x000fe40003f84270 */
[----:B------:R-:W-:Y:S02]  /*12c70*/  FSEL R13, R13, -INF , P1 ;  /* 0xff8000000d0d7808 */ /* 0x000fe40000800000 */
[----:B------:R-:W-:Y:S02]  /*12c80*/  ISETP.GT.AND P1, PT, R2, 0x11, PT ;  /* 0x000000110200780c */ /* 0x000fe40003f24270 */
[----:B------:R-:W-:Y:S02]  /*12c90*/  FSEL R17, R17, -INF , P2 ;  /* 0xff80000011117808 */ /* 0x000fe40001000000 */
[----:B------:R-:W-:Y:S01]  /*12ca0*/  FSEL R30, R178, -INF , P4 ;  /* 0xff800000b21e7808 */ /* 0x000fe20002000000 */
[----:B-1----:R-:W-:Y:S01]  /*12cb0*/  FMUL.FTZ R6, R61, c[0x0][0x320] ;  /* 0x0000c8003d067a20 */ /* 0x002fe20000410000 */
[----:B------:R-:W-:Y:S02]  /*12cc0*/  FSEL R36, R173, -INF , P5 ;  /* 0xff800000ad247808 */ /* 0x000fe40002800000 */
[----:B---3--:R-:W-:Y:S01]  /*12cd0*/  FSEL R33, R176, -INF , P1 ;  /* 0xff800000b0217808 */ /* 0x008fe20000800000 */
[----:B------:R1:W-:Y:S01]  /*12ce0*/  MUFU.TANH R163, R6 ;  /* 0x0000000600a37308 */ /* 0x0003e20000002400 */
[C---:B------:R-:W-:Y:S02]  /*12cf0*/  ISETP.GT.AND P2, PT, R0.reuse, 0x11, PT ;  /* 0x000000110000780c */ /* 0x040fe40003f44270 */
[C---:B------:R-:W-:Y:S02]  /*12d00*/  ISETP.GT.AND P4, PT, R5.reuse, 0x11, PT ;  /* 0x000000110500780c */ /* 0x040fe40003f84270 */
[----:B------:R-:W-:Y:S01]  /*12d10*/  ISETP.GT.AND P1, PT, R0, 0x19, PT ;  /* 0x000000190000780c */ /* 0x000fe20003f24270 */
[----:B--2---:R-:W-:Y:S01]  /*12d20*/  FMUL.FTZ R7, R66, c[0x0][0x320] ;  /* 0x0000c80042077a20 */ /* 0x004fe20000410000 */
[----:B------:R-:W-:Y:S02]  /*12d30*/  FSEL R35, R174, -INF , P2 ;  /* 0xff800000ae237808 */ /* 0x000fe40001000000 */
[----:B----4-:R-:W-:Y:S01]  /*12d40*/  FSEL R40, R172, -INF , P4 ;  /* 0xff800000ac287808 */ /* 0x010fe20002000000 */
[----:B------:R2:W-:Y:S01]  /*12d50*/  MUFU.TANH R52, R7 ;  /* 0x0000000700347308 */ /* 0x0005e20000002400 */
[----:B------:R-:W-:Y:S02]  /*12d60*/  ISETP.GT.AND P2, PT, R5, 0x19, PT ;  /* 0x000000190500780c */ /* 0x000fe40003f44270 */
[C---:B------:R-:W-:Y:S02]  /*12d70*/  ISETP.GT.AND P5, PT, R4.reuse, 0x18, PT ;  /* 0x000000180400780c */ /* 0x040fe40003fa4270 */
[----:B------:R-:W-:Y:S02]  /*12d80*/  ISETP.GT.AND P4, PT, R4, 0x19, PT ;  /* 0x000000190400780c */ /* 0x000fe40003f84270 */
[----:B-----5:R-:W-:Y:S02]  /*12d90*/  FSEL R44, R169, -INF , P1 ;  /* 0xff800000a92c7808 */ /* 0x020fe40000800000 */
[----:B------:R-:W-:Y:S02]  /*12da0*/  ISETP.GT.AND P1, PT, R2, 0x18, PT ;  /* 0x000000180200780c */ /* 0x000fe40003f24270 */
[----:B------:R-:W-:Y:S02]  /*12db0*/  FSEL R50, R28, -INF , P2 ;  /* 0xff8000001c327808 */ /* 0x000fe40001000000 */
[----:B------:R-:W-:Y:S01]  /*12dc0*/  FSEL R28, R27, -INF , P5 ;  /* 0xff8000001b1c7808 */ /* 0x000fe20002800000 */
[----:B-1----:R-:W-:Y:S01]  /*12dd0*/  FMUL.FTZ R6, R64, c[0x0][0x320] ;  /* 0x0000c80040067a20 */ /* 0x002fe20000410000 */
[----:B------:R-:W-:Y:S01]  /*12de0*/  ISETP.GT.AND P3, PT, R2, 0x1, PT ;  /* 0x000000010200780c */ /* 0x000fe20003f64270 */
[----:B------:R-:W3:Y:S01]  /*12df0*/  LDL R64, [R1+0x3c] ;  /* 0x00003c0001407983 */ /* 0x000ee20000100800 */
[----:B------:R-:W-:Y:S02]  /*12e00*/  FSEL R27, R31, -INF , P4 ;  /* 0xff8000001f1b7808 */ /* 0x000fe40002000000 */
[----:B------:R-:W-:Y:S02]  /*12e10*/  FSEL R31, R26, -INF , P1 ;  /* 0xff8000001a1f7808 */ /* 0x000fe40000800000 */
[----:B------:R-:W-:Y:S02]  /*12e20*/  ISETP.GT.AND P1, PT, R0, 0x20, PT ;  /* 0x000000200000780c */ /* 0x000fe40003f24270 */
[----:B------:R-:W-:Y:S01]  /*12e30*/  FSEL R15, R191, -INF , P3 ;  /* 0xff800000bf0f7808 */ /* 0x000fe20001800000 */
[----:B--2---:R-:W-:Y:S01]  /*12e40*/  FMUL.FTZ R7, R68, c[0x0][0x320] ;  /* 0x0000c80044077a20 */ /* 0x004fe20000410000 */
[----:B------:R-:W-:Y:S02]  /*12e50*/  ISETP.GT.AND P3, PT, R0, 0x9, PT ;  /* 0x000000090000780c */ /* 0x000fe40003f64270 */
[----:B------:R-:W-:Y:S01]  /*12e60*/  FSEL R160, R37, -INF , P1 ;  /* 0xff80000025a07808 */ /* 0x000fe20000800000 */
[----:B------:R1:W-:Y:S01]  /*12e70*/  MUFU.TANH R39, R7 ;  /* 0x0000000700277308 */ /* 0x0003e20000002400 */
[----:B------:R-:W-:Y:S02]  /*12e80*/  FSEL R21, R185, -INF , P3 ;  /* 0xff800000b9157808 */ /* 0x000fe40001800000 */
[C---:B------:R-:W-:Y:S02]  /*12e90*/  ISETP.GT.AND P0, PT, R4.reuse, 0x1, PT ;  /* 0x000000010400780c */ /* 0x040fe40003f04270 */
[----:B------:R-:W-:Y:S02]  /*12ea0*/  ISETP.GT.AND P6, PT, R4, 0x8, PT ;  /* 0x000000080400780c */ /* 0x000fe40003fc4270 */
[----:B------:R-:W-:Y:S02]  /*12eb0*/  FSEL R11, R193, -INF , P0 ;  /* 0xff800000c10b7808 */ /* 0x000fe40000000000 */
[----:B------:R-:W-:Y:S01]  /*12ec0*/  ISETP.GT.AND P0, PT, R5, 0x1, PT ;  /* 0x000000010500780c */ /* 0x000fe20003f04270 */
[----:B------:R-:W-:Y:S01]  /*12ed0*/  MUFU.TANH R185, R8 ;  /* 0x0000000800b97308 */ /* 0x000fe20000002400 */
[----:B------:R-:W-:Y:S02]  /*12ee0*/  FSEL R12, R181, -INF , P6 ;  /* 0xff800000b50c7808 */ /* 0x000fe40003000000 */
[----:B------:R-:W-:Y:S02]  /*12ef0*/  FSEL R23, R188, -INF , P0 ;  /* 0xff800000bc177808 */ /* 0x000fe40000000000 */
[----:B------:R-:W-:Y:S02]  /*12f00*/  ISETP.GT.AND P6, PT, R4, 0x39, PT ;  /* 0x000000390400780c */ /* 0x000fe40003fc4270 */
[----:B------:R-:W-:Y:S02]  /*12f10*/  ISETP.GT.AND P0, PT, R2, 0x8, PT ;  /* 0x000000080200780c */ /* 0x000fe40003f04270 */
[----:B------:R-:W-:Y:S01]  /*12f20*/  FSEL R187, R41, -INF , P6 ;  /* 0xff80000029bb7808 */ /* 0x000fe20003000000 */
[----:B------:R2:W4:Y:S01]  /*12f30*/  MUFU.TANH R8, R6 ;  /* 0x0000000600087308 */ /* 0x0005220000002400 */
[----:B------:R-:W-:Y:S02]  /*12f40*/  FSEL R16, R16, -INF , P0 ;  /* 0xff80000010107808 */ /* 0x000fe40000000000 */
[C---:B------:R-:W-:Y:S01]  /*12f50*/  ISETP.GT.AND P6, PT, R0.reuse, 0x41, PT ;  /* 0x000000410000780c */ /* 0x040fe20003fc4270 */
[----:B-1----:R-:W-:Y:S01]  /*12f60*/  FMUL.FTZ R7, R69, c[0x0][0x320] ;  /* 0x0000c80045077a20 */ /* 0x002fe20000410000 */
[----:B------:R-:W-:Y:S02]  /*12f70*/  ISETP.GT.AND P0, PT, R0, 0x10, PT ;  /* 0x000000100000780c */ /* 0x000fe40003f04270 */
[----:B------:R-:W-:Y:S02]  /*12f80*/  ISETP.GT.AND P3, PT, R2, 0x10, PT ;  /* 0x000000100200780c */ /* 0x000fe40003f64270 */
[----:B------:R-:W-:Y:S01]  /*12f90*/  FSEL R34, R175, -INF , P0 ;  /* 0xff800000af227808 */ /* 0x000fe20000000000 */
[----:B------:R1:W-:Y:S01]  /*12fa0*/  MUFU.TANH R37, R7 ;  /* 0x0000000700257308 */ /* 0x0003e20000002400 */
[----:B------:R-:W-:Y:S02]  /*12fb0*/  FSEL R32, R177, -INF , P3 ;  /* 0xff800000b1207808 */ /* 0x000fe40001800000 */
[----:B------:R-:W-:Y:S02]  /*12fc0*/  ISETP.GT.AND P0, PT, R5, 0x18, PT ;  /* 0x000000180500780c */ /* 0x000fe40003f04270 */
[----:B------:R-:W-:Y:S02]  /*12fd0*/  ISETP.GT.AND P3, PT, R0, 0x18, PT ;  /* 0x000000180000780c */ /* 0x000fe40003f64270 */
[----:B------:R-:W-:Y:S02]  /*12fe0*/  FSEL R46, R168, -INF , P0 ;  /* 0xff800000a82e7808 */ /* 0x000fe40000000000 */
[----:B------:R-:W-:Y:S01]  /*12ff0*/  ISETP.GT.AND P0, PT, R2, 0x19, PT ;  /* 0x000000190200780c */ /* 0x000fe20003f04270 */
[----:B------:R-:W-:Y:S01]  /*13000*/  MUFU.TANH R181, R9 ;  /* 0x0000000900b57308 */ /* 0x000fe20000002400 */
[----:B------:R-:W-:Y:S02]  /*13010*/  FSEL R42, R170, -INF , P3 ;  /* 0xff800000aa2a7808 */ /* 0x000fe40001800000 */
[----:B------:R-:W-:Y:S02]  /*13020*/  FSEL R26, R166, -INF , P0 ;  /* 0xff800000a61a7808 */ /* 0x000fe40000000000 */
[----:B--2---:R-:W-:Y:S02]  /*13030*/  FMNMX.FTZ R6, R10, R3, !PT ;  /* 0x000000030a067209 */ /* 0x004fe40007810000 */
[----:B------:R-:W-:Y:S02]  /*13040*/  ISETP.GT.AND P0, PT, R0, 0x21, PT ;  /* 0x000000210000780c */ /* 0x000fe40003f04270 */
[----:B------:R-:W-:Y:S02]  /*13050*/  FMNMX.FTZ R6, R11, R6, !PT ;  /* 0x000000060b067209 */ /* 0x000fe40007810000 */
[----:B------:R-:W-:Y:S02]  /*13060*/  ISETP.GT.AND P3, PT, R4, 0x20, PT ;  /* 0x000000200400780c */ /* 0x000fe40003f64270 */
[----:B------:R-:W-:Y:S01]  /*13070*/  FMNMX.FTZ R6, R12, R6, !PT ;  /* 0x000000060c067209 */ /* 0x000fe20007810000 */
[----:B-1----:R-:W-:Y:S01]  /*13080*/  FMUL.FTZ R7, R80, c[0x0][0x320] ;  /* 0x0000c80050077a20 */ /* 0x002fe20000410000 */
[----:B------:R-:W-:Y:S02]  /*13090*/  FSEL R49, R164, -INF , P3 ;  /* 0xff800000a4317808 */ /* 0x000fe40001800000 */
[----:B------:R-:W-:Y:S01]  /*130a0*/  FMNMX.FTZ R6, R13, R6, !PT ;  /* 0x000000060d067209 */ /* 0x000fe20007810000 */
[----:B------:R1:W-:Y:S01]  /*130b0*/  MUFU.TANH R9, R7 ;  /* 0x0000000700097308 */ /* 0x0003e20000002400 */
[----:B------:R-:W-:Y:S02]  /*130c0*/  FSEL R162, R153, -INF , P0 ;  /* 0xff80000099a27808 */ /* 0x000fe40000000000 */
[----:B------:R-:W-:Y:S02]  /*130d0*/  FMNMX.FTZ R6, R30, R6, !PT ;  /* 0x000000061e067209 */ /* 0x000fe40007810000 */
[C---:B------:R-:W-:Y:S02]  /*130e0*/  ISETP.GT.AND P0, PT, R4.reuse, 0x38, PT ;  /* 0x000000380400780c */ /* 0x040fe40003f04270 */
[----:B------:R-:W-:Y:S02]  /*130f0*/  FMNMX.FTZ R6, R29, R6, !PT ;  /* 0x000000061d067209 */ /* 0x000fe40007810000 */
[----:B------:R-:W-:Y:S02]  /*13100*/  ISETP.GT.AND P3, PT, R4, 0x29, PT ;  /* 0x000000290400780c */ /* 0x000fe40003f64270 */
[----:B------:R-:W-:Y:S02]  /*13110*/  FMNMX.FTZ R6, R28, R6, !PT ;  /* 0x000000061c067209 */ /* 0x000fe40007810000 */
[----:B----4-:R-:W-:Y:S01]  /*13120*/  FSEL R174, R8, -INF , P0 ;  /* 0xff80000008ae7808 */ /* 0x010fe20000000000 */
[----:B------:R-:W-:Y:S01]  /*13130*/  FMUL.FTZ R8, R67, c[0x0][0x320] ;  /* 0x0000c80043087a20 */ /* 0x000fe20000410000 */
[----:B------:R-:W-:Y:S02]  /*13140*/  ISETP.GT.AND P5, PT, R4, 0x21, PT ;  /* 0x000000210400780c */ /* 0x000fe40003fa4270 */
[----:B------:R-:W-:Y:S02]  /*13150*/  FMNMX.FTZ R6, R27, R6, !PT ;  /* 0x000000061b067209 */ /* 0x000fe40007810000 */
[----:B------:R-:W-:Y:S02]  /*13160*/  FSEL R61, R45, -INF , P3 ;  /* 0xff8000002d3d7808 */ /* 0x000fe40001800000 */
[----:B------:R2:W4:Y:S01]  /*13170*/  MUFU.TANH R45, R8 ;  /* 0x00000008002d7308 */ /* 0x0005220000002400 */
[----:B------:R-:W-:Y:S01]  /*13180*/  FSEL R51, R154, -INF , P5 ;  /* 0xff8000009a337808 */ /* 0x000fe20002800000 */
[----:B-1----:R-:W-:Y:S01]  /*13190*/  FMUL.FTZ R7, R81, c[0x0][0x320] ;  /* 0x0000c80051077a20 */ /* 0x002fe20000410000 */
[----:B------:R-:W-:Y:S02]  /*131a0*/  FMNMX.FTZ R6, R49, R6, !PT ;  /* 0x0000000631067209 */ /* 0x000fe40007810000 */
[----:B------:R-:W-:Y:S02]  /*131b0*/  ISETP.GT.AND P5, PT, R4, 0x28, PT ;  /* 0x000000280400780c */ /* 0x000fe40003fa4270 */
[----:B------:R-:W-:Y:S03]  /*131c0*/  FMNMX.FTZ R6, R51, R6, !PT ;  /* 0x0000000633067209 */ /* 0x000fe60007810000 */
[----:B------:R-:W1:Y:S01]  /*131d0*/  MUFU.TANH R7, R7 ;  /* 0x0000000700077308 */ /* 0x000e620000002400 */
[----:B------:R-:W-:Y:S01]  /*131e0*/  FSEL R59, R47, -INF , P5 ;  /* 0xff8000002f3b7808 */ /* 0x000fe20002800000 */
[----:B------:R-:W-:Y:S01]  /*131f0*/  FMUL.FTZ R47, R82, c[0x0][0x320] ;  /* 0x0000c800522f7a20 */ /* 0x000fe20000410000 */
[C---:B------:R-:W-:Y:S02]  /*13200*/  ISETP.GT.AND P2, PT, R2.reuse, 0x21, PT ;  /* 0x000000210200780c */ /* 0x040fe40003f44270 */
[----:B------:R-:W-:Y:S02]  /*13210*/  FMNMX.FTZ R6, R59, R6, !PT ;  /* 0x000000063b067209 */ /* 0x000fe40007810000 */
[----:B------:R-:W-:Y:S02]  /*13220*/  FSEL R58, R165, -INF , P2 ;  /* 0xff800000a53a7808 */ /* 0x000fe40001000000 */
[----:B------:R-:W-:Y:S02]  /*13230*/  ISETP.GT.AND P4, PT, R2, 0x20, PT ;  /* 0x000000200200780c */ /* 0x000fe40003f84270 */
[C---:B------:R-:W-:Y:S02]  /*13240*/  ISETP.GT.AND P2, PT, R4.reuse, 0x30, PT ;  /* 0x000000300400780c */ /* 0x040fe40003f44270 */
[----:B------:R-:W-:Y:S01]  /*13250*/  ISETP.GT.AND P5, PT, R4, 0x40, PT ;  /* 0x000000400400780c */ /* 0x000fe20003fa4270 */
[----:B--2---:R-:W-:Y:S01]  /*13260*/  FMUL.FTZ R8, R62, c[0x0][0x320] ;  /* 0x0000c8003e087a20 */ /* 0x004fe20000410000 */
[----:B------:R-:W-:Y:S01]  /*13270*/  FSEL R172, R43, -INF , P2 ;  /* 0xff8000002bac7808 */ /* 0x000fe20001000000 */
[----:B------:R-:W-:Y:S01]  /*13280*/  FMUL.FTZ R43, R71, c[0x0][0x320] ;  /* 0x0000c800472b7a20 */ /* 0x000fe20000410000 */
[C---:B------:R-:W-:Y:S02]  /*13290*/  ISETP.GT.AND P1, PT, R4.reuse, 0x31, PT ;  /* 0x000000310400780c */ /* 0x040fe40003f24270 */
[C---:B------:R-:W-:Y:S02]  /*132a0*/  ISETP.GT.AND P3, PT, R4.reuse, 0x48, PT ;  /* 0x000000480400780c */ /* 0x040fe40003f64270 */
[C---:B------:R-:W-:Y:S02]  /*132b0*/  ISETP.GT.AND P2, PT, R4.reuse, 0x49, PT ;  /* 0x000000490400780c */ /* 0x040fe40003f44270 */
[----:B------:R-:W-:Y:S02]  /*132c0*/  FSEL R57, R155, -INF , P4 ;  /* 0xff8000009b397808 */ /* 0x000fe40002000000 */
[----:B------:R-:W-:Y:S02]  /*132d0*/  ISETP.GT.AND P4, PT, R4, 0x41, PT ;  /* 0x000000410400780c */ /* 0x000fe40003f84270 */
[----:B------:R-:W-:Y:S02]  /*132e0*/  FMNMX.FTZ R4, R61, R6, !PT ;  /* 0x000000063d047209 */ /* 0x000fe40007810000 */
[----:B------:R-:W-:Y:S02]  /*132f0*/  FSEL R226, R39, -INF , P5 ;  /* 0xff80000027e27808 */ /* 0x000fe40002800000 */
[----:B------:R2:W-:Y:S01]  /*13300*/  MUFU.TANH R39, R47 ;  /* 0x0000002f00277308 */ /* 0x0005e20000002400 */
[----:B------:R-:W-:Y:S02]  /*13310*/  ISETP.GT.AND P5, PT, R2, 0x28, PT ;  /* 0x000000280200780c */ /* 0x000fe40003fa4270 */
[----:B------:R-:W-:Y:S01]  /*13320*/  FSEL R173, R38, -INF , P1 ;  /* 0xff80000026ad7808 */ /* 0x000fe20000800000 */
[----:B------:R-:W-:Y:S01]  /*13330*/  FMUL.FTZ R38, R70, c[0x0][0x320] ;  /* 0x0000c80046267a20 */ /* 0x000fe20000410000 */
[----:B------:R-:W-:Y:S02]  /*13340*/  FMNMX.FTZ R4, R172, R4, !PT ;  /* 0x00000004ac047209 */ /* 0x000fe40007810000 */
[----:B------:R-:W-:Y:S02]  /*13350*/  ISETP.GT.AND P1, PT, R5, 0x20, PT ;  /* 0x000000200500780c */ /* 0x000fe40003f24270 */
[----:B------:R-:W-:Y:S01]  /*13360*/  FSEL R56, R171, -INF , P5 ;  /* 0xff800000ab387808 */ /* 0x000fe20002800000 */
[----:B------:R-:W-:Y:S01]  /*13370*/  MUFU.TANH R41, R38 ;  /* 0x0000002600297308 */ /* 0x000fe20000002400 */
[----:B------:R-:W-:Y:S02]  /*13380*/  ISETP.GT.AND P5, PT, R2, 0x39, PT ;  /* 0x000000390200780c */ /* 0x000fe40003fa4270 */
[----:B------:R-:W-:Y:S02]  /*13390*/  FMNMX.FTZ R4, R173, R4, !PT ;  /* 0x00000004ad047209 */ /* 0x000fe40007810000 */
[----:B------:R-:W-:Y:S02]  /*133a0*/  FSEL R157, R180, -INF , P1 ;  /* 0xff800000b49d7808 */ /* 0x000fe40000800000 */
[----:B------:R-:W-:Y:S02]  /*133b0*/  ISETP.GT.AND P1, PT, R2, 0x30, PT ;  /* 0x000000300200780c */ /* 0x000fe40003f24270 */
[----:B----4-:R-:W-:Y:S01]  /*133c0*/  FSEL R170, R45, -INF , P5 ;  /* 0xff8000002daa7808 */ /* 0x010fe20002800000 */
[----:B------:R-:W-:Y:S01]  /*133d0*/  MUFU.TANH R38, R48 ;  /* 0x0000003000267308 */ /* 0x000fe20000002400 */
[----:B------:R-:W-:Y:S02]  /*133e0*/  ISETP.GT.AND P5, PT, R0, 0x30, PT ;  /* 0x000000300000780c */ /* 0x000fe40003fa4270 */
[----:B-1----:R-:W-:Y:S01]  /*133f0*/  FSEL R251, R7, -INF , P2 ;  /* 0xff80000007fb7808 */ /* 0x002fe20001000000 */
[----:B--2---:R-:W-:Y:S01]  /*13400*/  FMUL.FTZ R47, R79, c[0x0][0x320] ;  /* 0x0000c8004f2f7a20 */ /* 0x004fe20000410000 */
[----:B------:R-:W-:Y:S02]  /*13410*/  ISETP.GT.AND P2, PT, R2, 0x29, PT ;  /* 0x000000290200780c */ /* 0x000fe40003f44270 */
[----:B------:R-:W-:Y:S02]  /*13420*/  FMNMX.FTZ R4, R174, R4, !PT ;  /* 0x00000004ae047209 */ /* 0x000fe40007810000 */
[----:B------:R-:W-:Y:S02]  /*13430*/  FSEL R165, R54, -INF , P1 ;  /* 0xff80000036a57808 */ /* 0x000fe40000800000 */
[----:B------:R-:W-:Y:S02]  /*13440*/  FSEL R60, R167, -INF , P2 ;  /* 0xff800000a73c7808 */ /* 0x000fe40001000000 */
[----:B------:R-:W-:Y:S02]  /*13450*/  FSEL R167, R55, -INF , P5 ;  /* 0xff80000037a77808 */ /* 0x000fe40002800000 */
[----:B------:R-:W2:Y:S01]  /*13460*/  LDL.64 R54, [R1+0x30] ;  /* 0x0000300001367983 */ /* 0x000ea20000100a00 */
[----:B------:R-:W-:Y:S02]  /*13470*/  FMNMX.FTZ R4, R187, R4, !PT ;  /* 0x00000004bb047209 */ /* 0x000fe40007810000 */
[----:B------:R-:W-:Y:S02]  /*13480*/  FSEL R229, R37, -INF , P4 ;  /* 0xff80000025e57808 */ /* 0x000fe40002000000 */
[----:B------:R-:W1:Y:S01]  /*13490*/  MUFU.TANH R37, R43 ;  /* 0x0000002b00257308 */ /* 0x000e620000002400 */
[----:B------:R-:W-:Y:S02]  /*134a0*/  FMNMX.FTZ R4, R226, R4, !PT ;  /* 0x00000004e2047209 */ /* 0x000fe40007810000 */
[----:B------:R-:W-:Y:S01]  /*134b0*/  FSEL R250, R9, -INF , P3 ;  /* 0xff80000009fa7808 */ /* 0x000fe20001800000 */
[----:B------:R-:W-:Y:S01]  /*134c0*/  FMUL.FTZ R9, R63, c[0x0][0x320] ;  /* 0x0000c8003f097a20 */ /* 0x000fe20000410000 */
[----:B------:R-:W-:Y:S02]  /*134d0*/  FMNMX.FTZ R4, R229, R4, !PT ;  /* 0x00000004e5047209 */ /* 0x000fe40007810000 */
[----:B------:R-:W-:Y:S02]  /*134e0*/  FMNMX.FTZ R6, R14, R84, !PT ;  /* 0x000000540e067209 */ /* 0x000fe40007810000 */
[----:B------:R-:W-:Y:S02]  /*134f0*/  FMNMX.FTZ R4, R250, R4, !PT ;  /* 0x00000004fa047209 */ /* 0x000fe40007810000 */
[----:B------:R-:W-:Y:S02]  /*13500*/  FMNMX.FTZ R6, R15, R6, !PT ;  /* 0x000000060f067209 */ /* 0x000fe40007810000 */
[----:B------:R-:W-:Y:S02]  /*13510*/  FMNMX.FTZ R4, R251, R4, !PT ;  /* 0x00000004fb047209 */ /* 0x000fe40007810000 */
[----:B------:R-:W-:Y:S02]  /*13520*/  FMNMX.FTZ R6, R16, R6, !PT ;  /* 0x0000000610067209 */ /* 0x000fe40007810000 */
[----:B------:R-:W-:Y:S01]  /*13530*/  ISETP.GT.AND P0, PT, R5, 0x21, PT ;  /* 0x000000210500780c */ /* 0x000fe20003f04270 */
[----:B------:R-:W4:Y:S01]  /*13540*/  SHFL.BFLY PT, R7, R4, 0x2, 0x1f ;  /* 0x0c401f0004077f89 */ /* 0x000f2200000e0000 */
[----:B------:R-:W-:Y:S02]  /*13550*/  FMNMX.FTZ R6, R17, R6, !PT ;  /* 0x0000000611067209 */ /* 0x000fe40007810000 */
[----:B------:R-:W-:Y:S02]  /*13560*/  ISETP.GT.AND P3, PT, R0, 0x29, PT ;  /* 0x000000290000780c */ /* 0x000fe40003f64270 */
[----:B------:R-:W-:Y:S02]  /*13570*/  FMNMX.FTZ R6, R32, R6, !PT ;  /* 0x0000000620067209 */ /* 0x000fe40007810000 */
[----:B------:R-:W-:Y:S02]  /*13580*/  FSEL R158, R182, -INF , P0 ;  /* 0xff800000b69e7808 */ /* 0x000fe40000000000 */
        /* <DEDUP_REMOVED lines=8> */
[----:B----4-:R-:W-:Y:S01]  /*13610*/  FMNMX.FTZ R4, R4, R7, !PT ;  /* 0x0000000704047209 */ /* 0x010fe20007810000 */
[----:B------:R-:W-:Y:S01]  /*13620*/  FMUL.FTZ R7, R72, c[0x0][0x320] ;  /* 0x0000c80048077a20 */ /* 0x000fe20000410000 */
[----:B------:R-:W-:Y:S02]  /*13630*/  FSEL R166, R53, -INF , P0 ;  /* 0xff80000035a67808 */ /* 0x000fe40000000000 */
[----:B------:R-:W-:Y:S01]  /*13640*/  MUFU.TANH R53, R8 ;  /* 0x0000000800357308 */ /* 0x000fe20000002400 */
[----:B------:R-:W-:Y:S02]  /*13650*/  ISETP.GT.AND P5, PT, R0, 0x48, PT ;  /* 0x000000480000780c */ /* 0x000fe40003fa4270 */
[----:B------:R-:W-:Y:S02]  /*13660*/  FSEL R171, R52, -INF , P3 ;  /* 0xff80000034ab7808 */ /* 0x000fe40001800000 */
[----:B------:R-:W-:Y:S02]  /*13670*/  FMNMX.FTZ R6, R58, R6, !PT ;  /* 0x000000063a067209 */ /* 0x000fe40007810000 */
[----:B------:R-:W-:Y:S02]  /*13680*/  FSEL R159, R184, -INF , P4 ;  /* 0xff800000b89f7808 */ /* 0x000fe40002000000 */
[----:B------:R-:W-:Y:S01]  /*13690*/  FMNMX.FTZ R6, R56, R6, !PT ;  /* 0x0000000638067209 */ /* 0x000fe20007810000 */
[----:B------:R4:W5:Y:S01]  /*136a0*/  MUFU.TANH R48, R7 ;  /* 0x0000000700307308 */ /* 0x0009620000002400 */
[C---:B------:R-:W-:Y:S02]  /*136b0*/  ISETP.GT.AND P4, PT, R2.reuse, 0x40, PT ;  /* 0x000000400200780c */ /* 0x040fe40003f84270 */
[C---:B------:R-:W-:Y:S02]  /*136c0*/  ISETP.GT.AND P2, PT, R2.reuse, 0x41, PT ;  /* 0x000000410200780c */ /* 0x040fe40003f44270 */
[C---:B------:R-:W-:Y:S02]  /*136d0*/  ISETP.GT.AND P1, PT, R2.reuse, 0x48, PT ;  /* 0x000000480200780c */ /* 0x040fe40003f24270 */
[----:B------:R-:W-:Y:S02]  /*136e0*/  ISETP.GT.AND P0, PT, R2, 0x49, PT ;  /* 0x000000490200780c */ /* 0x000fe40003f04270 */
[----:B------:R-:W-:Y:S01]  /*136f0*/  FMNMX.FTZ R2, R60, R6, !PT ;  /* 0x000000063c027209 */ /* 0x000fe20007810000 */
[----:B------:R5:W-:Y:S01]  /*13700*/  MUFU.TANH R52, R9 ;  /* 0x0000000900347308 */ /* 0x000be20000002400 */
[----:B------:R-:W-:Y:S02]  /*13710*/  FMNMX.FTZ R6, R18, R85, !PT ;  /* 0x0000005512067209 */ /* 0x000fe40007810000 */
[----:B------:R-:W-:Y:S02]  /*13720*/  FMNMX.FTZ R2, R165, R2, !PT ;  /* 0x00000002a5027209 */ /* 0x000fe40007810000 */
[----:B------:R-:W-:Y:S02]  /*13730*/  FMNMX.FTZ R6, R19, R6, !PT ;  /* 0x0000000613067209 */ /* 0x000fe40007810000 */
[----:B-1----:R-:W-:Y:S01]  /*13740*/  FSEL R222, R37, -INF , P2 ;  /* 0xff80000025de7808 */ /* 0x002fe20001000000 */
[----:B------:R-:W-:Y:S01]  /*13750*/  FMUL.FTZ R37, R76, c[0x0][0x320] ;  /* 0x0000c8004c257a20 */ /* 0x000fe20000410000 */
[----:B------:R-:W-:Y:S02]  /*13760*/  FMNMX.FTZ R6, R20, R6, !PT ;  /* 0x0000000614067209 */ /* 0x000fe40007810000 */
[----:B------:R-:W-:Y:S01]  /*13770*/  FMNMX.FTZ R2, R166, R2, !PT ;  /* 0x00000002a6027209 */ /* 0x000fe20007810000 */
[----:B------:R1:W-:Y:S01]  /*13780*/  MUFU.TANH R43, R37 ;  /* 0x00000025002b7308 */ /* 0x0003e20000002400 */
[----:B------:R-:W-:Y:S01]  /*13790*/  FMNMX.FTZ R6, R21, R6, !PT ;  /* 0x0000000615067209 */ /* 0x000fe20007810000 */
[----:B----4-:R-:W-:Y:S01]  /*137a0*/  FMUL.FTZ R7, R73, c[0x0][0x320] ;  /* 0x0000c80049077a20 */ /* 0x010fe20000410000 */
[----:B------:R-:W-:Y:S02]  /*137b0*/  FSEL R225, R39, -INF , P1 ;  /* 0xff80000027e17808 */ /* 0x000fe40000800000 */
[----:B------:R-:W-:Y:S02]  /*137c0*/  FMNMX.FTZ R6, R34, R6, !PT ;  /* 0x0000000622067209 */ /* 0x000fe40007810000 */
[----:B------:R-:W-:Y:S02]  /*137d0*/  ISETP.GT.AND P2, PT, R0, 0x38, PT ;  /* 0x000000380000780c */ /* 0x000fe40003f44270 */
[----:B------:R-:W-:Y:S01]  /*137e0*/  FMNMX.FTZ R6, R35, R6, !PT ;  /* 0x0000000623067209 */ /* 0x000fe20007810000 */
[----:B------:R4:W3:Y:S01]  /*137f0*/  MUFU.TANH R45, R7 ;  /* 0x00000007002d7308 */ /* 0x0008e20000002400 */
[----:B------:R-:W-:Y:S01]  /*13800*/  FMNMX.FTZ R2, R171, R2, !PT ;  /* 0x00000002ab027209 */ /* 0x000fe20007810000 */
[----:B-----5:R-:W5:Y:S01]  /*13810*/  SHFL.BFLY PT, R9, R4, 0x1, 0x1f ;  /* 0x0c201f0004097f89 */ /* 0x020f6200000e0000 */
[----:B------:R-:W-:Y:S02]  /*13820*/  FMNMX.FTZ R6, R42, R6, !PT ;  /* 0x000000062a067209 */ /* 0x000fe40007810000 */
[----:B------:R-:W-:Y:S02]  /*13830*/  FSEL R221, R41, -INF , P4 ;  /* 0xff80000029dd7808 */ /* 0x000fe40002000000 */
[----:B------:R-:W-:Y:S02]  /*13840*/  FMNMX.FTZ R2, R170, R2, !PT ;  /* 0x00000002aa027209 */ /* 0x000fe40007810000 */
[----:B------:R-:W-:Y:S02]  /*13850*/  FMNMX.FTZ R6, R44, R6, !PT ;  /* 0x000000062c067209 */ /* 0x000fe40007810000 */
[----:B------:R-:W-:Y:S02]  /*13860*/  FMNMX.FTZ R2, R221, R2, !PT ;  /* 0x00000002dd027209 */ /* 0x000fe40007810000 */
[----:B------:R-:W-:Y:S01]  /*13870*/  FMNMX.FTZ R6, R160, R6, !PT ;  /* 0x00000006a0067209 */ /* 0x000fe20007810000 */
[----:B-1----:R-:W-:Y:S01]  /*13880*/  FMUL.FTZ R37, R77, c[0x0][0x320] ;  /* 0x0000c8004d257a20 */ /* 0x002fe20000410000 */
[----:B------:R-:W-:Y:S02]  /*13890*/  FMNMX.FTZ R2, R222, R2, !PT ;  /* 0x00000002de027209 */ /* 0x000fe40007810000 */
[----:B------:R-:W-:Y:S01]  /*138a0*/  ISETP.GT.AND P4, PT, R0, 0x31, PT ;  /* 0x000000310000780c */ /* 0x000fe20003f84270 */
[----:B------:R1:W1:Y:S01]  /*138b0*/  MUFU.TANH R39, R37 ;  /* 0x0000002500277308 */ /* 0x0002620000002400 */
[----:B------:R-:W-:Y:S02]  /*138c0*/  FMNMX.FTZ R6, R162, R6, !PT ;  /* 0x00000006a2067209 */ /* 0x000fe40007810000 */
[----:B------:R-:W-:Y:S01]  /*138d0*/  FSEL R227, R38, -INF , P0 ;  /* 0xff80000026e37808 */ /* 0x000fe20000000000 */
[----:B------:R-:W-:Y:S01]  /*138e0*/  FMUL.FTZ R38, R75, c[0x0][0x320] ;  /* 0x0000c8004b267a20 */ /* 0x000fe20000410000 */
[----:B------:R-:W-:Y:S02]  /*138f0*/  FMNMX.FTZ R2, R225, R2, !PT ;  /* 0x00000002e1027209 */ /* 0x000fe40007810000 */
[----:B----4-:R-:W-:Y:S02]  /*13900*/  FMNMX.FTZ R7, R22, R86, !PT ;  /* 0x0000005616077209 */ /* 0x010fe40007810000 */
[----:B------:R-:W-:Y:S01]  /*13910*/  FSEL R169, R152, -INF , P4 ;  /* 0xff80000098a97808 */ /* 0x000fe20002000000 */
[----:B------:R-:W-:Y:S01]  /*13920*/  MUFU.TANH R38, R38 ;  /* 0x0000002600267308 */ /* 0x000fe20000002400 */
[----:B------:R-:W-:Y:S02]  /*13930*/  FMNMX.FTZ R7, R23, R7, !PT ;  /* 0x0000000717077209 */ /* 0x000fe40007810000 */
[C---:B------:R-:W-:Y:S02]  /*13940*/  ISETP.GT.AND P4, PT, R0.reuse, 0x49, PT ;  /* 0x000000490000780c */ /* 0x040fe40003f84270 */
[C---:B------:R-:W-:Y:S02]  /*13950*/  ISETP.GT.AND P1, PT, R0.reuse, 0x39, PT ;  /* 0x000000390000780c */ /* 0x040fe40003f24270 */
[----:B------:R-:W-:Y:S02]  /*13960*/  ISETP.GT.AND P0, PT, R0, 0x40, PT ;  /* 0x000000400000780c */ /* 0x000fe40003f04270 */
[----:B------:R-:W-:Y:S01]  /*13970*/  FMNMX.FTZ R0, R24, R7, !PT ;  /* 0x0000000718007209 */ /* 0x000fe20007810000 */
[----:B------:R-:W-:Y:S01]  /*13980*/  FMUL.FTZ R7, R74, c[0x0][0x320] ;  /* 0x0000c8004a077a20 */ /* 0x000fe20000410000 */
[----:B------:R-:W-:Y:S02]  /*13990*/  FMNMX.FTZ R6, R159, R6, !PT ;  /* 0x000000069f067209 */ /* 0x000fe40007810000 */
[----:B------:R-:W-:Y:S01]  /*139a0*/  FMNMX.FTZ R2, R227, R2, !PT ;  /* 0x00000002e3027209 */ /* 0x000fe20007810000 */
[----:B------:R4:W3:Y:S01]  /*139b0*/  MUFU.TANH R41, R7 ;  /* 0x0000000700297308 */ /* 0x0008e20000002400 */
[----:B------:R-:W-:Y:S01]  /*139c0*/  FMNMX.FTZ R0, R25, R0, !PT ;  /* 0x0000000019007209 */ /* 0x000fe20007810000 */
[----:B-1----:R-:W-:Y:S01]  /*139d0*/  FMUL.FTZ R37, R78, c[0x0][0x320] ;  /* 0x0000c8004e257a20 */ /* 0x002fe20000410000 */
[----:B------:R-:W-:Y:S01]  /*139e0*/  FMNMX.FTZ R6, R161, R6, !PT ;  /* 0x00000006a1067209 */ /* 0x000fe20007810000 */
[----:B------:R-:W1:Y:S01]  /*139f0*/  SHFL.BFLY PT, R8, R2, 0x2, 0x1f ;  /* 0x0c401f0002087f89 */ /* 0x000e6200000e0000 */
[----:B------:R-:W-:Y:S02]  /*13a00*/  FMNMX.FTZ R0, R36, R0, !PT ;  /* 0x0000000024007209 */ /* 0x000fe40007810000 */
[----:B------:R-:W-:Y:S02]  /*13a10*/  FMNMX.FTZ R6, R167, R6, !PT ;  /* 0x00000006a7067209 */ /* 0x000fe40007810000 */
[----:B------:R-:W-:Y:S01]  /*13a20*/  FSEL R186, R87, -INF , P2 ;  /* 0xff80000057ba7808 */ /* 0x000fe20001000000 */
[----:B------:R-:W1:Y:S01]  /*13a30*/  MUFU.TANH R37, R37 ;  /* 0x0000002500257308 */ /* 0x000e620000002400 */
[----:B-----5:R-:W-:Y:S02]  /*13a40*/  FMNMX.FTZ R73, R4, R9, !PT ;  /* 0x0000000904497209 */ /* 0x020fe40007810000 */
[----:B------:R-:W-:Y:S02]  /*13a50*/  FMNMX.FTZ R4, R40, R0, !PT ;  /* 0x0000000028047209 */ /* 0x000fe40007810000 */
[----:B------:R-:W-:Y:S02]  /*13a60*/  FMNMX.FTZ R0, R169, R6, !PT ;  /* 0x00000006a9007209 */ /* 0x000fe40007810000 */
[----:B------:R-:W-:Y:S02]  /*13a70*/  FSEL R184, R163, -INF , P1 ;  /* 0xff800000a3b87808 */ /* 0x000fe40000800000 */
[----:B------:R-:W-:Y:S01]  /*13a80*/  FMNMX.FTZ R0, R186, R0, !PT ;  /* 0x00000000ba007209 */ /* 0x000fe20007810000 */
[----:B------:R-:W5:Y:S01]  /*13a90*/  MUFU.TANH R9, R47 ;  /* 0x0000002f00097308 */ /* 0x000f620000002400 */
[----:B------:R-:W-:Y:S02]  /*13aa0*/  FMNMX.FTZ R4, R46, R4, !PT ;  /* 0x000000042e047209 */ /* 0x000fe40007810000 */
[----:B------:R-:W-:Y:S02]  /*13ab0*/  FSEL R219, R48, -INF , P0 ;  /* 0xff80000030db7808 */ /* 0x000fe40000000000 */
[----:B------:R-:W-:Y:S02]  /*13ac0*/  FMNMX.FTZ R0, R184, R0, !PT ;  /* 0x00000000b8007209 */ /* 0x000fe40007810000 */
[----:B------:R-:W-:Y:S02]  /*13ad0*/  FMNMX.FTZ R4, R50, R4, !PT ;  /* 0x0000000432047209 */ /* 0x000fe40007810000 */
[----:B---3--:R-:W-:Y:S02]  /*13ae0*/  FSEL R224, R45, -INF , P6 ;  /* 0xff8000002de07808 */ /* 0x008fe40003000000 */
[----:B------:R-:W-:Y:S02]  /*13af0*/  FMNMX.FTZ R0, R219, R0, !PT ;  /* 0x00000000db007209 */ /* 0x000fe40007810000 */
[----:B------:R-:W-:Y:S02]  /*13b00*/  ISETP.GT.AND P3, PT, R5, 0x28, PT ;  /* 0x000000280500780c */ /* 0x000fe40003f64270 */
[----:B------:R-:W-:Y:S02]  /*13b10*/  FMNMX.FTZ R4, R157, R4, !PT ;  /* 0x000000049d047209 */ /* 0x000fe40007810000 */
[----:B------:R-:W-:Y:S02]  /*13b20*/  FSEL R234, R43, -INF , P5 ;  /* 0xff8000002bea7808 */ /* 0x000fe40002800000 */
[----:B------:R-:W-:Y:S02]  /*13b30*/  FMNMX.FTZ R0, R224, R0, !PT ;  /* 0x00000000e0007209 */ /* 0x000fe40007810000 */
[----:B------:R-:W-:Y:S02]  /*13b40*/  FSEL R156, R195, -INF , P3 ;  /* 0xff800000c39c7808 */ /* 0x000fe40001800000 */
[----:B------:R-:W-:Y:S02]  /*13b50*/  ISETP.GT.AND P3, PT, R5, 0x29, PT ;  /* 0x000000290500780c */ /* 0x000fe40003f64270 */
[----:B------:R-:W-:Y:S02]  /*13b60*/  FMNMX.FTZ R4, R158, R4, !PT ;  /* 0x000000049e047209 */ /* 0x000fe40007810000 */
[----:B-1----:R-:W-:Y:S02]  /*13b70*/  FMNMX.FTZ R2, R2, R8, !PT ;  /* 0x0000000802027209 */ /* 0x002fe40007810000 */
[----:B------:R-:W-:Y:S02]  /*13b80*/  FSEL R236, R39, -INF , P4 ;  /* 0xff80000027ec7808 */ /* 0x000fe40002000000 */
[----:B------:R-:W-:Y:S01]  /*13b90*/  FMNMX.FTZ R0, R234, R0, !PT ;  /* 0x00000000ea007209 */ /* 0x000fe20007810000 */
[----:B------:R-:W1:Y:S01]  /*13ba0*/  SHFL.BFLY PT, R8, R2, 0x1, 0x1f ;  /* 0x0c201f0002087f89 */ /* 0x000e6200000e0000 */
[----:B------:R-:W-:Y:S02]  /*13bb0*/  FSEL R155, R196, -INF , P3 ;  /* 0xff800000c49b7808 */ /* 0x000fe40001800000 */
[----:B------:R-:W-:Y:S02]  /*13bc0*/  ISETP.GT.AND P0, PT, R5, 0x30, PT ;  /* 0x000000300500780c */ /* 0x000fe40003f04270 */
[----:B------:R-:W-:Y:S01]  /*13bd0*/  FMNMX.FTZ R6, R156, R4, !PT ;  /* 0x000000049c067209 */ /* 0x000fe20007810000 */
[C---:B------:R-:W-:Y:S01]  /*13be0*/  FMUL.FTZ R4, R73.reuse, c[0x0][0x2d0] ;  /* 0x0000b40049047a20 */ /* 0x040fe20000410000 */
[----:B------:R-:W-:Y:S02]  /*13bf0*/  FMNMX.FTZ R0, R236, R0, !PT ;  /* 0x00000000ec007209 */ /* 0x000fe40007810000 */
[----:B------:R-:W-:Y:S02]  /*13c00*/  FSETP.NEU.FTZ.AND P3, PT, R73, -INF , PT ;  /* 0xff8000004900780b */ /* 0x000fe40003f7d000 */
[----:B------:R-:W-:Y:S01]  /*13c10*/  ISETP.GT.AND P2, PT, R5, 0x31, PT ;  /* 0x000000310500780c */ /* 0x000fe20003f44270 */
[----:B----4-:R-:W3:Y:S01]  /*13c20*/  SHFL.BFLY PT, R7, R0, 0x2, 0x1f ;  /* 0x0c401f0000077f89 */ /* 0x010ee200000e0000 */
[----:B------:R-:W-:Y:S02]  /*13c30*/  FSEL R163, R185, -INF , P0 ;  /* 0xff800000b9a37808 */ /* 0x000fe40000000000 */
[----:B------:R-:W-:Y:S02]  /*13c40*/  FMNMX.FTZ R6, R155, R6, !PT ;  /* 0x000000069b067209 */ /* 0x000fe40007810000 */
[----:B------:R-:W-:Y:S02]  /*13c50*/  ISETP.GT.AND P1, PT, R5, 0x38, PT ;  /* 0x000000380500780c */ /* 0x000fe40003f24270 */
[----:B------:R-:W-:Y:S02]  /*13c60*/  FSEL R75, R4, RZ, P3 ;  /* 0x000000ff044b7208 */ /* 0x000fe40001800000 */
[----:B------:R-:W-:Y:S02]  /*13c70*/  FSEL R164, R181, -INF , P2 ;  /* 0xff800000b5a47808 */ /* 0x000fe40001000000 */
[----:B------:R-:W-:Y:S01]  /*13c80*/  FMNMX.FTZ R4, R163, R6, !PT ;  /* 0x00000006a3047209 */ /* 0x000fe20007810000 */
[--C-:B------:R-:W-:Y:S01]  /*13c90*/  FFMA.FTZ R6, R10, c[0x0][0x2d0], -R75.reuse ;  /* 0x0000b4000a067a23 */ /* 0x100fe2000001084b */
[----:B------:R-:W-:Y:S02]  /*13ca0*/  FSEL R168, R53, -INF , P1 ;  /* 0xff80000035a87808 */ /* 0x000fe40000800000 */
[C---:B------:R-:W-:Y:S01]  /*13cb0*/  ISETP.GT.AND P4, PT, R5.reuse, 0x39, PT ;  /* 0x000000390500780c */ /* 0x040fe20003f84270 */
[----:B------:R4:W-:Y:S01]  /*13cc0*/  MUFU.EX2 R45, R6 ;  /* 0x00000006002d7308 */ /* 0x0009e20000000800 */
[----:B------:R-:W-:Y:S02]  /*13cd0*/  FMNMX.FTZ R4, R164, R4, !PT ;  /* 0x00000004a4047209 */ /* 0x000fe40007810000 */
[----:B------:R-:W-:Y:S02]  /*13ce0*/  FSEL R182, R52, -INF , P4 ;  /* 0xff80000034b67808 */ /* 0x000fe40002000000 */
[C---:B------:R-:W-:Y:S02]  /*13cf0*/  ISETP.GT.AND P0, PT, R5.reuse, 0x40, PT ;  /* 0x000000400500780c */ /* 0x040fe40003f04270 */
[----:B------:R-:W-:Y:S02]  /*13d00*/  FMNMX.FTZ R4, R168, R4, !PT ;  /* 0x00000004a8047209 */ /* 0x000fe40007810000 */
[----:B------:R-:W-:Y:S02]  /*13d10*/  LOP3.LUT P6, RZ, R220, 0x1, RZ, 0xc0, !PT ;  /* 0x00000001dcff7812 */ /* 0x000fe400078cc0ff */
[----:B------:R-:W-:Y:S02]  /*13d20*/  ISETP.GT.AND P2, PT, R5, 0x41, PT ;  /* 0x000000410500780c */ /* 0x000fe40003f44270 */
[----:B------:R-:W-:Y:S02]  /*13d30*/  FSEL R220, R41, -INF , P0 ;  /* 0xff80000029dc7808 */ /* 0x000fe40000000000 */
[----:B------:R-:W-:Y:S02]  /*13d40*/  FMNMX.FTZ R4, R182, R4, !PT ;  /* 0x00000004b6047209 */ /* 0x000fe40007810000 */
[----:B------:R-:W-:Y:S02]  /*13d50*/  FSEL R223, R38, -INF , P2 ;  /* 0xff80000026df7808 */ /* 0x000fe40001000000 */
[----:B------:R-:W-:Y:S02]  /*13d60*/  ISETP.GT.AND P1, PT, R5, 0x48, PT ;  /* 0x000000480500780c */ /* 0x000fe40003f24270 */
[----:B------:R-:W-:Y:S02]  /*13d70*/  FMNMX.FTZ R4, R220, R4, !PT ;  /* 0x00000004dc047209 */ /* 0x000fe40007810000 */
[----:B-1----:R-:W-:Y:S01]  /*13d80*/  FMNMX.FTZ R72, R2, R8, !PT ;  /* 0x0000000802487209 */ /* 0x002fe20007810000 */
[--C-:B----4-:R-:W-:Y:S01]  /*13d90*/  FFMA.FTZ R6, R11, c[0x0][0x2d0], -R75.reuse ;  /* 0x0000b4000b067a23 */ /* 0x110fe2000001084b */
[----:B------:R-:W-:Y:S02]  /*13da0*/  FSEL R231, R37, -INF , P1 ;  /* 0xff80000025e77808 */ /* 0x000fe40000800000 */
[----:B------:R-:W-:Y:S01]  /*13db0*/  ISETP.GT.AND P0, PT, R5, 0x49, PT ;  /* 0x000000490500780c */ /* 0x000fe20003f04270 */
[----:B------:R1:W4:Y:S01]  /*13dc0*/  MUFU.EX2 R48, R6 ;  /* 0x0000000600307308 */ /* 0x0003220000000800 */
[----:B------:R-:W-:Y:S02]  /*13dd0*/  FMNMX.FTZ R5, R223, R4, !PT ;  /* 0x00000004df057209 */ /* 0x000fe40007810000 */
[----:B---3--:R-:W-:Y:S02]  /*13de0*/  FMNMX.FTZ R4, R0, R7, !PT ;  /* 0x0000000700047209 */ /* 0x008fe40007810000 */
[----:B------:R-:W-:Y:S01]  /*13df0*/  FMNMX.FTZ R0, R231, R5, !PT ;  /* 0x00000005e7007209 */ /* 0x000fe20007810000 */
[C---:B------:R-:W-:Y:S01]  /*13e00*/  FMUL.FTZ R5, R72.reuse, c[0x0][0x2d0] ;  /* 0x0000b40048057a20 */ /* 0x040fe20000410000 */
[----:B------:R-:W-:Y:S01]  /*13e10*/  FSETP.NEU.FTZ.AND P2, PT, R72, -INF , PT ;  /* 0xff8000004800780b */ /* 0x000fe20003f5d000 */
[----:B------:R-:W3:Y:S01]  /*13e20*/  SHFL.BFLY PT, R7, R4, 0x1, 0x1f ;  /* 0x0c201f0004077f89 */ /* 0x000ee200000e0000 */
[----:B-----5:R-:W-:Y:S01]  /*13e30*/  FSEL R74, R9, -INF , P0 ;  /* 0xff800000094a7808 */ /* 0x020fe20000000000 */
[--C-:B------:R-:W-:Y:S01]  /*13e40*/  FFMA.FTZ R9, R29, c[0x0][0x2d0], -R75.reuse ;  /* 0x0000b4001d097a23 */ /* 0x100fe2000001084b */
[----:B------:R-:W-:Y:S02]  /*13e50*/  FSEL R152, R5, RZ, P2 ;  /* 0x000000ff05987208 */ /* 0x000fe40001000000 */
[----:B------:R-:W-:Y:S01]  /*13e60*/  FMNMX.FTZ R0, R74, R0, !PT ;  /* 0x000000004a007209 */ /* 0x000fe20007810000 */
[----:B------:R-:W-:Y:S01]  /*13e70*/  MUFU.EX2 R245, R9 ;  /* 0x0000000900f57308 */ /* 0x000fe20000000800 */
[----:B------:R-:W-:Y:S01]  /*13e80*/  ISETP.GT.AND P4, PT, R216, R217, PT ;  /* 0x000000d9d800720c */ /* 0x000fe20003f84270 */
[----:B------:R-:W-:Y:S01]  /*13e90*/  FFMA.FTZ R5, R14, c[0x0][0x2d0], -R152 ;  /* 0x0000b4000e057a23 */ /* 0x000fe20000010898 */
[----:B------:R-:W-:Y:S01]  /*13ea0*/  IADD3 R217, R216, -0x1, RZ ;  /* 0xffffffffd8d97810 */ /* 0x000fe20007ffe0ff */
[----:B------:R-:W5:Y:S06]  /*13eb0*/  SHFL.BFLY PT, R2, R0, 0x2, 0x1f ;  /* 0x0c401f0000027f89 */ /* 0x000f6c00000e0000 */
[----:B------:R5:W-:Y:S01]  /*13ec0*/  MUFU.EX2 R252, R5 ;  /* 0x0000000500fc7308 */ /* 0x000be20000000800 */
[--C-:B-1----:R-:W-:Y:S01]  /*13ed0*/  FFMA.FTZ R6, R12, c[0x0][0x2d0], -R75.reuse ;  /* 0x0000b4000c067a23 */ /* 0x102fe2000001084b */
[----:B----4-:R-:W-:Y:S01]  /*13ee0*/  F2FP.PACK_AB R76, R48, R45 ;  /* 0x0000002d304c723e */ /* 0x010fe200000000ff */
[----:B------:R-:W-:Y:S01]  /*13ef0*/  FFMA.FTZ R12, R30, c[0x0][0x2d0], -R75 ;  /* 0x0000b4001e0c7a23 */ /* 0x000fe2000001084b */
[----:B------:R-:W-:Y:S01]  /*13f00*/  @P4 MOV R11, c[0x0][0x1e0] ;  /* 0x00007800000b4a02 */ /* 0x000fe20000000f00 */
[----:B------:R-:W-:Y:S01]  /*13f10*/  @P4 IMAD.MOV.U32 R10, RZ, RZ, c[0x0][0x1e4] ;  /* 0x00007900ff0a4624 */ /* 0x000fe200078e00ff */
[----:B---3--:R-:W-:Y:S04]  /*13f20*/  FMNMX.FTZ R71, R4, R7, !PT ;  /* 0x0000000704477209 */ /* 0x008fe80007810000 */
[----:B------:R1:W-:Y:S01]  /*13f30*/  MUFU.EX2 R62, R6 ;  /* 0x00000006003e7308 */ /* 0x0003e20000000800 */
[C---:B------:R-:W-:Y:S01]  /*13f40*/  @P4 SHF.L.U64.HI R10, R11.reuse, 0x5, R10 ;  /* 0x000000050b0a4819 */ /* 0x040fe2000001020a */
[----:B------:R-:W-:Y:S01]  /*13f50*/  @P4 IMAD.SHL.U32 R11, R11, 0x20, RZ ;  /* 0x000000200b0b4824 */ /* 0x000fe200078e00ff */
[C---:B------:R-:W-:Y:S01]  /*13f60*/  FSETP.NEU.FTZ.AND P1, PT, R71.reuse, -INF , PT ;  /* 0xff8000004700780b */ /* 0x040fe20003f3d000 */
[----:B------:R-:W-:Y:S01]  /*13f70*/  FMUL.FTZ R4, R71, c[0x0][0x2d0] ;  /* 0x0000b40047047a20 */ /* 0x000fe20000410000 */
[----:B-----5:R-:W-:Y:S05]  /*13f80*/  FMNMX.FTZ R0, R0, R2, !PT ;  /* 0x0000000200007209 */ /* 0x020fea0007810000 */
[----:B------:R-:W-:Y:S01]  /*13f90*/  MUFU.EX2 R242, R12 ;  /* 0x0000000c00f27308 */ /* 0x000fe20000000800 */
[----:B------:R-:W-:Y:S01]  /*13fa0*/  FSEL R153, R4, RZ, P1 ;  /* 0x000000ff04997208 */ /* 0x000fe20000800000 */
[----:B------:R-:W3:Y:S01]  /*13fb0*/  SHFL.BFLY PT, R2, R0, 0x1, 0x1f ;  /* 0x0c201f0000027f89 */ /* 0x000ee200000e0000 */
[--C-:B------:R-:W-:Y:S03]  /*13fc0*/  FFMA.FTZ R5, R15, c[0x0][0x2d0], -R152.reuse ;  /* 0x0000b4000f057a23 */ /* 0x100fe60000010898 */
[--C-:B------:R-:W-:Y:S02]  /*13fd0*/  FFMA.FTZ R7, R18, c[0x0][0x2d0], -R153.reuse ;  /* 0x0000b40012077a23 */ /* 0x100fe40000010899 */
[----:B------:R-:W-:Y:S02]  /*13fe0*/  FFMA.FTZ R8, R19, c[0x0][0x2d0], -R153 ;  /* 0x0000b40013087a23 */ /* 0x000fe40000010899 */
[----:B------:R4:W5:Y:S01]  /*13ff0*/  MUFU.EX2 R41, R5 ;  /* 0x0000000500297308 */ /* 0x0009620000000800 */
[----:B-1----:R-:W-:Y:S09]  /*14000*/  FFMA.FTZ R6, R13, c[0x0][0x2d0], -R75 ;  /* 0x0000b4000d067a23 */ /* 0x002ff2000001084b */
[----:B------:R1:W1:Y:S01]  /*14010*/  MUFU.EX2 R63, R6 ;  /* 0x00000006003f7308 */ /* 0x0002620000000800 */
[----:B---3--:R-:W-:Y:S01]  /*14020*/  FMNMX.FTZ R70, R0, R2, !PT ;  /* 0x0000000200467209 */ /* 0x008fe20007810000 */
[--C-:B------:R-:W-:Y:S08]  /*14030*/  FFMA.FTZ R0, R20, c[0x0][0x2d0], -R153.reuse ;  /* 0x0000b40014007a23 */ /* 0x100ff00000010899 */
[----:B------:R3:W-:Y:S01]  /*14040*/  MUFU.EX2 R249, R7 ;  /* 0x0000000700f97308 */ /* 0x0007e20000000800 */
[----:B------:R-:W-:Y:S02]  /*14050*/  FFMA.FTZ R2, R21, c[0x0][0x2d0], -R153 ;  /* 0x0000b40015027a23 */ /* 0x000fe40000010899 */
[----:B----4-:R-:W-:Y:S01]  /*14060*/  FFMA.FTZ R5, R16, c[0x0][0x2d0], -R152 ;  /* 0x0000b40010057a23 */ /* 0x010fe20000010898 */
[----:B-----5:R-:W-:Y:S06]  /*14070*/  F2FP.PACK_AB R77, R41, R252 ;  /* 0x000000fc294d723e */ /* 0x020fec00000000ff */
[----:B------:R4:W-:Y:S01]  /*14080*/  MUFU.EX2 R43, R5 ;  /* 0x00000005002b7308 */ /* 0x0009e20000000800 */
[----:B-1----:R-:W-:Y:S02]  /*14090*/  @P4 SHF.R.S32.HI R6, RZ, 0x1f, R217 ;  /* 0x0000001fff064819 */ /* 0x002fe400000114d9 */
[----:B------:R-:W-:Y:S03]  /*140a0*/  F2FP.PACK_AB R78, R63, R62 ;  /* 0x0000003e3f4e723e */ /* 0x000fe600000000ff */
[----:B------:R-:W-:Y:S04]  /*140b0*/  @P4 IMAD R6, R6, c[0x0][0x1e0], RZ ;  /* 0x0000780006064a24 */ /* 0x000fe800078e02ff */
[----:B------:R1:W-:Y:S01]  /*140c0*/  MUFU.EX2 R246, R0 ;  /* 0x0000000000f67308 */ /* 0x0003e20000000800 */
[----:B------:R-:W-:Y:S02]  /*140d0*/  @P4 IMAD R6, R217, c[0x0][0x1e4], R6 ;  /* 0x00007900d9064a24 */ /* 0x000fe400078e0206 */
[----:B---3--:R-:W-:Y:S07]  /*140e0*/  @P4 IMAD.MOV.U32 R7, RZ, RZ, R64 ;  /* 0x000000ffff074224 */ /* 0x008fee00078e0040 */
[----:B------:R3:W5:Y:S01]  /*140f0*/  MUFU.EX2 R248, R2 ;  /* 0x0000000200f87308 */ /* 0x0007620000000800 */
[--C-:B----4-:R-:W-:Y:S09]  /*14100*/  FFMA.FTZ R5, R17, c[0x0][0x2d0], -R152.reuse ;  /* 0x0000b40011057a23 */ /* 0x110ff20000010898 */
[----:B------:R4:W2:Y:S01]  /*14110*/  MUFU.EX2 R47, R5 ;  /* 0x00000005002f7308 */ /* 0x0008a20000000800 */
[----:B-1----:R-:W-:Y:S09]  /*14120*/  FMUL.FTZ R0, R70, c[0x0][0x2d0] ;  /* 0x0000b40046007a20 */ /* 0x002ff20000410000 */
[----:B------:R-:W1:Y:S01]  /*14130*/  MUFU.EX2 R247, R8 ;  /* 0x0000000800f77308 */ /* 0x000e620000000800 */
[----:B---3--:R-:W-:Y:S01]  /*14140*/  FFMA.FTZ R2, R32, c[0x0][0x2d0], -R152 ;  /* 0x0000b40020027a23 */ /* 0x008fe20000010898 */
[----:B-----5:R-:W-:Y:S08]  /*14150*/  F2FP.PACK_AB R66, R248, R246 ;  /* 0x000000f6f842723e */ /* 0x020ff000000000ff */
[----:B------:R3:W-:Y:S01]  /*14160*/  MUFU.EX2 R238, R2 ;  /* 0x0000000200ee7308 */ /* 0x0007e20000000800 */
[----:B----4-:R-:W-:Y:S01]  /*14170*/  @P4 IMAD.WIDE.U32 R4, R217, c[0x0][0x1e0], RZ ;  /* 0x00007800d9044a25 */ /* 0x010fe200078e00ff */
[----:B--2---:R-:W-:Y:S03]  /*14180*/  F2FP.PACK_AB R79, R47, R43 ;  /* 0x0000002b2f4f723e */ /* 0x004fe600000000ff */
[----:B------:R-:W-:Y:S01]  /*14190*/  @P4 IMAD.IADD R5, R5, 0x1, R6 ;  /* 0x0000000105054824 */ /* 0x000fe200078e0206 */
[----:B------:R-:W-:Y:S03]  /*141a0*/  @P4 MOV R6, R54 ;  /* 0x0000003600064202 */ /* 0x000fe60000000f00 */
[----:B------:R-:W-:Y:S02]  /*141b0*/  @P4 IMAD R5, R5, 0x50, RZ ;  /* 0x0000005005054824 */ /* 0x000fe400078e02ff */
[----:B------:R-:W-:Y:S01]  /*141c0*/  @P4 IMAD.WIDE.U32 R6, R4, 0x50, R6 ;  /* 0x0000005004064825 */ /* 0x000fe200078e0006 */
[----:B-1----:R-:W-:Y:S03]  /*141d0*/  F2FP.PACK_AB R64, R247, R249 ;  /* 0x000000f9f740723e */ /* 0x002fe600000000ff */
[----:B------:R-:W-:Y:S01]  /*141e0*/  FFMA.FTZ R8, R28, c[0x0][0x2d0], -R75 ;  /* 0x0000b4001c087a23 */ /* 0x000fe2000001084b */
[C---:B------:R-:W-:Y:S02]  /*141f0*/  @P4 LEA R4, P0, R6.reuse, c[0x0][0x1c8], 0x1 ;  /* 0x0000720006044a11 */ /* 0x040fe400078008ff */
[----:B------:R-:W-:Y:S01]  /*14200*/  @P4 IADD3 R5, R7, R5, RZ ;  /* 0x0000000507054210 */ /* 0x000fe20007ffe0ff */
[----:B------:R1:W-:Y:S01]  /*14210*/  MUFU.EX2 R241, R8 ;  /* 0x0000000800f17308 */ /* 0x0003e20000000800 */
[----:B---3--:R-:W-:Y:S02]  /*14220*/  FFMA.FTZ R2, R35, c[0x0][0x2d0], -R153 ;  /* 0x0000b40023027a23 */ /* 0x008fe40000010899 */
[----:B------:R-:W-:Y:S02]  /*14230*/  @P4 LEA.HI.X R5, R6, c[0x0][0x1cc], R5, 0x1, P0 ;  /* 0x0000730006054a11 */ /* 0x000fe400000f0c05 */
[-C--:B------:R-:W-:Y:S03]  /*14240*/  @P4 IADD3 R6, P0, R4, R11.reuse, RZ ;  /* 0x0000000b04064210 */ /* 0x080fe60007f1e0ff */
[----:B------:R2:W-:Y:S01]  /*14250*/  @P4 LDGSTS.E.BYPASS.LTC128B.128 [R218+0x2900], [R4.64], !P6 ;  /* 0x0290000004da4fae */ /* 0x0005e2000f101d48 */
[----:B------:R-:W-:Y:S01]  /*14260*/  @P4 IADD3.X R7, R5, R10, RZ, P0, !PT ;  /* 0x0000000a05074210 */ /* 0x000fe200007fe4ff */
[----:B------:R-:W-:Y:S01]  /*14270*/  MUFU.EX2 R230, R2 ;  /* 0x0000000200e67308 */ /* 0x000fe20000000800 */
[----:B------:R-:W-:Y:S04]  /*14280*/  FSETP.NEU.FTZ.AND P0, PT, R70, -INF , PT ;  /* 0xff8000004600780b */ /* 0x000fe80003f1d000 */
[----:B------:R-:W-:Y:S01]  /*14290*/  FSEL R154, R0, RZ, P0 ;  /* 0x000000ff009a7208 */ /* 0x000fe20000000000 */
[----:B------:R3:W-:Y:S04]  /*142a0*/  @P4 LDGSTS.E.BYPASS.LTC128B.128 [R218+0x3100], [R6.64], !P6 ;  /* 0x0310000006da4fae */ /* 0x0007e8000f101d48 */
[----:B------:R-:W-:Y:S04]  /*142b0*/  FFMA.FTZ R0, R22, c[0x0][0x2d0], -R154 ;  /* 0x0000b40016007a23 */ /* 0x000fe8000001089a */
[----:B------:R4:W-:Y:S01]  /*142c0*/  MUFU.EX2 R232, R0 ;  /* 0x0000000000e87308 */ /* 0x0009e20000000800 */
[----:B-1----:R-:W-:Y:S05]  /*142d0*/  @P4 IADD3 R8, P5, R6, R11, RZ ;  /* 0x0000000b06084210 */ /* 0x002fea0007fbe0ff */
[----:B------:R-:W-:Y:S05]  /*142e0*/  @P4 IMAD.X R9, R7, 0x1, R10, P5 ;  /* 0x0000000107094824 */ /* 0x000fea00028e060a */
[----:B------:R1:W-:Y:S01]  /*142f0*/  @P4 LDGSTS.E.BYPASS.LTC128B.128 [R218+0x3900], [R8.64], !P6 ;  /* 0x0390000008da4fae */ /* 0x0003e2000f101d48 */
[--C-:B----4-:R-:W-:Y:S04]  /*14300*/  FFMA.FTZ R0, R23, c[0x0][0x2d0], -R154.reuse ;  /* 0x0000b40017007a23 */ /* 0x110fe8000001089a */
[----:B------:R4:W5:Y:S02]  /*14310*/  MUFU.EX2 R233, R0 ;  /* 0x0000000000e97308 */ /* 0x0009640000000800 */
[--C-:B----4-:R-:W-:Y:S01]  /*14320*/  FFMA.FTZ R0, R24, c[0x0][0x2d0], -R154.reuse ;  /* 0x0000b40018007a23 */ /* 0x110fe2000001089a */
[----:B-----5:R-:W-:Y:S07]  /*14330*/  F2FP.PACK_AB R65, R233, R232 ;  /* 0x000000e8e941723e */ /* 0x020fee00000000ff */
[----:B------:R4:W-:Y:S02]  /*14340*/  MUFU.EX2 R235, R0 ;  /* 0x0000000000eb7308 */ /* 0x0009e40000000800 */
[----:B----4-:R-:W-:Y:S08]  /*14350*/  FFMA.FTZ R0, R25, c[0x0][0x2d0], -R154 ;  /* 0x0000b40019007a23 */ /* 0x010ff0000001089a */
[----:B------:R4:W5:Y:S02]  /*14360*/  MUFU.EX2 R243, R0 ;  /* 0x0000000000f37308 */ /* 0x0009640000000800 */
[--C-:B----4-:R-:W-:Y:S01]  /*14370*/  FFMA.FTZ R0, R33, c[0x0][0x2d0], -R152.reuse ;  /* 0x0000b40021007a23 */ /* 0x110fe20000010898 */
[----:B-----5:R-:W-:Y:S07]  /*14380*/  F2FP.PACK_AB R67, R243, R235 ;  /* 0x000000ebf343723e */ /* 0x020fee00000000ff */
[----:B------:R4:W-:Y:S02]  /*14390*/  MUFU.EX2 R240, R0 ;  /* 0x0000000000f07308 */ /* 0x0009e40000000800 */
[----:B----4-:R-:W-:Y:S08]  /*143a0*/  FFMA.FTZ R0, R27, c[0x0][0x2d0], -R75 ;  /* 0x0000b4001b007a23 */ /* 0x010ff0000001084b */
[----:B------:R4:W-:Y:S02]  /*143b0*/  MUFU.EX2 R244, R0 ;  /* 0x0000000000f47308 */ /* 0x0009e40000000800 */
[--C-:B----4-:R-:W-:Y:S08]  /*143c0*/  FFMA.FTZ R0, R31, c[0x0][0x2d0], -R152.reuse ;  /* 0x0000b4001f007a23 */ /* 0x110ff00000010898 */
[----:B------:R4:W-:Y:S02]  /*143d0*/  MUFU.EX2 R237, R0 ;  /* 0x0000000000ed7308 */ /* 0x0009e40000000800 */
[----:B----4-:R-:W-:Y:S08]  /*143e0*/  FFMA.FTZ R0, R26, c[0x0][0x2d0], -R152 ;  /* 0x0000b4001a007a23 */ /* 0x010ff00000010898 */
[----:B------:R4:W-:Y:S02]  /*143f0*/  MUFU.EX2 R239, R0 ;  /* 0x0000000000ef7308 */ /* 0x0009e40000000800 */
[----:B----4-:R-:W-:Y:S08]  /*14400*/  FFMA.FTZ R0, R34, c[0x0][0x2d0], -R153 ;  /* 0x0000b40022007a23 */ /* 0x010ff00000010899 */
[----:B------:R4:W-:Y:S02]  /*14410*/  MUFU.EX2 R228, R0 ;  /* 0x0000000000e47308 */ /* 0x0009e40000000800 */
[----:B----4-:R-:W-:Y:S02]  /*14420*/  FSEL R0, R73, RZ, P3 ;  /* 0x000000ff49007208 */ /* 0x010fe40001800000 */
[-C--:B--2---:R-:W-:Y:S03]  /*14430*/  @P4 IADD3 R4, P3, R8, R11.reuse, RZ ;  /* 0x0000000b08044210 */ /* 0x084fe60007f7e0ff */
[----:B------:R-:W-:Y:S01]  /*14440*/  FADD.FTZ R2, -R0, R3 ;  /* 0x0000000300027221 */ /* 0x000fe20000010100 */
[----:B------:R-:W-:Y:S02]  /*14450*/  FSEL R0, R72, RZ, P2 ;  /* 0x000000ff48007208 */ /* 0x000fe40001000000 */
[----:B------:R-:W-:Y:S01]  /*14460*/  @P4 IADD3.X R5, R9, R10, RZ, P3, !PT ;  /* 0x0000000a09054210 */ /* 0x000fe20001ffe4ff */
[----:B------:R-:W-:Y:S01]  /*14470*/  FMUL.FTZ R2, R2, c[0x0][0x2d0] ;  /* 0x0000b40002027a20 */ /* 0x000fe20000410000 */
[----:B---3--:R-:W-:Y:S01]  /*14480*/  @P4 IADD3 R6, P2, R4, R11, RZ ;  /* 0x0000000b04064210 */ /* 0x008fe20007f5e0ff */
[----:B------:R-:W-:Y:S02]  /*14490*/  FADD.FTZ R0, -R0, R84 ;  /* 0x0000005400007221 */ /* 0x000fe40000010100 */
[----:B------:R2:W3:Y:S01]  /*144a0*/  MUFU.EX2 R69, R2 ;  /* 0x0000000200457308 */ /* 0x0004e20000000800 */
[----:B------:R4:W-:Y:S01]  /*144b0*/  @P4 LDGSTS.E.BYPASS.LTC128B.128 [R218+0x4100], [R4.64], !P6 ;  /* 0x0410000004da4fae */ /* 0x0009e2000f101d48 */
[----:B------:R-:W-:Y:S02]  /*144c0*/  FMUL.FTZ R0, R0, c[0x0][0x2d0] ;  /* 0x0000b40000007a20 */ /* 0x000fe40000410000 */
[----:B------:R-:W-:Y:S05]  /*144d0*/  @P4 IMAD.X R7, R5, 0x1, R10, P2 ;  /* 0x0000000105074824 */ /* 0x000fea00010e060a */
[----:B------:R5:W-:Y:S01]  /*144e0*/  @P4 LDGSTS.E.BYPASS.LTC128B.128 [R218+0x4900], [R6.64], !P6 ;  /* 0x0490000006da4fae */ /* 0x000be2000f101d48 */
[----:B------:R1:W5:Y:S07]  /*144f0*/  MUFU.EX2 R68, R0 ;  /* 0x0000000000447308 */ /* 0x00036e0000000800 */
[----:B------:R-:W5:Y:S01]  /*14500*/  LDSM.16.MT88.4 R20, [R201] ;  /* 0x00000000c914783b */ /* 0x000f620000004200 */
[----:B--2---:R-:W-:Y:S01]  /*14510*/  FSEL R2, R71, RZ, P1 ;  /* 0x000000ff47027208 */ /* 0x004fe20000800000 */
[C---:B---3--:R-:W-:Y:S06]  /*14520*/  FMUL.FTZ R16, R69.reuse, R100 ;  /* 0x0000006445107220 */ /* 0x048fec0000410000 */
[----:B------:R-:W-:Y:S01]  /*14530*/  LDSM.16.MT88.4 R52, [R202] ;  /* 0x00000000ca34783b */ /* 0x000fe20000004200 */
[C---:B------:R-:W-:Y:S02]  /*14540*/  FMUL.FTZ R17, R69.reuse, R101 ;  /* 0x0000006545117220 */ /* 0x040fe40000410000 */
[C---:B----4-:R-:W-:Y:S02]  /*14550*/  FMUL.FTZ R4, R69.reuse, R88 ;  /* 0x0000005845047220 */ /* 0x050fe40000410000 */
[C---:B------:R-:W-:Y:S02]  /*14560*/  FMUL.FTZ R5, R69.reuse, R89 ;  /* 0x0000005945057220 */ /* 0x040fe40000410000 */
[C---:B------:R-:W-:Y:S01]  /*14570*/  FMUL.FTZ R32, R69.reuse, R116 ;  /* 0x0000007445207220 */ /* 0x040fe20000410000 */
[----:B------:R-:W-:Y:S01]  /*14580*/  LDSM.16.MT88.4 R80, [R204] ;  /* 0x00000000cc50783b */ /* 0x000fe20000004200 */
[----:B-1----:R-:W-:Y:S01]  /*14590*/  FADD.FTZ R0, -R2, R85 ;  /* 0x0000005502007221 */ /* 0x002fe20000010100 */
[----:B------:R-:W-:Y:S01]  /*145a0*/  FSEL R2, R70, RZ, P0 ;  /* 0x000000ff46027208 */ /* 0x000fe20000000000 */
[----:B-----5:R-:W-:Y:S02]  /*145b0*/  FMUL.FTZ R6, R68, R90 ;  /* 0x0000005a44067220 */ /* 0x020fe40000410000 */
[----:B------:R-:W-:Y:S02]  /*145c0*/  FMUL.FTZ R0, R0, c[0x0][0x2d0] ;  /* 0x0000b40000007a20 */ /* 0x000fe40000410000 */
[C---:B------:R-:W-:Y:S01]  /*145d0*/  FMUL.FTZ R7, R68.reuse, R91 ;  /* 0x0000005b44077220 */ /* 0x040fe20000410000 */
[----:B------:R-:W0:Y:S01]  /*145e0*/  LDGDEPBAR ;  /* 0x00000000000079af */ /* 0x000e220000000000 */
[----:B------:R1:W2:Y:S01]  /*145f0*/  MUFU.EX2 R3, R0 ;  /* 0x0000000000037308 */ /* 0x0002a20000000800 */
[C---:B------:R-:W-:Y:S02]  /*14600*/  FMUL.FTZ R18, R68.reuse, R102 ;  /* 0x0000006644127220 */ /* 0x040fe40000410000 */
[C---:B------:R-:W-:Y:S02]  /*14610*/  FMUL.FTZ R19, R68.reuse, R103 ;  /* 0x0000006744137220 */ /* 0x040fe40000410000 */
[----:B------:R-:W-:Y:S02]  /*14620*/  FMUL.FTZ R33, R69, R117 ;  /* 0x0000007545217220 */ /* 0x000fe40000410000 */
[----:B------:R-:W-:Y:S01]  /*14630*/  LDSM.16.MT88.4 R88, [R205+0x800] ;  /* 0x00080000cd58783b */ /* 0x000fe20000004200 */
[C---:B------:R-:W-:Y:S02]  /*14640*/  FMUL.FTZ R34, R68.reuse, R118 ;  /* 0x0000007644227220 */ /* 0x040fe40000410000 */
[----:B------:R-:W-:Y:S01]  /*14650*/  FMUL.FTZ R35, R68, R119 ;  /* 0x0000007744237220 */ /* 0x000fe20000410000 */
[-C--:B------:R-:W-:Y:S04]  /*14660*/  HMMA.16816.F32 R4, R76, R20.reuse, R4 ;  /* 0x000000144c04723c */ /* 0x080fe80000001804 */
[----:B------:R-:W-:Y:S08]  /*14670*/  LDSM.16.MT88.4 R100, [R201+0x2000] ;  /* 0x00200000c964783b */ /* 0x000ff00000004200 */
[----:B------:R-:W-:Y:S01]  /*14680*/  LDSM.16.MT88.4 R116, [R205+0x2000] ;  /* 0x00200000cd74783b */ /* 0x000fe20000004200 */
[----:B-1----:R-:W-:Y:S02]  /*14690*/  FADD.FTZ R0, -R2, R86 ;  /* 0x0000005602007221 */ /* 0x002fe40000010100 */
[----:B------:R-:W-:Y:S02]  /*146a0*/  FFMA.FTZ R2, R36, c[0x0][0x2d0], -R154 ;  /* 0x0000b40024027a23 */ /* 0x000fe4000001089a */
[----:B------:R-:W-:Y:S03]  /*146b0*/  FMUL.FTZ R0, R0, c[0x0][0x2d0] ;  /* 0x0000b40000007a20 */ /* 0x000fe60000410000 */
[----:B------:R-:W1:Y:S01]  /*146c0*/  LDSM.16.MT88.4 R36, [R205] ;  /* 0x00000000cd24783b */ /* 0x000e620000004200 */
[----:B------:R3:W-:Y:S01]  /*146d0*/  MUFU.EX2 R199, R2 ;  /* 0x0000000200c77308 */ /* 0x0007e20000000800 */
[C---:B--2---:R-:W-:Y:S02]  /*146e0*/  FMUL.FTZ R8, R3.reuse, R92 ;  /* 0x0000005c03087220 */ /* 0x044fe40000410000 */
[C---:B------:R-:W-:Y:S02]  /*146f0*/  FMUL.FTZ R9, R3.reuse, R93 ;  /* 0x0000005d03097220 */ /* 0x040fe40000410000 */
[C---:B------:R-:W-:Y:S02]  /*14700*/  FMUL.FTZ R12, R3.reuse, R96 ;  /* 0x00000060030c7220 */ /* 0x040fe40000410000 */
[C---:B------:R-:W-:Y:S01]  /*14710*/  FMUL.FTZ R13, R3.reuse, R97 ;  /* 0x00000061030d7220 */ /* 0x040fe20000410000 */
[----:B------:R-:W2:Y:S01]  /*14720*/  LDSM.16.MT88.4 R84, [R201+0x800] ;  /* 0x00080000c954783b */ /* 0x000ea20000004200 */
[C---:B------:R-:W-:Y:S01]  /*14730*/  FMUL.FTZ R24, R3.reuse, R108 ;  /* 0x0000006c03187220 */ /* 0x040fe20000410000 */
[----:B------:R-:W4:Y:S01]  /*14740*/  MUFU.EX2 R0, R0 ;  /* 0x0000000000007308 */ /* 0x000f220000000800 */
[C---:B------:R-:W-:Y:S02]  /*14750*/  FMUL.FTZ R25, R3.reuse, R109 ;  /* 0x0000006d03197220 */ /* 0x040fe40000410000 */
[C---:B------:R-:W-:Y:S01]  /*14760*/  FMUL.FTZ R28, R3.reuse, R112 ;  /* 0x00000070031c7220 */ /* 0x040fe20000410000 */
[----:B------:R-:W-:Y:S01]  /*14770*/  MOV R112, R41 ;  /* 0x0000002900707202 */ /* 0x000fe20000000f00 */
[C---:B------:R-:W-:Y:S02]  /*14780*/  FMUL.FTZ R29, R3.reuse, R113 ;  /* 0x00000071031d7220 */ /* 0x040fe40000410000 */
[----:B------:R-:W-:Y:S02]  /*14790*/  FMUL.FTZ R41, R3, R125 ;  /* 0x0000007d03297220 */ /* 0x000fe40000410000 */
[----:B------:R-:W-:Y:S02]  /*147a0*/  IMAD.MOV.U32 R113, RZ, RZ, R48 ;  /* 0x000000ffff717224 */ /* 0x000fe400078e0030 */
[----:B------:R-:W-:Y:S02]  /*147b0*/  FMUL.FTZ R48, R69, R132 ;  /* 0x0000008445307220 */ /* 0x000fe40000410000 */
[--C-:B---3--:R-:W-:Y:S02]  /*147c0*/  FFMA.FTZ R2, R40, c[0x0][0x2d0], -R154.reuse ;  /* 0x0000b40028027a23 */ /* 0x108fe4000001089a */
[----:B------:R-:W-:Y:S02]  /*147d0*/  FMUL.FTZ R40, R3, R124 ;  /* 0x0000007c03287220 */ /* 0x000fe40000410000 */
[----:B------:R3:W5:Y:S01]  /*147e0*/  MUFU.EX2 R198, R2 ;  /* 0x0000000200c67308 */ /* 0x0007620000000800 */
[C---:B----4-:R-:W-:Y:S02]  /*147f0*/  FMUL.FTZ R10, R0.reuse, R94 ;  /* 0x0000005e000a7220 */ /* 0x050fe40000410000 */
[C---:B------:R-:W-:Y:S02]  /*14800*/  FMUL.FTZ R11, R0.reuse, R95 ;  /* 0x0000005f000b7220 */ /* 0x040fe40000410000 */
[----:B------:R-:W4:Y:S01]  /*14810*/  LDSM.16.MT88.4 R92, [R202+0x800] ;  /* 0x00080000ca5c783b */ /* 0x000f220000004200 */
[C---:B------:R-:W-:Y:S02]  /*14820*/  FMUL.FTZ R30, R0.reuse, R114 ;  /* 0x00000072001e7220 */ /* 0x040fe40000410000 */
[C---:B------:R-:W-:Y:S02]  /*14830*/  FMUL.FTZ R31, R0.reuse, R115 ;  /* 0x00000073001f7220 */ /* 0x040fe40000410000 */
[C---:B------:R-:W-:Y:S03]  /*14840*/  HMMA.16816.F32 R8, R64.reuse, R20, R8 ;  /* 0x000000144008723c */ /* 0x040fe60000001808 */
[----:B------:R-:W2:Y:S01]  /*14850*/  LDL.LU R115, [R1+0x18] ;  /* 0x0000180001737983 */ /* 0x000ea20000300800 */
[C---:B------:R-:W-:Y:S02]  /*14860*/  FMUL.FTZ R14, R0.reuse, R98 ;  /* 0x00000062000e7220 */ /* 0x040fe40000410000 */
[----:B------:R-:W-:Y:S01]  /*14870*/  FMUL.FTZ R15, R0, R99 ;  /* 0x00000063000f7220 */ /* 0x000fe20000410000 */
[----:B------:R-:W2:Y:S01]  /*14880*/  LDL.LU R114, [R1+0x1c] ;  /* 0x00001c0001727983 */ /* 0x000ea20000300800 */
[C---:B------:R-:W-:Y:S03]  /*14890*/  FMUL.FTZ R20, R69.reuse, R104 ;  /* 0x0000006845147220 */ /* 0x040fe60000410000 */
[----:B------:R-:W2:Y:S01]  /*148a0*/  LDL.LU R124, [R1+0x14] ;  /* 0x00001400017c7983 */ /* 0x000ea20000300800 */
[--C-:B---3--:R-:W-:Y:S01]  /*148b0*/  FFMA.FTZ R2, R42, c[0x0][0x2d0], -R153.reuse ;  /* 0x0000b4002a027a23 */ /* 0x108fe20000010899 */
[-C--:B------:R-:W-:Y:S02]  /*148c0*/  HMMA.16816.F32 R12, R64, R22.reuse, R12 ;  /* 0x00000016400c723c */ /* 0x080fe4000000180c */
[----:B------:R-:W3:Y:S01]  /*148d0*/  LDL.LU R125, [R1+0x10] ;  /* 0x00001000017d7983 */ /* 0x000ee20000300800 */
[----:B------:R1:W-:Y:S01]  /*148e0*/  MUFU.EX2 R197, R2 ;  /* 0x0000000200c57308 */ /* 0x0003e20000000800 */
[----:B------:R-:W-:Y:S02]  /*148f0*/  FMUL.FTZ R21, R69, R105 ;  /* 0x0000006945157220 */ /* 0x000fe40000410000 */
[----:B------:R-:W2:Y:S01]  /*14900*/  LDL R108, [R1] ;  /* 0x00000000016c7983 */ /* 0x000ea20000100800 */
[C---:B------:R-:W-:Y:S01]  /*14910*/  FMUL.FTZ R26, R0.reuse, R110 ;  /* 0x0000006e001a7220 */ /* 0x040fe20000410000 */
[C---:B------:R-:W-:Y:S04]  /*14920*/  HMMA.16816.F32 R16, R76.reuse, R22, R16 ;  /* 0x000000164c10723c */ /* 0x040fe80000001810 */
[C---:B------:R-:W-:Y:S02]  /*14930*/  FMUL.FTZ R27, R0.reuse, R111 ;  /* 0x0000006f001b7220 */ /* 0x040fe40000410000 */
[----:B------:R-:W-:Y:S01]  /*14940*/  FMUL.FTZ R42, R0, R126 ;  /* 0x0000007e002a7220 */ /* 0x000fe20000410000 */
[----:B------:R-:W-:Y:S01]  /*14950*/  MOV R126, R45 ;  /* 0x0000002d007e7202 */ /* 0x000fe20000000f00 */
[C---:B------:R-:W-:Y:S04]  /*14960*/  FMUL.FTZ R22, R68.reuse, R106 ;  /* 0x0000006a44167220 */ /* 0x040fe80000410000 */
[----:B------:R-:W-:Y:S02]  /*14970*/  FMUL.FTZ R23, R68, R107 ;  /* 0x0000006b44177220 */ /* 0x000fe40000410000 */
[C---:B------:R-:W-:Y:S05]  /*14980*/  FMUL.FTZ R45, R3.reuse, R129 ;  /* 0x00000081032d7220 */ /* 0x040fea0000410000 */
[-C--:B-1----:R-:W-:Y:S03]  /*14990*/  HMMA.16816.F32 R20, R76, R36.reuse, R20 ;  /* 0x000000244c14723c */ /* 0x082fe60000001814 */
[----:B------:R-:W-:Y:S02]  /*149a0*/  FFMA.FTZ R2, R44, c[0x0][0x2d0], -R153 ;  /* 0x0000b4002c027a23 */ /* 0x000fe40000010899 */
[----:B------:R-:W-:Y:S02]  /*149b0*/  FMUL.FTZ R44, R3, R128 ;  /* 0x00000080032c7220 */ /* 0x000fe40000410000 */
[----:B------:R1:W1:Y:S01]  /*149c0*/  MUFU.EX2 R196, R2 ;  /* 0x0000000200c47308 */ /* 0x0002620000000800 */
[C---:B------:R-:W-:Y:S07]  /*149d0*/  HMMA.16816.F32 R24, R64.reuse, R36, R24 ;  /* 0x000000244018723c */ /* 0x040fee0000001818 */
[C---:B------:R-:W-:Y:S01]  /*149e0*/  FMUL.FTZ R36, R69.reuse, R120 ;  /* 0x0000007845247220 */ /* 0x040fe20000410000 */
[-C--:B------:R-:W-:Y:S04]  /*149f0*/  HMMA.16816.F32 R28, R64, R38.reuse, R28 ;  /* 0x00000026401c723c */ /* 0x080fe8000000181c */
[C---:B------:R-:W-:Y:S01]  /*14a00*/  FMUL.FTZ R37, R69.reuse, R121 ;  /* 0x0000007945257220 */ /* 0x040fe20000410000 */
[----:B------:R-:W-:Y:S01]  /*14a10*/  MOV R120, R47 ;  /* 0x0000002f00787202 */ /* 0x000fe20000000f00 */
[C---:B------:R-:W-:Y:S02]  /*14a20*/  FMUL.FTZ R47, R0.reuse, R131 ;  /* 0x00000083002f7220 */ /* 0x040fe40000410000 */
[C---:B------:R-:W-:Y:S04]  /*14a30*/  HMMA.16816.F32 R32, R76.reuse, R38, R32 ;  /* 0x000000264c20723c */ /* 0x040fe80000001820 */
[----:B------:R-:W-:Y:S02]  /*14a40*/  IMAD.MOV.U32 R121, RZ, RZ, R63 ;  /* 0x000000ffff797224 */ /* 0x000fe400078e003f */
[----:B------:R-:W-:Y:S02]  /*14a50*/  FMUL.FTZ R63, R0, R147 ;  /* 0x00000093003f7220 */ /* 0x000fe40000410000 */
[----:B-1----:R-:W-:Y:S04]  /*14a60*/  FFMA.FTZ R2, R46, c[0x0][0x2d0], -R154 ;  /* 0x0000b4002e027a23 */ /* 0x002fe8000001089a */
[----:B------:R1:W-:Y:S01]  /*14a70*/  MUFU.EX2 R195, R2 ;  /* 0x0000000200c37308 */ /* 0x0003e20000000800 */
[C---:B------:R-:W-:Y:S01]  /*14a80*/  FMUL.FTZ R38, R68.reuse, R122 ;  /* 0x0000007a44267220 */ /* 0x040fe20000410000 */
[----:B------:R-:W-:Y:S01]  /*14a90*/  MOV R122, R43 ;  /* 0x0000002b007a7202 */ /* 0x000fe20000000f00 */
[----:B------:R-:W-:Y:S02]  /*14aa0*/  FMUL.FTZ R39, R68, R123 ;  /* 0x0000007b44277220 */ /* 0x000fe40000410000 */
[----:B------:R-:W-:Y:S02]  /*14ab0*/  IMAD.MOV.U32 R123, RZ, RZ, R62 ;  /* 0x000000ffff7b7224 */ /* 0x000fe400078e003e */
[C---:B------:R-:W-:Y:S02]  /*14ac0*/  FMUL.FTZ R43, R0.reuse, R127 ;  /* 0x0000007f002b7220 */ /* 0x040fe40000410000 */
[C---:B------:R-:W-:Y:S01]  /*14ad0*/  FMUL.FTZ R46, R0.reuse, R130 ;  /* 0x00000082002e7220 */ /* 0x040fe20000410000 */
[-C--:B------:R-:W-:Y:S03]  /*14ae0*/  HMMA.16816.F32 R36, R76, R52.reuse, R36 ;  /* 0x000000344c24723c */ /* 0x080fe60000001824 */
[----:B------:R-:W-:Y:S05]  /*14af0*/  FMUL.FTZ R62, R0, R146 ;  /* 0x00000092003e7220 */ /* 0x000fea0000410000 */
[C---:B------:R-:W-:Y:S04]  /*14b00*/  HMMA.16816.F32 R40, R64.reuse, R52, R40 ;  /* 0x000000344028723c */ /* 0x040fe80000001828 */
[----:B-1----:R-:W-:Y:S04]  /*14b10*/  FFMA.FTZ R2, R50, c[0x0][0x2d0], -R154 ;  /* 0x0000b40032027a23 */ /* 0x002fe8000001089a */
[-C--:B------:R-:W-:Y:S01]  /*14b20*/  HMMA.16816.F32 R44, R64, R54.reuse, R44 ;  /* 0x00000036402c723c */ /* 0x080fe2000000182c */
[----:B------:R1:W1:Y:S03]  /*14b30*/  MUFU.EX2 R194, R2 ;  /* 0x0000000200c27308 */ /* 0x0002660000000800 */
[C---:B------:R-:W-:Y:S02]  /*14b40*/  FMUL.FTZ R50, R68.reuse, R134 ;  /* 0x0000008644327220 */ /* 0x040fe40000410000 */
[C---:B------:R-:W-:Y:S02]  /*14b50*/  FMUL.FTZ R53, R69.reuse, R137 ;  /* 0x0000008945357220 */ /* 0x040fe40000410000 */
[----:B------:R-:W-:Y:S04]  /*14b60*/  FMUL.FTZ R52, R69, R136 ;  /* 0x0000008845347220 */ /* 0x000fe80000410000 */
[--C-:B-1----:R-:W-:Y:S02]  /*14b70*/  FFMA.FTZ R2, R49, c[0x0][0x2d0], -R75.reuse ;  /* 0x0000b40031027a23 */ /* 0x102fe4000001084b */
[----:B------:R-:W-:Y:S02]  /*14b80*/  FMUL.FTZ R49, R69, R133 ;  /* 0x0000008545317220 */ /* 0x000fe40000410000 */
[----:B------:R1:W-:Y:S02]  /*14b90*/  MUFU.EX2 R193, R2 ;  /* 0x0000000200c17308 */ /* 0x0003e40000000800 */
[--C-:B-1----:R-:W-:Y:S02]  /*14ba0*/  FFMA.FTZ R2, R51, c[0x0][0x2d0], -R75.reuse ;  /* 0x0000b40033027a23 */ /* 0x102fe4000001084b */
[C---:B------:R-:W-:Y:S06]  /*14bb0*/  FMUL.FTZ R51, R68.reuse, R135 ;  /* 0x0000008744337220 */ /* 0x040fec0000410000 */
[----:B------:R1:W-:Y:S01]  /*14bc0*/  MUFU.EX2 R192, R2 ;  /* 0x0000000200c07308 */ /* 0x0003e20000000800 */
[----:B------:R-:W-:Y:S01]  /*14bd0*/  LDSM.16.MT88.4 R132, [R202+0x2000] ;  /* 0x00200000ca84783b */ /* 0x000fe20000004200 */
[C---:B------:R-:W-:Y:S07]  /*14be0*/  HMMA.16816.F32 R48, R76.reuse, R54, R48 ;  /* 0x000000364c30723c */ /* 0x040fee0000001830 */
[C---:B------:R-:W-:Y:S02]  /*14bf0*/  FMUL.FTZ R55, R68.reuse, R139 ;  /* 0x0000008b44377220 */ /* 0x040fe40000410000 */
[----:B------:R-:W-:Y:S07]  /*14c00*/  FMUL.FTZ R54, R68, R138 ;  /* 0x0000008a44367220 */ /* 0x000fee0000410000 */
[-C--:B------:R-:W-:Y:S03]  /*14c10*/  HMMA.16816.F32 R52, R76, R80.reuse, R52 ;  /* 0x000000504c34723c */ /* 0x080fe60000001834 */
[--C-:B-1----:R-:W-:Y:S02]  /*14c20*/  FFMA.FTZ R2, R57, c[0x0][0x2d0], -R152.reuse ;  /* 0x0000b40039027a23 */ /* 0x102fe40000010898 */
[----:B------:R-:W-:Y:S02]  /*14c30*/  FMUL.FTZ R57, R3, R141 ;  /* 0x0000008d03397220 */ /* 0x000fe40000410000 */
[----:B------:R1:W-:Y:S02]  /*14c40*/  MUFU.EX2 R191, R2 ;  /* 0x0000000200bf7308 */ /* 0x0003e40000000800 */
[--C-:B-1----:R-:W-:Y:S03]  /*14c50*/  FFMA.FTZ R2, R58, c[0x0][0x2d0], -R152.reuse ;  /* 0x0000b4003a027a23 */ /* 0x102fe60000010898 */
[C---:B------:R-:W-:Y:S05]  /*14c60*/  FMUL.FTZ R58, R0.reuse, R142 ;  /* 0x0000008e003a7220 */ /* 0x040fea0000410000 */
[----:B------:R1:W-:Y:S02]  /*14c70*/  MUFU.EX2 R190, R2 ;  /* 0x0000000200be7308 */ /* 0x0003e40000000800 */
[--C-:B-1----:R-:W-:Y:S02]  /*14c80*/  FFMA.FTZ R2, R59, c[0x0][0x2d0], -R75.reuse ;  /* 0x0000b4003b027a23 */ /* 0x102fe4000001084b */
[----:B------:R-:W-:Y:S06]  /*14c90*/  FMUL.FTZ R59, R0, R143 ;  /* 0x0000008f003b7220 */ /* 0x000fec0000410000 */
[----:B------:R1:W-:Y:S02]  /*14ca0*/  MUFU.EX2 R189, R2 ;  /* 0x0000000200bd7308 */ /* 0x0003e40000000800 */
[----:B-1----:R-:W-:Y:S02]  /*14cb0*/  FFMA.FTZ R2, R61, c[0x0][0x2d0], -R75 ;  /* 0x0000b4003d027a23 */ /* 0x002fe4000001084b */
[C---:B------:R-:W-:Y:S06]  /*14cc0*/  FMUL.FTZ R61, R3.reuse, R145 ;  /* 0x00000091033d7220 */ /* 0x040fec0000410000 */
[----:B------:R1:W-:Y:S02]  /*14cd0*/  MUFU.EX2 R188, R2 ;  /* 0x0000000200bc7308 */ /* 0x0003e40000000800 */
[--C-:B-1----:R-:W-:Y:S02]  /*14ce0*/  FFMA.FTZ R2, R56, c[0x0][0x2d0], -R152.reuse ;  /* 0x0000b40038027a23 */ /* 0x102fe40000010898 */
[C---:B------:R-:W-:Y:S06]  /*14cf0*/  FMUL.FTZ R56, R3.reuse, R140 ;  /* 0x0000008c03387220 */ /* 0x040fec0000410000 */
[----:B------:R1:W-:Y:S01]  /*14d00*/  MUFU.EX2 R185, R2 ;  /* 0x0000000200b97308 */ /* 0x0003e20000000800 */
[C---:B------:R-:W-:Y:S07]  /*14d10*/  HMMA.16816.F32 R56, R64.reuse, R80, R56 ;  /* 0x000000504038723c */ /* 0x040fee0000001838 */
[----:B------:R-:W-:Y:S02]  /*14d20*/  F2FP.PACK_AB R80, R230, R228 ;  /* 0x000000e4e650723e */ /* 0x000fe400000000ff */
[----:B-----5:R-:W-:Y:S02]  /*14d30*/  F2FP.PACK_AB R81, R198, R199 ;  /* 0x000000c7c651723e */ /* 0x020fe400000000ff */
[----:B--2---:R-:W-:Y:S01]  /*14d40*/  ISETP.GT.AND P0, PT, R216, R108, PT ;  /* 0x0000006cd800720c */ /* 0x004fe20003f04270 */
[----:B------:R-:W-:Y:S02]  /*14d50*/  IMAD.MOV.U32 R216, RZ, RZ, R217 ;  /* 0x000000ffffd87224 */ /* 0x000fe400078e00d9 */
[----:B-1----:R-:W-:Y:S02]  /*14d60*/  FFMA.FTZ R2, R60, c[0x0][0x2d0], -R152 ;  /* 0x0000b4003c027a23 */ /* 0x002fe40000010898 */
[C---:B------:R-:W-:Y:S02]  /*14d70*/  FMUL.FTZ R60, R3.reuse, R144 ;  /* 0x00000090033c7220 */ /* 0x040fe40000410000 */
[----:B------:R1:W-:Y:S01]  /*14d80*/  MUFU.EX2 R183, R2 ;  /* 0x0000000200b77308 */ /* 0x0003e20000000800 */
[----:B------:R-:W-:Y:S04]  /*14d90*/  FFMA.FTZ R3, R3, R115, R249 ;  /* 0x0000007303037223 */ /* 0x000fe800000100f9 */
[-C--:B------:R-:W-:Y:S07]  /*14da0*/  HMMA.16816.F32 R60, R64, R82.reuse, R60 ;  /* 0x00000052403c723c */ /* 0x080fee000000183c */
[C---:B------:R-:W-:Y:S02]  /*14db0*/  FMUL.FTZ R64, R69.reuse, R148 ;  /* 0x0000009445407220 */ /* 0x040fe40000410000 */
[----:B------:R-:W-:Y:S03]  /*14dc0*/  FMUL.FTZ R65, R69, R149 ;  /* 0x0000009545417220 */ /* 0x000fe60000410000 */
[C---:B------:R-:W-:Y:S02]  /*14dd0*/  FMUL.FTZ R66, R68.reuse, R150 ;  /* 0x0000009644427220 */ /* 0x040fe40000410000 */
[----:B------:R-:W-:Y:S02]  /*14de0*/  FMUL.FTZ R67, R68, R151 ;  /* 0x0000009744437220 */ /* 0x000fe40000410000 */
[--C-:B-1----:R-:W-:Y:S05]  /*14df0*/  FFMA.FTZ R2, R160, c[0x0][0x2d0], -R153.reuse ;  /* 0x0000b400a0027a23 */ /* 0x102fea0000010899 */
        /* <DEDUP_REMOVED lines=8> */
[-C--:B------:R-:W-:Y:S03]  /*14e80*/  HMMA.16816.F32 R4, R76, R84.reuse, R4 ;  /* 0x000000544c04723c */ /* 0x080fe60000001804 */
[----:B-1----:R-:W-:Y:S05]  /*14e90*/  FFMA.FTZ R2, R162, c[0x0][0x2d0], -R153 ;  /* 0x0000b400a2027a23 */ /* 0x002fea0000010899 */
[C---:B------:R-:W-:Y:S01]  /*14ea0*/  HMMA.16816.F32 R8, R80.reuse, R84, R8 ;  /* 0x000000545008723c */ /* 0x040fe20000001808 */
[----:B------:R1:W2:Y:S07]  /*14eb0*/  MUFU.EX2 R181, R2 ;  /* 0x0000000200b57308 */ /* 0x0002ae0000000800 */
[-C--:B------:R-:W-:Y:S08]  /*14ec0*/  HMMA.16816.F32 R12, R80, R86.reuse, R12 ;  /* 0x00000056500c723c */ /* 0x080ff0000000180c */
[C---:B------:R-:W-:Y:S01]  /*14ed0*/  HMMA.16816.F32 R16, R76.reuse, R86, R16 ;  /* 0x000000564c10723c */ /* 0x040fe20000001810 */
[----:B------:R-:W5:Y:S07]  /*14ee0*/  LDSM.16.MT88.4 R84, [R204+0x800] ;  /* 0x00080000cc54783b */ /* 0x000f6e0000004200 */
[-C--:B------:R-:W-:Y:S04]  /*14ef0*/  HMMA.16816.F32 R20, R76, R88.reuse, R20 ;  /* 0x000000584c14723c */ /* 0x080fe80000001814 */
[--C-:B-1----:R-:W-:Y:S04]  /*14f00*/  FFMA.FTZ R2, R157, c[0x0][0x2d0], -R154.reuse ;  /* 0x0000b4009d027a23 */ /* 0x102fe8000001089a */
[C---:B------:R-:W-:Y:S01]  /*14f10*/  HMMA.16816.F32 R24, R80.reuse, R88, R24 ;  /* 0x000000585018723c */ /* 0x040fe20000001818 */
[----:B------:R1:W-:Y:S06]  /*14f20*/  MUFU.EX2 R180, R2 ;  /* 0x0000000200b47308 */ /* 0x0003ec0000000800 */
[----:B------:R-:W-:Y:S01]  /*14f30*/  FFMA.FTZ R88, R172, c[0x0][0x2d0], -R75 ;  /* 0x0000b400ac587a23 */ /* 0x000fe2000001084b */
[-C--:B------:R-:W-:Y:S03]  /*14f40*/  HMMA.16816.F32 R28, R80, R90.reuse, R28 ;  /* 0x0000005a501c723c */ /* 0x080fe6000000181c */
[----:B------:R2:W-:Y:S05]  /*14f50*/  MUFU.EX2 R136, R88 ;  /* 0x0000005800887308 */ /* 0x0005ea0000000800 */
[C---:B------:R-:W-:Y:S08]  /*14f60*/  HMMA.16816.F32 R32, R76.reuse, R90, R32 ;  /* 0x0000005a4c20723c */ /* 0x040ff00000001820 */
[-C--:B----4-:R-:W-:Y:S04]  /*14f70*/  HMMA.16816.F32 R36, R76, R92.reuse, R36 ;  /* 0x0000005c4c24723c */ /* 0x090fe80000001824 */
[--C-:B-1----:R-:W-:Y:S04]  /*14f80*/  FFMA.FTZ R2, R158, c[0x0][0x2d0], -R154.reuse ;  /* 0x0000b4009e027a23 */ /* 0x102fe8000001089a */
[C---:B------:R-:W-:Y:S01]  /*14f90*/  HMMA.16816.F32 R40, R80.reuse, R92, R40 ;  /* 0x0000005c5028723c */ /* 0x040fe20000001828 */
[----:B------:R1:W4:Y:S01]  /*14fa0*/  MUFU.EX2 R179, R2 ;  /* 0x0000000200b37308 */ /* 0x0003220000000800 */
[----:B--2---:R-:W2:Y:S06]  /*14fb0*/  LDSM.16.MT88.4 R88, [R201+0x1000] ;  /* 0x00100000c958783b */ /* 0x004eac0000004200 */
[-C--:B------:R-:W-:Y:S08]  /*14fc0*/  HMMA.16816.F32 R44, R80, R94.reuse, R44 ;  /* 0x0000005e502c723c */ /* 0x080ff0000000182c */
[C---:B------:R-:W-:Y:S01]  /*14fd0*/  HMMA.16816.F32 R48, R76.reuse, R94, R48 ;  /* 0x0000005e4c30723c */ /* 0x040fe20000001830 */
[----:B------:R-:W-:Y:S07]  /*14fe0*/  LDSM.16.MT88.4 R92, [R202+0x1000] ;  /* 0x00100000ca5c783b */ /* 0x000fee0000004200 */
[-C--:B-----5:R-:W-:Y:S04]  /*14ff0*/  HMMA.16816.F32 R52, R76, R84.reuse, R52 ;  /* 0x000000544c34723c */ /* 0x0a0fe80000001834 */
[--C-:B-1----:R-:W-:Y:S04]  /*15000*/  FFMA.FTZ R2, R159, c[0x0][0x2d0], -R153.reuse ;  /* 0x0000b4009f027a23 */ /* 0x102fe80000010899 */
[C---:B------:R-:W-:Y:S01]  /*15010*/  HMMA.16816.F32 R56, R80.reuse, R84, R56 ;  /* 0x000000545038723c */ /* 0x040fe20000001838 */
[----:B------:R1:W-:Y:S07]  /*15020*/  MUFU.EX2 R178, R2 ;  /* 0x0000000200b27308 */ /* 0x0003ee0000000800 */
[-C--:B------:R-:W-:Y:S07]  /*15030*/  HMMA.16816.F32 R60, R80, R86.reuse, R60 ;  /* 0x00000056503c723c */ /* 0x080fee000000183c */
[----:B------:R-:W-:Y:S01]  /*15040*/  F2FP.PACK_AB R80, R181, R128 ;  /* 0x00000080b550723e */ /* 0x000fe200000000ff */
[----:B------:R-:W-:Y:S01]  /*15050*/  HMMA.16816.F32 R64, R76, R86, R64 ;  /* 0x000000564c40723c */ /* 0x000fe20000001840 */
[----:B------:R-:W5:Y:S03]  /*15060*/  LDSM.16.MT88.4 R84, [R205+0x1000] ;  /* 0x00100000cd54783b */ /* 0x000f660000004200 */
[----:B----4-:R-:W-:Y:S03]  /*15070*/  F2FP.PACK_AB R81, R179, R180 ;  /* 0x000000b4b351723e */ /* 0x010fe600000000ff */
[----:B------:R-:W-:Y:S01]  /*15080*/  F2FP.PACK_AB R76, R192, R193 ;  /* 0x000000c1c04c723e */ /* 0x000fe200000000ff */
[----:B-1----:R-:W-:Y:S01]  /*15090*/  FFMA.FTZ R2, R161, c[0x0][0x2d0], -R153 ;  /* 0x0000b400a1027a23 */ /* 0x002fe20000010899 */
[----:B------:R-:W-:Y:S03]  /*150a0*/  F2FP.PACK_AB R77, R190, R191 ;  /* 0x000000bfbe4d723e */ /* 0x000fe600000000ff */
[----:B------:R1:W4:Y:S01]  /*150b0*/  MUFU.EX2 R139, R2 ;  /* 0x00000002008b7308 */ /* 0x0003220000000800 */
[----:B------:R-:W-:Y:S02]  /*150c0*/  F2FP.PACK_AB R78, R188, R189 ;  /* 0x000000bdbc4e723e */ /* 0x000fe400000000ff */
[----:B------:R-:W-:Y:S07]  /*150d0*/  F2FP.PACK_AB R79, R183, R185 ;  /* 0x000000b9b74f723e */ /* 0x000fee00000000ff */
[-C--:B--2---:R-:W-:Y:S03]  /*150e0*/  HMMA.16816.F32 R4, R76, R88.reuse, R4 ;  /* 0x000000584c04723c */ /* 0x084fe60000001804 */
[--C-:B-1----:R-:W-:Y:S01]  /*150f0*/  FFMA.FTZ R2, R156, c[0x0][0x2d0], -R154.reuse ;  /* 0x0000b4009c027a23 */ /* 0x102fe2000001089a */
[----:B----4-:R-:W-:Y:S03]  /*15100*/  F2FP.PACK_AB R82, R139, R178 ;  /* 0x000000b28b52723e */ /* 0x010fe600000000ff */
        /* <DEDUP_REMOVED lines=9> */
[----:B------:R-:W4:Y:S03]  /*151a0*/  LDSM.16.MT88.4 R88, [R204+0x1000] ;  /* 0x00100000cc58783b */ /* 0x000f260000004200 */
[--C-:B-1----:R-:W-:Y:S04]  /*151b0*/  FFMA.FTZ R2, R165, c[0x0][0x2d0], -R152.reuse ;  /* 0x0000b400a5027a23 */ /* 0x102fe80000010898 */
[-C--:B-----5:R-:W-:Y:S01]  /*151c0*/  HMMA.16816.F32 R20, R76, R84.reuse, R20 ;  /* 0x000000544c14723c */ /* 0x0a0fe20000001814 */
[----:B------:R1:W-:Y:S07]  /*151d0*/  MUFU.EX2 R176, R2 ;  /* 0x0000000200b07308 */ /* 0x0003ee0000000800 */
[C---:B------:R-:W-:Y:S07]  /*151e0*/  HMMA.16816.F32 R24, R80.reuse, R84, R24 ;  /* 0x000000545018723c */ /* 0x040fee0000001818 */
[--C-:B------:R-:W-:Y:S01]  /*151f0*/  FFMA.FTZ R84, R226, c[0x0][0x2d0], -R75.reuse ;  /* 0x0000b400e2547a23 */ /* 0x100fe2000001084b */
[-C--:B------:R-:W-:Y:S08]  /*15200*/  HMMA.16816.F32 R28, R80, R86.reuse, R28 ;  /* 0x00000056501c723c */ /* 0x080ff0000000181c */
[C---:B------:R-:W-:Y:S04]  /*15210*/  HMMA.16816.F32 R32, R76.reuse, R86, R32 ;  /* 0x000000564c20723c */ /* 0x040fe80000001820 */
[--C-:B-1----:R-:W-:Y:S02]  /*15220*/  FFMA.FTZ R2, R166, c[0x0][0x2d0], -R152.reuse ;  /* 0x0000b400a6027a23 */ /* 0x102fe40000010898 */
[----:B------:R1:W-:Y:S02]  /*15230*/  MUFU.EX2 R166, R84 ;  /* 0x0000005400a67308 */ /* 0x0003e40000000800 */
[-C--:B------:R-:W-:Y:S08]  /*15240*/  HMMA.16816.F32 R36, R76, R92.reuse, R36 ;  /* 0x0000005c4c24723c */ /* 0x080ff00000001824 */
[C---:B------:R-:W-:Y:S01]  /*15250*/  HMMA.16816.F32 R40, R80.reuse, R92, R40 ;  /* 0x0000005c5028723c */ /* 0x040fe20000001828 */
[----:B------:R5:W2:Y:S07]  /*15260*/  MUFU.EX2 R175, R2 ;  /* 0x0000000200af7308 */ /* 0x000aae0000000800 */
[-C--:B------:R-:W-:Y:S01]  /*15270*/  HMMA.16816.F32 R44, R80, R94.reuse, R44 ;  /* 0x0000005e502c723c */ /* 0x080fe2000000182c */
[----:B-1----:R-:W1:Y:S07]  /*15280*/  LDSM.16.MT88.4 R84, [R201+0x1800] ;  /* 0x00180000c954783b */ /* 0x002e6e0000004200 */
[C---:B------:R-:W-:Y:S01]  /*15290*/  HMMA.16816.F32 R48, R76.reuse, R94, R48 ;  /* 0x0000005e4c30723c */ /* 0x040fe20000001830 */
[----:B------:R-:W-:Y:S07]  /*152a0*/  LDSM.16.MT88.4 R92, [R202+0x1800] ;  /* 0x00180000ca5c783b */ /* 0x000fee0000004200 */
[-C--:B----4-:R-:W-:Y:S04]  /*152b0*/  HMMA.16816.F32 R52, R76, R88.reuse, R52 ;  /* 0x000000584c34723c */ /* 0x090fe80000001834 */
[--C-:B-----5:R-:W-:Y:S04]  /*152c0*/  FFMA.FTZ R2, R174, c[0x0][0x2d0], -R75.reuse ;  /* 0x0000b400ae027a23 */ /* 0x120fe8000001084b */
[C---:B------:R-:W-:Y:S01]  /*152d0*/  HMMA.16816.F32 R56, R80.reuse, R88, R56 ;  /* 0x000000585038723c */ /* 0x040fe20000001838 */
[----:B------:R4:W-:Y:S07]  /*152e0*/  MUFU.EX2 R174, R2 ;  /* 0x0000000200ae7308 */ /* 0x0009ee0000000800 */
[-C--:B------:R-:W-:Y:S08]  /*152f0*/  HMMA.16816.F32 R60, R80, R90.reuse, R60 ;  /* 0x0000005a503c723c */ /* 0x080ff0000000183c */
[----:B------:R-:W-:Y:S01]  /*15300*/  HMMA.16816.F32 R64, R76, R90, R64 ;  /* 0x0000005a4c40723c */ /* 0x000fe20000001840 */
[----:B------:R-:W5:Y:S06]  /*15310*/  LDSM.16.MT88.4 R88, [R205+0x1800] ;  /* 0x00180000cd58783b */ /* 0x000f6c0000004200 */
[----:B--2---:R-:W-:Y:S01]  /*15320*/  F2FP.PACK_AB R76, R177, R136 ;  /* 0x00000088b14c723e */ /* 0x004fe200000000ff */
[----:B----4-:R-:W-:Y:S01]  /*15330*/  FFMA.FTZ R2, R187, c[0x0][0x2d0], -R75 ;  /* 0x0000b400bb027a23 */ /* 0x010fe2000001084b */
[----:B------:R-:W-:Y:S03]  /*15340*/  F2FP.PACK_AB R77, R175, R176 ;  /* 0x000000b0af4d723e */ /* 0x000fe600000000ff */
[----:B------:R2:W4:Y:S02]  /*15350*/  MUFU.EX2 R173, R2 ;  /* 0x0000000200ad7308 */ /* 0x0005240000000800 */
[--C-:B--2---:R-:W-:Y:S01]  /*15360*/  FFMA.FTZ R2, R171, c[0x0][0x2d0], -R152.reuse ;  /* 0x0000b400ab027a23 */ /* 0x104fe20000010898 */
[----:B----4-:R-:W-:Y:S07]  /*15370*/  F2FP.PACK_AB R78, R173, R174 ;  /* 0x000000aead4e723e */ /* 0x010fee00000000ff */
[----:B------:R2:W-:Y:S02]  /*15380*/  MUFU.EX2 R172, R2 ;  /* 0x0000000200ac7308 */ /* 0x0005e40000000800 */
[----:B--2---:R-:W-:Y:S08]  /*15390*/  FFMA.FTZ R2, R170, c[0x0][0x2d0], -R152 ;  /* 0x0000b400aa027a23 */ /* 0x004ff00000010898 */
[----:B------:R2:W4:Y:S02]  /*153a0*/  MUFU.EX2 R171, R2 ;  /* 0x0000000200ab7308 */ /* 0x0005240000000800 */
[--C-:B--2---:R-:W-:Y:S01]  /*153b0*/  FFMA.FTZ R2, R167, c[0x0][0x2d0], -R153.reuse ;  /* 0x0000b400a7027a23 */ /* 0x104fe20000010899 */
[----:B----4-:R-:W-:Y:S07]  /*153c0*/  F2FP.PACK_AB R79, R171, R172 ;  /* 0x000000acab4f723e */ /* 0x010fee00000000ff */
[----:B------:R2:W-:Y:S01]  /*153d0*/  MUFU.EX2 R143, R2 ;  /* 0x00000002008f7308 */ /* 0x0005e20000000800 */
[-C--:B-1----:R-:W-:Y:S03]  /*153e0*/  HMMA.16816.F32 R4, R76, R84.reuse, R4 ;  /* 0x000000544c04723c */ /* 0x082fe60000001804 */
[--C-:B--2---:R-:W-:Y:S06]  /*153f0*/  FFMA.FTZ R2, R169, c[0x0][0x2d0], -R153.reuse ;  /* 0x0000b400a9027a23 */ /* 0x104fec0000010899 */
[----:B------:R1:W2:Y:S03]  /*15400*/  MUFU.EX2 R142, R2 ;  /* 0x00000002008e7308 */ /* 0x0002a60000000800 */
[--C-:B-1----:R-:W-:Y:S01]  /*15410*/  FFMA.FTZ R2, R163, c[0x0][0x2d0], -R154.reuse ;  /* 0x0000b400a3027a23 */ /* 0x102fe2000001089a */
[----:B--2---:R-:W-:Y:S06]  /*15420*/  F2FP.PACK_AB R80, R142, R143 ;  /* 0x0000008f8e50723e */ /* 0x004fec00000000ff */
        /* <DEDUP_REMOVED lines=20> */
[--C-:B-1----:R-:W-:Y:S01]  /*15570*/  FFMA.FTZ R2, R221, c[0x0][0x2d0], -R152.reuse ;  /* 0x0000b400dd027a23 */ /* 0x102fe20000010898 */
[----:B--2---:R-:W-:Y:S03]  /*15580*/  F2FP.PACK_AB R148, R165, R166 ;  /* 0x000000a6a594723e */ /* 0x004fe600000000ff */
[-C--:B-----5:R-:W-:Y:S01]  /*15590*/  HMMA.16816.F32 R20, R76, R88.reuse, R20 ;  /* 0x000000584c14723c */ /* 0x0a0fe20000001814 */
[----:B------:R1:W-:Y:S07]  /*155a0*/  MUFU.EX2 R164, R2 ;  /* 0x0000000200a47308 */ /* 0x0003ee0000000800 */
[C---:B------:R-:W-:Y:S08]  /*155b0*/  HMMA.16816.F32 R24, R80.reuse, R88, R24 ;  /* 0x000000585018723c */ /* 0x040ff00000001818 */
[-C--:B------:R-:W-:Y:S08]  /*155c0*/  HMMA.16816.F32 R28, R80, R90.reuse, R28 ;  /* 0x0000005a501c723c */ /* 0x080ff0000000181c */
[C---:B------:R-:W-:Y:S04]  /*155d0*/  HMMA.16816.F32 R32, R76.reuse, R90, R32 ;  /* 0x0000005a4c20723c */ /* 0x040fe80000001820 */
[----:B-1----:R-:W-:Y:S04]  /*155e0*/  FFMA.FTZ R2, R222, c[0x0][0x2d0], -R152 ;  /* 0x0000b400de027a23 */ /* 0x002fe80000010898 */
[-C--:B------:R-:W-:Y:S01]  /*155f0*/  HMMA.16816.F32 R36, R76, R92.reuse, R36 ;  /* 0x0000005c4c24723c */ /* 0x080fe20000001824 */
[----:B------:R1:W2:Y:S07]  /*15600*/  MUFU.EX2 R162, R2 ;  /* 0x0000000200a27308 */ /* 0x0002ae0000000800 */
[C---:B------:R-:W-:Y:S08]  /*15610*/  HMMA.16816.F32 R40, R80.reuse, R92, R40 ;  /* 0x0000005c5028723c */ /* 0x040ff00000001828 */
[-C--:B------:R-:W-:Y:S08]  /*15620*/  HMMA.16816.F32 R44, R80, R94.reuse, R44 ;  /* 0x0000005e502c723c */ /* 0x080ff0000000182c */
[C---:B------:R-:W-:Y:S04]  /*15630*/  HMMA.16816.F32 R48, R76.reuse, R94, R48 ;  /* 0x0000005e4c30723c */ /* 0x040fe80000001830 */
[--C-:B-1----:R-:W-:Y:S01]  /*15640*/  FFMA.FTZ R2, R250, c[0x0][0x2d0], -R75.reuse ;  /* 0x0000b400fa027a23 */ /* 0x102fe2000001084b */
[----:B--2---:R-:W-:Y:S01]  /*15650*/  F2FP.PACK_AB R149, R162, R164 ;  /* 0x000000a4a295723e */ /* 0x004fe200000000ff */
[----:B------:R-:W-:Y:S02]  /*15660*/  FFMA.FTZ R75, R251, c[0x0][0x2d0], -R75 ;  /* 0x0000b400fb4b7a23 */ /* 0x000fe4000001084b */
[----:B------:R1:W-:Y:S01]  /*15670*/  MUFU.EX2 R163, R2 ;  /* 0x0000000200a37308 */ /* 0x0003e20000000800 */
[-C--:B----4-:R-:W-:Y:S08]  /*15680*/  HMMA.16816.F32 R52, R76, R84.reuse, R52 ;  /* 0x000000544c34723c */ /* 0x090ff00000001834 */
[C---:B------:R-:W-:Y:S01]  /*15690*/  HMMA.16816.F32 R56, R80.reuse, R84, R56 ;  /* 0x000000545038723c */ /* 0x040fe20000001838 */
[----:B------:R-:W2:Y:S06]  /*156a0*/  MUFU.EX2 R161, R75 ;  /* 0x0000004b00a17308 */ /* 0x000eac0000000800 */
[----:B------:R-:W-:Y:S01]  /*156b0*/  IMAD.MOV.U32 R84, RZ, RZ, R72 ;  /* 0x000000ffff547224 */ /* 0x000fe200078e0048 */
[-C--:B------:R-:W-:Y:S04]  /*156c0*/  HMMA.16816.F32 R60, R80, R86.reuse, R60 ;  /* 0x00000056503c723c */ /* 0x080fe8000000183c */
[----:B------:R-:W-:Y:S01]  /*156d0*/  MOV R85, R71 ;  /* 0x0000004700557202 */ /* 0x000fe20000000f00 */
[--C-:B-1----:R-:W-:Y:S03]  /*156e0*/  FFMA.FTZ R2, R225, c[0x0][0x2d0], -R152.reuse ;  /* 0x0000b400e1027a23 */ /* 0x102fe60000010898 */
[----:B------:R-:W-:Y:S01]  /*156f0*/  HMMA.16816.F32 R64, R76, R86, R64 ;  /* 0x000000564c40723c */ /* 0x000fe20000001840 */
[----:B------:R1:W-:Y:S03]  /*15700*/  MUFU.EX2 R160, R2 ;  /* 0x0000000200a07308 */ /* 0x0003e60000000800 */
[----:B------:R-:W-:Y:S03]  /*15710*/  FFMA.FTZ R152, R227, c[0x0][0x2d0], -R152 ;  /* 0x0000b400e3987a23 */ /* 0x000fe60000010898 */
[----:B------:R-:W-:Y:S02]  /*15720*/  MOV R86, R70 ;  /* 0x0000004600567202 */ /* 0x000fe40000000f00 */
[----:B--2---:R-:W-:Y:S02]  /*15730*/  F2FP.PACK_AB R150, R161, R163 ;  /* 0x000000a3a196723e */ /* 0x004fe400000000ff */
[----:B------:R-:W2:Y:S01]  /*15740*/  MUFU.EX2 R159, R152 ;  /* 0x00000098009f7308 */ /* 0x000ea20000000800 */
[--C-:B-1----:R-:W-:Y:S09]  /*15750*/  FFMA.FTZ R2, R219, c[0x0][0x2d0], -R153.reuse ;  /* 0x0000b400db027a23 */ /* 0x102ff20000010899 */
[----:B------:R1:W-:Y:S01]  /*15760*/  MUFU.EX2 R158, R2 ;  /* 0x00000002009e7308 */ /* 0x0003e20000000800 */
[----:B--2---:R-:W-:Y:S07]  /*15770*/  F2FP.PACK_AB R151, R159, R160 ;  /* 0x000000a09f97723e */ /* 0x004fee00000000ff */
[-C--:B------:R-:W-:Y:S07]  /*15780*/  HMMA.16816.F32 R88, R148, R100.reuse, R4 ;  /* 0x000000649458723c */ /* 0x080fee0000001804 */
[----:B---3--:R-:W-:Y:S02]  /*15790*/  FFMA.FTZ R4, R69, R125, R126 ;  /* 0x0000007d45047223 */ /* 0x008fe4000001007e */
[----:B------:R-:W-:Y:S03]  /*157a0*/  FFMA.FTZ R6, R0, R114, R232 ;  /* 0x0000007200067223 */ /* 0x000fe600000100e8 */
[----:B-1----:R-:W-:Y:S02]  /*157b0*/  FFMA.FTZ R2, R224, c[0x0][0x2d0], -R153 ;  /* 0x0000b400e0027a23 */ /* 0x002fe40000010899 */
[----:B------:R-:W-:Y:S02]  /*157c0*/  FADD.FTZ R5, R113, R4 ;  /* 0x0000000471057221 */ /* 0x000fe40000010000 */
[----:B------:R-:W-:Y:S01]  /*157d0*/  FADD.FTZ R4, R247, R3 ;  /* 0x00000003f7047221 */ /* 0x000fe20000010000 */
[----:B------:R1:W2:Y:S01]  /*157e0*/  MUFU.EX2 R157, R2 ;  /* 0x00000002009d7308 */ /* 0x0002a20000000800 */
[----:B------:R-:W-:Y:S02]  /*157f0*/  FADD.FTZ R3, R233, R6 ;  /* 0x00000006e9037221 */ /* 0x000fe40000010000 */
[--C-:B-1----:R-:W-:Y:S01]  /*15800*/  FFMA.FTZ R2, R220, c[0x0][0x2d0], -R154.reuse ;  /* 0x0000b400dc027a23 */ /* 0x102fe2000001089a */
[----:B--2---:R-:W-:Y:S06]  /*15810*/  F2FP.PACK_AB R144, R157, R158 ;  /* 0x0000009e9d90723e */ /* 0x004fec00000000ff */
[----:B------:R1:W-:Y:S02]  /*15820*/  MUFU.EX2 R155, R2 ;  /* 0x00000002009b7308 */ /* 0x0003e40000000800 */
[--C-:B-1----:R-:W-:Y:S08]  /*15830*/  FFMA.FTZ R2, R223, c[0x0][0x2d0], -R154.reuse ;  /* 0x0000b400df027a23 */ /* 0x102ff0000001089a */
[----:B------:R1:W2:Y:S02]  /*15840*/  MUFU.EX2 R156, R2 ;  /* 0x00000002009c7308 */ /* 0x0002a40000000800 */
[--C-:B-1----:R-:W-:Y:S01]  /*15850*/  FFMA.FTZ R2, R234, c[0x0][0x2d0], -R153.reuse ;  /* 0x0000b400ea027a23 */ /* 0x102fe20000010899 */
[----:B--2---:R-:W-:Y:S01]  /*15860*/  F2FP.PACK_AB R145, R156, R155 ;  /* 0x0000009b9c91723e */ /* 0x004fe200000000ff */
[----:B------:R-:W-:Y:S06]  /*15870*/  FFMA.FTZ R153, R236, c[0x0][0x2d0], -R153 ;  /* 0x0000b400ec997a23 */ /* 0x000fec0000010899 */
[----:B------:R1:W-:Y:S10]  /*15880*/  MUFU.EX2 R152, R2 ;  /* 0x0000000200987308 */ /* 0x0003f40000000800 */
[----:B------:R-:W2:Y:S01]  /*15890*/  MUFU.EX2 R153, R153 ;  /* 0x0000009900997308 */ /* 0x000ea20000000800 */
[--C-:B-1----:R-:W-:Y:S02]  /*158a0*/  FFMA.FTZ R2, R231, c[0x0][0x2d0], -R154.reuse ;  /* 0x0000b400e7027a23 */ /* 0x102fe4000001089a */
[----:B------:R-:W-:Y:S07]  /*158b0*/  FFMA.FTZ R154, R74, c[0x0][0x2d0], -R154 ;  /* 0x0000b4004a9a7a23 */ /* 0x000fee000001089a */
[----:B------:R1:W-:Y:S01]  /*158c0*/  MUFU.EX2 R75, R2 ;  /* 0x00000002004b7308 */ /* 0x0003e20000000800 */
[----:B--2---:R-:W-:Y:S09]  /*158d0*/  F2FP.PACK_AB R146, R153, R152 ;  /* 0x000000989992723e */ /* 0x004ff200000000ff */
[----:B------:R-:W2:Y:S01]  /*158e0*/  MUFU.EX2 R74, R154 ;  /* 0x0000009a004a7308 */ /* 0x000ea20000000800 */
[----:B-1----:R-:W-:Y:S04]  /*158f0*/  FFMA.FTZ R2, R68, R124, R252 ;  /* 0x0000007c44027223 */ /* 0x002fe800000100fc */
[----:B------:R-:W-:Y:S02]  /*15900*/  FADD.FTZ R0, R112, R2 ;  /* 0x0000000270007221 */ /* 0x000fe40000010000 */
[----:B------:R-:W-:Y:S02]  /*15910*/  FADD.FTZ R2, R123, R5 ;  /* 0x000000057b027221 */ /* 0x000fe40000010000 */
[----:B------:R-:W-:Y:S01]  /*15920*/  FADD.FTZ R0, R122, R0 ;  /* 0x000000007a007221 */ /* 0x000fe20000010000 */
[----:B--2---:R-:W-:Y:S07]  /*15930*/  F2FP.PACK_AB R147, R74, R75 ;  /* 0x0000004b4a93723e */ /* 0x004fee00000000ff */
        /* <DEDUP_REMOVED lines=92> */
.L_x_1483:
[----:B-12---:R-:W2:Y:S02]  /*15f00*/  LDL R0, [R1+0x20] ;  /* 0x0000200001007983 */ /* 0x006ea40000100800 */
[----:B--2---:R-:W-:-:S13]  /*15f10*/  ISETP.GE.AND P0, PT, R217, R0, PT ;  /* 0x00000000d900720c */ /* 0x004fda0003f06270 */
[----:B------:R-:W-:Y:S05]  /*15f20*/  @!P0 BRA `(.L_x_1485) ;  /* 0x00003a9000008947 */ /* 0x000fea0003800000 */
[----:B------:R-:W-:Y:S01]  /*15f30*/  IMAD.MOV.U32 R3, RZ, RZ, R72 ;  /* 0x000000ffff037224 */ /* 0x000fe200078e0048 */
[----:B------:R-:W-:Y:S01]  /*15f40*/  MOV R85, R70 ;  /* 0x0000004600557202 */ /* 0x000fe20000000f00 */
[----:B------:R-:W-:Y:S01]  /*15f50*/  IMAD.MOV.U32 R2, RZ, RZ, R73 ;  /* 0x000000ffff027224 */ /* 0x000fe200078e0049 */
[----:B------:R-:W-:Y:S02]  /*15f60*/  MOV R84, R71 ;  /* 0x0000004700547202 */ /* 0x000fe40000000f00 */
.L_x_1486:
[----:B---3--:R-:W2:Y:S01]  /*15f70*/  LDL R0, [R1+0x24] ;  /* 0x0000240001007983 */ /* 0x008ea20000100800 */
[----:B------:R-:W-:Y:S04]  /*15f80*/  DEPBAR.LE SB0, 0x0 ;  /* 0x000080000000791a */ /* 0x000fe80000000000 */
[----:B------:R-:W2:Y:S01]  /*15f90*/  LDL R172, [R1+0x38] ;  /* 0x0000380001ac7983 */ /* 0x000ea20000100800 */
[----:B------:R-:W-:Y:S01]  /*15fa0*/  WARPSYNC 0xffffffff ;  /* 0xffffffff00007948 */ /* 0x000fe20003800000 */
[----:B------:R-:W-:Y:S02]  /*15fb0*/  MOV R180, c[0x0][0x208] ;  /* 0x0000820000b47a02 */ /* 0x000fe40000000f00 */
[----:B------:R-:W2:Y:S02]  /*15fc0*/  LDL.64 R86, [R1+0x28] ;  /* 0x0000280001567983 */ /* 0x000ea40000100a00 */
[----:B------:R-:W-:Y:S04]  /*15fd0*/  SHF.L.U32 R181, R180, 0x5, RZ ;  /* 0x00000005b4b57819 */ /* 0x000fe800000006ff */
[----:B------:R-:W-:Y:S08]  /*15fe0*/  BAR.SYNC.DEFER_BLOCKING 0x0 ;  /* 0x0000000000007b1d */ /* 0x000ff00000010000 */
[----:B------:R-:W-:Y:S08]  /*15ff0*/  LDSM.16.M88.4 R80, [R207] ;  /* 0x00000000cf50783b */ /* 0x000ff00000000200 */
[----:B------:R-:W1:Y:S08]  /*16000*/  LDSM.16.M88.4 R16, [R200] ;  /* 0x00000000c810783b */ /* 0x000e700000000200 */
[----:B------:R-:W4:Y:S08]  /*16010*/  LDSM.16.M88.4 R76, [R207+0x2000] ;  /* 0x00200000cf4c783b */ /* 0x000f300000000200 */
[----:B------:R-:W5:Y:S08]  /*16020*/  LDSM.16.M88.4 R32, [R200+0x800] ;  /* 0x00080000c820783b */ /* 0x000f700000000200 */
[----:B------:R-:W1:Y:S08]  /*16030*/  LDSM.16.M88.4 R48, [R200+0x1000] ;  /* 0x00100000c830783b */ /* 0x000e700000000200 */
[----:B------:R-:W1:Y:S08]  /*16040*/  LDSM.16.M88.4 R64, [R200+0x1800] ;  /* 0x00180000c840783b */ /* 0x000e700000000200 */
[----:B------:R-:W1:Y:S08]  /*16050*/  LDSM.16.M88.4 R152, [R200+0x2000] ;  /* 0x00200000c898783b */ /* 0x000e700000000200 */
[----:B------:R-:W-:Y:S08]  /*16060*/  LDSM.16.M88.4 R156, [R210] ;  /* 0x00000000d29c783b */ /* 0x000ff00000000200 */
[----:B------:R-:W4:Y:S08]  /*16070*/  LDSM.16.M88.4 R160, [R211] ;  /* 0x00000000d3a0783b */ /* 0x000f300000000200 */
[----:B------:R-:W2:Y:S08]  /*16080*/  LDSM.16.M88.4 R164, [R210+0x2000] ;  /* 0x00200000d2a4783b */ /* 0x000eb00000000200 */
[----:B------:R-:W2:Y:S08]  /*16090*/  LDSM.16.M88.4 R168, [R215] ;  /* 0x00000000d7a8783b */ /* 0x000eb00000000200 */
[----:B------:R-:W3:Y:S04]  /*160a0*/  LDL R222, [R1+0x20] ;  /* 0x0000200001de7983 */ /* 0x000ee80000100800 */
[----:B------:R-:W3:Y:S04]  /*160b0*/  LDL R219, [R1+0x3c] ;  /* 0x00003c0001db7983 */ /* 0x000ee80000100800 */
[----:B------:R-:W3:Y:S01]  /*160c0*/  LDL.64 R220, [R1+0x30] ;  /* 0x0000300001dc7983 */ /* 0x000ee20000100a00 */
[-C--:B-1----:R-:W-:Y:S08]  /*160d0*/  HMMA.16816.F32 R4, R80, R16.reuse, RZ ;  /* 0x000000105004723c */ /* 0x082ff000000018ff */
        /* <DEDUP_REMOVED lines=21> */
[----:B--2---:R-:W-:Y:S02]  /*16230*/  LOP3.LUT P4, RZ, R0, 0x1, RZ, 0xc0, !PT ;  /* 0x0000000100ff7812 */ /* 0x004fe4000788c0ff */
[----:B------:R-:W-:Y:S01]  /*16240*/  SHF.R.S32.HI R0, RZ, 0x1f, R217 ;  /* 0x0000001fff007819 */ /* 0x000fe200000114d9 */
[C---:B------:R-:W-:Y:S04]  /*16250*/  HMMA.16816.F32 R8, R164.reuse, R160, R8 ;  /* 0x000000a0a408723c */ /* 0x040fe80000001808 */
[----:B------:R-:W-:Y:S01]  /*16260*/  IMAD R0, R0, c[0x0][0x208], RZ ;  /* 0x0000820000007a24 */ /* 0x000fe200078e02ff */
[----:B------:R-:W-:Y:S02]  /*16270*/  MOV R87, R172 ;  /* 0x000000ac00577202 */ /* 0x000fe40000000f00 */
[C---:B------:R-:W-:Y:S01]  /*16280*/  IMAD.WIDE.U32 R160, R217.reuse, c[0x0][0x208], RZ ;  /* 0x00008200d9a07a25 */ /* 0x040fe200078e00ff */
[-C--:B------:R-:W-:Y:S01]  /*16290*/  HMMA.16816.F32 R12, R164, R162.reuse, R12 ;  /* 0x000000a2a40c723c */ /* 0x080fe2000000180c */
[----:B------:R-:W-:Y:S03]  /*162a0*/  LDSM.16.M88.4 R172, [R212] ;  /* 0x00000000d4ac783b */ /* 0x000fe60000000200 */
[----:B------:R-:W-:Y:S02]  /*162b0*/  IMAD R0, R217, c[0x0][0x20c], R0 ;  /* 0x00008300d9007a24 */ /* 0x000fe400078e0200 */
[----:B------:R-:W-:Y:S02]  /*162c0*/  IMAD.WIDE.U32 R86, R160, 0x50, R86 ;  /* 0x00000050a0567825 */ /* 0x000fe400078e0056 */
[C---:B------:R-:W-:Y:S04]  /*162d0*/  HMMA.16816.F32 R16, R156.reuse, R162, R16 ;  /* 0x000000a29c10723c */ /* 0x040fe80000001810 */
[----:B------:R-:W-:Y:S02]  /*162e0*/  IADD3 R0, R161, R0, RZ ;  /* 0x00000000a1007210 */ /* 0x000fe40007ffe0ff */
[----:B------:R-:W-:Y:S01]  /*162f0*/  LEA R178, P0, R86, c[0x0][0x1f8], 0x1 ;  /* 0x00007e0056b27a11 */ /* 0x000fe200078008ff */
[----:B------:R-:W2:Y:S01]  /*16300*/  LDSM.16.M88.4 R160, [R213] ;  /* 0x00000000d5a0783b */ /* 0x000ea20000000200 */
[-C--:B------:R-:W-:Y:S04]  /*16310*/  HMMA.16816.F32 R20, R156, R168.reuse, R20 ;  /* 0x000000a89c14723c */ /* 0x080fe80000001814 */
[----:B------:R-:W-:Y:S01]  /*16320*/  IMAD R0, R0, 0x50, RZ ;  /* 0x0000005000007824 */ /* 0x000fe200078e02ff */
[-C--:B------:R-:W-:Y:S03]  /*16330*/  IADD3 R176, P1, R178, R181.reuse, RZ ;  /* 0x000000b5b2b07210 */ /* 0x080fe60007f3e0ff */
[C---:B------:R-:W-:Y:S04]  /*16340*/  HMMA.16816.F32 R24, R164.reuse, R168, R24 ;  /* 0x000000a8a418723c */ /* 0x040fe80000001818 */
[----:B------:R-:W-:Y:S03]  /*16350*/  IADD3 R0, R87, R0, RZ ;  /* 0x0000000057007210 */ /* 0x000fe60007ffe0ff */
[----:B------:R-:W-:Y:S01]  /*16360*/  MOV R168, 0x5 ;  /* 0x0000000500a87802 */ /* 0x000fe20000000f00 */
[-C--:B------:R-:W-:Y:S04]  /*16370*/  HMMA.16816.F32 R28, R164, R170.reuse, R28 ;  /* 0x000000aaa41c723c */ /* 0x080fe8000000181c */
[----:B------:R-:W-:Y:S02]  /*16380*/  LEA.HI.X R179, R86, c[0x0][0x1fc], R0, 0x1, P0 ;  /* 0x00007f0056b37a11 */ /* 0x000fe400000f0c00 */
[----:B------:R-:W-:Y:S02]  /*16390*/  SHF.L.U64.HI R180, R180, R168, c[0x0][0x20c] ;  /* 0x00008300b4b47619 */ /* 0x000fe400000102a8 */
[C---:B------:R-:W-:Y:S01]  /*163a0*/  HMMA.16816.F32 R32, R156.reuse, R170, R32 ;  /* 0x000000aa9c20723c */ /* 0x040fe20000001820 */
[----:B------:R-:W-:Y:S01]  /*163b0*/  @!PT LDS RZ, [RZ] ;  /* 0x00000000fffff984 */ /* 0x000fe20000000800 */
[----:B------:R-:W-:Y:S01]  /*163c0*/  @!PT LDS RZ, [RZ] ;  /* 0x00000000fffff984 */ /* 0x000fe20000000800 */
[----:B------:R-:W-:Y:S01]  /*163d0*/  @!PT LDS RZ, [RZ] ;  /* 0x00000000fffff984 */ /* 0x000fe20000000800 */
[----:B------:R4:W-:Y:S03]  /*163e0*/  LDGSTS.E.BYPASS.LTC128B.128 [R218+0x100], [R178.64], !P4 ;  /* 0x00100000b2da7fae */ /* 0x0009e6000e101d48 */
[-C--:B------:R-:W-:Y:S02]  /*163f0*/  IADD3.X R177, R179, R180.reuse, RZ, P1, !PT ;  /* 0x000000b4b3b17210 */ /* 0x080fe40000ffe4ff */
[-C--:B------:R-:W-:Y:S02]  /*16400*/  IADD3 R168, P0, R176, R181.reuse, RZ ;  /* 0x000000b5b0a87210 */ /* 0x080fe40007f1e0ff */
[-C--:B-1----:R-:W-:Y:S01]  /*16410*/  HMMA.16816.F32 R36, R156, R152.reuse, R36 ;  /* 0x000000989c24723c */ /* 0x082fe20000001824 */
[----:B------:R4:W-:Y:S03]  /*16420*/  LDGSTS.E.BYPASS.LTC128B.128 [R218+0x900], [R176.64], !P4 ;  /* 0x00900000b0da7fae */ /* 0x0009e6000e101d48 */
[-C--:B------:R-:W-:Y:S02]  /*16430*/  IADD3.X R169, R177, R180.reuse, RZ, P0, !PT ;  /* 0x000000b4b1a97210 */ /* 0x080fe400007fe4ff */
[-C--:B------:R-:W-:Y:S02]  /*16440*/  IADD3 R86, P1, R168, R181.reuse, RZ ;  /* 0x000000b5a8567210 */ /* 0x080fe40007f3e0ff */
[C---:B------:R-:W-:Y:S01]  /*16450*/  HMMA.16816.F32 R40, R164.reuse, R152, R40 ;  /* 0x00000098a428723c */ /* 0x040fe20000001828 */
[----:B------:R1:W-:Y:S03]  /*16460*/  LDGSTS.E.BYPASS.LTC128B.128 [R218+0x1100], [R168.64], !P4 ;  /* 0x01100000a8da7fae */ /* 0x0003e6000e101d48 */
[-C--:B------:R-:W-:Y:S02]  /*16470*/  IADD3.X R87, R169, R180.reuse, RZ, P1, !PT ;  /* 0x000000b4a9577210 */ /* 0x080fe40000ffe4ff */
[----:B------:R-:W-:Y:S02]  /*16480*/  IADD3 R170, P0, R86, R181, RZ ;  /* 0x000000b556aa7210 */ /* 0x000fe40007f1e0ff */
[-C--:B------:R-:W-:Y:S01]  /*16490*/  HMMA.16816.F32 R44, R164, R154.reuse, R44 ;  /* 0x0000009aa42c723c */ /* 0x080fe2000000182c */
[----:B------:R5:W-:Y:S03]  /*164a0*/  LDGSTS.E.BYPASS.LTC128B.128 [R218+0x1900], [R86.64], !P4 ;  /* 0x0190000056da7fae */ /* 0x000be6000e101d48 */
[----:B------:R-:W-:Y:S04]  /*164b0*/  IADD3.X R171, R87, R180, RZ, P0, !PT ;  /* 0x000000b457ab7210 */ /* 0x000fe800007fe4ff */
        /* <DEDUP_REMOVED lines=9> */
[----:B-1----:R-:W1:Y:S07]  /*16550*/  LDSM.16.M88.4 R168, [R208] ;  /* 0x00000000d0a8783b */ /* 0x002e6e0000000200 */
[-C--:B------:R-:W-:Y:S01]  /*16560*/  HMMA.16816.F32 R68, R156, R172.reuse, R68 ;  /* 0x000000ac9c44723c */ /* 0x080fe20000001844 */
[----:B------:R-:W2:Y:S02]  /*16570*/  LDSM.16.M88.4 R152, [R206+0x1000] ;  /* 0x00100000ce98783b */ /* 0x000ea40000000200 */
[C---:B---3--:R-:W-:Y:S02]  /*16580*/  ISETP.GT.AND P0, PT, R217.reuse, R222, PT ;  /* 0x000000ded900720c */ /* 0x048fe40003f04270 */
[----:B------:R-:W-:Y:S03]  /*16590*/  IADD3 R217, R217, -0x1, RZ ;  /* 0xffffffffd9d97810 */ /* 0x000fe60007ffe0ff */
        /* <DEDUP_REMOVED lines=65> */
[----:B-----5:R1:W-:Y:S01]  /*169b0*/  MUFU.TANH R87, R0 ;  /* 0x0000000000577308 */ /* 0x0203e20000002400 */
[----:B--2---:R-:W2:Y:S06]  /*169c0*/  LDSM.16.M88.4 R4, [R203+0x1800] ;  /* 0x00180000cb04783b */ /* 0x004eac0000000200 */
[C---:B------:R-:W-:Y:S08]  /*169d0*/  HMMA.16816.F32 R48, R160.reuse, R10, R48 ;  /* 0x0000000aa030723c */ /* 0x040ff00000001830 */
[----:B------:R-:W-:Y:S04]  /*169e0*/  FMUL.FTZ R9, R41, c[0x0][0x320] ;  /* 0x0000c80029097a20 */ /* 0x000fe80000410000 */
[----:B------:R-:W-:Y:S01]  /*169f0*/  MUFU.TANH R183, R9 ;  /* 0x0000000900b77308 */ /* 0x000fe20000002400 */
[----:B------:R-:W-:Y:S02]  /*16a00*/  FMUL.FTZ R8, R42, c[0x0][0x320] ;  /* 0x0000c8002a087a20 */ /* 0x000fe40000410000 */
[----:B-1----:R-:W-:Y:S07]  /*16a10*/  FMUL.FTZ R0, R14, c[0x0][0x320] ;  /* 0x0000c8000e007a20 */ /* 0x002fee0000410000 */
[----:B------:R1:W-:Y:S10]  /*16a20*/  MUFU.TANH R154, R0 ;  /* 0x00000000009a7308 */ /* 0x0003f40000002400 */
[----:B------:R3:W-:Y:S01]  /*16a30*/  MUFU.TANH R184, R8 ;  /* 0x0000000800b87308 */ /* 0x0007e20000002400 */
[-C--:B--2---:R-:W-:Y:S03]  /*16a40*/  HMMA.16816.F32 R52, R160, R4.reuse, R52 ;  /* 0x00000004a034723c */ /* 0x084fe60000001834 */
[----:B-1----:R-:W-:Y:S05]  /*16a50*/  FMUL.FTZ R0, R15, c[0x0][0x320] ;  /* 0x0000c8000f007a20 */ /* 0x002fea0000410000 */
[C---:B------:R-:W-:Y:S01]  /*16a60*/  HMMA.16816.F32 R56, R156.reuse, R4, R56 ;  /* 0x000000049c38723c */ /* 0x040fe20000001838 */
[----:B------:R1:W-:Y:S07]  /*16a70*/  MUFU.TANH R153, R0 ;  /* 0x0000000000997308 */ /* 0x0003ee0000002400 */
[-C--:B------:R-:W-:Y:S01]  /*16a80*/  HMMA.16816.F32 R60, R156, R6.reuse, R60 ;  /* 0x000000069c3c723c */ /* 0x080fe2000000183c */
[----:B---3--:R-:W2:Y:S01]  /*16a90*/  LDSM.16.M88.4 R8, [R203+0x2000] ;  /* 0x00200000cb08783b */ /* 0x008ea20000000200 */
        /* <DEDUP_REMOVED lines=9> */
[-C--:B--2---:R-:W-:Y:S08]  /*16b30*/  HMMA.16816.F32 R68, R160, R8.reuse, R68 ;  /* 0x00000008a044723c */ /* 0x084ff00000001844 */
[C---:B------:R-:W-:Y:S04]  /*16b40*/  HMMA.16816.F32 R72, R156.reuse, R8, R72 ;  /* 0x000000089c48723c */ /* 0x040fe80000001848 */
[----:B-1----:R-:W-:Y:S03]  /*16b50*/  FMUL.FTZ R0, R17, c[0x0][0x320] ;  /* 0x0000c80011007a20 */ /* 0x002fe60000410000 */
[----:B------:R-:W-:Y:S01]  /*16b60*/  FMUL.FTZ R8, R62, c[0x0][0x320] ;  /* 0x0000c8003e087a20 */ /* 0x000fe20000410000 */
[-C--:B------:R-:W-:Y:S01]  /*16b70*/  HMMA.16816.F32 R76, R156, R10.reuse, R76 ;  /* 0x0000000a9c4c723c */ /* 0x080fe2000000184c */
[----:B------:R1:W-:Y:S03]  /*16b80*/  MUFU.TANH R14, R0 ;  /* 0x00000000000e7308 */ /* 0x0003e60000002400 */
[----:B------:R-:W-:Y:S01]  /*16b90*/  FMUL.FTZ R9, R63, c[0x0][0x320] ;  /* 0x0000c8003f097a20 */ /* 0x000fe20000410000 */
[----:B---3--:R-:W-:Y:S03]  /*16ba0*/  FMNMX.FTZ R5, R167, R3, !PT ;  /* 0x00000003a7057209 */ /* 0x008fe60007810000 */
[----:B------:R-:W-:Y:S03]  /*16bb0*/  HMMA.16816.F32 R80, R160, R10, R80 ;  /* 0x0000000aa050723c */ /* 0x000fe60000001850 */
[----:B------:R-:W-:Y:S01]  /*16bc0*/  MUFU.TANH R158, R9 ;  /* 0x00000009009e7308 */ /* 0x000fe20000002400 */
[----:B----4-:R-:W-:Y:S04]  /*16bd0*/  FMNMX.FTZ R5, R165, R5, !PT ;  /* 0x00000005a5057209 */ /* 0x010fe80007810000 */
[----:B------:R-:W-:Y:S04]  /*16be0*/  FMUL.FTZ R6, R73, c[0x0][0x320] ;  /* 0x0000c80049067a20 */ /* 0x000fe80000410000 */
[----:B------:R-:W-:Y:S01]  /*16bf0*/  FMUL.FTZ R4, R72, c[0x0][0x320] ;  /* 0x0000c80048047a20 */ /* 0x000fe20000410000 */
[----:B------:R2:W-:Y:S01]  /*16c00*/  MUFU.TANH R190, R6 ;  /* 0x0000000600be7308 */ /* 0x0005e20000002400 */
[----:B------:R-:W-:Y:S02]  /*16c10*/  FMUL.FTZ R11, R75, c[0x0][0x320] ;  /* 0x0000c8004b0b7a20 */ /* 0x000fe40000410000 */
[----:B------:R-:W-:Y:S02]  /*16c20*/  FMUL.FTZ R7, R76, c[0x0][0x320] ;  /* 0x0000c8004c077a20 */ /* 0x000fe40000410000 */
[----:B-1----:R-:W-:Y:S05]  /*16c30*/  FMUL.FTZ R0, R18, c[0x0][0x320] ;  /* 0x0000c80012007a20 */ /* 0x002fea0000410000 */
[----:B------:R1:W3:Y:S10]  /*16c40*/  MUFU.TANH R17, R0 ;  /* 0x0000000000117308 */ /* 0x0002f40000002400 */
[----:B------:R4:W-:Y:S01]  /*16c50*/  MUFU.TANH R216, R4 ;  /* 0x0000000400d87308 */ /* 0x0009e20000002400 */
[----:B--2---:R-:W-:Y:S09]  /*16c60*/  FMUL.FTZ R6, R80, c[0x0][0x320] ;  /* 0x0000c80050067a20 */ /* 0x004ff20000410000 */
[----:B------:R2:W-:Y:S01]  /*16c70*/  MUFU.TANH R194, R6 ;  /* 0x0000000600c27308 */ /* 0x0005e20000002400 */
[----:B-1----:R-:W-:Y:S01]  /*16c80*/  FMUL.FTZ R0, R19, c[0x0][0x320] ;  /* 0x0000c80013007a20 */ /* 0x002fe20000410000 */
[----:B---3--:R-:W-:Y:S08]  /*16c90*/  FMNMX.FTZ R5, R17, R5, !PT ;  /* 0x0000000511057209 */ /* 0x008ff00007810000 */
[----:B------:R1:W3:Y:S01]  /*16ca0*/  MUFU.TANH R16, R0 ;  /* 0x0000000000107308 */ /* 0x0002e20000002400 */
[----:B----4-:R-:W-:Y:S04]  /*16cb0*/  FMNMX.FTZ R4, R170, R84, !PT ;  /* 0x00000054aa047209 */ /* 0x010fe80007810000 */
[----:B------:R-:W-:Y:S05]  /*16cc0*/  FMNMX.FTZ R4, R166, R4, !PT ;  /* 0x00000004a6047209 */ /* 0x000fea0007810000 */
[----:B------:R4:W-:Y:S01]  /*16cd0*/  MUFU.TANH R195, R7 ;  /* 0x0000000700c37308 */ /* 0x0009e20000002400 */
[----:B------:R-:W-:Y:S01]  /*16ce0*/  FMNMX.FTZ R4, R152, R4, !PT ;  /* 0x0000000498047209 */ /* 0x000fe20007810000 */
[----:B--2---:R-:W-:Y:S03]  /*16cf0*/  FMUL.FTZ R6, R81, c[0x0][0x320] ;  /* 0x0000c80051067a20 */ /* 0x004fe60000410000 */
[----:B------:R-:W-:Y:S05]  /*16d00*/  FMNMX.FTZ R4, R87, R4, !PT ;  /* 0x0000000457047209 */ /* 0x000fea0007810000 */
[----:B------:R2:W-:Y:S01]  /*16d10*/  MUFU.TANH R161, R6 ;  /* 0x0000000600a17308 */ /* 0x0005e20000002400 */
[----:B-1----:R-:W-:Y:S01]  /*16d20*/  FMUL.FTZ R0, R20, c[0x0][0x320] ;  /* 0x0000c80014007a20 */ /* 0x002fe20000410000 */
[----:B---3--:R-:W-:Y:S08]  /*16d30*/  FMNMX.FTZ R5, R16, R5, !PT ;  /* 0x0000000510057209 */ /* 0x008ff00007810000 */
[----:B------:R1:W-:Y:S01]  /*16d40*/  MUFU.TANH R19, R0 ;  /* 0x0000000000137308 */ /* 0x0003e20000002400 */
[----:B----4-:R-:W-:Y:S09]  /*16d50*/  FMUL.FTZ R7, R77, c[0x0][0x320] ;  /* 0x0000c8004d077a20 */ /* 0x010ff20000410000 */
[----:B------:R-:W-:Y:S01]  /*16d60*/  MUFU.TANH R157, R8 ;  /* 0x00000008009d7308 */ /* 0x000fe20000002400 */
[----:B--2---:R-:W-:Y:S09]  /*16d70*/  FMUL.FTZ R6, R82, c[0x0][0x320] ;  /* 0x0000c80052067a20 */ /* 0x004ff20000410000 */
[----:B------:R2:W-:Y:S01]  /*16d80*/  MUFU.TANH R160, R6 ;  /* 0x0000000600a07308 */ /* 0x0005e20000002400 */
[----:B-1----:R-:W-:Y:S09]  /*16d90*/  FMUL.FTZ R0, R21, c[0x0][0x320] ;  /* 0x0000c80015007a20 */ /* 0x002ff20000410000 */
[----:B------:R1:W-:Y:S10]  /*16da0*/  MUFU.TANH R20, R0 ;  /* 0x0000000000147308 */ /* 0x0003f40000002400 */
[----:B------:R-:W-:Y:S01]  /*16db0*/  MUFU.TANH R252, R11 ;  /* 0x0000000b00fc7308 */ /* 0x000fe20000002400 */
[----:B--2---:R-:W-:Y:S09]  /*16dc0*/  FMUL.FTZ R6, R83, c[0x0][0x320] ;  /* 0x0000c80053067a20 */ /* 0x004ff20000410000 */
[----:B------:R2:W-:Y:S01]  /*16dd0*/  MUFU.TANH R159, R6 ;  /* 0x00000006009f7308 */ /* 0x0005e20000002400 */
[----:B-1----:R-:W-:Y:S09]  /*16de0*/  FMUL.FTZ R0, R22, c[0x0][0x320] ;  /* 0x0000c80016007a20 */ /* 0x002ff20000410000 */
[----:B------:R1:W3:Y:S01]  /*16df0*/  MUFU.TANH R21, R0 ;  /* 0x0000000000157308 */ /* 0x0002e20000002400 */
[----:B--2---:R-:W-:Y:S04]  /*16e00*/  FMNMX.FTZ R6, R169, R85, !PT ;  /* 0x00000055a9067209 */ /* 0x004fe80007810000 */
[----:B------:R-:W-:Y:S01]  /*16e10*/  FMNMX.FTZ R6, R168, R6, !PT ;  /* 0x00000006a8067209 */ /* 0x000fe20007810000 */
[----:B-1----:R-:W-:Y:S01]  /*16e20*/  FMUL.FTZ R0, R23, c[0x0][0x320] ;  /* 0x0000c80017007a20 */ /* 0x002fe20000410000 */
[----:B---3--:R-:W-:Y:S03]  /*16e30*/  FMNMX.FTZ R5, R21, R5, !PT ;  /* 0x0000000515057209 */ /* 0x008fe60007810000 */
        /* <DEDUP_REMOVED lines=15> */
[----:B------:R1:W-:Y:S10]  /*16f30*/  MUFU.TANH R30, R7 ;  /* 0x00000007001e7308 */ /* 0x0003f40000002400 */
[----:B------:R2:W-:Y:S01]  /*16f40*/  MUFU.TANH R27, R0 ;  /* 0x00000000001b7308 */ /* 0x0005e20000002400 */
[----:B-1----:R-:W-:Y:S01]  /*16f50*/  FMNMX.FTZ R7, R154, R6, !PT ;  /* 0x000000069a077209 */ /* 0x002fe20007810000 */
[----:B--2---:R-:W-:Y:S08]  /*16f60*/  FMUL.FTZ R0, R31, c[0x0][0x320] ;  /* 0x0000c8001f007a20 */ /* 0x004ff00000410000 */
        /* <DEDUP_REMOVED lines=97> */
[----:B-1----:R-:W-:Y:S08]  /*17580*/  FMUL.FTZ R0, R70, c[0x0][0x320] ;  /* 0x0000c80046007a20 */ /* 0x002ff00000410000 */
[----:B------:R1:W3:Y:S02]  /*17590*/  MUFU.TANH R188, R0 ;  /* 0x0000000000bc7308 */ /* 0x0002e40000002400 */
[----:B-1----:R-:W-:Y:S01]  /*175a0*/  FMUL.FTZ R0, R71, c[0x0][0x320] ;  /* 0x0000c80047007a20 */ /* 0x002fe20000410000 */
[----:B--2---:R-:W-:Y:S02]  /*175b0*/  FMNMX.FTZ R71, R6, R9, !PT ;  /* 0x0000000906477209 */ /* 0x004fe40007810000 */
[----:B---3--:R-:W-:Y:S05]  /*175c0*/  FMNMX.FTZ R5, R188, R5, !PT ;  /* 0x00000005bc057209 */ /* 0x008fea0007810000 */
[----:B------:R1:W2:Y:S01]  /*175d0*/  MUFU.TANH R193, R0 ;  /* 0x0000000000c17308 */ /* 0x0002a20000002400 */
[----:B------:R-:W-:Y:S01]  /*175e0*/  FMUL.FTZ R156, R71, c[0x0][0x2d0] ;  /* 0x0000b400479c7a20 */ /* 0x000fe20000410000 */
        /* <DEDUP_REMOVED lines=43> */
[--C-:B------:R-:W-:Y:S07]  /*178a0*/  FFMA.FTZ R5, R20, c[0x0][0x2d0], -R78.reuse ;  /* 0x0000b40014057a23 */ /* 0x100fee000001084e */
[----:B------:R4:W-:Y:S01]  /*178b0*/  MUFU.EX2 R227, R5 ;  /* 0x0000000500e37308 */ /* 0x0009e20000000800 */
[----:B-1----:R-:W-:Y:S01]  /*178c0*/  FMNMX.FTZ R0, R157, R7, !PT ;  /* 0x000000079d007209 */ /* 0x002fe20007810000 */
[----:B------:R-:W-:Y:S03]  /*178d0*/  FFMA.FTZ R7, R12, c[0x0][0x2d0], -R78 ;  /* 0x0000b4000c077a23 */ /* 0x000fe6000001084e */
[----:B------:R-:W-:Y:S05]  /*178e0*/  FMNMX.FTZ R4, R158, R0, !PT ;  /* 0x000000009e047209 */ /* 0x000fea0007810000 */
[----:B------:R1:W-:Y:S01]  /*178f0*/  MUFU.EX2 R223, R7 ;  /* 0x0000000700df7308 */ /* 0x0003e20000000800 */
[----:B------:R-:W-:Y:S01]  /*17900*/  FADD.FTZ R0, -R73, R2 ;  /* 0x0000000249007221 */ /* 0x000fe20000010100 */
[----:B------:R-:W-:Y:S03]  /*17910*/  FMNMX.FTZ R4, R196, R4, !PT ;  /* 0x00000004c4047209 */ /* 0x000fe60007810000 */
[----:B------:R-:W-:Y:S01]  /*17920*/  FMUL.FTZ R2, R0, c[0x0][0x2d0] ;  /* 0x0000b40000027a20 */ /* 0x000fe20000410000 */
[----:B----4-:R-:W-:Y:S02]  /*17930*/  @P0 MOV R5, R219 ;  /* 0x000000db00050202 */ /* 0x010fe40000000f00 */
[----:B------:R-:W-:Y:S01]  /*17940*/  FMNMX.FTZ R0, R252, R4, !PT ;  /* 0x00000004fc007209 */ /* 0x000fe20007810000 */
[--C-:B------:R-:W-:Y:S01]  /*17950*/  FFMA.FTZ R4, R164, c[0x0][0x2d0], -R78.reuse ;  /* 0x0000b400a4047a23 */ /* 0x100fe2000001084e */
[----:B------:R4:W5:Y:S02]  /*17960*/  MUFU.EX2 R74, R2 ;  /* 0x00000002004a7308 */ /* 0x0009640000000800 */
[----:B---3--:R-:W-:Y:S04]  /*17970*/  FMNMX.FTZ R0, R75, R0, !PT ;  /* 0x000000004b007209 */ /* 0x008fe80007810000 */
[----:B--2---:R-:W-:Y:S04]  /*17980*/  FMNMX.FTZ R0, R76, R0, !PT ;  /* 0x000000004c007209 */ /* 0x004fe80007810000 */
[----:B------:R-:W-:Y:S01]  /*17990*/  MUFU.EX2 R235, R4 ;  /* 0x0000000400eb7308 */ /* 0x000fe20000000800 */
[----:B-1----:R-:W-:Y:S01]  /*179a0*/  @P0 MOV R7, c[0x0][0x1e4] ;  /* 0x0000790000070a02 */ /* 0x002fe20000000f00 */
[----:B----4-:R-:W-:Y:S02]  /*179b0*/  FADD.FTZ R2, -R72, R3 ;  /* 0x0000000348027221 */ /* 0x010fe40000010100 */
[----:B------:R-:W1:Y:S01]  /*179c0*/  SHFL.BFLY PT, R3, R0, 0x2, 0x1f ;  /* 0x0c401f0000037f89 */ /* 0x000e6200000e0000 */
[----:B-----5:R-:W-:Y:S02]  /*179d0*/  FMUL.FTZ R33, R74, R117 ;  /* 0x000000754a217220 */ /* 0x020fe40000410000 */
[----:B------:R-:W-:Y:S02]  /*179e0*/  FMUL.FTZ R2, R2, c[0x0][0x2d0] ;  /* 0x0000b40002027a20 */ /* 0x000fe40000410000 */
[C---:B------:R-:W-:Y:S02]  /*179f0*/  FMUL.FTZ R48, R74.reuse, R132 ;  /* 0x000000844a307220 */ /* 0x040fe40000410000 */
[----:B------:R2:W3:Y:S01]  /*17a00*/  MUFU.EX2 R69, R2 ;  /* 0x0000000200457308 */ /* 0x0004e20000000800 */
[----:B------:R-:W-:Y:S01]  /*17a10*/  FMUL.FTZ R49, R74, R133 ;  /* 0x000000854a317220 */ /* 0x000fe20000410000 */
[----:B-1----:R-:W-:Y:S01]  /*17a20*/  FMNMX.FTZ R0, R0, R3, !PT ;  /* 0x0000000300007209 */ /* 0x002fe20007810000 */
[----:B------:R-:W-:Y:S07]  /*17a30*/  FFMA.FTZ R3, R14, c[0x0][0x2d0], -R78 ;  /* 0x0000b4000e037a23 */ /* 0x000fee000001084e */
[----:B------:R1:W-:Y:S01]  /*17a40*/  MUFU.EX2 R238, R3 ;  /* 0x0000000300ee7308 */ /* 0x0003e20000000800 */
[----:B--2---:R-:W-:Y:S02]  /*17a50*/  FADD.FTZ R2, -R71, R84 ;  /* 0x0000005447027221 */ /* 0x004fe40000010100 */
[C---:B---3--:R-:W-:Y:S02]  /*17a60*/  FMUL.FTZ R34, R69.reuse, R118 ;  /* 0x0000007645227220 */ /* 0x048fe40000410000 */
[----:B------:R-:W-:Y:S02]  /*17a70*/  FMUL.FTZ R2, R2, c[0x0][0x2d0] ;  /* 0x0000b40002027a20 */ /* 0x000fe40000410000 */
[C---:B------:R-:W-:Y:S03]  /*17a80*/  FMUL.FTZ R35, R69.reuse, R119 ;  /* 0x0000007745237220 */ /* 0x040fe60000410000 */
[----:B------:R2:W3:Y:S01]  /*17a90*/  MUFU.EX2 R68, R2 ;  /* 0x0000000200447308 */ /* 0x0004e20000000800 */
[C---:B------:R-:W-:Y:S02]  /*17aa0*/  FMUL.FTZ R50, R69.reuse, R134 ;  /* 0x0000008645327220 */ /* 0x040fe40000410000 */
[----:B------:R-:W-:Y:S02]  /*17ab0*/  FMUL.FTZ R51, R69, R135 ;  /* 0x0000008745337220 */ /* 0x000fe40000410000 */
[--C-:B-1----:R-:W-:Y:S01]  /*17ac0*/  FFMA.FTZ R3, R167, c[0x0][0x2d0], -R79.reuse ;  /* 0x0000b400a7037a23 */ /* 0x102fe2000001084f */
[----:B------:R-:W-:Y:S04]  /*17ad0*/  MOV R167, R195 ;  /* 0x000000c300a77202 */ /* 0x000fe80000000f00 */
[----:B------:R1:W-:Y:S01]  /*17ae0*/  MUFU.EX2 R231, R3 ;  /* 0x0000000300e77308 */ /* 0x0003e20000000800 */
[--C-:B--2---:R-:W-:Y:S01]  /*17af0*/  FFMA.FTZ R2, R155, c[0x0][0x2d0], -R78.reuse ;  /* 0x0000b4009b027a23 */ /* 0x104fe2000001084e */
[----:B------:R-:W-:Y:S01]  /*17b00*/  MOV R155, R193 ;  /* 0x000000c1009b7202 */ /* 0x000fe20000000f00 */
        /* <DEDUP_REMOVED lines=8> */
[--C-:B-1----:R-:W-:Y:S04]  /*17b90*/  FFMA.FTZ R3, R165, c[0x0][0x2d0], -R79.reuse ;  /* 0x0000b400a5037a23 */ /* 0x102fe8000001084f */
[----:B------:R1:W4:Y:S01]  /*17ba0*/  MUFU.EX2 R232, R3 ;  /* 0x0000000300e87308 */ /* 0x0003220000000800 */
[--C-:B--2---:R-:W-:Y:S01]  /*17bb0*/  FFMA.FTZ R2, R86, c[0x0][0x2d0], -R78.reuse ;  /* 0x0000b40056027a23 */ /* 0x104fe2000001084e */
[----:B---3--:R-:W-:Y:S08]  /*17bc0*/  F2FP.PACK_AB R80, R237, R235 ;  /* 0x000000ebed50723e */ /* 0x008ff000000000ff */
[----:B------:R2:W3:Y:S01]  /*17bd0*/  MUFU.EX2 R236, R2 ;  /* 0x0000000200ec7308 */ /* 0x0004e20000000800 */
[--C-:B-1----:R-:W-:Y:S01]  /*17be0*/  FFMA.FTZ R3, R17, c[0x0][0x2d0], -R79.reuse ;  /* 0x0000b40011037a23 */ /* 0x102fe2000001084f */
[----:B----4-:R-:W-:Y:S01]  /*17bf0*/  F2FP.PACK_AB R81, R232, R231 ;  /* 0x000000e7e851723e */ /* 0x010fe200000000ff */
[----:B------:R-:W-:Y:S01]  /*17c00*/  FMUL.FTZ R17, R74, R101 ;  /* 0x000000654a117220 */ /* 0x000fe20000410000 */
[----:B------:R-:W-:Y:S06]  /*17c10*/  MOV R101, R191 ;  /* 0x000000bf00657202 */ /* 0x000fec0000000f00 */
[----:B------:R1:W-:Y:S01]  /*17c20*/  MUFU.EX2 R233, R3 ;  /* 0x0000000300e97308 */ /* 0x0003e20000000800 */
[----:B--2---:R-:W2:Y:S01]  /*17c30*/  SHFL.BFLY PT, R2, R0, 0x1, 0x1f ;  /* 0x0c201f0000027f89 */ /* 0x004ea200000e0000 */
[----:B---3--:R-:W-:Y:S01]  /*17c40*/  F2FP.PACK_AB R82, R238, R236 ;  /* 0x000000ecee52723e */ /* 0x008fe200000000ff */
[----:B-1----:R-:W-:Y:S02]  /*17c50*/  FFMA.FTZ R3, R19, c[0x0][0x2d0], -R78 ;  /* 0x0000b40013037a23 */ /* 0x002fe4000001084e */
[----:B------:R-:W-:Y:S01]  /*17c60*/  FMUL.FTZ R19, R69, R103 ;  /* 0x0000006745137220 */ /* 0x000fe20000410000 */
[----:B------:R-:W-:Y:S04]  /*17c70*/  MOV R103, R187 ;  /* 0x000000bb00677202 */ /* 0x000fe80000000f00 */
[----:B------:R-:W-:Y:S01]  /*17c80*/  MUFU.EX2 R228, R3 ;  /* 0x0000000300e47308 */ /* 0x000fe20000000800 */
[----:B--2---:R-:W-:Y:S01]  /*17c90*/  FMNMX.FTZ R70, R0, R2, !PT ;  /* 0x0000000200467209 */ /* 0x004fe20007810000 */
[--C-:B------:R-:W-:Y:S02]  /*17ca0*/  FFMA.FTZ R2, R170, c[0x0][0x2d0], -R156.reuse ;  /* 0x0000b400aa027a23 */ /* 0x100fe4000001089c */
[----:B------:R-:W-:Y:S02]  /*17cb0*/  FFMA.FTZ R0, R16, c[0x0][0x2d0], -R79 ;  /* 0x0000b40010007a23 */ /* 0x000fe4000001084f */
[----:B------:R-:W-:Y:S02]  /*17cc0*/  FMUL.FTZ R77, R70, c[0x0][0x2d0] ;  /* 0x0000b400464d7a20 */ /* 0x000fe40000410000 */
[----:B------:R-:W-:Y:S02]  /*17cd0*/  FMUL.FTZ R16, R74, R100 ;  /* 0x000000644a107220 */ /* 0x000fe40000410000 */
[----:B------:R1:W-:Y:S01]  /*17ce0*/  MUFU.EX2 R225, R2 ;  /* 0x0000000200e17308 */ /* 0x0003e20000000800 */
[----:B------:R-:W-:Y:S09]  /*17cf0*/  MOV R100, R192 ;  /* 0x000000c000647202 */ /* 0x000ff20000000f00 */
[----:B------:R2:W3:Y:S01]  /*17d00*/  MUFU.EX2 R234, R0 ;  /* 0x0000000000ea7308 */ /* 0x0004e20000000800 */
[--C-:B-1----:R-:W-:Y:S01]  /*17d10*/  FFMA.FTZ R2, R166, c[0x0][0x2d0], -R156.reuse ;  /* 0x0000b400a6027a23 */ /* 0x102fe2000001089c */
[----:B------:R-:W-:Y:S08]  /*17d20*/  MOV R166, R30 ;  /* 0x0000001e00a67202 */ /* 0x000ff00000000f00 */
[----:B------:R1:W4:Y:S01]  /*17d30*/  MUFU.EX2 R226, R2 ;  /* 0x0000000200e27308 */ /* 0x0003220000000800 */
[----:B--2---:R-:W-:Y:S01]  /*17d40*/  FADD.FTZ R0, -R70, R85 ;  /* 0x0000005546007221 */ /* 0x004fe20000010100 */
[----:B---3--:R-:W-:Y:S03]  /*17d50*/  F2FP.PACK_AB R83, R234, R233 ;  /* 0x000000e9ea53723e */ /* 0x008fe600000000ff */
[----:B------:R-:W-:Y:S06]  /*17d60*/  FMUL.FTZ R0, R0, c[0x0][0x2d0] ;  /* 0x0000b40000007a20 */ /* 0x000fec0000410000 */
[----:B------:R-:W2:Y:S01]  /*17d70*/  MUFU.EX2 R0, R0 ;  /* 0x0000000000007308 */ /* 0x000ea20000000800 */
[--C-:B-1----:R-:W-:Y:S01]  /*17d80*/  FFMA.FTZ R2, R152, c[0x0][0x2d0], -R156.reuse ;  /* 0x0000b40098027a23 */ /* 0x102fe2000001089c */
[----:B------:R-:W-:Y:S02]  /*17d90*/  MOV R152, R196 ;  /* 0x000000c400987202 */ /* 0x000fe40000000f00 */
[----:B----4-:R-:W-:Y:S06]  /*17da0*/  F2FP.PACK_AB R64, R226, R225 ;  /* 0x000000e1e240723e */ /* 0x010fec00000000ff */
[----:B------:R1:W-:Y:S01]  /*17db0*/  MUFU.EX2 R229, R2 ;  /* 0x0000000200e57308 */ /* 0x0003e20000000800 */
[C---:B--2---:R-:W-:Y:S02]  /*17dc0*/  FMUL.FTZ R11, R0.reuse, R95 ;  /* 0x0000005f000b7220 */ /* 0x044fe40000410000 */
[C---:B------:R-:W-:Y:S02]  /*17dd0*/  FMUL.FTZ R14, R0.reuse, R98 ;  /* 0x00000062000e7220 */ /* 0x040fe40000410000 */
[C---:B------:R-:W-:Y:S02]  /*17de0*/  FMUL.FTZ R30, R0.reuse, R114 ;  /* 0x00000072001e7220 */ /* 0x040fe40000410000 */
[C---:B------:R-:W-:Y:S01]  /*17df0*/  FMUL.FTZ R42, R0.reuse, R126 ;  /* 0x0000007e002a7220 */ /* 0x040fe20000410000 */
[----:B------:R-:W2:Y:S01]  /*17e00*/  LDL.LU R114, [R1+0x10] ;  /* 0x0000100001727983 */ /* 0x000ea20000300800 */
[C---:B------:R-:W-:Y:S02]  /*17e10*/  FMUL.FTZ R43, R0.reuse, R127 ;  /* 0x0000007f002b7220 */ /* 0x040fe40000410000 */
[C---:B------:R-:W-:Y:S02]  /*17e20*/  FMUL.FTZ R46, R0.reuse, R130 ;  /* 0x00000082002e7220 */ /* 0x040fe40000410000 */
[----:B-1----:R-:W-:Y:S02]  /*17e30*/  FFMA.FTZ R2, R87, c[0x0][0x2d0], -R156 ;  /* 0x0000b40057027a23 */ /* 0x002fe4000001089c */
[C---:B------:R-:W-:Y:S02]  /*17e40*/  FMUL.FTZ R47, R0.reuse, R131 ;  /* 0x00000083002f7220 */ /* 0x040fe40000410000 */
[----:B------:R1:W3:Y:S01]  /*17e50*/  MUFU.EX2 R230, R2 ;  /* 0x0000000200e67308 */ /* 0x0002e20000000800 */
[C---:B------:R-:W-:Y:S02]  /*17e60*/  FMUL.FTZ R59, R0.reuse, R143 ;  /* 0x0000008f003b7220 */ /* 0x040fe40000410000 */
[C---:B------:R-:W-:Y:S02]  /*17e70*/  FMUL.FTZ R58, R0.reuse, R142 ;  /* 0x0000008e003a7220 */ /* 0x040fe40000410000 */
[C---:B------:R-:W-:Y:S02]  /*17e80*/  FMUL.FTZ R62, R0.reuse, R146 ;  /* 0x00000092003e7220 */ /* 0x040fe40000410000 */
[----:B------:R-:W-:Y:S02]  /*17e90*/  FMUL.FTZ R63, R0, R147 ;  /* 0x00000093003f7220 */ /* 0x000fe40000410000 */
[--C-:B-1----:R-:W-:Y:S01]  /*17ea0*/  FFMA.FTZ R2, R169, c[0x0][0x2d0], -R77.reuse ;  /* 0x0000b400a9027a23 */ /* 0x102fe2000001084d */
[----:B---3--:R-:W-:Y:S02]  /*17eb0*/  F2FP.PACK_AB R66, R230, R229 ;  /* 0x000000e5e642723e */ /* 0x008fe400000000ff */
[----:B------:R-:W-:Y:S01]  /*17ec0*/  MOV R169, R188 ;  /* 0x000000bc00a97202 */ /* 0x000fe20000000f00 */
[----:B------:R1:W-:Y:S02]  /*17ed0*/  MUFU.EX2 R170, R2 ;  /* 0x0000000200aa7308 */ /* 0x0003e40000000800 */
[--C-:B-1----:R-:W-:Y:S01]  /*17ee0*/  FFMA.FTZ R2, R168, c[0x0][0x2d0], -R77.reuse ;  /* 0x0000b400a8027a23 */ /* 0x102fe2000001084d */
[----:B------:R-:W-:Y:S07]  /*17ef0*/  MOV R168, R190 ;  /* 0x000000be00a87202 */ /* 0x000fee0000000f00 */
[----:B------:R1:W3:Y:S02]  /*17f00*/  MUFU.EX2 R171, R2 ;  /* 0x0000000200ab7308 */ /* 0x0002e40000000800 */
[--C-:B-1----:R-:W-:Y:S01]  /*17f10*/  FFMA.FTZ R2, R154, c[0x0][0x2d0], -R77.reuse ;  /* 0x0000b4009a027a23 */ /* 0x102fe2000001084d */
[----:B---3--:R-:W-:Y:S02]  /*17f20*/  F2FP.PACK_AB R65, R171, R170 ;  /* 0x000000aaab41723e */ /* 0x008fe400000000ff */
[----:B------:R-:W-:Y:S05]  /*17f30*/  MOV R154, R31 ;  /* 0x0000001f009a7202 */ /* 0x000fea0000000f00 */
[----:B------:R1:W-:Y:S01]  /*17f40*/  MUFU.EX2 R172, R2 ;  /* 0x0000000200ac7308 */ /* 0x0003e20000000800 */
[----:B------:R-:W-:Y:S02]  /*17f50*/  FMUL.FTZ R31, R0, R115 ;  /* 0x00000073001f7220 */ /* 0x000fe40000410000 */
[----:B-1----:R-:W-:Y:S01]  /*17f60*/  FFMA.FTZ R2, R153, c[0x0][0x2d0], -R77 ;  /* 0x0000b40099027a23 */ /* 0x002fe2000001084d */
[----:B------:R-:W-:Y:S06]  /*17f70*/  MOV R153, R194 ;  /* 0x000000c200997202 */ /* 0x000fec0000000f00 */
[----:B------:R1:W3:Y:S02]  /*17f80*/  MUFU.EX2 R174, R2 ;  /* 0x0000000200ae7308 */ /* 0x0002e40000000800 */
[----:B-1----:R-:W-:Y:S02]  /*17f90*/  @P0 SHF.R.S32.HI R2, RZ, 0x1f, R217 ;  /* 0x0000001fff020819 */ /* 0x002fe400000114d9 */
[----:B---3--:R-:W-:Y:S03]  /*17fa0*/  F2FP.PACK_AB R67, R174, R172 ;  /* 0x000000acae43723e */ /* 0x008fe600000000ff */
        /* <DEDUP_REMOVED lines=11> */
[C---:B------:R-:W-:Y:S01]  /*18060*/  @P0 SHF.L.U64.HI R10, R2.reuse, 0x5, R7 ;  /* 0x00000005020a0819 */ /* 0x040fe20000010207 */
[----:B-1----:R-:W-:Y:S01]  /*18070*/  @P0 IMAD R6, R3, 0x50, RZ ;  /* 0x0000005003060824 */ /* 0x002fe200078e02ff */
[----:B------:R-:W-:Y:S04]  /*18080*/  @P0 SHF.L.U32 R3, R2, 0x5, RZ ;  /* 0x0000000502030819 */ /* 0x000fe800000006ff */
[----:B------:R-:W-:Y:S02]  /*18090*/  @P0 IADD3 R5, R5, R6, RZ ;  /* 0x0000000605050210 */ /* 0x000fe40007ffe0ff */
[-C--:B------:R-:W-:Y:S02]  /*180a0*/  @P0 IADD3 R6, P3, R8, R3.reuse, RZ ;  /* 0x0000000308060210 */ /* 0x080fe40007f7e0ff */
[----:B------:R-:W-:Y:S01]  /*180b0*/  @P0 LEA.HI.X R9, R4, c[0x0][0x1cc], R5, 0x1, P1 ;  /* 0x0000730004090a11 */ /* 0x000fe200008f0c05 */
[--C-:B------:R-:W-:Y:S01]  /*180c0*/  FFMA.FTZ R5, R21, c[0x0][0x2d0], -R79.reuse ;  /* 0x0000b40015057a23 */ /* 0x100fe2000001084f */
[-C--:B------:R-:W-:Y:S02]  /*180d0*/  @P0 IADD3 R4, P1, R6, R3.reuse, RZ ;  /* 0x0000000306040210 */ /* 0x080fe40007f3e0ff */
[-C--:B------:R-:W-:Y:S01]  /*180e0*/  @P0 IADD3.X R7, R9, R10.reuse, RZ, P3, !PT ;  /* 0x0000000a09070210 */ /* 0x080fe20001ffe4ff */
[----:B------:R1:W-:Y:S01]  /*180f0*/  MUFU.EX2 R222, R5 ;  /* 0x0000000500de7308 */ /* 0x0003e20000000800 */
[----:B------:R3:W-:Y:S01]  /*18100*/  @P0 LDGSTS.E.BYPASS.LTC128B.128 [R218+0x2900], [R8.64], !P4 ;  /* 0x0290000008da0fae */ /* 0x0007e2000e101d48 */
[-C--:B------:R-:W-:Y:S07]  /*18110*/  @P0 IADD3 R2, P2, R4, R3.reuse, RZ ;  /* 0x0000000304020210 */ /* 0x080fee0007f5e0ff */
[----:B------:R4:W-:Y:S01]  /*18120*/  @P0 LDGSTS.E.BYPASS.LTC128B.128 [R218+0x3100], [R6.64], !P4 ;  /* 0x0310000006da0fae */ /* 0x0009e2000e101d48 */
[-C--:B-1----:R-:W-:Y:S02]  /*18130*/  @P0 IADD3.X R5, R7, R10.reuse, RZ, P1, !PT ;  /* 0x0000000a07050210 */ /* 0x082fe40000ffe4ff */
[----:B---3--:R-:W-:Y:S05]  /*18140*/  @P0 IADD3 R8, P1, R2, R3, RZ ;  /* 0x0000000302080210 */ /* 0x008fea0007f3e0ff */
[----:B------:R1:W-:Y:S01]  /*18150*/  @P0 LDGSTS.E.BYPASS.LTC128B.128 [R218+0x3900], [R4.64], !P4 ;  /* 0x0390000004da0fae */ /* 0x0003e2000e101d48 */
[----:B------:R-:W-:Y:S01]  /*18160*/  @P0 IADD3.X R3, R5, R10, RZ, P2, !PT ;  /* 0x0000000a05030210 */ /* 0x000fe200017fe4ff */
[--C-:B------:R-:W-:Y:S04]  /*18170*/  FFMA.FTZ R9, R22, c[0x0][0x2d0], -R79.reuse ;  /* 0x0000b40016097a23 */ /* 0x100fe8000001084f */
[----:B------:R3:W-:Y:S01]  /*18180*/  MUFU.EX2 R221, R9 ;  /* 0x0000000900dd7308 */ /* 0x0007e20000000800 */
[C---:B----4-:R-:W-:Y:S01]  /*18190*/  FMUL.FTZ R6, R69.reuse, R90 ;  /* 0x0000005a45067220 */ /* 0x050fe20000410000 */
[----:B------:R4:W-:Y:S01]  /*181a0*/  @P0 LDGSTS.E.BYPASS.LTC128B.128 [R218+0x4100], [R2.64], !P4 ;  /* 0x0410000002da0fae */ /* 0x0009e2000e101d48 */
[----:B------:R-:W-:Y:S02]  /*181b0*/  FMUL.FTZ R7, R69, R91 ;  /* 0x0000005b45077220 */ /* 0x000fe40000410000 */
[--C-:B-1----:R-:W-:Y:S02]  /*181c0*/  FFMA.FTZ R4, R15, c[0x0][0x2d0], -R79.reuse ;  /* 0x0000b4000f047a23 */ /* 0x102fe4000001084f */
[----:B------:R-:W-:Y:S01]  /*181d0*/  FMUL.FTZ R5, R74, R89 ;  /* 0x000000594a057220 */ /* 0x000fe20000410000 */
[----:B---3--:R-:W-:Y:S02]  /*181e0*/  @P0 IADD3.X R9, R3, R10, RZ, P1, !PT ;  /* 0x0000000a03090210 */ /* 0x008fe40000ffe4ff */
[----:B------:R1:W-:Y:S01]  /*181f0*/  MUFU.EX2 R219, R4 ;  /* 0x0000000400db7308 */ /* 0x0003e20000000800 */
[C---:B------:R-:W-:Y:S02]  /*18200*/  FMUL.FTZ R10, R0.reuse, R94 ;  /* 0x0000005e000a7220 */ /* 0x040fe40000410000 */
[----:B------:R-:W-:Y:S01]  /*18210*/  FMUL.FTZ R15, R0, R99 ;  /* 0x00000063000f7220 */ /* 0x000fe20000410000 */
[----:B------:R3:W-:Y:S01]  /*18220*/  @P0 LDGSTS.E.BYPASS.LTC128B.128 [R218+0x4900], [R8.64], !P4 ;  /* 0x0490000008da0fae */ /* 0x0007e2000e101d48 */
[----:B----4-:R-:W-:Y:S02]  /*18230*/  FFMA.FTZ R2, R18, c[0x0][0x2d0], -R79 ;  /* 0x0000b40012027a23 */ /* 0x010fe4000001084f */
[----:B------:R-:W-:Y:S01]  /*18240*/  FMUL.FTZ R18, R69, R102 ;  /* 0x0000006645127220 */ /* 0x000fe20000410000 */
[----:B------:R-:W-:Y:S01]  /*18250*/  MOV R102, R32 ;  /* 0x0000002000667202 */ /* 0x000fe20000000f00 */
[----:B------:R-:W-:Y:S01]  /*18260*/  FMUL.FTZ R32, R74, R116 ;  /* 0x000000744a207220 */ /* 0x000fe20000410000 */
[----:B------:R4:W-:Y:S01]  /*18270*/  MUFU.EX2 R220, R2 ;  /* 0x0000000200dc7308 */ /* 0x0009e20000000800 */
[----:B------:R-:W-:Y:S01]  /*18280*/  FFMA.FTZ R3, R240, c[0x0][0x2d0], -R78 ;  /* 0x0000b400f0037a23 */ /* 0x000fe2000001084e */
[----:B------:R-:W5:Y:S08]  /*18290*/  LDSM.16.MT88.4 R20, [R201] ;  /* 0x00000000c914783b */ /* 0x000f700000004200 */
[----:B------:R-:W2:Y:S01]  /*182a0*/  LDSM.16.MT88.4 R36, [R205] ;  /* 0x00000000cd24783b */ /* 0x000ea20000004200 */
[----:B-1----:R-:W-:Y:S07]  /*182b0*/  FMUL.FTZ R4, R74, R88 ;  /* 0x000000584a047220 */ /* 0x002fee0000410000 */
[----:B------:R-:W1:Y:S01]  /*182c0*/  LDSM.16.MT88.4 R52, [R202] ;  /* 0x00000000ca34783b */ /* 0x000e620000004200 */
[C---:B---3--:R-:W-:Y:S02]  /*182d0*/  FMUL.FTZ R8, R68.reuse, R92 ;  /* 0x0000005c44087220 */ /* 0x048fe40000410000 */
[C---:B------:R-:W-:Y:S02]  /*182e0*/  FMUL.FTZ R9, R68.reuse, R93 ;  /* 0x0000005d44097220 */ /* 0x040fe40000410000 */
[--C-:B----4-:R-:W-:Y:S01]  /*182f0*/  FFMA.FTZ R2, R173, c[0x0][0x2d0], -R156.reuse ;  /* 0x0000b400ad027a23 */ /* 0x110fe2000001089c */
[----:B------:R-:W-:Y:S02]  /*18300*/  MOV R173, R216 ;  /* 0x000000d800ad7202 */ /* 0x000fe40000000f00 */
[----:B------:R-:W3:Y:S01]  /*18310*/  LDSM.16.MT88.4 R84, [R204] ;  /* 0x00000000cc54783b */ /* 0x000ee20000004200 */
[----:B------:R4:W-:Y:S07]  /*18320*/  MUFU.EX2 R197, R2 ;  /* 0x0000000200c57308 */ /* 0x0009ee0000000800 */
[----:B------:R-:W1:Y:S01]  /*18330*/  LDSM.16.MT88.4 R88, [R201+0x800] ;  /* 0x00080000c958783b */ /* 0x000e620000004200 */
[-C--:B-----5:R-:W-:Y:S07]  /*18340*/  HMMA.16816.F32 R4, R80, R20.reuse, R4 ;  /* 0x000000145004723c */ /* 0x0a0fee0000001804 */
[----:B------:R-:W5:Y:S01]  /*18350*/  LDSM.16.MT88.4 R92, [R205+0x800] ;  /* 0x00080000cd5c783b */ /* 0x000f620000004200 */
[C---:B------:R-:W-:Y:S07]  /*18360*/  HMMA.16816.F32 R8, R64.reuse, R20, R8 ;  /* 0x000000144008723c */ /* 0x040fee0000001808 */
[----:B------:R-:W1:Y:S01]  /*18370*/  LDSM.16.MT88.4 R96, [R202+0x800] ;  /* 0x00080000ca60783b */ /* 0x000e620000004200 */
[--C-:B----4-:R-:W-:Y:S04]  /*18380*/  FFMA.FTZ R2, R25, c[0x0][0x2d0], -R156.reuse ;  /* 0x0000b40019027a23 */ /* 0x110fe8000001089c */
[----:B------:R-:W-:Y:S01]  /*18390*/  FMUL.FTZ R25, R68, R109 ;  /* 0x0000006d44197220 */ /* 0x000fe20000410000 */
[-C--:B------:R-:W-:Y:S01]  /*183a0*/  HMMA.16816.F32 R12, R64, R22.reuse, R12 ;  /* 0x00000016400c723c */ /* 0x080fe2000000180c */
[----:B------:R4:W1:Y:S01]  /*183b0*/  MUFU.EX2 R198, R2 ;  /* 0x0000000200c67308 */ /* 0x0008620000000800 */
[----:B------:R-:W-:Y:S01]  /*183c0*/  LDSM.16.MT88.4 R116, [R205+0x2000] ;  /* 0x00200000cd74783b */ /* 0x000fe20000004200 */
[C---:B------:R-:W-:Y:S02]  /*183d0*/  FMUL.FTZ R20, R74.reuse, R104 ;  /* 0x000000684a147220 */ /* 0x040fe40000410000 */
[----:B------:R-:W-:Y:S03]  /*183e0*/  FMUL.FTZ R21, R74, R105 ;  /* 0x000000694a157220 */ /* 0x000fe60000410000 */
[C---:B------:R-:W-:Y:S02]  /*183f0*/  HMMA.16816.F32 R16, R80.reuse, R22, R16 ;  /* 0x000000165010723c */ /* 0x040fe40000001810 */
[----:B------:R-:W-:Y:S05]  /*18400*/  LDSM.16.MT88.4 R132, [R202+0x2000] ;  /* 0x00200000ca84783b */ /* 0x000fea0000004200 */
[C---:B------:R-:W-:Y:S02]  /*18410*/  FMUL.FTZ R22, R69.reuse, R106 ;  /* 0x0000006a45167220 */ /* 0x040fe40000410000 */
[----:B------:R-:W-:Y:S01]  /*18420*/  FMUL.FTZ R23, R69, R107 ;  /* 0x0000006b45177220 */ /* 0x000fe20000410000 */
[----:B------:R-:W0:Y:S06]  /*18430*/  LDGDEPBAR ;  /* 0x00000000000079af */ /* 0x000e2c0000000000 */
[-C--:B--2---:R-:W-:Y:S03]  /*18440*/  HMMA.16816.F32 R20, R80, R36.reuse, R20 ;  /* 0x000000245014723c */ /* 0x084fe60000001814 */
[--C-:B----4-:R-:W-:Y:S02]  /*18450*/  FFMA.FTZ R2, R24, c[0x0][0x2d0], -R156.reuse ;  /* 0x0000b40018027a23 */ /* 0x110fe4000001089c */
[----:B------:R-:W-:Y:S02]  /*18460*/  FMUL.FTZ R24, R68, R108 ;  /* 0x0000006c44187220 */ /* 0x000fe40000410000 */
[----:B------:R2:W-:Y:S02]  /*18470*/  MUFU.EX2 R216, R2 ;  /* 0x0000000200d87308 */ /* 0x0005e40000000800 */
[----:B--2---:R-:W-:Y:S03]  /*18480*/  FFMA.FTZ R2, R26, c[0x0][0x2d0], -R156 ;  /* 0x0000b4001a027a23 */ /* 0x004fe6000001089c */
[----:B------:R-:W-:Y:S05]  /*18490*/  FMUL.FTZ R26, R0, R110 ;  /* 0x0000006e001a7220 */ /* 0x000fea0000410000 */
[----:B------:R2:W-:Y:S02]  /*184a0*/  MUFU.EX2 R199, R2 ;  /* 0x0000000200c77308 */ /* 0x0005e40000000800 */
[--C-:B--2---:R-:W-:Y:S01]  /*184b0*/  FFMA.FTZ R2, R175, c[0x0][0x2d0], -R77.reuse ;  /* 0x0000b400af027a23 */ /* 0x104fe2000001084d */
[----:B------:R-:W-:Y:S07]  /*184c0*/  MOV R175, R189 ;  /* 0x000000bd00af7202 */ /* 0x000fee0000000f00 */
[----:B------:R2:W-:Y:S02]  /*184d0*/  MUFU.EX2 R165, R2 ;  /* 0x0000000200a57308 */ /* 0x0005e40000000800 */
[--C-:B--2---:R-:W-:Y:S08]  /*184e0*/  FFMA.FTZ R2, R176, c[0x0][0x2d0], -R77.reuse ;  /* 0x0000b400b0027a23 */ /* 0x104ff0000001084d */
[----:B------:R2:W4:Y:S02]  /*184f0*/  MUFU.EX2 R164, R2 ;  /* 0x0000000200a47308 */ /* 0x0005240000000800 */
[--C-:B--2---:R-:W-:Y:S02]  /*18500*/  FFMA.FTZ R2, R27, c[0x0][0x2d0], -R77.reuse ;  /* 0x0000b4001b027a23 */ /* 0x104fe4000001084d */
[----:B------:R-:W-:Y:S06]  /*18510*/  FMUL.FTZ R27, R0, R111 ;  /* 0x0000006f001b7220 */ /* 0x000fec0000410000 */
[----:B------:R2:W-:Y:S01]  /*18520*/  MUFU.EX2 R163, R2 ;  /* 0x0000000200a37308 */ /* 0x0005e20000000800 */
[C---:B------:R-:W-:Y:S07]  /*18530*/  HMMA.16816.F32 R24, R64.reuse, R36, R24 ;  /* 0x000000244018723c */ /* 0x040fee0000001818 */
[C---:B------:R-:W-:Y:S02]  /*18540*/  FMUL.FTZ R36, R74.reuse, R120 ;  /* 0x000000784a247220 */ /* 0x040fe40000410000 */
[----:B------:R-:W-:Y:S03]  /*18550*/  FMUL.FTZ R37, R74, R121 ;  /* 0x000000794a257220 */ /* 0x000fe60000410000 */
[----:B--2---:R-:W-:Y:S02]  /*18560*/  FFMA.FTZ R2, R29, c[0x0][0x2d0], -R77 ;  /* 0x0000b4001d027a23 */ /* 0x004fe4000001084d */
[----:B------:R-:W-:Y:S02]  /*18570*/  FMUL.FTZ R29, R68, R113 ;  /* 0x00000071441d7220 */ /* 0x000fe40000410000 */
[----:B------:R2:W1:Y:S01]  /*18580*/  MUFU.EX2 R162, R2 ;  /* 0x0000000200a27308 */ /* 0x0004620000000800 */
[----:B------:R-:W5:Y:S01]  /*18590*/  LDL.LU R113, [R1+0x14] ;  /* 0x0000140001717983 */ /* 0x000f620000300800 */
[--C-:B--2---:R-:W-:Y:S02]  /*185a0*/  FFMA.FTZ R2, R28, c[0x0][0x2d0], -R78.reuse ;  /* 0x0000b4001c027a23 */ /* 0x104fe4000001084e */
[----:B------:R-:W-:Y:S06]  /*185b0*/  FMUL.FTZ R28, R68, R112 ;  /* 0x00000070441c7220 */ /* 0x000fec0000410000 */
[----:B------:R2:W-:Y:S01]  /*185c0*/  MUFU.EX2 R196, R2 ;  /* 0x0000000200c47308 */ /* 0x0005e20000000800 */
[-C--:B------:R-:W-:Y:S08]  /*185d0*/  HMMA.16816.F32 R28, R64, R38.reuse, R28 ;  /* 0x00000026401c723c */ /* 0x080ff0000000181c */
[C---:B------:R-:W-:Y:S07]  /*185e0*/  HMMA.16816.F32 R32, R80.reuse, R38, R32 ;  /* 0x000000265020723c */ /* 0x040fee0000001820 */
[C---:B------:R-:W-:Y:S02]  /*185f0*/  FMUL.FTZ R38, R69.reuse, R122 ;  /* 0x0000007a45267220 */ /* 0x040fe40000410000 */
[----:B------:R-:W-:Y:S03]  /*18600*/  FMUL.FTZ R39, R69, R123 ;  /* 0x0000007b45277220 */ /* 0x000fe60000410000 */
[--C-:B--2---:R-:W-:Y:S04]  /*18610*/  FFMA.FTZ R2, R177, c[0x0][0x2d0], -R78.reuse ;  /* 0x0000b400b1027a23 */ /* 0x104fe8000001084e */
[-C--:B-1----:R-:W-:Y:S01]  /*18620*/  HMMA.16816.F32 R36, R80, R52.reuse, R36 ;  /* 0x000000345024723c */ /* 0x082fe20000001824 */
[----:B------:R1:W-:Y:S02]  /*18630*/  MUFU.EX2 R195, R2 ;  /* 0x0000000200c37308 */ /* 0x0003e40000000800 */
[--C-:B-1----:R-:W-:Y:S02]  /*18640*/  FFMA.FTZ R2, R40, c[0x0][0x2d0], -R78.reuse ;  /* 0x0000b40028027a23 */ /* 0x102fe4000001084e */
[----:B------:R-:W-:Y:S06]  /*18650*/  FMUL.FTZ R40, R68, R124 ;  /* 0x0000007c44287220 */ /* 0x000fec0000410000 */
[----:B------:R1:W-:Y:S01]  /*18660*/  MUFU.EX2 R194, R2 ;  /* 0x0000000200c27308 */ /* 0x0003e20000000800 */
[C---:B------:R-:W-:Y:S07]  /*18670*/  HMMA.16816.F32 R40, R64.reuse, R52, R40 ;  /* 0x000000344028723c */ /* 0x040fee0000001828 */
[C---:B------:R-:W-:Y:S02]  /*18680*/  FMUL.FTZ R53, R74.reuse, R137 ;  /* 0x000000894a357220 */ /* 0x040fe40000410000 */
[----:B------:R-:W-:Y:S03]  /*18690*/  FMUL.FTZ R52, R74, R136 ;  /* 0x000000884a347220 */ /* 0x000fe60000410000 */
[----:B-1----:R-:W-:Y:S02]  /*186a0*/  FFMA.FTZ R2, R44, c[0x0][0x2d0], -R78 ;  /* 0x0000b4002c027a23 */ /* 0x002fe4000001084e */
[----:B------:R-:W-:Y:S02]  /*186b0*/  FMUL.FTZ R44, R68, R128 ;  /* 0x00000080442c7220 */ /* 0x000fe40000410000 */
[----:B------:R1:W-:Y:S05]  /*186c0*/  MUFU.EX2 R193, R2 ;  /* 0x0000000200c17308 */ /* 0x0003ea0000000800 */
[-C--:B------:R-:W-:Y:S08]  /*186d0*/  HMMA.16816.F32 R44, R64, R54.reuse, R44 ;  /* 0x00000036402c723c */ /* 0x080ff0000000182c */
[C---:B------:R-:W-:Y:S07]  /*186e0*/  HMMA.16816.F32 R48, R80.reuse, R54, R48 ;  /* 0x000000365030723c */ /* 0x040fee0000001830 */
[C---:B------:R-:W-:Y:S02]  /*186f0*/  FMUL.FTZ R54, R69.reuse, R138 ;  /* 0x0000008a45367220 */ /* 0x040fe40000410000 */
[----:B------:R-:W-:Y:S03]  /*18700*/  FMUL.FTZ R55, R69, R139 ;  /* 0x0000008b45377220 */ /* 0x000fe60000410000 */
[--C-:B-1----:R-:W-:Y:S04]  /*18710*/  FFMA.FTZ R2, R180, c[0x0][0x2d0], -R79.reuse ;  /* 0x0000b400b4027a23 */ /* 0x102fe8000001084f */
[-C--:B---3--:R-:W-:Y:S01]  /*18720*/  HMMA.16816.F32 R52, R80, R84.reuse, R52 ;  /* 0x000000545034723c */ /* 0x088fe20000001834 */
[----:B------:R1:W-:Y:S07]  /*18730*/  MUFU.EX2 R192, R2 ;  /* 0x0000000200c07308 */ /* 0x0003ee0000000800 */
[C---:B------:R-:W-:Y:S07]  /*18740*/  HMMA.16816.F32 R56, R64.reuse, R84, R56 ;  /* 0x000000544038723c */ /* 0x040fee0000001838 */
[----:B------:R-:W-:Y:S01]  /*18750*/  F2FP.PACK_AB R84, R198, R197 ;  /* 0x000000c5c654723e */ /* 0x000fe200000000ff */
[-C--:B------:R-:W-:Y:S04]  /*18760*/  HMMA.16816.F32 R60, R64, R86.reuse, R60 ;  /* 0x00000056403c723c */ /* 0x080fe8000000183c */
[----:B----4-:R-:W-:Y:S03]  /*18770*/  F2FP.PACK_AB R85, R164, R165 ;  /* 0x000000a5a455723e */ /* 0x010fe600000000ff */
        /* <DEDUP_REMOVED lines=22> */
[-C--:B-----5:R-:W-:Y:S08]  /*188e0*/  HMMA.16816.F32 R20, R80, R92.reuse, R20 ;  /* 0x0000005c5014723c */ /* 0x0a0ff00000001814 */
[C---:B------:R-:W-:Y:S08]  /*188f0*/  HMMA.16816.F32 R24, R84.reuse, R92, R24 ;  /* 0x0000005c5418723c */ /* 0x040ff00000001818 */
[-C--:B------:R-:W-:Y:S04]  /*18900*/  HMMA.16816.F32 R28, R84, R94.reuse, R28 ;  /* 0x0000005e541c723c */ /* 0x080fe8000000181c */
[--C-:B-1----:R-:W-:Y:S04]  /*18910*/  FFMA.FTZ R2, R182, c[0x0][0x2d0], -R156.reuse ;  /* 0x0000b400b6027a23 */ /* 0x102fe8000001089c */
[C---:B------:R-:W-:Y:S01]  /*18920*/  HMMA.16816.F32 R32, R80.reuse, R94, R32 ;  /* 0x0000005e5020723c */ /* 0x040fe20000001820 */
[----:B------:R1:W-:Y:S01]  /*18930*/  MUFU.EX2 R188, R2 ;  /* 0x0000000200bc7308 */ /* 0x0003e20000000800 */
[----:B------:R-:W3:Y:S06]  /*18940*/  LDSM.16.MT88.4 R92, [R201+0x1000] ;  /* 0x00100000c95c783b */ /* 0x000eec0000004200 */
[-C--:B------:R-:W-:Y:S08]  /*18950*/  HMMA.16816.F32 R36, R80, R96.reuse, R36 ;  /* 0x000000605024723c */ /* 0x080ff00000001824 */
[C---:B------:R-:W-:Y:S08]  /*18960*/  HMMA.16816.F32 R40, R84.reuse, R96, R40 ;  /* 0x000000605428723c */ /* 0x040ff00000001828 */
[-C--:B------:R-:W-:Y:S04]  /*18970*/  HMMA.16816.F32 R44, R84, R98.reuse, R44 ;  /* 0x00000062542c723c */ /* 0x080fe8000000182c */
[--C-:B-1----:R-:W-:Y:S04]  /*18980*/  FFMA.FTZ R2, R183, c[0x0][0x2d0], -R156.reuse ;  /* 0x0000b400b7027a23 */ /* 0x102fe8000001089c */
[C---:B------:R-:W-:Y:S01]  /*18990*/  HMMA.16816.F32 R48, R80.reuse, R98, R48 ;  /* 0x000000625030723c */ /* 0x040fe20000001830 */
[----:B------:R1:W4:Y:S01]  /*189a0*/  MUFU.EX2 R187, R2 ;  /* 0x0000000200bb7308 */ /* 0x0003220000000800 */
[----:B------:R-:W-:Y:S06]  /*189b0*/  LDSM.16.MT88.4 R96, [R202+0x1000] ;  /* 0x00100000ca60783b */ /* 0x000fec0000004200 */
[-C--:B--2---:R-:W-:Y:S08]  /*189c0*/  HMMA.16816.F32 R52, R80, R88.reuse, R52 ;  /* 0x000000585034723c */ /* 0x084ff00000001834 */
[C---:B------:R-:W-:Y:S08]  /*189d0*/  HMMA.16816.F32 R56, R84.reuse, R88, R56 ;  /* 0x000000585438723c */ /* 0x040ff00000001838 */
[-C--:B------:R-:W-:Y:S04]  /*189e0*/  HMMA.16816.F32 R60, R84, R90.reuse, R60 ;  /* 0x0000005a543c723c */ /* 0x080fe8000000183c */
[--C-:B-1----:R-:W-:Y:S03]  /*189f0*/  FFMA.FTZ R2, R184, c[0x0][0x2d0], -R77.reuse ;  /* 0x0000b400b8027a23 */ /* 0x102fe6000001084d */
[----:B----4-:R-:W-:Y:S01]  /*18a00*/  F2FP.PACK_AB R84, R187, R188 ;  /* 0x000000bcbb54723e */ /* 0x010fe200000000ff */
[----:B------:R-:W-:Y:S01]  /*18a10*/  HMMA.16816.F32 R64, R80, R90, R64 ;  /* 0x0000005a5040723c */ /* 0x000fe20000001840 */
[----:B------:R1:W-:Y:S01]  /*18a20*/  MUFU.EX2 R138, R2 ;  /* 0x00000002008a7308 */ /* 0x0003e20000000800 */
[----:B------:R-:W2:Y:S05]  /*18a30*/  LDSM.16.MT88.4 R88, [R205+0x1000] ;  /* 0x00100000cd58783b */ /* 0x000eaa0000004200 */
[----:B------:R-:W-:Y:S02]  /*18a40*/  F2FP.PACK_AB R80, R195, R196 ;  /* 0x000000c4c350723e */ /* 0x000fe400000000ff */
[----:B------:R-:W-:Y:S03]  /*18a50*/  F2FP.PACK_AB R82, R193, R194 ;  /* 0x000000c2c152723e */ /* 0x000fe600000000ff */
[----:B------:R-:W-:Y:S02]  /*18a60*/  F2FP.PACK_AB R81, R191, R192 ;  /* 0x000000c0bf51723e */ /* 0x000fe400000000ff */
[----:B------:R-:W-:Y:S07]  /*18a70*/  F2FP.PACK_AB R83, R189, R190 ;  /* 0x000000bebd53723e */ /* 0x000fee00000000ff */
[-C--:B---3--:R-:W-:Y:S03]  /*18a80*/  HMMA.16816.F32 R4, R80, R92.reuse, R4 ;  /* 0x0000005c5004723c */ /* 0x088fe60000001804 */
[--C-:B-1----:R-:W-:Y:S04]  /*18a90*/  FFMA.FTZ R2, R186, c[0x0][0x2d0], -R77.reuse ;  /* 0x0000b400ba027a23 */ /* 0x102fe8000001084d */
[----:B------:R1:W3:Y:S02]  /*18aa0*/  MUFU.EX2 R137, R2 ;  /* 0x0000000200897308 */ /* 0x0002e40000000800 */
[----:B-1----:R-:W-:Y:S03]  /*18ab0*/  FFMA.FTZ R2, R185, c[0x0][0x2d0], -R156 ;  /* 0x0000b400b9027a23 */ /* 0x002fe6000001089c */
[----:B---3--:R-:W-:Y:S05]  /*18ac0*/  F2FP.PACK_AB R85, R137, R138 ;  /* 0x0000008a8955723e */ /* 0x008fea00000000ff */
[----:B------:R1:W-:Y:S10]  /*18ad0*/  MUFU.EX2 R185, R3 ;  /* 0x0000000300b97308 */ /* 0x0003f40000000800 */
[----:B------:R3:W-:Y:S01]  /*18ae0*/  MUFU.EX2 R186, R2 ;  /* 0x0000000200ba7308 */ /* 0x0007e20000000800 */
[----:B-1----:R-:W-:Y:S01]  /*18af0*/  FFMA.FTZ R3, R102, c[0x0][0x2d0], -R78 ;  /* 0x0000b40066037a23 */ /* 0x002fe2000001084e */
[----:B------:R-:W-:Y:S01]  /*18b00*/  MOV R102, R168 ;  /* 0x000000a800667202 */ /* 0x000fe20000000f00 */
[----:B---3--:R-:W-:Y:S07]  /*18b10*/  FFMA.FTZ R2, R242, c[0x0][0x2d0], -R156 ;  /* 0x0000b400f2027a23 */ /* 0x008fee000001089c */
[----:B------:R1:W3:Y:S02]  /*18b20*/  MUFU.EX2 R139, R2 ;  /* 0x00000002008b7308 */ /* 0x0002e40000000800 */
[--C-:B-1----:R-:W-:Y:S01]  /*18b30*/  FFMA.FTZ R2, R245, c[0x0][0x2d0], -R77.reuse ;  /* 0x0000b400f5027a23 */ /* 0x102fe2000001084d */
[----:B---3--:R-:W-:Y:S07]  /*18b40*/  F2FP.PACK_AB R86, R139, R186 ;  /* 0x000000ba8b56723e */ /* 0x008fee00000000ff */
[----:B------:R1:W-:Y:S02]  /*18b50*/  MUFU.EX2 R136, R2 ;  /* 0x0000000200887308 */ /* 0x0003e40000000800 */
[----:B-1----:R-:W-:Y:S08]  /*18b60*/  FFMA.FTZ R2, R248, c[0x0][0x2d0], -R77 ;  /* 0x0000b400f8027a23 */ /* 0x002ff0000001084d */
[----:B------:R1:W3:Y:S02]  /*18b70*/  MUFU.EX2 R141, R2 ;  /* 0x00000002008d7308 */ /* 0x0002e40000000800 */
[--C-:B-1----:R-:W-:Y:S01]  /*18b80*/  FFMA.FTZ R2, R243, c[0x0][0x2d0], -R78.reuse ;  /* 0x0000b400f3027a23 */ /* 0x102fe2000001084e */
[----:B---3--:R-:W-:Y:S07]  /*18b90*/  F2FP.PACK_AB R87, R141, R136 ;  /* 0x000000888d57723e */ /* 0x008fee00000000ff */
[----:B------:R1:W3:Y:S01]  /*18ba0*/  MUFU.EX2 R184, R2 ;  /* 0x0000000200b87308 */ /* 0x0002e20000000800 */
[C---:B------:R-:W-:Y:S08]  /*18bb0*/  HMMA.16816.F32 R8, R84.reuse, R92, R8 ;  /* 0x0000005c5408723c */ /* 0x040ff00000001808 */
[-C--:B------:R-:W-:Y:S08]  /*18bc0*/  HMMA.16816.F32 R12, R84, R94.reuse, R12 ;  /* 0x0000005e540c723c */ /* 0x080ff0000000180c */
[C---:B------:R-:W-:Y:S01]  /*18bd0*/  HMMA.16816.F32 R16, R80.reuse, R94, R16 ;  /* 0x0000005e5010723c */ /* 0x040fe20000001810 */
[----:B------:R-:W4:Y:S03]  /*18be0*/  LDSM.16.MT88.4 R92, [R204+0x1000] ;  /* 0x00100000cc5c783b */ /* 0x000f260000004200 */
[--C-:B-1----:R-:W-:Y:S04]  /*18bf0*/  FFMA.FTZ R2, R246, c[0x0][0x2d0], -R79.reuse ;  /* 0x0000b400f6027a23 */ /* 0x102fe8000001084f */
[-C--:B--2---:R-:W-:Y:S01]  /*18c00*/  HMMA.16816.F32 R20, R80, R88.reuse, R20 ;  /* 0x000000585014723c */ /* 0x084fe20000001814 */
[----:B------:R1:W-:Y:S07]  /*18c10*/  MUFU.EX2 R183, R2 ;  /* 0x0000000200b77308 */ /* 0x0003ee0000000800 */
[C---:B------:R-:W-:Y:S08]  /*18c20*/  HMMA.16816.F32 R24, R84.reuse, R88, R24 ;  /* 0x000000585418723c */ /* 0x040ff00000001818 */
[-C--:B------:R-:W-:Y:S08]  /*18c30*/  HMMA.16816.F32 R28, R84, R90.reuse, R28 ;  /* 0x0000005a541c723c */ /* 0x080ff0000000181c */
[C---:B------:R-:W-:Y:S01]  /*18c40*/  HMMA.16816.F32 R32, R80.reuse, R90, R32 ;  /* 0x0000005a5020723c */ /* 0x040fe20000001820 */
[----:B------:R-:W2:Y:S03]  /*18c50*/  LDSM.16.MT88.4 R88, [R201+0x1800] ;  /* 0x00180000c958783b */ /* 0x000ea60000004200 */
        /* <DEDUP_REMOVED lines=8> */
[-C--:B----4-:R-:W-:Y:S01]  /*18ce0*/  HMMA.16816.F32 R52, R80, R92.reuse, R52 ;  /* 0x0000005c5034723c */ /* 0x090fe20000001834 */
[----:B------:R1:W-:Y:S07]  /*18cf0*/  MUFU.EX2 R182, R2 ;  /* 0x0000000200b67308 */ /* 0x0003ee0000000800 */
[C---:B------:R-:W-:Y:S08]  /*18d00*/  HMMA.16816.F32 R56, R84.reuse, R92, R56 ;  /* 0x0000005c5438723c */ /* 0x040ff00000001838 */
[-C--:B------:R-:W-:Y:S08]  /*18d10*/  HMMA.16816.F32 R60, R84, R94.reuse, R60 ;  /* 0x0000005e543c723c */ /* 0x080ff0000000183c */
[----:B------:R-:W-:Y:S01]  /*18d20*/  HMMA.16816.F32 R64, R80, R94, R64 ;  /* 0x0000005e5040723c */ /* 0x000fe20000001840 */
[----:B------:R-:W4:Y:S03]  /*18d30*/  LDSM.16.MT88.4 R92, [R205+0x1800] ;  /* 0x00180000cd5c783b */ /* 0x000f260000004200 */
        /* <DEDUP_REMOVED lines=12> */
[-C--:B--2---:R-:W-:Y:S03]  /*18e00*/  HMMA.16816.F32 R4, R80, R88.reuse, R4 ;  /* 0x000000585004723c */ /* 0x084fe60000001804 */
[--C-:B-1----:R-:W-:Y:S06]  /*18e10*/  FFMA.FTZ R2, R251, c[0x0][0x2d0], -R156.reuse ;  /* 0x0000b400fb027a23 */ /* 0x102fec000001089c */
[----:B------:R1:W2:Y:S03]  /*18e20*/  MUFU.EX2 R178, R2 ;  /* 0x0000000200b27308 */ /* 0x0002a60000000800 */
[--C-:B-1----:R-:W-:Y:S01]  /*18e30*/  FFMA.FTZ R2, R103, c[0x0][0x2d0], -R77.reuse ;  /* 0x0000b40067027a23 */ /* 0x102fe2000001084d */
[----:B------:R-:W-:Y:S06]  /*18e40*/  MOV R103, R173 ;  /* 0x000000ad00677202 */ /* 0x000fec0000000f00 */
[----:B------:R1:W-:Y:S01]  /*18e50*/  MUFU.EX2 R173, R3 ;  /* 0x0000000300ad7308 */ /* 0x0003e20000000800 */
[----:B--2---:R-:W-:Y:S09]  /*18e60*/  F2FP.PACK_AB R84, R178, R142 ;  /* 0x0000008eb254723e */ /* 0x004ff200000000ff */
[----:B------:R2:W-:Y:S01]  /*18e70*/  MUFU.EX2 R140, R2 ;  /* 0x00000002008c7308 */ /* 0x0005e20000000800 */
[----:B-1----:R-:W3:Y:S04]  /*18e80*/  LDL.LU R3, [R1+0x18] ;  /* 0x0000180001037983 */ /* 0x002ee80000300800 */
[----:B------:R-:W5:Y:S01]  /*18e90*/  LDL.LU R112, [R1+0x1c] ;  /* 0x00001c0001707983 */ /* 0x000f620000300800 */
[--C-:B--2---:R-:W-:Y:S01]  /*18ea0*/  FFMA.FTZ R2, R101, c[0x0][0x2d0], -R77.reuse ;  /* 0x0000b40065027a23 */ /* 0x104fe2000001084d */
[----:B------:R-:W-:Y:S03]  /*18eb0*/  MOV R101, R155 ;  /* 0x0000009b00657202 */ /* 0x000fe60000000f00 */
[----:B------:R1:W2:Y:S02]  /*18ec0*/  MUFU.EX2 R155, R2 ;  /* 0x00000002009b7308 */ /* 0x0002a40000000800 */
[--C-:B-1----:R-:W-:Y:S01]  /*18ed0*/  FFMA.FTZ R2, R100, c[0x0][0x2d0], -R156.reuse ;  /* 0x0000b40064027a23 */ /* 0x102fe2000001089c */
[----:B------:R-:W-:Y:S02]  /*18ee0*/  MOV R100, R153 ;  /* 0x0000009900647202 */ /* 0x000fe40000000f00 */
[----:B--2---:R-:W-:Y:S05]  /*18ef0*/  F2FP.PACK_AB R85, R155, R140 ;  /* 0x0000008c9b55723e */ /* 0x004fea00000000ff */
        /* <DEDUP_REMOVED lines=17> */
[-C--:B----4-:R-:W-:Y:S01]  /*19010*/  HMMA.16816.F32 R20, R80, R92.reuse, R20 ;  /* 0x0000005c5014723c */ /* 0x090fe20000001814 */
        /* <DEDUP_REMOVED lines=15> */
[-C--:B------:R-:W-:Y:S08]  /*19110*/  HMMA.16816.F32 R52, R80, R88.reuse, R52 ;  /* 0x000000585034723c */ /* 0x080ff00000001834 */
[C---:B------:R-:W-:Y:S08]  /*19120*/  HMMA.16816.F32 R56, R84.reuse, R88, R56 ;  /* 0x000000585438723c */ /* 0x040ff00000001838 */
[-C--:B------:R-:W-:Y:S04]  /*19130*/  HMMA.16816.F32 R60, R84, R90.reuse, R60 ;  /* 0x0000005a543c723c */ /* 0x080fe8000000183c */
[----:B-1----:R-:W-:Y:S04]  /*19140*/  FFMA.FTZ R2, R161, c[0x0][0x2d0], -R78 ;  /* 0x0000b400a1027a23 */ /* 0x002fe8000001084e */
[----:B------:R-:W-:Y:S01]  /*19150*/  HMMA.16816.F32 R64, R80, R90, R64 ;  /* 0x0000005a5040723c */ /* 0x000fe20000001840 */
[----:B------:R1:W2:Y:S03]  /*19160*/  MUFU.EX2 R166, R2 ;  /* 0x0000000200a67308 */ /* 0x0002a60000000800 */
[----:B------:R-:W-:Y:S02]  /*19170*/  MOV R85, R70 ;  /* 0x0000004600557202 */ /* 0x000fe40000000f00 */
[----:B------:R-:W-:Y:S01]  /*19180*/  MOV R84, R71 ;  /* 0x0000004700547202 */ /* 0x000fe20000000f00 */
[----:B-1----:R-:W-:Y:S01]  /*19190*/  FFMA.FTZ R2, R160, c[0x0][0x2d0], -R79 ;  /* 0x0000b400a0027a23 */ /* 0x002fe2000001084f */
[----:B--2---:R-:W-:Y:S01]  /*191a0*/  F2FP.PACK_AB R150, R166, R167 ;  /* 0x000000a7a696723e */ /* 0x004fe200000000ff */
[----:B---3--:R-:W-:Y:S02]  /*191b0*/  FFMA.FTZ R3, R68, R3, R225 ;  /* 0x0000000344037223 */ /* 0x008fe400000100e1 */
[----:B------:R1:W-:Y:S01]  /*191c0*/  MUFU.EX2 R161, R2 ;  /* 0x0000000200a17308 */ /* 0x0003e20000000800 */
[----:B-----5:R-:W-:Y:S04]  /*191d0*/  FFMA.FTZ R0, R0, R112, R170 ;  /* 0x0000007000007223 */ /* 0x020fe800000100aa */
[----:B------:R-:W-:Y:S02]  /*191e0*/  FADD.FTZ R0, R171, R0 ;  /* 0x00000000ab007221 */ /* 0x000fe40000010000 */
[----:B-1----:R-:W-:Y:S04]  /*191f0*/  FFMA.FTZ R2, R159, c[0x0][0x2d0], -R79 ;  /* 0x0000b4009f027a23 */ /* 0x002fe8000001084f */
        /* <DEDUP_REMOVED lines=23> */
[----:B------:R-:W-:Y:S02]  /*19370*/  FFMA.FTZ R4, R69, R113, R231 ;  /* 0x0000007145047223 */ /* 0x000fe400000100e7 */
[----:B--2---:R-:W-:Y:S04]  /*19380*/  FFMA.FTZ R2, R74, R114, R235 ;  /* 0x000000724a027223 */ /* 0x004fe800000100eb */
[----:B------:R-:W-:Y:S02]  /*19390*/  FADD.FTZ R5, R237, R2 ;  /* 0x00000002ed057221 */ /* 0x000fe40000010000 */
[----:B------:R-:W-:Y:S02]  /*193a0*/  FADD.FTZ R2, R232, R4 ;  /* 0x00000004e8027221 */ /* 0x000fe40000010000 */
[----:B------:R-:W-:Y:S02]  /*193b0*/  FADD.FTZ R4, R226, R3 ;  /* 0x00000003e2047221 */ /* 0x000fe40000010000 */
[----:B------:R-:W-:Y:S01]  /*193c0*/  FADD.FTZ R3, R236, R5 ;  /* 0x00000005ec037221 */ /* 0x000fe20000010000 */
[----:B---3--:R-:W-:Y:S01]  /*193d0*/  F2FP.PACK_AB R147, R75, R78 ;  /* 0x0000004e4b93723e */ /* 0x008fe200000000ff */
[----:B------:R-:W-:Y:S02]  /*193e0*/  FADD.FTZ R2, R233, R2 ;  /* 0x00000002e9027221 */ /* 0x000fe40000010000 */
[----:B------:R-:W-:Y:S02]  /*193f0*/  FADD.FTZ R3, R238, R3 ;  /* 0x00000003ee037221 */ /* 0x000fe40000010000 */
[----:B------:R-:W-:Y:S02]  /*19400*/  FADD.FTZ R2, R234, R2 ;  /* 0x00000002ea027221 */ /* 0x000fe40000010000 */
        /* <DEDUP_REMOVED lines=91> */
.L_x_1485:
[----:B------:R-:W-:Y:S02]  /*199c0*/  MOV R11, 0x1f ;  /* 0x0000001f000b7802 */ /* 0x000fe40000000f00 */
[----:B------:R-:W-:Y:S01]  /*199d0*/  MOV R10, 0xffffffff ;  /* 0xffffffff000a7802 */ /* 0x000fe20000000f00 */
[----:B------:R-:W-:Y:S05]  /*199e0*/  BRA.DIV ~URZ, `(.L_x_1487) ;  /* 0x000052727f007947 */ /* 0x000fea000b800000 */
[----:B---3--:R-:W2:Y:S04]  /*199f0*/  LDL R0, [R1+0x10] ;  /* 0x0000100001007983 */ /* 0x008ea80000100800 */
[----:B--2---:R1:W2:Y:S02]  /*19a00*/  SHFL.BFLY PT, R2, R0, 0x2, 0x1f ;  /* 0x0c401f0000027f89 */ /* 0x0042a400000e0000 */
.L_x_1573:
[----:B-1----:R-:W3:Y:S02]  /*19a10*/  LDL.LU R0, [R1+0x10] ;  /* 0x0000100001007983 */ /* 0x002ee40000300800 */
[----:B--23--:R-:W-:Y:S01]  /*19a20*/  FADD.FTZ R2, R2, R0 ;  /* 0x0000000002027221 */ /* 0x00cfe20000010000 */
        /* <DEDUP_REMOVED lines=16> */
[----:B--2---:R-:W-:Y:S02]  /*19b30*/  FADD.FTZ R5, R3, R7 ;  /* 0x0000000703057221 */ /* 0x004fe40000010000 */
.L_x_1574:
[----:B------:R-:W-:Y:S01]  /*19b40*/  FSETP.NE.FTZ.AND P3, PT, R2, RZ, PT ;  /* 0x000000ff0200720b */ /* 0x000fe20003f75000 */
[----:B---34-:R-:W-:Y:S01]  /*19b50*/  FADD.FTZ R6, R8, R6 ;  /* 0x0000000608067221 */ /* 0x018fe20000010000 */
[----:B------:R-:W-:Y:S02]  /*19b60*/  MOV R0, RZ ;  /* 0x000000ff00007202 */ /* 0x000fe40000000f00 */
[----:B------:R-:W-:-:S02]  /*19b70*/  FSETP.NE.FTZ.AND P2, PT, R4, RZ, PT ;  /* 0x000000ff0400720b */ /* 0x000fc40003f55000 */
[----:B------:R-:W-:Y:S02]  /*19b80*/  FSETP.NE.FTZ.AND P1, PT, R5, RZ, PT ;  /* 0x000000ff0500720b */ /* 0x000fe40003f35000 */
[----:B------:R-:W-:Y:S02]  /*19b90*/  FSETP.NE.FTZ.AND P0, PT, R6, RZ, PT ;  /* 0x000000ff0600720b */ /* 0x000fe40003f15000 */
[----:B------:R-:W-:Y:S02]  /*19ba0*/  MOV R24, 0xff800000 ;  /* 0xff80000000187802 */ /* 0x000fe40000000f00 */
[----:B------:R-:W-:Y:S01]  /*19bb0*/  MOV R23, 0xff800000 ;  /* 0xff80000000177802 */ /* 0x000fe20000000f00 */
[----:B------:R-:W1:Y:S01]  /*19bc0*/  @P3 MUFU.RCP R0, R2 ;  /* 0x0000000200003308 */ /* 0x000e620000001000 */
[----:B------:R-:W-:Y:S02]  /*19bd0*/  MOV R19, 0xff800000 ;  /* 0xff80000000137802 */ /* 0x000fe40000000f00 */
[----:B------:R-:W-:-:S03]  /*19be0*/  MOV R22, 0xff800000 ;  /* 0xff80000000167802 */ /* 0x000fc60000000f00 */
[----:B------:R-:W-:Y:S02]  /*19bf0*/  @P1 MOV R10, 0x3f317218 ;  /* 0x3f317218000a1802 */ /* 0x000fe40000000f00 */
[----:B------:R2:W-:Y:S01]  /*19c00*/  @P3 MUFU.LG2 R9, R2 ;  /* 0x0000000200093308 */ /* 0x0005e20000000c00 */
[----:B-1----:R-:W-:-:S07]  /*19c10*/  FMUL.FTZ R78, R0, R88 ;  /* 0x00000058004e7220 */ /* 0x002fce0000410000 */
[----:B------:R-:W1:Y:S01]  /*19c20*/  @P2 MUFU.LG2 R7, R4 ;  /* 0x0000000400072308 */ /* 0x000e620000000c00 */
[C---:B------:R-:W-:Y:S02]  /*19c30*/  FMUL.FTZ R79, R0.reuse, R89 ;  /* 0x00000059004f7220 */ /* 0x040fe40000410000 */
[C---:B------:R-:W-:Y:S02]  /*19c40*/  FMUL.FTZ R84, R0.reuse, R100 ;  /* 0x0000006400547220 */ /* 0x040fe40000410000 */
[C---:B------:R-:W-:Y:S01]  /*19c50*/  FMUL.FTZ R85, R0.reuse, R101 ;  /* 0x0000006500557220 */ /* 0x040fe20000410000 */
[----:B--2---:R-:W-:Y:S01]  /*19c60*/  CS2R R2, SRZ ;  /* 0x0000000000027805 */ /* 0x004fe2000001ff00 */
[C---:B------:R-:W-:Y:S02]  /*19c70*/  FMUL.FTZ R88, R0.reuse, R116 ;  /* 0x0000007400587220 */ /* 0x040fe40000410000 */
[C---:B------:R-:W-:Y:S02]  /*19c80*/  FMUL.FTZ R89, R0.reuse, R117 ;  /* 0x0000007500597220 */ /* 0x040fe40000410000 */
[C---:B------:R-:W-:Y:S01]  /*19c90*/  FMUL.FTZ R86, R0.reuse, R104 ;  /* 0x0000006800567220 */ /* 0x040fe20000410000 */
[----:B------:R2:W3:Y:S01]  /*19ca0*/  @P2 MUFU.RCP R3, R4 ;  /* 0x0000000400032308 */ /* 0x0004e20000001000 */
[----:B------:R-:W-:-:S02]  /*19cb0*/  FMUL.FTZ R87, R0, R105 ;  /* 0x0000006900577220 */ /* 0x000fc40000410000 */
[C---:B------:R-:W-:Y:S02]  /*19cc0*/  FMUL.FTZ R76, R0.reuse, R120 ;  /* 0x00000078004c7220 */ /* 0x040fe40000410000 */
[C---:B------:R-:W-:Y:S02]  /*19cd0*/  FMUL.FTZ R77, R0.reuse, R121 ;  /* 0x00000079004d7220 */ /* 0x040fe40000410000 */
[C---:B------:R-:W-:Y:S01]  /*19ce0*/  FMUL.FTZ R116, R0.reuse, R132 ;  /* 0x0000008400747220 */ /* 0x040fe20000410000 */
[----:B------:R-:W-:Y:S01]  /*19cf0*/  @P1 MUFU.RCP R2, R5 ;  /* 0x0000000500021308 */ /* 0x000fe20000001000 */
[C---:B------:R-:W-:Y:S02]  /*19d00*/  FMUL.FTZ R117, R0.reuse, R133 ;  /* 0x0000008500757220 */ /* 0x040fe40000410000 */
[C---:B------:R-:W-:Y:S02]  /*19d10*/  FMUL.FTZ R100, R0.reuse, R136 ;  /* 0x0000008800647220 */ /* 0x040fe40000410000 */
[----:B------:R-:W-:-:S02]  /*19d20*/  FMUL.FTZ R101, R0, R137 ;  /* 0x0000008900657220 */ /* 0x000fc40000410000 */
[C---:B------:R-:W-:Y:S01]  /*19d30*/  FMUL.FTZ R68, R0.reuse, R148 ;  /* 0x0000009400447220 */ /* 0x040fe20000410000 */
[----:B--2---:R-:W-:Y:S01]  /*19d40*/  @P2 MOV R4, 0x3f317218 ;  /* 0x3f31721800042802 */ /* 0x004fe20000000f00 */
[----:B------:R-:W-:Y:S02]  /*19d50*/  FMUL.FTZ R69, R0, R149 ;  /* 0x0000009500457220 */ /* 0x000fe40000410000 */
[----:B------:R-:W2:Y:S01]  /*19d60*/  @P1 MUFU.LG2 R0, R5 ;  /* 0x0000000500001308 */ /* 0x000ea20000000c00 */
[----:B-1----:R-:W-:Y:S02]  /*19d70*/  @P2 FMUL.FTZ R8, R7, 0.69314718246459960938 ;  /* 0x3f31721807082820 */ /* 0x002fe40000410000 */
[C---:B---3--:R-:W-:Y:S02]  /*19d80*/  FMUL.FTZ R104, R3.reuse, R90 ;  /* 0x0000005a03687220 */ /* 0x048fe40000410000 */
[C---:B------:R-:W-:Y:S02]  /*19d90*/  FMUL.FTZ R105, R3.reuse, R91 ;  /* 0x0000005b03697220 */ /* 0x040fe40000410000 */
[----:B------:R-:W-:-:S02]  /*19da0*/  FMUL.FTZ R102, R3, R102 ;  /* 0x0000006603667220 */ /* 0x000fc40000410000 */
[C---:B------:R-:W-:Y:S02]  /*19db0*/  FMUL.FTZ R103, R3.reuse, R103 ;  /* 0x0000006703677220 */ /* 0x040fe40000410000 */
[C---:B------:R-:W-:Y:S02]  /*19dc0*/  FMUL.FTZ R106, R3.reuse, R106 ;  /* 0x0000006a036a7220 */ /* 0x040fe40000410000 */
[C---:B------:R-:W-:Y:S02]  /*19dd0*/  FMUL.FTZ R107, R3.reuse, R107 ;  /* 0x0000006b036b7220 */ /* 0x040fe40000410000 */
[C---:B------:R-:W-:Y:S02]  /*19de0*/  FMUL.FTZ R118, R3.reuse, R118 ;  /* 0x0000007603767220 */ /* 0x040fe40000410000 */
[----:B--2---:R-:W-:Y:S01]  /*19df0*/  @P1 FMUL.FTZ R7, R0, 0.69314718246459960938 ;  /* 0x3f31721800071820 */ /* 0x004fe20000410000 */
        /* <DEDUP_REMOVED lines=28> */
[----:B------:R-:W1:Y:S01]  /*19fc0*/  @P0 MUFU.LG2 R2, R6 ;  /* 0x0000000600020308 */ /* 0x000e620000000c00 */
[----:B------:R-:W-:Y:S02]  /*19fd0*/  @P3 FMUL.FTZ R5, R3, c[0x0][0x2d0] ;  /* 0x0000b40003053a20 */ /* 0x000fe40000410000 */
[----:B------:R-:W-:Y:S02]  /*19fe0*/  @P1 FMUL.FTZ R3, R10, c[0x0][0x2d0] ;  /* 0x0000b4000a031a20 */ /* 0x000fe40000410000 */
[----:B------:R-:W-:Y:S02]  /*19ff0*/  @P2 FMUL.FTZ R4, R4, c[0x0][0x2d0] ;  /* 0x0000b40004042a20 */ /* 0x000fe40000410000 */
[----:B------:R-:W-:Y:S01]  /*1a000*/  @P1 FFMA.FTZ R24, R3, R71, R7 ;  /* 0x0000004703181223 */ /* 0x000fe20000010007 */
[----:B------:R-:W-:Y:S01]  /*1a010*/  @P0 MOV R3, 0x3f317218 ;  /* 0x3f31721800030802 */ /* 0x000fe20000000f00 */
[----:B------:R-:W-:Y:S01]  /*1a020*/  @P2 FFMA.FTZ R23, R4, R72, R8 ;  /* 0x0000004804172223 */ /* 0x000fe20000010008 */
[----:B------:R-:W-:Y:S01]  /*1a030*/  MOV R4, 0x1 ;  /* 0x0000000100047802 */ /* 0x000fe20000000f00 */
[----:B------:R-:W-:-:S02]  /*1a040*/  @P3 FMUL.FTZ R9, R9, 0.69314718246459960938 ;  /* 0x3f31721809093820 */ /* 0x000fc40000410000 */
[----:B------:R-:W-:Y:S02]  /*1a050*/  @P0 FMUL.FTZ R3, R3, c[0x0][0x2d0] ;  /* 0x0000b40003030a20 */ /* 0x000fe40000410000 */
[----:B------:R-:W-:Y:S02]  /*1a060*/  @P3 FFMA.FTZ R22, R5, R73, R9 ;  /* 0x0000004905163223 */ /* 0x000fe40000010009 */
[----:B-1----:R-:W-:Y:S02]  /*1a070*/  @P0 FMUL.FTZ R2, R2, 0.69314718246459960938 ;  /* 0x3f31721802020820 */ /* 0x002fe40000410000 */
[----:B------:R-:W-:Y:S02]  /*1a080*/  FMUL.FTZ R38, R0, R94 ;  /* 0x0000005e00267220 */ /* 0x000fe40000410000 */
[--C-:B------:R-:W-:Y:S01]  /*1a090*/  @P0 FFMA.FTZ R19, R3, R70, R2.reuse ;  /* 0x0000004603130223 */ /* 0x100fe20000010002 */
[----:B------:R-:W-:Y:S01]  /*1a0a0*/  PRMT R2, R4, 0x7610, R2 ;  /* 0x0000761004027816 */ /* 0x000fe20000000002 */
        /* <DEDUP_REMOVED lines=15> */
.L_x_1416:
        /* <DEDUP_REMOVED lines=19> */
.L_x_1490:
[----:B--2---:R-:W-:Y:S05]  /*1a2d0*/  BSYNC B0 ;  /* 0x0000000000007941 */ /* 0x004fea0003800000 */
.L_x_1489:
        /* <DEDUP_REMOVED lines=15> */
[CC--:B------:R-:W-:Y:S01]  /*1a3d0*/  LEA.HI R5, R4.reuse, R29.reuse, RZ, 0x2 ;  /* 0x0000001d04057211 */ /* 0x0c0fe200078f10ff */
[----:B------:R-:W2:Y:S01]  /*1a3e0*/  LDL.LU R14, [R1+0x4c] ;  /* 0x00004c00010e7983 */ /* 0x000ea20000300800 */
[----:B------:R-:W-:Y:S01]  /*1a3f0*/  LEA.HI R27, R4, R29, RZ, 0x5 ;  /* 0x0000001d041b7211 */ /* 0x000fe200078f28ff */
[----:B------:R-:W-:Y:S01]  /*1a400*/  WARPSYNC 0xffffffff ;  /* 0xffffffff00007948 */ /* 0x000fe20003800000 */
[--C-:B------:R-:W-:Y:S01]  /*1a410*/  SHF.R.S32.HI R3, RZ, 0x2, R5.reuse ;  /* 0x00000002ff037819 */ /* 0x100fe20000011405 */
[----:B------:R-:W-:Y:S01]  /*1a420*/  IMAD.MOV.U32 R11, RZ, RZ, -0x10 ;  /* 0xfffffff0ff0b7424 */ /* 0x000fe200078e00ff */
[----:B------:R-:W-:Y:S01]  /*1a430*/  SHF.R.S32.HI R2, RZ, 0x1f, R5 ;  /* 0x0000001fff027819 */ /* 0x000fe20000011405 */
[----:B------:R-:W-:Y:S01]  /*1a440*/  IMAD.MOV.U32 R8, RZ, RZ, 0x20 ;  /* 0x00000020ff087424 */ /* 0x000fe200078e00ff */
[----:B------:R-:W-:Y:S01]  /*1a450*/  LOP3.LUT R5, R5, 0xfffffffc, RZ, 0xc0, !PT ;  /* 0xfffffffc05057812 */ /* 0x000fe200078ec0ff */
[----:B------:R-:W-:Y:S01]  /*1a460*/  IMAD.MOV.U32 R13, RZ, RZ, c[0x0][0x388] ;  /* 0x0000e200ff0d7624 */ /* 0x000fe200078e00ff */
[----:B------:R-:W-:-:S02]  /*1a470*/  LEA.HI R2, R2, R3, RZ, 0x3 ;  /* 0x0000000302027211 */ /* 0x000fc400078f18ff */
        /* <DEDUP_REMOVED lines=21> */
[----:B------:R-:W-:Y:S02]  /*1a5d0*/  F2FP.PACK_AB R6, R105, R104 ;  /* 0x000000686906723e */ /* 0x000fe400000000ff */
[----:B------:R-:W-:Y:S02]  /*1a5e0*/  ISETP.NE.U32.AND P0, PT, RZ, c[0x0][0x508], PT ;  /* 0x00014200ff007a0c */ /* 0x000fe40003f05070 */
        /* <DEDUP_REMOVED lines=8> */
[----:B---3--:R-:W-:Y:S01]  /*1a670*/  IMAD.MOV.U32 R6, RZ, RZ, 0x40 ;  /* 0x00000040ff067424 */ /* 0x008fe200078e00ff */
[----:B----4-:R-:W-:-:S02]  /*1a680*/  F2FP.PACK_AB R3, R39, R38 ;  /* 0x000000262703723e */ /* 0x010fc400000000ff */
[----:B------:R-:W-:-:S03]  /*1a690*/  F2FP.PACK_AB R5, R55, R54 ;  /* 0x000000363705723e */ /* 0x000fc600000000ff */
[----:B------:R1:W-:Y:S04]  /*1a6a0*/  STS [R2+0x2400], R3 ;  /* 0x0024000302007388 */ /* 0x0003e80000000800 */
[----:B------:R3:W-:Y:S04]  /*1a6b0*/  STS [R2+0x2000], R5 ;  /* 0x0020000502007388 */ /* 0x0007e80000000800 */
[----:B------:R4:W-:Y:S04]  /*1a6c0*/  STS [R4+0x2000], R7 ;  /* 0x0020000704007388 */ /* 0x0009e80000000800 */
[----:B------:R4:W-:Y:S01]  /*1a6d0*/  STS [R4+0x2400], R10 ;  /* 0x0024000a04007388 */ /* 0x0009e20000000800 */
[----:B-1----:R-:W-:-:S02]  /*1a6e0*/  SEL R3, R6, 0xffffffc0, !P2 ;  /* 0xffffffc006037807 */ /* 0x002fc40005000000 */
[----:B------:R-:W-:Y:S02]  /*1a6f0*/  SEL R6, R8, 0xffffffe0, !P1 ;  /* 0xffffffe008067807 */ /* 0x000fe40004800000 */
[----:B------:R-:W-:Y:S01]  /*1a700*/  F2FP.PACK_AB R8, R107, R106 ;  /* 0x0000006a6b08723e */ /* 0x000fe200000000ff */
[C---:B------:R-:W-:Y:S01]  /*1a710*/  IMAD.IADD R3, R2.reuse, 0x1, R3 ;  /* 0x0000000102037824 */ /* 0x040fe200078e0203 */
[----:B------:R-:W-:Y:S01]  /*1a720*/  ISETP.NE.U32.AND P2, PT, RZ, c[0x0][0x500], PT ;  /* 0x00014000ff007a0c */ /* 0x000fe20003f45070 */
[--C-:B---3--:R-:W-:Y:S01]  /*1a730*/  IMAD.IADD R5, R2, 0x1, R6.reuse ;  /* 0x0000000102057824 */ /* 0x108fe200078e0206 */
[----:B----4-:R-:W-:Y:S01]  /*1a740*/  F2FP.PACK_AB R7, R89, R88 ;  /* 0x000000585907723e */ /* 0x010fe200000000ff */
[----:B------:R-:W-:Y:S01]  /*1a750*/  IMAD.IADD R2, R4, 0x1, R6 ;  /* 0x0000000104027824 */ /* 0x000fe200078e0206 */
[----:B------:R-:W-:Y:S02]  /*1a760*/  ISETP.NE.AND.EX P2, PT, RZ, c[0x0][0x504], PT, P2 ;  /* 0x00014100ff007a0c */ /* 0x000fe40003f45320 */
[----:B------:R-:W-:Y:S01]  /*1a770*/  F2FP.PACK_AB R4, R119, R118 ;  /* 0x000000767704723e */ /* 0x000fe200000000ff */
[----:B------:R1:W-:Y:S01]  /*1a780*/  STS [R5], R9 ;  /* 0x0000000905007388 */ /* 0x0003e20000000800 */
[----:B------:R-:W-:-:S03]  /*1a790*/  ISETP.NE.AND.EX P1, PT, RZ, c[0x0][0x50c], PT, P0 ;  /* 0x00014300ff007a0c */ /* 0x000fc60003f25300 */
[----:B------:R3:W-:Y:S04]  /*1a7a0*/  STS [R5+0x400], R8 ;  /* 0x0004000805007388 */ /* 0x0007e80000000800 */
[----:B------:R4:W-:Y:S04]  /*1a7b0*/  STS [R2+0x400], R4 ;  /* 0x0004000402007388 */ /* 0x0009e80000000800 */
[----:B------:R4:W-:Y:S01]  /*1a7c0*/  STS [R2], R7 ;  /* 0x0000000702007388 */ /* 0x0009e20000000800 */
[----:B-1----:R-:W-:Y:S02]  /*1a7d0*/  F2FP.PACK_AB R9, R47, R46 ;  /* 0x0000002e2f09723e */ /* 0x002fe400000000ff */
[----:B---3--:R-:W-:-:S03]  /*1a7e0*/  F2FP.PACK_AB R8, R65, R64 ;  /* 0x000000404108723e */ /* 0x008fc600000000ff */
[----:B------:R-:W-:Y:S01]  /*1a7f0*/  STS [R5+0x2000], R9 ;  /* 0x0020000905007388 */ /* 0x000fe20000000800 */
[----:B----4-:R-:W-:-:S03]  /*1a800*/  F2FP.PACK_AB R4, R63, R62 ;  /* 0x0000003e3f04723e */ /* 0x010fc600000000ff */
[----:B------:R1:W-:Y:S01]  /*1a810*/  STS [R5+0x2400], R8 ;  /* 0x0024000805007388 */ /* 0x0003e20000000800 */
[----:B------:R-:W-:-:S03]  /*1a820*/  F2FP.PACK_AB R7, R49, R48 ;  /* 0x000000303107723e */ /* 0x000fc600000000ff */
[----:B------:R3:W-:Y:S04]  /*1a830*/  STS [R2+0x2400], R4 ;  /* 0x0024000402007388 */ /* 0x0007e80000000800 */
[----:B------:R4:W-:Y:S01]  /*1a840*/  STS [R2+0x2000], R7 ;  /* 0x0020000702007388 */ /* 0x0009e20000000800 */
[----:B-1----:R-:W-:Y:S02]  /*1a850*/  F2FP.PACK_AB R5, R77, R76 ;  /* 0x0000004c4d05723e */ /* 0x002fe400000000ff */
[----:B------:R-:W-:Y:S02]  /*1a860*/  F2FP.PACK_AB R8, R117, R116 ;  /* 0x000000747508723e */ /* 0x000fe400000000ff */
[----:B---3--:R-:W-:Y:S01]  /*1a870*/  F2FP.PACK_AB R4, R123, R122 ;  /* 0x0000007a7b04723e */ /* 0x008fe200000000ff */
[----:B------:R1:W-:Y:S01]  /*1a880*/  STS [R3], R5 ;  /* 0x0000000503007388 */ /* 0x0003e20000000800 */
[----:B----4-:R-:W-:Y:S01]  /*1a890*/  IMAD.IADD R2, R11, 0x1, R3 ;  /* 0x000000010b027824 */ /* 0x010fe200078e0203 */
[----:B------:R-:W-:-:S02]  /*1a8a0*/  F2FP.PACK_AB R7, R121, R120 ;  /* 0x000000787907723e */ /* 0x000fc400000000ff */
[----:B------:R3:W-:Y:S04]  /*1a8b0*/  STS [R3+0x400], R4 ;  /* 0x0004000403007388 */ /* 0x0007e80000000800 */
[----:B------:R-:W-:Y:S04]  /*1a8c0*/  STS [R2], R8 ;  /* 0x0000000802007388 */ /* 0x000fe80000000800 */
[----:B------:R4:W-:Y:S01]  /*1a8d0*/  STS [R2+0x400], R7 ;  /* 0x0004000702007388 */ /* 0x0009e20000000800 */
[----:B-1----:R-:W-:Y:S02]  /*1a8e0*/  F2FP.PACK_AB R5, R61, R60 ;  /* 0x0000003c3d05723e */ /* 0x002fe400000000ff */
[----:B---3--:R-:W-:-:S03]  /*1a8f0*/  F2FP.PACK_AB R4, R59, R58 ;  /* 0x0000003a3b04723e */ /* 0x008fc600000000ff */
[----:B------:R1:W-:Y:S04]  /*1a900*/  STS [R3+0x2000], R5 ;  /* 0x0020000503007388 */ /* 0x0003e80000000800 */
[----:B------:R3:W-:Y:S01]  /*1a910*/  STS [R3+0x2400], R4 ;  /* 0x0024000403007388 */ /* 0x0007e20000000800 */
[----:B----4-:R-:W-:-:S05]  /*1a920*/  F2FP.PACK_AB R7, R57, R56 ;  /* 0x000000383907723e */ /* 0x010fca00000000ff */
[----:B------:R-:W-:Y:S01]  /*1a930*/  STS [R2+0x2000], R7 ;  /* 0x0020000702007388 */ /* 0x000fe20000000800 */
[----:B-1----:R-:W-:Y:S02]  /*1a940*/  F2FP.PACK_AB R5, R53, R52 ;  /* 0x000000343505723e */ /* 0x002fe400000000ff */
[----:B---3--:R-:W-:Y:S01]  /*1a950*/  F2FP.PACK_AB R4, R101, R100 ;  /* 0x000000646504723e */ /* 0x008fe200000000ff */
[C---:B------:R-:W-:Y:S02]  /*1a960*/  IMAD.IADD R3, R6.reuse, 0x1, R3 ;  /* 0x0000000106037824 */ /* 0x040fe400078e0203 */
[----:B------:R1:W-:Y:S01]  /*1a970*/  STS [R2+0x2400], R5 ;  /* 0x0024000502007388 */ /* 0x0003e20000000800 */
[----:B------:R-:W-:Y:S02]  /*1a980*/  IMAD.IADD R6, R6, 0x1, R2 ;  /* 0x0000000106067824 */ /* 0x000fe400078e0202 */
[----:B------:R-:W-:Y:S01]  /*1a990*/  IMAD.IADD R8, R11, 0x1, R3 ;  /* 0x000000010b087824 */ /* 0x000fe200078e0203 */
[----:B------:R3:W-:Y:S01]  /*1a9a0*/  STS [R3], R4 ;  /* 0x0000000403007388 */ /* 0x0007e20000000800 */
[----:B-1----:R-:W-:-:S02]  /*1a9b0*/  F2FP.PACK_AB R2, R69, R68 ;  /* 0x000000444502723e */ /* 0x002fc400000000ff */
[----:B------:R-:W-:Y:S02]  /*1a9c0*/  F2FP.PACK_AB R5, R75, R74 ;  /* 0x0000004a4b05723e */ /* 0x000fe400000000ff */
[----:B---3--:R-:W-:-:S05]  /*1a9d0*/  F2FP.PACK_AB R4, R91, R90 ;  /* 0x0000005a5b04723e */ /* 0x008fca00000000ff */
[----:B------:R1:W-:Y:S04]  /*1a9e0*/  STS [R3+0x400], R4 ;  /* 0x0004000403007388 */ /* 0x0003e80000000800 */
[----:B------:R3:W-:Y:S04]  /*1a9f0*/  STS [R6], R2 ;  /* 0x0000000206007388 */ /* 0x0007e80000000800 */
[----:B------:R4:W-:Y:S01]  /*1aa00*/  STS [R8+0x400], R5 ;  /* 0x0004000508007388 */ /* 0x0009e20000000800 */
[----:B-1----:R-:W-:Y:S02]  /*1aa10*/  F2FP.PACK_AB R4, R51, R50 ;  /* 0x000000323304723e */ /* 0x002fe400000000ff */
[----:B---3--:R-:W-:-:S03]  /*1aa20*/  F2FP.PACK_AB R2, R41, R40 ;  /* 0x000000282902723e */ /* 0x008fc600000000ff */
[----:B------:R1:W-:Y:S01]  /*1aa30*/  STS [R3+0x2000], R4 ;  /* 0x0020000403007388 */ /* 0x0003e20000000800 */
[----:B----4-:R-:W-:-:S03]  /*1aa40*/  F2FP.PACK_AB R5, R37, R36 ;  /* 0x000000242505723e */ /* 0x010fc600000000ff */
[----:B------:R3:W-:Y:S04]  /*1aa50*/  STS [R3+0x2400], R2 ;  /* 0x0024000203007388 */ /* 0x0007e80000000800 */
[----:B------:R4:W-:Y:S01]  /*1aa60*/  STS [R6+0x2000], R5 ;  /* 0x0020000506007388 */ /* 0x0009e20000000800 */
[----:B-1----:R-:W-:Y:S02]  /*1aa70*/  @P1 LEA R4, P0, R30, c[0x0][0x508], 0x2 ;  /* 0x000142001e041a11 */ /* 0x002fe400078010ff */
[----:B---3--:R-:W-:Y:S01]  /*1aa80*/  F2FP.PACK_AB R2, R35, R34 ;  /* 0x000000222302723e */ /* 0x008fe200000000ff */
[----:B------:R-:W-:Y:S02]  /*1aa90*/  IMAD.MOV.U32 R3, RZ, RZ, RZ ;  /* 0x000000ffff037224 */ /* 0x000fe400078e00ff */
[----:B----4-:R-:W-:-:S02]  /*1aaa0*/  IMAD.MOV.U32 R6, RZ, RZ, 0x4 ;  /* 0x00000004ff067424 */ /* 0x010fc400078e00ff */
[----:B------:R1:W-:Y:S01]  /*1aab0*/  STS [R8+0x2400], R2 ;  /* 0x0024000208007388 */ /* 0x0003e20000000800 */
[C---:B------:R-:W-:Y:S01]  /*1aac0*/  @P1 LEA.HI.X R5, R30.reuse, c[0x0][0x50c], R12, 0x2, P0 ;  /* 0x000143001e051a11 */ /* 0x040fe200000f140c */
[----:B------:R-:W-:Y:S02]  /*1aad0*/  IMAD.WIDE R6, R30, R6, c[0x0][0x500] ;  /* 0x000140001e067625 */ /* 0x000fe400078e0206 */
[----:B------:R-:W-:Y:S06]  /*1aae0*/  BAR.SYNC.DEFER_BLOCKING 0x1, 0x80 ;  /* 0x0042000000007b1d */ /* 0x000fec0000010000 */
[----:B------:R1:W5:Y:S01]  /*1aaf0*/  @P2 LDG.E R3, [R6.64] ;  /* 0x0000000806032981 */ /* 0x000362000c1e1900 */
[----:B--2---:R-:W-:-:S03]  /*1ab00*/  ISETP.NE.AND P0, PT, R14, RZ, PT ;  /* 0x000000ff0e00720c */ /* 0x004fc60003f05270 */
[----:B------:R2:W5:Y:S02]  /*1ab10*/  @P1 LDG.E R13, [R4.64] ;  /* 0x00000008040d1981 */ /* 0x000564000c1e1900 */
[----:B--2---:R-:W-:Y:S01]  /*1ab20*/  SEL R4, R14, c[0x0][0x3d4], P0 ;  /* 0x0000f5000e047a07 */ /* 0x004fe20000000000 */
[----:B------:R-:W-:Y:S05]  /*1ab30*/  @P1 BRA `(.L_x_1493) ;  /* 0x0000004000001947 */ /* 0x000fea0003800000 */
[----:B-1----:R-:W-:Y:S05]  /*1ab40*/  @!P2 BRA `(.L_x_1493) ;  /* 0x000000300000a947 */ /* 0x002fea0003800000 */
[----:B------:R1:W2:Y:S04]  /*1ab50*/  LDG.E R2, [R6.64] ;  /* 0x0000000806027981 */ /* 0x0002a8000c1e1900 */
[----:B-1----:R-:W2:Y:S02]  /*1ab60*/  LDG.E R6, [R6.64+0x4] ;  /* 0x0000040806067981 */ /* 0x002ea4000c1e1900 */
[----:B--2--5:R-:W-:Y:S02]  /*1ab70*/  IADD3 R13, -R2, R6, RZ ;  /* 0x00000006020d7210 */ /* 0x024fe40007ffe1ff */
.L_x_1493:
[----:B-1----:R-:W2:Y:S04]  /*1ab80*/  LDL R5, [R1+0x60] ;  /* 0x0000600001057983 */ /* 0x002ea80000100800 */
[----:B------:R-:W2:Y:S04]  /*1ab90*/  LDL R71, [R1+0x44] ;  /* 0x0000440001477983 */ /* 0x000ea80000100800 */
[----:B------:R-:W3:Y:S04]  /*1aba0*/  LDL R28, [R1+0x5c] ;  /* 0x00005c00011c7983 */ /* 0x000ee80000100800 */
[----:B------:R-:W4:Y:S01]  /*1abb0*/  LDL R18, [R1+0x50] ;  /* 0x0000500001127983 */ /* 0x000f220000100800 */
[----:B------:R-:W-:Y:S01]  /*1abc0*/  IMAD.MOV.U32 R6, RZ, RZ, 0x368 ;  /* 0x00000368ff067424 */ /* 0x000fe200078e00ff */
[----:B------:R-:W-:-:S04]  /*1abd0*/  ISETP.GT.AND P2, PT, R4, 0x1, PT ;  /* 0x000000010400780c */ /* 0x000fc80003f44270 */
[----:B------:R-:W-:-:S04]  /*1abe0*/  SEL R6, R6, 0x328, P2 ;  /* 0x0000032806067807 */ /* 0x000fc80001000000 */
[----:B------:R-:W1:Y:S08]  /*1abf0*/  LDC.64 R8, c[0x0][R6+0x170] ;  /* 0x00005c0006087b82 */ /* 0x000e700000000a00 */
[----:B------:R-:W3:Y:S08]  /*1ac00*/  LDC.64 R14, c[0x0][R6+0x168] ;  /* 0x00005a00060e7b82 */ /* 0x000ef00000000a00 */
[----:B------:R1:W2:Y:S08]  /*1ac10*/  LDC.64 R16, c[0x0][R6+0x178] ;  /* 0x00005e0006107b82 */ /* 0x0002b00000000a00 */
[----:B------:R1:W2:Y:S01]  /*1ac20*/  LDC.64 R20, c[0x0][R6+0x160] ;  /* 0x0000580006147b82 */ /* 0x0002a20000000a00 */
[----:B------:R-:W-:Y:S01]  /*1ac30*/  ISETP.NE.U32.AND P0, PT, RZ, c[0x0][0x500], PT ;  /* 0x00014000ff007a0c */ /* 0x000fe20003f05070 */
[----:B------:R-:W-:-:S03]  /*1ac40*/  IMAD.MOV.U32 R2, RZ, RZ, c[0x0][0x4e8] ;  /* 0x00013a00ff027624 */ /* 0x000fc600078e00ff */
[----:B------:R-:W-:Y:S02]  /*1ac50*/  ISETP.NE.AND.EX P0, PT, RZ, c[0x0][0x504], PT, P0 ;  /* 0x00014100ff007a0c */ /* 0x000fe40003f05300 */
[----:B------:R-:W-:Y:S02]  /*1ac60*/  ISETP.NE.AND P5, PT, R2, 0x1, PT ;  /* 0x000000010200780c */ /* 0x000fe40003fa5270 */
[----:B------:R-:W-:-:S05]  /*1ac70*/  SEL R2, R30, RZ, !P0 ;  /* 0x000000ff1e027207 */ /* 0x000fca0004000000 */
[----:B-1----:R-:W-:Y:S02]  /*1ac80*/  IMAD R4, R9, R2, RZ ;  /* 0x0000000209047224 */ /* 0x002fe400078e02ff */
[----:B--2---:R-:W-:Y:S01]  /*1ac90*/  IMAD.IADD R7, R5, 0x1, R71 ;  /* 0x0000000105077824 */ /* 0x004fe200078e0247 */
[----:B------:R-:W-:-:S05]  /*1aca0*/  SEL R5, R12, RZ, !P0 ;  /* 0x000000ff0c057207 */ /* 0x000fca0004000000 */
[----:B------:R-:W-:Y:S02]  /*1acb0*/  IMAD R12, R8, R5, R4 ;  /* 0x00000005080c7224 */ /* 0x000fe400078e0204 */
[----:B------:R-:W-:-:S04]  /*1acc0*/  @P5 IMAD.HI.U32 R5, R7, c[0x0][0x4ec], RZ ;  /* 0x00013b0007055a27 */ /* 0x000fc800078e00ff */
[----:B------:R-:W-:-:S04]  /*1acd0*/  IMAD.WIDE.U32 R8, R8, R2, RZ ;  /* 0x0000000208087225 */ /* 0x000fc800078e00ff */
[----:B---3--:R-:W-:-:S04]  /*1ace0*/  IMAD.WIDE.U32 R10, R14, R28, RZ ;  /* 0x0000001c0e0a7225 */ /* 0x008fc800078e00ff */
[----:B------:R-:W-:Y:S01]  /*1acf0*/  IMAD.MOV.U32 R4, RZ, RZ, R7 ;  /* 0x000000ffff047224 */ /* 0x000fe200078e0007 */
[----:B------:R-:W-:Y:S01]  /*1ad00*/  @P5 SHF.R.U32.HI R4, RZ, c[0x0][0x4f0], R5 ;  /* 0x00013c00ff045a19 */ /* 0x000fe20000011605 */
[----:B------:R-:W-:Y:S01]  /*1ad10*/  IMAD R6, R15, R28, RZ ;  /* 0x0000001c0f067224 */ /* 0x000fe200078e02ff */
[----:B----4-:R-:W-:Y:S02]  /*1ad20*/  SEL R5, R18, RZ, P2 ;  /* 0x000000ff12057207 */ /* 0x010fe40001000000 */
[--C-:B-----5:R-:W-:Y:S01]  /*1ad30*/  IADD3 R14, P1, P0, R8, R10, R3.reuse ;  /* 0x0000000a080e7210 */ /* 0x120fe2000783e003 */
[----:B------:R-:W-:Y:S01]  /*1ad40*/  IMAD.IADD R10, R11, 0x1, R6 ;  /* 0x000000010b0a7824 */ /* 0x000fe200078e0206 */
[----:B------:R-:W-:Y:S01]  /*1ad50*/  SHF.R.S32.HI R18, RZ, 0x1f, R3 ;  /* 0x0000001fff127819 */ /* 0x000fe20000011403 */
[----:B------:R-:W-:Y:S02]  /*1ad60*/  IMAD.IADD R12, R9, 0x1, R12 ;  /* 0x00000001090c7824 */ /* 0x000fe400078e020c */
[----:B------:R-:W-:-:S02]  /*1ad70*/  IMAD.MOV R6, RZ, RZ, -R4 ;  /* 0x000000ffff067224 */ /* 0x000fc400078e0a04 */
        /* <DEDUP_REMOVED lines=9> */
[----:B------:R-:W-:-:S03]  /*1ae10*/  IADD3.X R9, R6, R12, R11, P1, P0 ;  /* 0x0000000c06097210 */ /* 0x000fc60000fe040b */
[C---:B------:R-:W-:Y:S02]  /*1ae20*/  IMAD R11, R20.reuse, R10, R4 ;  /* 0x0000000a140b7224 */ /* 0x040fe400078e0204 */
[----:B------:R-:W-:Y:S02]  /*1ae30*/  IMAD.WIDE.U32 R4, R20, R5, R8 ;  /* 0x0000000514047225 */ /* 0x000fe400078e0008 */
[----:B------:R-:W2:Y:S01]  /*1ae40*/  LDL.LU R20, [R1+0x24] ;  /* 0x0000240001147983 */ /* 0x000ea20000300800 */
[----:B------:R-:W-:Y:S02]  /*1ae50*/  LOP3.LUT R12, R27, 0xffffffe0, RZ, 0xc0, !PT ;  /* 0xffffffe01b0c7812 */ /* 0x000fe400078ec0ff */
        /* <DEDUP_REMOVED lines=15> */
[----:B------:R-:W-:Y:S02]  /*1af50*/  SHFL.IDX PT, R16, R6, RZ, 0x1c1f ;  /* 0x001c1fff06107589 */ /* 0x000fe400000e0000 */
[----:B------:R-:W-:Y:S02]  /*1af60*/  IMAD R9, R10, 0x10, R9 ;  /* 0x000000100a097824 */ /* 0x000fe400078e0209 */
[----:B------:R-:W1:Y:S01]  /*1af70*/  SHFL.IDX PT, R17, R5, RZ, 0x1c1f ;  /* 0x001c1fff05117589 */ /* 0x000e6200000e0000 */
[----:B------:R-:W-:-:S03]  /*1af80*/  IMAD R4, R13, c[0x0][0x4e8], RZ ;  /* 0x00013a000d047a24 */ /* 0x000fc600078e02ff */
[----:B------:R-:W-:Y:S04]  /*1af90*/  SHFL.IDX PT, R14, R6, 0x1, 0x1c1f ;  /* 0x003c1f00060e7f89 */ /* 0x000fe800000e0000 */
[----:B------:R-:W3:Y:S04]  /*1afa0*/  SHFL.IDX PT, R15, R5, 0x1, 0x1c1f ;  /* 0x003c1f00050f7f89 */ /* 0x000ee800000e0000 */
[----:B------:R-:W-:Y:S04]  /*1afb0*/  SHFL.IDX PT, R13, R5, 0x2, 0x1c1f ;  /* 0x005c1f00050d7f89 */ /* 0x000fe800000e0000 */
[----:B------:R4:W-:Y:S01]  /*1afc0*/  SHFL.IDX PT, R11, R5, 0x3, 0x1c1f ;  /* 0x007c1f00050b7f89 */ /* 0x0009e200000e0000 */
[----:B------:R-:W-:-:S03]  /*1afd0*/  LOP3.LUT P0, RZ, R8, 0x3, RZ, 0xc0, !PT ;  /* 0x0000000308ff7812 */ /* 0x000fc6000780c0ff */
[----:B------:R-:W1:Y:S01]  /*1afe0*/  SHFL.IDX PT, R12, R6, 0x2, 0x1c1f ;  /* 0x005c1f00060c7f89 */ /* 0x000e6200000e0000 */
[----:B----4-:R-:W-:-:S05]  /*1aff0*/  IMAD.IADD R5, R9, 0x1, R71 ;  /* 0x0000000109057824 */ /* 0x010fca00078e0247 */
        /* <DEDUP_REMOVED lines=62> */
.L_x_1575:
[----:B------:R-:W-:Y:S05]  /*1b3e0*/  BRA.DIV ~URZ, `(.L_x_1496) ;  /* 0x00003bb27f007947 */ /* 0x000fea000b800000 */
[----:B------:R4:W2:Y:S02]  /*1b3f0*/  SHFL.IDX PT, R2, R7, RZ, 0x181f ;  /* 0x00181fff07027589 */ /* 0x0008a400000e0000 */
.L_x_1576:
        /* <DEDUP_REMOVED lines=8> */
.L_x_1577:
[----:B------:R-:W-:-:S04]  /*1b480*/  IADD3 R3, R5, 0x10, RZ ;  /* 0x0000001005037810 */ /* 0x000fc80007ffe0ff */
[----:B------:R-:W-:-:S13]  /*1b490*/  ISETP.GE.OR P0, PT, R3, R4, P2 ;  /* 0x000000040300720c */ /* 0x000fda0001706670 */
[----:B--2---:R-:W-:-:S04]  /*1b4a0*/  @!P0 LEA R2, P1, R0, R2, 0x1 ;  /* 0x0000000200028211 */ /* 0x004fc800078208ff */
[----:B------:R-:W-:-:S05]  /*1b4b0*/  @!P0 LEA.HI.X R3, R0, R8, R70, 0x1, P1 ;  /* 0x0000000800038211 */ /* 0x000fca00008f0c46 */
[----:B------:R2:W-:Y:S01]  /*1b4c0*/  @!P0 ST.E.128 [R2.64], R16 ;  /* 0x0000001002008985 */ /* 0x0005e2000c101d08 */
[----:B------:R-:W-:Y:S05]  /*1b4d0*/  BRA.DIV ~URZ, `(.L_x_1498) ;  /* 0x00003c027f007947 */ /* 0x000fea000b800000 */
[----:B------:R2:W3:Y:S02]  /*1b4e0*/  SHFL.IDX PT, R8, R6, 0x2, 0x181f ;  /* 0x00581f0006087f89 */ /* 0x0004e400000e0000 */
.L_x_1578:
[----:B------:R-:W-:Y:S05]  /*1b4f0*/  BRA.DIV ~URZ, `(.L_x_1499) ;  /* 0x00003c527f007947 */ /* 0x000fea000b800000 */
[----:B--2---:R2:W4:Y:S02]  /*1b500*/  SHFL.IDX PT, R2, R7, 0x2, 0x181f ;  /* 0x00581f0007027f89 */ /* 0x00452400000e0000 */
.L_x_1579:
        /* <DEDUP_REMOVED lines=8> */
.L_x_1580:
[----:B------:R-:W-:-:S04]  /*1b590*/  IADD3 R3, R5, 0x30, RZ ;  /* 0x0000003005037810 */ /* 0x000fc80007ffe0ff */
[----:B------:R-:W-:-:S13]  /*1b5a0*/  ISETP.GE.OR P0, PT, R3, R4, P2 ;  /* 0x000000040300720c */ /* 0x000fda0001706670 */
[----:B---3--:R-:W-:-:S04]  /*1b5b0*/  @!P0 LEA R2, P1, R0, R2, 0x1 ;  /* 0x0000000200028211 */ /* 0x008fc800078208ff */
[----:B--2---:R-:W-:-:S05]  /*1b5c0*/  @!P0 LEA.HI.X R3, R0, R8, R70, 0x1, P1 ;  /* 0x0000000800038211 */ /* 0x004fca00008f0c46 */
[----:B-1----:R1:W-:Y:S01]  /*1b5d0*/  @!P0 ST.E.128 [R2.64], R24 ;  /* 0x0000001802008985 */ /* 0x0023e2000c101d08 */
[----:B------:R-:W-:Y:S05]  /*1b5e0*/  BRA.DIV ~URZ, `(.L_x_1501) ;  /* 0x00003ca27f007947 */ /* 0x000fea000b800000 */
[----:B------:R2:W3:Y:S02]  /*1b5f0*/  SHFL.IDX PT, R8, R6, 0x4, 0x181f ;  /* 0x00981f0006087f89 */ /* 0x0004e400000e0000 */
.L_x_1581:
[----:B------:R-:W-:Y:S05]  /*1b600*/  BRA.DIV ~URZ, `(.L_x_1502) ;  /* 0x00003cf27f007947 */ /* 0x000fea000b800000 */
[----:B-1----:R1:W2:Y:S02]  /*1b610*/  SHFL.IDX PT, R2, R7, 0x4, 0x181f ;  /* 0x00981f0007027f89 */ /* 0x0022a400000e0000 */
.L_x_1582:
        /* <DEDUP_REMOVED lines=8> */
.L_x_1583:
[----:B------:R-:W-:-:S04]  /*1b6a0*/  IADD3 R3, R5, 0x50, RZ ;  /* 0x0000005005037810 */ /* 0x000fc80007ffe0ff */
[----:B------:R-:W-:-:S13]  /*1b6b0*/  ISETP.GE.OR P0, PT, R3, R4, P2 ;  /* 0x000000040300720c */ /* 0x000fda0001706670 */
[----:B--2---:R-:W-:-:S04]  /*1b6c0*/  @!P0 LEA R2, P1, R0, R2, 0x1 ;  /* 0x0000000200028211 */ /* 0x004fc800078208ff */
[----:B-1----:R-:W-:-:S05]  /*1b6d0*/  @!P0 LEA.HI.X R3, R0, R8, R70, 0x1, P1 ;  /* 0x0000000800038211 */ /* 0x002fca00008f0c46 */
[----:B------:R1:W-:Y:S01]  /*1b6e0*/  @!P0 ST.E.128 [R2.64], R32 ;  /* 0x0000002002008985 */ /* 0x0003e2000c101d08 */
[----:B------:R-:W-:Y:S05]  /*1b6f0*/  BRA.DIV ~URZ, `(.L_x_1504) ;  /* 0x00003d427f007947 */ /* 0x000fea000b800000 */
[----:B------:R2:W1:Y:S02]  /*1b700*/  SHFL.IDX PT, R8, R6, 0x6, 0x181f ;  /* 0x00d81f0006087f89 */ /* 0x00046400000e0000 */
.L_x_1584:
[----:B------:R-:W-:Y:S05]  /*1b710*/  BRA.DIV ~URZ, `(.L_x_1505) ;  /* 0x00003d927f007947 */ /* 0x000fea000b800000 */
[----:B-1----:R1:W2:Y:S02]  /*1b720*/  SHFL.IDX PT, R2, R7, 0x6, 0x181f ;  /* 0x00d81f0007027f89 */ /* 0x0022a400000e0000 */
.L_x_1585:
        /* <DEDUP_REMOVED lines=8> */
.L_x_1586:
[----:B------:R-:W-:-:S04]  /*1b7b0*/  IADD3 R2, R5, 0x70, RZ ;  /* 0x0000007005027810 */ /* 0x000fc80007ffe0ff */
[----:B------:R-:W-:-:S13]  /*1b7c0*/  ISETP.GE.OR P0, PT, R2, R4, P2 ;  /* 0x000000040200720c */ /* 0x000fda0001706670 */
[----:B------:R-:W-:Y:S05]  /*1b7d0*/  @P0 BRA `(.L_x_1507) ;  /* 0x000018e000000947 */ /* 0x000fea0003800000 */
[----:B----4-:R-:W-:-:S04]  /*1b7e0*/  LEA R2, P0, R0, R3, 0x1 ;  /* 0x0000000300027211 */ /* 0x010fc800078008ff */
[----:B---3--:R-:W-:-:S05]  /*1b7f0*/  LEA.HI.X R3, R0, R6, R70, 0x1, P0 ;  /* 0x0000000600037211 */ /* 0x008fca00000f0c46 */
[----:B------:R3:W-:Y:S01]  /*1b800*/  ST.E.128 [R2.64], R40 ;  /* 0x0000002802007985 */ /* 0x0007e2000c101d08 */
[----:B------:R-:W-:Y:S05]  /*1b810*/  BRA `(.L_x_1507) ;  /* 0x000018a000007947 */ /* 0x000fea0003800000 */
.L_x_1494:
        /* <DEDUP_REMOVED lines=34> */
.L_x_1587:
[----:B------:R-:W-:Y:S05]  /*1ba40*/  BRA.DIV ~URZ, `(.L_x_1509) ;  /* 0x00003c127f007947 */ /* 0x000fea000b800000 */
[----:B------:R3:W4:Y:S02]  /*1ba50*/  SHFL.IDX PT, R2, R19, RZ, 0x1c1f ;  /* 0x001c1fff13027589 */ /* 0x00072400000e0000 */
.L_x_1588:
        /* <DEDUP_REMOVED lines=50> */
.L_x_1511:
[----:B------:R-:W-:Y:S05]  /*1bd80*/  BSYNC B0 ;  /* 0x0000000000007941 */ /* 0x000fea0003800000 */
.L_x_1510:
[----:B------:R-:W-:Y:S05]  /*1bd90*/  BRA.DIV ~URZ, `(.L_x_1512) ;  /* 0x000039327f007947 */ /* 0x000fea000b800000 */
[----:B--2---:R2:W1:Y:S04]  /*1bda0*/  SHFL.IDX PT, R12, R13, 0x1, 0x1c1f ;  /* 0x003c1f000d0c7f89 */ /* 0x00446800000e0000 */
[----:B----4-:R2:W4:Y:S02]  /*1bdb0*/  SHFL.IDX PT, R2, R19, 0x1, 0x1c1f ;  /* 0x003c1f0013027f89 */ /* 0x01052400000e0000 */
.L_x_1589:
        /* <DEDUP_REMOVED lines=35> */
.L_x_1514:
[----:B------:R-:W-:Y:S05]  /*1bff0*/  BSYNC B0 ;  /* 0x0000000000007941 */ /* 0x000fea0003800000 */
.L_x_1513:
[----:B------:R-:W-:Y:S05]  /*1c000*/  BRA.DIV ~URZ, `(.L_x_1515) ;  /* 0x000037927f007947 */ /* 0x000fea000b800000 */
[----:B-1----:R1:W2:Y:S02]  /*1c010*/  SHFL.IDX PT, R12, R13, 0x2, 0x1c1f ;  /* 0x005c1f000d0c7f89 */ /* 0x0022a400000e0000 */
.L_x_1590:
[----:B------:R-:W-:Y:S05]  /*1c020*/  BRA.DIV ~URZ, `(.L_x_1516) ;  /* 0x000037e27f007947 */ /* 0x000fea000b800000 */
[----:B----4-:R4:W1:Y:S02]  /*1c030*/  SHFL.IDX PT, R2, R19, 0x2, 0x1c1f ;  /* 0x005c1f0013027f89 */ /* 0x01086400000e0000 */
.L_x_1591:
        /* <DEDUP_REMOVED lines=17> */
[C---:B------:R-:W-:Y:S01]  /*1c150*/  ISETP.GE.AND P2, PT, R5.reuse, c[0x0][0x3c8], PT ;  /* 0x0000f20005007a0c */ /* 0x040fe20003f46270 */
[----:B------:R2:W-:Y:S01]  /*1c160*/  @!P0 ST.E.64 [R10.64], R42 ;  /* 0x0000002a0a008985 */ /* 0x0005e2000c101b08 */
[----:B------:R-:W-:Y:S02]  /*1c170*/  ISETP.GE.AND P1, PT, R0, c[0x0][0x3c8], PT ;  /* 0x0000f20000007a0c */ /* 0x000fe40003f26270 */
[----:B------:R-:W-:Y:S01]  /*1c180*/  ISETP.GE.AND P0, PT, R6, c[0x0][0x3c8], PT ;  /* 0x0000f20006007a0c */ /* 0x000fe20003f06270 */
[----:B------:R5:W-:Y:S08]  /*1c190*/  @!P4 ST.E.64 [R16.64], R46 ;  /* 0x0000002e1000c985 */ /* 0x000bf0000c101b08 */
[----:B-1----:R-:W-:-:S02]  /*1c1a0*/  @!P2 LEA R14, P4, R5, R2, 0x2 ;  /* 0x00000002050ea211 */ /* 0x002fc400078810ff */
[C---:B--2---:R-:W-:Y:S02]  /*1c1b0*/  @!P5 LEA R10, P6, R4.reuse, R2, 0x2 ;  /* 0x00000002040ad211 */ /* 0x044fe400078c10ff */
        /* <DEDUP_REMOVED lines=13> */
.L_x_1518:
[----:B------:R-:W-:Y:S05]  /*1c290*/  BSYNC B0 ;  /* 0x0000000000007941 */ /* 0x000fea0003800000 */
.L_x_1517:
[----:B------:R-:W-:Y:S05]  /*1c2a0*/  BRA.DIV ~URZ, `(.L_x_1519) ;  /* 0x000035d27f007947 */ /* 0x000fea000b800000 */
[----:B--2---:R2:W3:Y:S04]  /*1c2b0*/  SHFL.IDX PT, R12, R13, 0x3, 0x1c1f ;  /* 0x007c1f000d0c7f89 */ /* 0x0044e800000e0000 */
[----:B-1----:R2:W1:Y:S02]  /*1c2c0*/  SHFL.IDX PT, R2, R19, 0x3, 0x1c1f ;  /* 0x007c1f0013027f89 */ /* 0x00246400000e0000 */
.L_x_1592:
[----:B------:R-:W5:Y:S02]  /*1c2d0*/  LDL R3, [R1+0x24] ;  /* 0x0000240001037983 */ /* 0x000f640000100800 */
[----:B-----5:R-:W-:-:S13]  /*1c2e0*/  LOP3.LUT P0, RZ, R3, 0x2, RZ, 0xc0, !PT ;  /* 0x0000000203ff7812 */ /* 0x020fda000780c0ff */
[----:B------:R-:W-:Y:S05]  /*1c2f0*/  @P0 BRA `(.L_x_1507) ;  /* 0x00000dc000000947 */ /* 0x000fea0003800000 */
[----:B------:R-:W5:Y:S01]  /*1c300*/  LDL R3, [R1+0x40] ;  /* 0x0000400001037983 */ /* 0x000f620000100800 */
        /* <DEDUP_REMOVED lines=11> */
[-C--:B------:R-:W-:Y:S02]  /*1c3c0*/  @!P5 LEA R18, P0, R8, R2.reuse, 0x2 ;  /* 0x000000020812d211 */ /* 0x080fe400078010ff */
[----:B------:R-:W-:Y:S02]  /*1c3d0*/  @!P3 LEA R14, P6, R4, R2, 0x2 ;  /* 0x00000002040eb211 */ /* 0x000fe400078c10ff */
[----:B--2-4-:R-:W-:-:S02]  /*1c3e0*/  @!P5 LEA.HI.X R19, R8, R12, R20, 0x2, P0 ;  /* 0x0000000c0813d211 */ /* 0x014fc400000f1414 */
[----:B------:R-:W-:Y:S02]  /*1c3f0*/  ISETP.NE.AND P0, PT, R3, RZ, PT ;  /* 0x000000ff0300720c */ /* 0x000fe40003f05270 */
[-C--:B------:R-:W-:Y:S01]  /*1c400*/  @!P3 LEA.HI.X R15, R4, R12.reuse, R22, 0x2, P6 ;  /* 0x0000000c040fb211 */ /* 0x080fe200030f1416 */
        /* <DEDUP_REMOVED lines=20> */
.L_x_1492:
        /* <DEDUP_REMOVED lines=21> */
.L_x_1520:
        /* <DEDUP_REMOVED lines=57> */
.L_x_1522:
[----:B------:R-:W-:Y:S05]  /*1ca30*/  BSYNC B0 ;  /* 0x0000000000007941 */ /* 0x000fea0003800000 */
.L_x_1521:
        /* <DEDUP_REMOVED lines=38> */
.L_x_1593:
[----:B------:R-:W-:Y:S05]  /*1cca0*/  BRA.DIV ~URZ, `(.L_x_1524) ;  /* 0x00002d127f007947 */ /* 0x000fea000b800000 */
[----:B------:R3:W4:Y:S02]  /*1ccb0*/  SHFL.IDX PT, R2, R7, RZ, 0x181f ;  /* 0x00181fff07027589 */ /* 0x00072400000e0000 */
.L_x_1594:
        /* <DEDUP_REMOVED lines=8> */
.L_x_1595:
[----:B------:R-:W-:-:S04]  /*1cd40*/  IADD3 R3, R4, 0x10, RZ ;  /* 0x0000001004037810 */ /* 0x000fc80007ffe0ff */
[----:B------:R-:W-:-:S13]  /*1cd50*/  ISETP.GE.OR P0, PT, R3, R5, P2 ;  /* 0x000000050300720c */ /* 0x000fda0001706670 */
[----:B--2---:R-:W-:-:S04]  /*1cd60*/  @!P0 LEA R2, P1, R0, R2, 0x1 ;  /* 0x0000000200028211 */ /* 0x004fc800078208ff */
[----:B-1----:R-:W-:-:S05]  /*1cd70*/  @!P0 LEA.HI.X R3, R0, R8, R70, 0x1, P1 ;  /* 0x0000000800038211 */ /* 0x002fca00008f0c46 */
[----:B------:R1:W-:Y:S01]  /*1cd80*/  @!P0 ST.E.128 [R2.64], RZ ;  /* 0x000000ff02008985 */ /* 0x0003e2000c101d08 */
[----:B------:R-:W-:Y:S05]  /*1cd90*/  BRA.DIV ~URZ, `(.L_x_1526) ;  /* 0x00002d627f007947 */ /* 0x000fea000b800000 */
[----:B------:R2:W1:Y:S02]  /*1cda0*/  SHFL.IDX PT, R8, R6, 0x2, 0x181f ;  /* 0x00581f0006087f89 */ /* 0x00046400000e0000 */
.L_x_1596:
[----:B------:R-:W-:Y:S05]  /*1cdb0*/  BRA.DIV ~URZ, `(.L_x_1527) ;  /* 0x00002db27f007947 */ /* 0x000fea000b800000 */
[----:B-1----:R1:W2:Y:S02]  /*1cdc0*/  SHFL.IDX PT, R2, R7, 0x2, 0x181f ;  /* 0x00581f0007027f89 */ /* 0x0022a400000e0000 */
.L_x_1597:
        /* <DEDUP_REMOVED lines=8> */
.L_x_1598:
[----:B------:R-:W-:-:S04]  /*1ce50*/  IADD3 R3, R4, 0x30, RZ ;  /* 0x0000003004037810 */ /* 0x000fc80007ffe0ff */
[----:B------:R-:W-:-:S13]  /*1ce60*/  ISETP.GE.OR P0, PT, R3, R5, P2 ;  /* 0x000000050300720c */ /* 0x000fda0001706670 */
[----:B--2---:R-:W-:-:S04]  /*1ce70*/  @!P0 LEA R2, P1, R0, R2, 0x1 ;  /* 0x0000000200028211 */ /* 0x004fc800078208ff */
[----:B------:R-:W-:-:S05]  /*1ce80*/  @!P0 LEA.HI.X R3, R0, R8, R70, 0x1, P1 ;  /* 0x0000000800038211 */ /* 0x000fca00008f0c46 */
[----:B------:R2:W-:Y:S01]  /*1ce90*/  @!P0 ST.E.128 [R2.64], RZ ;  /* 0x000000ff02008985 */ /* 0x0005e2000c101d08 */
[----:B------:R-:W-:Y:S05]  /*1cea0*/  BRA.DIV ~URZ, `(.L_x_1529) ;  /* 0x00002e027f007947 */ /* 0x000fea000b800000 */
[----:B------:R1:W2:Y:S02]  /*1ceb0*/  SHFL.IDX PT, R8, R6, 0x4, 0x181f ;  /* 0x00981f0006087f89 */ /* 0x0002a400000e0000 */
.L_x_1599:
[----:B------:R-:W-:Y:S05]  /*1cec0*/  BRA.DIV ~URZ, `(.L_x_1530) ;  /* 0x00002e527f007947 */ /* 0x000fea000b800000 */
[----:B--2---:R2:W1:Y:S02]  /*1ced0*/  SHFL.IDX PT, R2, R7, 0x4, 0x181f ;  /* 0x00981f0007027f89 */ /* 0x00446400000e0000 */
.L_x_1600:
        /* <DEDUP_REMOVED lines=8> */
.L_x_1601:
[----:B------:R-:W-:-:S04]  /*1cf60*/  IADD3 R3, R4, 0x50, RZ ;  /* 0x0000005004037810 */ /* 0x000fc80007ffe0ff */
[----:B------:R-:W-:-:S13]  /*1cf70*/  ISETP.GE.OR P0, PT, R3, R5, P2 ;  /* 0x000000050300720c */ /* 0x000fda0001706670 */
[----:B---3--:R-:W-:-:S04]  /*1cf80*/  @!P0 LEA R2, P1, R0, R2, 0x1 ;  /* 0x0000000200028211 */ /* 0x008fc800078208ff */
[----:B--2---:R-:W-:-:S05]  /*1cf90*/  @!P0 LEA.HI.X R3, R0, R8, R70, 0x1, P1 ;  /* 0x0000000800038211 */ /* 0x004fca00008f0c46 */
[----:B------:R2:W-:Y:S01]  /*1cfa0*/  @!P0 ST.E.128 [R2.64], RZ ;  /* 0x000000ff02008985 */ /* 0x0005e2000c101d08 */
[----:B------:R-:W-:Y:S05]  /*1cfb0*/  BRA.DIV ~URZ, `(.L_x_1532) ;  /* 0x00002ea27f007947 */ /* 0x000fea000b800000 */
[----:B------:R3:W1:Y:S02]  /*1cfc0*/  SHFL.IDX PT, R8, R6, 0x6, 0x181f ;  /* 0x00d81f0006087f89 */ /* 0x00066400000e0000 */
.L_x_1602:
[----:B------:R-:W-:Y:S05]  /*1cfd0*/  BRA.DIV ~URZ, `(.L_x_1533) ;  /* 0x00002ef27f007947 */ /* 0x000fea000b800000 */
[----:B--2---:R2:W3:Y:S02]  /*1cfe0*/  SHFL.IDX PT, R2, R7, 0x6, 0x181f ;  /* 0x00d81f0007027f89 */ /* 0x0044e400000e0000 */
.L_x_1603:
        /* <DEDUP_REMOVED lines=8> */
.L_x_1604:
[----:B------:R-:W-:-:S04]  /*1d070*/  IADD3 R4, R4, 0x70, RZ ;  /* 0x0000007004047810 */ /* 0x000fc80007ffe0ff */
[----:B------:R-:W-:-:S13]  /*1d080*/  ISETP.GE.OR P0, PT, R4, R5, P2 ;  /* 0x000000050400720c */ /* 0x000fda0001706670 */
[----:B----4-:R-:W-:-:S04]  /*1d090*/  @!P0 LEA R2, P1, R0, R2, 0x1 ;  /* 0x0000000200028211 */ /* 0x010fc800078208ff */
[----:B---3--:R-:W-:-:S05]  /*1d0a0*/  @!P0 LEA.HI.X R3, R0, R6, R70, 0x1, P1 ;  /* 0x0000000600038211 */ /* 0x008fca00008f0c46 */
[----:B------:R3:W-:Y:S04]  /*1d0b0*/  @!P0 ST.E.128 [R2.64], RZ ;  /* 0x000000ff02008985 */ /* 0x0007e8000c101d08 */
.L_x_1507:
[----:B------:R-:W-:Y:S05]  /*1d0c0*/  BSYNC B1 ;  /* 0x0000000000017941 */ /* 0x000fea0003800000 */
.L_x_1491:
        /* <DEDUP_REMOVED lines=15> */
.L_x_1605:
[----:B------:R-:W-:Y:S05]  /*1d1c0*/  BRA.DIV ~URZ, `(.L_x_1537) ;  /* 0x00002eb27f007947 */ /* 0x000fea000b800000 */
[----:B------:R3:W1:Y:S02]  /*1d1d0*/  SHFL.IDX PT, R8, R45, 0x1, 0x1f ;  /* 0x00201f002d087f89 */ /* 0x00066400000e0000 */
.L_x_1606:
        /* <DEDUP_REMOVED lines=19> */
.L_x_1607:
        /* <DEDUP_REMOVED lines=16> */
.L_x_1608:
[----:B----4-:R-:W-:Y:S01]  /*1d410*/  IMAD R0, R0, c[0x0][0x538], RZ ;  /* 0x00014e0000007a24 */ /* 0x010fe200078e02ff */
[----:B------:R-:W-:Y:S04]  /*1d420*/  BSSY B1, `(.L_x_1540) ;  /* 0x00000ce000017945 */ /* 0x000fe80003800000 */
[----:B-1----:R-:W-:-:S04]  /*1d430*/  IADD3 R8, R0, R8, RZ ;  /* 0x0000000800087210 */ /* 0x002fc80007ffe0ff */
[----:B--2---:R-:W-:-:S13]  /*1d440*/  ISETP.GT.AND P0, PT, R8, R9, PT ;  /* 0x000000090800720c */ /* 0x004fda0003f04270 */
[----:B------:R-:W-:Y:S05]  /*1d450*/  @P0 BRA `(.L_x_1541) ;  /* 0x0000025000000947 */ /* 0x000fea0003800000 */
.L_x_1545:
        /* <DEDUP_REMOVED lines=17> */
.L_x_1609:
        /* <DEDUP_REMOVED lines=16> */
.L_x_1610:
[----:B--2---:R-:W-:-:S05]  /*1d670*/  IMAD R0, R0, c[0x0][0x538], RZ ;  /* 0x00014e0000007a24 */ /* 0x004fca00078e02ff */
[----:B------:R-:W-:-:S04]  /*1d680*/  IADD3 R8, R0, R8, RZ ;  /* 0x0000000800087210 */ /* 0x000fc80007ffe0ff */
[----:B------:R-:W-:-:S13]  /*1d690*/  ISETP.GT.AND P0, PT, R8, R9, PT ;  /* 0x000000090800720c */ /* 0x000fda0003f04270 */
[----:B-1----:R-:W-:Y:S05]  /*1d6a0*/  @!P0 BRA `(.L_x_1545) ;  /* 0xfffffdb000008947 */ /* 0x002fea000383ffff */
.L_x_1541:
[----:B------:R-:W-:-:S05]  /*1d6b0*/  IADD3 R8, -R0, R8, RZ ;  /* 0x0000000800087210 */ /* 0x000fca0007ffe1ff */
[----:B------:R-:W-:-:S05]  /*1d6c0*/  IMAD R0, R4, c[0x0][0x538], R8 ;  /* 0x00014e0004007a24 */ /* 0x000fca00078e0208 */
[----:B------:R-:W-:Y:S01]  /*1d6d0*/  ISETP.GT.AND P0, PT, R0, R9, PT ;  /* 0x000000090000720c */ /* 0x000fe20003f04270 */
[----:B------:R-:W-:-:S12]  /*1d6e0*/  BRA.DIV ~URZ, `(.L_x_1546) ;  /* 0x00002df27f007947 */ /* 0x000fd8000b800000 */
[----:B------:R-:W-:-:S03]  /*1d6f0*/  VOTE.ANY R5, PT, !P0 ;  /* 0x0000000000057806 */ /* 0x000fc600040e0100 */
.L_x_1611:
[----:B------:R-:W2:Y:S01]  /*1d700*/  LDL.LU R2, [R1+0x54] ;  /* 0x0000540001027983 */ /* 0x000ea20000300800 */
[----:B------:R-:W2:Y:S02]  /*1d710*/  POPC R0, R5 ;  /* 0x0000000500007309 */ /* 0x000ea40000000000 */
[----:B--2---:R-:W-:-:S05]  /*1d720*/  IADD3 R2, R0, R2, RZ ;  /* 0x0000000200027210 */ /* 0x004fca0007ffe0ff */
[----:B------:R1:W-:Y:S01]  /*1d730*/  STL [R1+0x54], R2 ;  /* 0x0000540201007387 */ /* 0x0003e20000100800 */
[----:B------:R-:W-:Y:S05]  /*1d740*/  BRA.DIV ~URZ, `(.L_x_1547) ;  /* 0x00002de27f007947 */ /* 0x000fea000b800000 */
[----:B------:R2:W4:Y:S04]  /*1d750*/  SHFL.IDX PT, R12, R6, R0, 0x1f ;  /* 0x00001f00060c7589 */ /* 0x00052800000e0000 */
[----:B------:R2:W1:Y:S02]  /*1d760*/  SHFL.IDX PT, R7, R7, R0, 0x1f ;  /* 0x00001f0007077589 */ /* 0x00046400000e0000 */
.L_x_1612:
[----:B------:R-:W-:Y:S01]  /*1d770*/  ISETP.NE.AND P0, PT, R5, RZ, PT ;  /* 0x000000ff0500720c */ /* 0x000fe20003f05270 */
[----:B------:R-:W-:-:S12]  /*1d780*/  BSSY B0, `(.L_x_1548) ;  /* 0x0000005000007945 */ /* 0x000fd80003800000 */
[----:B------:R-:W-:Y:S05]  /*1d790*/  @!P0 BRA `(.L_x_1549) ;  /* 0x0000003000008947 */ /* 0x000fea0003800000 */
[----:B--2---:R-:W-:Y:S01]  /*1d7a0*/  IADD3 R0, R0, -0x1, RZ ;  /* 0xffffffff00007810 */ /* 0x004fe20007ffe0ff */
[----:B------:R-:W-:Y:S05]  /*1d7b0*/  BRA.DIV ~URZ, `(.L_x_1550) ;  /* 0x00002e427f007947 */ /* 0x000fea000b800000 */
[----:B------:R2:W3:Y:S02]  /*1d7c0*/  SHFL.IDX PT, R13, R4, R0, 0x1f ;  /* 0x00001f00040d7589 */ /* 0x0004e400000e0000 */
.L_x_1549:
[----:B------:R-:W-:Y:S05]  /*1d7d0*/  BSYNC B0 ;  /* 0x0000000000007941 */ /* 0x000fea0003800000 */
.L_x_1548:
        /* <DEDUP_REMOVED lines=68> */
.L_x_1552:
        /* <DEDUP_REMOVED lines=68> */
.L_x_1553:
[----:B------:R-:W-:Y:S05]  /*1e060*/  BSYNC B0 ;  /* 0x0000000000007941 */ /* 0x000fea0003800000 */
.L_x_1551:
[----:B------:R-:W-:-:S04]  /*1e070*/  LOP3.LUT R2, RZ, R2, RZ, 0x33, !PT ;  /* 0x00000002ff027212 */ /* 0x000fc800078e33ff */
[----:B-1----:R-:W-:-:S05]  /*1e080*/  IADD3 R0, R2, R12, RZ ;  /* 0x0000000c02007210 */ /* 0x002fca0007ffe0ff */
[----:B------:R1:W-:Y:S01]  /*1e090*/  STL [R1+0x4c], R0 ;  /* 0x00004c0001007387 */ /* 0x0003e20000100800 */
[----:B------:R-:W-:Y:S05]  /*1e0a0*/  BRA `(.L_x_1554) ;  /* 0x0000005000007947 */ /* 0x000fea0003800000 */
.L_x_1542:
[----:B------:R-:W-:Y:S01]  /*1e0b0*/  MOV R0, c[0x0][0x53c] ;  /* 0x00014f0000007a02 */ /* 0x000fe20000000f00 */
[----:B------:R1:W-:Y:S04]  /*1e0c0*/  STL [R1+0x48], R9 ;  /* 0x0000480901007387 */ /* 0x0003e80000100800 */
[----:B------:R1:W-:Y:S04]  /*1e0d0*/  STL [R1+0x4c], RZ ;  /* 0x00004cff01007387 */ /* 0x0003e80000100800 */
[----:B------:R1:W-:Y:S04]  /*1e0e0*/  STL [R1+0x50], RZ ;  /* 0x000050ff01007387 */ /* 0x0003e80000100800 */
[----:B------:R1:W-:Y:S02]  /*1e0f0*/  STL [R1+0x54], R0 ;  /* 0x0000540001007387 */ /* 0x0003e40000100800 */
.L_x_1554:
[----:B------:R-:W-:Y:S05]  /*1e100*/  BSYNC B1 ;  /* 0x0000000000017941 */ /* 0x000fea0003800000 */
.L_x_1540:
        /* <DEDUP_REMOVED lines=9> */
.L_x_1535:
[----:B-1----:R-:W3:Y:S02]  /*1e1a0*/  LDL R0, [R1+0x54] ;  /* 0x0000540001007983 */ /* 0x002ee40000100800 */
[----:B---3--:R-:W-:-:S13]  /*1e1b0*/  ISETP.GE.AND P0, PT, R0, c[0x0][0x53c], PT ;  /* 0x00014f0000007a0c */ /* 0x008fda0003f06270 */
[----:B--2-4-:R-:W-:Y:S01]  /*1e1c0*/  @P0 CALL.REL.NOINC `(.L_x_1555) ;  /* 0x0000001000000944 */ /* 0x014fe20003c00000 */
[----:B------:R-:W-:Y:S05]  /*1e1d0*/  BRA `(.L_x_1556) ;  /* 0xfffe351000007947 */ /* 0x000fea000383ffff */
.L_x_1555:
[----:B------:R-:W-:Y:S05]  /*1e1e0*/  EXIT ;  /* 0x000000000000794d */ /* 0x000fea0003800000 */
.L_x_1361:
[----:B------:R-:W-:Y:S01]  /*1e1f0*/  IMAD.MOV.U32 R0, RZ, RZ, R5 ;  /* 0x000000ffff007224 */ /* 0x000fe200078e0005 */
[----:B------:R-:W-:Y:S02]  /*1e200*/  MOV R2, 0x1 ;  /* 0x0000000100027802 */ /* 0x000fe40000000f00 */
[----:B------:R-:W-:Y:S02]  /*1e210*/  MOV R3, 0x1e230 ;  /* 0x0001e23000037802 */ /* 0x000fe40000000f00 */
[----:B------:R-:W-:Y:S05]  /*1e220*/  CALL.REL.NOINC `($__internal_24_$__cuda_sm70_shflsync_up_p) ;  /* 0x000024e000007944 */ /* 0x000fea0003c00000 */
[----:B------:R-:W-:Y:S01]  /*1e230*/  MOV R0, R4 ;  /* 0x0000000400007202 */ /* 0x000fe20000000f00 */
[----:B------:R-:W-:Y:S05]  /*1e240*/  BRA `(.L_x_1557) ;  /* 0xfffe221000007947 */ /* 0x000fea000383ffff */
.L_x_1362:
[----:B------:R-:W-:Y:S01]  /*1e250*/  IMAD.MOV.U32 R0, RZ, RZ, R5 ;  /* 0x000000ffff007224 */ /* 0x000fe200078e0005 */
[----:B------:R-:W-:Y:S02]  /*1e260*/  MOV R2, 0x2 ;  /* 0x0000000200027802 */ /* 0x000fe40000000f00 */
[----:B------:R-:W-:Y:S02]  /*1e270*/  MOV R3, 0x1e290 ;  /* 0x0001e29000037802 */ /* 0x000fe40000000f00 */
[----:B------:R-:W-:Y:S05]  /*1e280*/  CALL.REL.NOINC `($__internal_24_$__cuda_sm70_shflsync_up_p) ;  /* 0x0000248000007944 */ /* 0x000fea0003c00000 */
[----:B------:R-:W-:Y:S01]  /*1e290*/  SEL R0, R4, RZ, P4 ;  /* 0x000000ff04007207 */ /* 0x000fe20002000000 */
[----:B------:R-:W-:Y:S01]  /*1e2a0*/  IMAD.MOV.U32 R2, RZ, RZ, 0x4 ;  /* 0x00000004ff027424 */ /* 0x000fe200078e00ff */
[----:B------:R-:W-:-:S03]  /*1e2b0*/  MOV R3, 0x1e2e0 ;  /* 0x0001e2e000037802 */ /* 0x000fc60000000f00 */
[----:B------:R-:W-:Y:S02]  /*1e2c0*/  IMAD.IADD R0, R5, 0x1, R0 ;  /* 0x0000000105007824 */ /* 0x000fe400078e0200 */
        /* <DEDUP_REMOVED lines=13> */
[----:B------:R-:W-:Y:S02]  /*1e3a0*/  MOV R3, 0x1f ;  /* 0x0000001f00037802 */ /* 0x000fe40000000f00 */
[----:B------:R-:W-:Y:S01]  /*1e3b0*/  MOV R2, 0x1e3f0 ;  /* 0x0001e3f000027802 */ /* 0x000fe20000000f00 */
[----:B------:R-:W-:-:S04]  /*1e3c0*/  IMAD.IADD R4, R0, 0x1, R4 ;  /* 0x0000000100047824 */ /* 0x000fc800078e0204 */
[----:B------:R-:W-:Y:S02]  /*1e3d0*/  IMAD.MOV.U32 R11, RZ, RZ, R4 ;  /* 0x000000ffff0b7224 */ /* 0x000fe400078e0004 */
[----:B------:R-:W-:Y:S05]  /*1e3e0*/  CALL.REL.NOINC `($__internal_23_$__cuda_sm70_shflsync_idx_p) ;  /* 0x000022d000007944 */ /* 0x000fea0003c00000 */
[----:B------:R-:W-:Y:S01]  /*1e3f0*/  MOV R0, R10 ;  /* 0x0000000a00007202 */ /* 0x000fe20000000f00 */
[----:B------:R-:W-:Y:S05]  /*1e400*/  BRA `(.L_x_1558) ;  /* 0xfffe215000007947 */ /* 0x000fea000383ffff */
.L_x_1364:
[----:B------:R-:W-:Y:S02]  /*1e410*/  SEL R0, RZ, 0x1, P0 ;  /* 0x00000001ff007807 */ /* 0x000fe40000000000 */
[----:B------:R-:W-:Y:S02]  /*1e420*/  MOV R2, 0x1e440 ;  /* 0x0001e44000027802 */ /* 0x000fe40000000f00 */
[----:B------:R-:W-:Y:S05]  /*1e430*/  CALL.REL.NOINC `($__internal_25_$__cuda_sm70_votesync_ballot) ;  /* 0x0000234000007944 */ /* 0x000fea0003c00000 */
[----:B------:R-:W-:Y:S01]  /*1e440*/  MOV R6, R0 ;  /* 0x0000000000067202 */ /* 0x000fe20000000f00 */
[----:B------:R-:W-:Y:S05]  /*1e450*/  BRA `(.L_x_1559) ;  /* 0xfffe219000007947 */ /* 0x000fea000383ffff */
.L_x_1365:
[----:B------:R-:W-:Y:S01]  /*1e460*/  IMAD.MOV.U32 R11, RZ, RZ, R9 ;  /* 0x000000ffff0b7224 */ /* 0x000fe200078e0009 */
[----:B------:R-:W-:Y:S01]  /*1e470*/  MOV R10, R0 ;  /* 0x00000000000a7202 */ /* 0x000fe20000000f00 */
[----:B------:R-:W-:Y:S01]  /*1e480*/  IMAD.MOV.U32 R3, RZ, RZ, 0x1f ;  /* 0x0000001fff037424 */ /* 0x000fe200078e00ff */
[----:B-1----:R-:W-:Y:S02]  /*1e490*/  MOV R2, 0x1e4b0 ;  /* 0x0001e4b000027802 */ /* 0x002fe40000000f00 */
[----:B------:R-:W-:Y:S05]  /*1e4a0*/  CALL.REL.NOINC `($__internal_23_$__cuda_sm70_shflsync_idx_p) ;  /* 0x0000221000007944 */ /* 0x000fea0003c00000 */
[----:B------:R-:W-:Y:S01]  /*1e4b0*/  IMAD.MOV.U32 R13, RZ, RZ, R10 ;  /* 0x000000ffff0d7224 */ /* 0x000fe200078e000a */
[----:B------:R-:W-:Y:S01]  /*1e4c0*/  MOV R11, R8 ;  /* 0x00000008000b7202 */ /* 0x000fe20000000f00 */
[----:B------:R-:W-:Y:S01]  /*1e4d0*/  IMAD.MOV.U32 R5, RZ, RZ, RZ ;  /* 0x000000ffff057224 */ /* 0x000fe200078e00ff */
[----:B------:R-:W-:Y:S01]  /*1e4e0*/  MOV R10, R0 ;  /* 0x00000000000a7202 */ /* 0x000fe20000000f00 */
[----:B------:R-:W-:Y:S01]  /*1e4f0*/  IMAD.MOV.U32 R3, RZ, RZ, 0x1f ;  /* 0x0000001fff037424 */ /* 0x000fe200078e00ff */
[----:B------:R-:W-:-:S02]  /*1e500*/  MOV R2, 0x1e520 ;  /* 0x0001e52000027802 */ /* 0x000fc40000000f00 */
[----:B------:R-:W-:Y:S05]  /*1e510*/  CALL.REL.NOINC `($__internal_23_$__cuda_sm70_shflsync_idx_p) ;  /* 0x000021a000007944 */ /* 0x000fea0003c00000 */
[----:B------:R-:W-:Y:S01]  /*1e520*/  MOV R9, R10 ;  /* 0x0000000a00097202 */ /* 0x000fe20000000f00 */
[----:B------:R-:W-:Y:S05]  /*1e530*/  BRA `(.L_x_1560) ;  /* 0xfffe212000007947 */ /* 0x000fea000383ffff */
.L_x_1368:
[----:B------:R-:W-:Y:S01]  /*1e540*/  IMAD.MOV.U32 R11, RZ, RZ, R4 ;  /* 0x000000ffff0b7224 */ /* 0x000fe200078e0004 */
[----:B------:R-:W-:-:S02]  /*1e550*/  MOV R3, 0x1f ;  /* 0x0000001f00037802 */ /* 0x000fc40000000f00 */
[----:B-1----:R-:W-:Y:S02]  /*1e560*/  MOV R2, 0x1e580 ;  /* 0x0001e58000027802 */ /* 0x002fe40000000f00 */
[----:B--234-:R-:W-:Y:S05]  /*1e570*/  CALL.REL.NOINC `($__internal_23_$__cuda_sm70_shflsync_idx_p) ;  /* 0x0000214000007944 */ /* 0x01cfea0003c00000 */
[----:B------:R-:W-:Y:S01]  /*1e580*/  MOV R5, R10 ;  /* 0x0000000a00057202 */ /* 0x000fe20000000f00 */
[----:B------:R-:W-:Y:S05]  /*1e590*/  BRA `(.L_x_1367) ;  /* 0xfffe212000007947 */ /* 0x000fea000383ffff */
.L_x_1417:
[----:B------:R-:W-:Y:S01]  /*1e5a0*/  IMAD.MOV.U32 R11, RZ, RZ, R5 ;  /* 0x000000ffff0b7224 */ /* 0x000fe200078e0005 */
[----:B------:R-:W-:Y:S01]  /*1e5b0*/  MOV R10, RZ ;  /* 0x000000ff000a7202 */ /* 0x000fe20000000f00 */
[----:B------:R-:W-:Y:S01]  /*1e5c0*/  IMAD.MOV.U32 R3, RZ, RZ, 0x181f ;  /* 0x0000181fff037424 */ /* 0x000fe200078e00ff */
[----:B-1----:R-:W-:Y:S02]  /*1e5d0*/  MOV R2, 0x1e5f0 ;  /* 0x0001e5f000027802 */ /* 0x002fe40000000f00 */
[----:B-----5:R-:W-:Y:S05]  /*1e5e0*/  CALL.REL.NOINC `($__internal_23_$__cuda_sm70_shflsync_idx_p) ;  /* 0x000020d000007944 */ /* 0x020fea0003c00000 */
[----:B------:R-:W-:Y:S01]  /*1e5f0*/  MOV R7, R10 ;  /* 0x0000000a00077202 */ /* 0x000fe20000000f00 */
[----:B------:R-:W-:Y:S05]  /*1e600*/  BRA `(.L_x_1561) ;  /* 0xfffe9d5000007947 */ /* 0x000fea000383ffff */
.L_x_1418:
[----:B------:R-:W-:Y:S01]  /*1e610*/  IMAD.MOV.U32 R11, RZ, RZ, R6 ;  /* 0x000000ffff0b7224 */ /* 0x000fe200078e0006 */
[----:B------:R-:W-:Y:S01]  /*1e620*/  MOV R10, RZ ;  /* 0x000000ff000a7202 */ /* 0x000fe20000000f00 */
[----:B------:R-:W-:Y:S01]  /*1e630*/  IMAD.MOV.U32 R3, RZ, RZ, 0x181f ;  /* 0x0000181fff037424 */ /* 0x000fe200078e00ff */
[----:B-1----:R-:W-:Y:S02]  /*1e640*/  MOV R2, 0x1e660 ;  /* 0x0001e66000027802 */ /* 0x002fe40000000f00 */
[----:B--23-5:R-:W-:Y:S05]  /*1e650*/  CALL.REL.NOINC `($__internal_23_$__cuda_sm70_shflsync_idx_p) ;  /* 0x0000206000007944 */ /* 0x02cfea0003c00000 */
[----:B------:R-:W-:Y:S01]  /*1e660*/  MOV R2, R10 ;  /* 0x0000000a00027202 */ /* 0x000fe20000000f00 */
[----:B------:R-:W-:Y:S05]  /*1e670*/  BRA `(.L_x_1562) ;  /* 0xfffe9d0000007947 */ /* 0x000fea000383ffff */
.L_x_1421:
[----:B------:R-:W-:Y:S01]  /*1e680*/  IMAD.MOV.U32 R11, RZ, RZ, R5 ;  /* 0x000000ffff0b7224 */ /* 0x000fe200078e0005 */
[----:B------:R-:W-:Y:S01]  /*1e690*/  MOV R10, 0x1 ;  /* 0x00000001000a7802 */ /* 0x000fe20000000f00 */
[----:B--2---:R-:W-:Y:S01]  /*1e6a0*/  IMAD.MOV.U32 R3, RZ, RZ, 0x181f ;  /* 0x0000181fff037424 */ /* 0x004fe200078e00ff */
[----:B----4-:R-:W-:-:S02]  /*1e6b0*/  MOV R2, 0x1e6d0 ;  /* 0x0001e6d000027802 */ /* 0x010fc40000000f00 */
[----:B-1-3-5:R-:W-:Y:S05]  /*1e6c0*/  CALL.REL.NOINC `($__internal_23_$__cuda_sm70_shflsync_idx_p) ;  /* 0x00001ff000007944 */ /* 0x02afea0003c00000 */
[----:B------:R-:W-:Y:S01]  /*1e6d0*/  IMAD.MOV.U32 R7, RZ, RZ, R10 ;  /* 0x000000ffff077224 */ /* 0x000fe200078e000a */
[----:B------:R-:W-:Y:S01]  /*1e6e0*/  MOV R10, 0x1 ;  /* 0x00000001000a7802 */ /* 0x000fe20000000f00 */
[----:B------:R-:W-:Y:S01]  /*1e6f0*/  IMAD.MOV.U32 R11, RZ, RZ, R6 ;  /* 0x000000ffff0b7224 */ /* 0x000fe200078e0006 */
[----:B------:R-:W-:-:S02]  /*1e700*/  MOV R3, 0x181f ;  /* 0x0000181f00037802 */ /* 0x000fc40000000f00 */
[----:B------:R-:W-:Y:S02]  /*1e710*/  MOV R2, 0x1e730 ;  /* 0x0001e73000027802 */ /* 0x000fe40000000f00 */
[----:B------:R-:W-:Y:S05]  /*1e720*/  CALL.REL.NOINC `($__internal_23_$__cuda_sm70_shflsync_idx_p) ;  /* 0x00001f9000007944 */ /* 0x000fea0003c00000 */
[----:B------:R-:W-:Y:S01]  /*1e730*/  MOV R2, R10 ;  /* 0x0000000a00027202 */ /* 0x000fe20000000f00 */
[----:B------:R-:W-:Y:S05]  /*1e740*/  BRA `(.L_x_1563) ;  /* 0xfffe9d2000007947 */ /* 0x000fea000383ffff */
.L_x_1424:
[----:B------:R-:W-:Y:S01]  /*1e750*/  IMAD.MOV.U32 R11, RZ, RZ, R5 ;  /* 0x000000ffff0b7224 */ /* 0x000fe200078e0005 */
[----:B------:R-:W-:Y:S01]  /*1e760*/  MOV R10, 0x2 ;  /* 0x00000002000a7802 */ /* 0x000fe20000000f00 */
[----:B-1----:R-:W-:Y:S01]  /*1e770*/  IMAD.MOV.U32 R3, RZ, RZ, 0x181f ;  /* 0x0000181fff037424 */ /* 0x002fe200078e00ff */
[----:B--2---:R-:W-:Y:S02]  /*1e780*/  MOV R2, 0x1e7a0 ;  /* 0x0001e7a000027802 */ /* 0x004fe40000000f00 */
[----:B---3-5:R-:W-:Y:S05]  /*1e790*/  CALL.REL.NOINC `($__internal_23_$__cuda_sm70_shflsync_idx_p) ;  /* 0x00001f2000007944 */ /* 0x028fea0003c00000 */
[----:B------:R-:W-:Y:S01]  /*1e7a0*/  MOV R7, R10 ;  /* 0x0000000a00077202 */ /* 0x000fe20000000f00 */
[----:B------:R-:W-:Y:S05]  /*1e7b0*/  BRA `(.L_x_1564) ;  /* 0xfffe9d8000007947 */ /* 0x000fea000383ffff */
.L_x_1425:
[----:B------:R-:W-:Y:S01]  /*1e7c0*/  IMAD.MOV.U32 R11, RZ, RZ, R6 ;  /* 0x000000ffff0b7224 */ /* 0x000fe200078e0006 */
[----:B------:R-:W-:Y:S01]  /*1e7d0*/  MOV R10, 0x2 ;  /* 0x00000002000a7802 */ /* 0x000fe20000000f00 */
[----:B------:R-:W-:Y:S01]  /*1e7e0*/  IMAD.MOV.U32 R3, RZ, RZ, 0x181f ;  /* 0x0000181fff037424 */ /* 0x000fe200078e00ff */
[----:B--2---:R-:W-:Y:S02]  /*1e7f0*/  MOV R2, 0x1e810 ;  /* 0x0001e81000027802 */ /* 0x004fe40000000f00 */
[----:B-1-345:R-:W-:Y:S05]  /*1e800*/  CALL.REL.NOINC `($__internal_23_$__cuda_sm70_shflsync_idx_p) ;  /* 0x00001eb000007944 */ /* 0x03afea0003c00000 */
[----:B------:R-:W-:Y:S01]  /*1e810*/  MOV R2, R10 ;  /* 0x0000000a00027202 */ /* 0x000fe20000000f00 */
[----:B------:R-:W-:Y:S05]  /*1e820*/  BRA `(.L_x_1565) ;  /* 0xfffe9d3000007947 */ /* 0x000fea000383ffff */
.L_x_1428:
[----:B------:R-:W-:Y:S01]  /*1e830*/  IMAD.MOV.U32 R11, RZ, RZ, R5 ;  /* 0x000000ffff0b7224 */ /* 0x000fe200078e0005 */
[----:B------:R-:W-:Y:S01]  /*1e840*/  MOV R10, 0x3 ;  /* 0x00000003000a7802 */ /* 0x000fe20000000f00 */
[----:B-1----:R-:W-:Y:S01]  /*1e850*/  IMAD.MOV.U32 R3, RZ, RZ, 0x181f ;  /* 0x0000181fff037424 */ /* 0x002fe200078e00ff */
[----:B------:R-:W-:-:S02]  /*1e860*/  MOV R2, 0x1e880 ;  /* 0x0001e88000027802 */ /* 0x000fc40000000f00 */
[----:B--2345:R-:W-:Y:S05]  /*1e870*/  CALL.REL.NOINC `($__internal_23_$__cuda_sm70_shflsync_idx_p) ;  /* 0x00001e4000007944 */ /* 0x03cfea0003c00000 */
        /* <DEDUP_REMOVED lines=8> */
.L_x_1431:
[----:B------:R-:W-:Y:S01]  /*1e900*/  IMAD.MOV.U32 R11, RZ, RZ, R5 ;  /* 0x000000ffff0b7224 */ /* 0x000fe200078e0005 */
[----:B------:R-:W-:Y:S01]  /*1e910*/  MOV R10, 0x4 ;  /* 0x00000004000a7802 */ /* 0x000fe20000000f00 */
[----:B-1----:R-:W-:Y:S01]  /*1e920*/  IMAD.MOV.U32 R3, RZ, RZ, 0x181f ;  /* 0x0000181fff037424 */ /* 0x002fe200078e00ff */
[----:B------:R-:W-:Y:S02]  /*1e930*/  MOV R2, 0x1e950 ;  /* 0x0001e95000027802 */ /* 0x000fe40000000f00 */
[----:B--2345:R-:W-:Y:S05]  /*1e940*/  CALL.REL.NOINC `($__internal_23_$__cuda_sm70_shflsync_idx_p) ;  /* 0x00001d7000007944 */ /* 0x03cfea0003c00000 */
[----:B------:R-:W-:Y:S01]  /*1e950*/  MOV R7, R10 ;  /* 0x0000000a00077202 */ /* 0x000fe20000000f00 */
[----:B------:R-:W-:Y:S05]  /*1e960*/  BRA `(.L_x_1567) ;  /* 0xfffe9da000007947 */ /* 0x000fea000383ffff */
.L_x_1432:
[----:B------:R-:W-:Y:S01]  /*1e970*/  IMAD.MOV.U32 R11, RZ, RZ, R6 ;  /* 0x000000ffff0b7224 */ /* 0x000fe200078e0006 */
[----:B------:R-:W-:Y:S01]  /*1e980*/  MOV R10, 0x4 ;  /* 0x00000004000a7802 */ /* 0x000fe20000000f00 */
[----:B-1----:R-:W-:Y:S01]  /*1e990*/  IMAD.MOV.U32 R3, RZ, RZ, 0x181f ;  /* 0x0000181fff037424 */ /* 0x002fe200078e00ff */
[----:B------:R-:W-:Y:S02]  /*1e9a0*/  MOV R2, 0x1e9c0 ;  /* 0x0001e9c000027802 */ /* 0x000fe40000000f00 */
[----:B--2345:R-:W-:Y:S05]  /*1e9b0*/  CALL.REL.NOINC `($__internal_23_$__cuda_sm70_shflsync_idx_p) ;  /* 0x00001d0000007944 */ /* 0x03cfea0003c00000 */
[----:B------:R-:W-:Y:S01]  /*1e9c0*/  MOV R2, R10 ;  /* 0x0000000a00027202 */ /* 0x000fe20000000f00 */
[----:B------:R-:W-:Y:S05]  /*1e9d0*/  BRA `(.L_x_1568) ;  /* 0xfffe9d5000007947 */ /* 0x000fea000383ffff */
.L_x_1435:
[----:B------:R-:W-:Y:S01]  /*1e9e0*/  IMAD.MOV.U32 R11, RZ, RZ, R5 ;  /* 0x000000ffff0b7224 */ /* 0x000fe200078e0005 */
[----:B------:R-:W-:Y:S01]  /*1e9f0*/  MOV R10, 0x5 ;  /* 0x00000005000a7802 */ /* 0x000fe20000000f00 */
[----:B--2---:R-:W-:Y:S01]  /*1ea00*/  IMAD.MOV.U32 R3, RZ, RZ, 0x181f ;  /* 0x0000181fff037424 */ /* 0x004fe200078e00ff */
[----:B------:R-:W-:-:S02]  /*1ea10*/  MOV R2, 0x1ea30 ;  /* 0x0001ea3000027802 */ /* 0x000fc40000000f00 */
[----:B-1-345:R-:W-:Y:S05]  /*1ea20*/  CALL.REL.NOINC `($__internal_23_$__cuda_sm70_shflsync_idx_p) ;  /* 0x00001c9000007944 */ /* 0x03afea0003c00000 */
        /* <DEDUP_REMOVED lines=8> */
.L_x_1438:
[----:B------:R-:W-:Y:S01]  /*1eab0*/  IMAD.MOV.U32 R11, RZ, RZ, R5 ;  /* 0x000000ffff0b7224 */ /* 0x000fe200078e0005 */
[----:B------:R-:W-:Y:S01]  /*1eac0*/  MOV R10, 0x6 ;  /* 0x00000006000a7802 */ /* 0x000fe20000000f00 */
[----:B-1----:R-:W-:Y:S01]  /*1ead0*/  IMAD.MOV.U32 R3, RZ, RZ, 0x181f ;  /* 0x0000181fff037424 */ /* 0x002fe200078e00ff */
[----:B--2---:R-:W-:Y:S02]  /*1eae0*/  MOV R2, 0x1eb00 ;  /* 0x0001eb0000027802 */ /* 0x004fe40000000f00 */
[----:B---345:R-:W-:Y:S05]  /*1eaf0*/  CALL.REL.NOINC `($__internal_23_$__cuda_sm70_shflsync_idx_p) ;  /* 0x00001bc000007944 */ /* 0x038fea0003c00000 */
[----:B------:R-:W-:Y:S01]  /*1eb00*/  MOV R7, R10 ;  /* 0x0000000a00077202 */ /* 0x000fe20000000f00 */
[----:B------:R-:W-:Y:S05]  /*1eb10*/  BRA `(.L_x_1570) ;  /* 0xfffe9dc000007947 */ /* 0x000fea000383ffff */
.L_x_1439:
[----:B------:R-:W-:Y:S01]  /*1eb20*/  IMAD.MOV.U32 R11, RZ, RZ, R6 ;  /* 0x000000ffff0b7224 */ /* 0x000fe200078e0006 */
[----:B------:R-:W-:Y:S01]  /*1eb30*/  MOV R10, 0x6 ;  /* 0x00000006000a7802 */ /* 0x000fe20000000f00 */
[----:B------:R-:W-:Y:S01]  /*1eb40*/  IMAD.MOV.U32 R3, RZ, RZ, 0x181f ;  /* 0x0000181fff037424 */ /* 0x000fe200078e00ff */
[----:B--2---:R-:W-:Y:S02]  /*1eb50*/  MOV R2, 0x1eb70 ;  /* 0x0001eb7000027802 */ /* 0x004fe40000000f00 */
[----:B-1-345:R-:W-:Y:S05]  /*1eb60*/  CALL.REL.NOINC `($__internal_23_$__cuda_sm70_shflsync_idx_p) ;  /* 0x00001b5000007944 */ /* 0x03afea0003c00000 */
[----:B------:R-:W-:Y:S01]  /*1eb70*/  MOV R2, R10 ;  /* 0x0000000a00027202 */ /* 0x000fe20000000f00 */
[----:B------:R-:W-:Y:S05]  /*1eb80*/  BRA `(.L_x_1571) ;  /* 0xfffe9d7000007947 */ /* 0x000fea000383ffff */
.L_x_1442:
        /* <DEDUP_REMOVED lines=13> */
.L_x_1487:
[----:B---3--:R1:W5:Y:S01]  /*1ec60*/  LDL R0, [R1+0x10] ;  /* 0x0000100001007983 */ /* 0x0083620000100800 */
[----:B------:R-:W-:Y:S02]  /*1ec70*/  MOV R7, 0x2 ;  /* 0x0000000200077802 */ /* 0x000fe40000000f00 */
[----:B------:R-:W-:Y:S02]  /*1ec80*/  MOV R3, 0x1eca0 ;  /* 0x0001eca000037802 */ /* 0x000fe40000000f00 */
[----:B-1---5:R-:W-:Y:S05]  /*1ec90*/  CALL.REL.NOINC `($__internal_22_$__cuda_sm70_shflsync_bfly_p) ;  /* 0x000019d000007944 */ /* 0x022fea0003c00000 */
[----:B--2---:R-:W-:Y:S01]  /*1eca0*/  MOV R2, R0 ;  /* 0x0000000000027202 */ /* 0x004fe20000000f00 */
[----:B-1----:R-:W-:Y:S05]  /*1ecb0*/  BRA `(.L_x_1573) ;  /* 0xffffad5000007947 */ /* 0x002fea000383ffff */
.L_x_1488:
[----:B------:R-:W-:Y:S01]  /*1ecc0*/  IMAD.MOV.U32 R0, RZ, RZ, R2 ;  /* 0x000000ffff007224 */ /* 0x000fe200078e0002 */
[----:B------:R-:W-:Y:S02]  /*1ecd0*/  MOV R7, 0x1 ;  /* 0x0000000100077802 */ /* 0x000fe40000000f00 */
[----:B------:R-:W-:Y:S02]  /*1ece0*/  MOV R3, 0x1ed00 ;  /* 0x0001ed0000037802 */ /* 0x000fe40000000f00 */
[----:B------:R-:W-:Y:S05]  /*1ecf0*/  CALL.REL.NOINC `($__internal_22_$__cuda_sm70_shflsync_bfly_p) ;  /* 0x0000197000007944 */ /* 0x000fea0003c00000 */
[----:B--2---:R-:W-:Y:S02]  /*1ed00*/  FADD.FTZ R2, R2, R0 ;  /* 0x0000000002027221 */ /* 0x004fe40000010000 */
[----:B------:R2:W5:Y:S01]  /*1ed10*/  LDL R0, [R1+0x14] ;  /* 0x0000140001007983 */ /* 0x0005620000100800 */
[----:B-1----:R-:W-:-:S02]  /*1ed20*/  MOV R7, 0x2 ;  /* 0x0000000200077802 */ /* 0x002fc40000000f00 */
[----:B------:R-:W-:Y:S02]  /*1ed30*/  MOV R3, 0x1ed50 ;  /* 0x0001ed5000037802 */ /* 0x000fe40000000f00 */
[----:B--2--5:R-:W-:Y:S05]  /*1ed40*/  CALL.REL.NOINC `($__internal_22_$__cuda_sm70_shflsync_bfly_p) ;  /* 0x0000192000007944 */ /* 0x024fea0003c00000 */
[----:B------:R-:W3:Y:S01]  /*1ed50*/  LDL.LU R3, [R1+0x14] ;  /* 0x0000140001037983 */ /* 0x000ee20000300800 */
[----:B-1----:R-:W-:Y:S01]  /*1ed60*/  MOV R7, 0x1 ;  /* 0x0000000100077802 */ /* 0x002fe20000000f00 */
[----:B--23--:R-:W-:Y:S01]  /*1ed70*/  FADD.FTZ R5, R3, R0 ;  /* 0x0000000003057221 */ /* 0x00cfe20000010000 */
[----:B------:R-:W-:-:S04]  /*1ed80*/  MOV R3, 0x1edb0 ;  /* 0x0001edb000037802 */ /* 0x000fc80000000f00 */
[----:B------:R-:W-:Y:S02]  /*1ed90*/  MOV R0, R5 ;  /* 0x0000000500007202 */ /* 0x000fe40000000f00 */
[----:B------:R-:W-:Y:S05]  /*1eda0*/  CALL.REL.NOINC `($__internal_22_$__cuda_sm70_shflsync_bfly_p) ;  /* 0x000018c000007944 */ /* 0x000fea0003c00000 */
[----:B--2---:R-:W-:Y:S02]  /*1edb0*/  FADD.FTZ R4, R5, R0 ;  /* 0x0000000005047221 */ /* 0x004fe40000010000 */
[----:B------:R2:W5:Y:S01]  /*1edc0*/  LDL R0, [R1+0x18] ;  /* 0x0000180001007983 */ /* 0x0005620000100800 */
[----:B-1----:R-:W-:Y:S02]  /*1edd0*/  MOV R7, 0x2 ;  /* 0x0000000200077802 */ /* 0x002fe40000000f00 */
        /* <DEDUP_REMOVED lines=19> */
[----:B--2---:R-:W-:Y:S01]  /*1ef10*/  MOV R8, R0 ;  /* 0x0000000000087202 */ /* 0x004fe20000000f00 */
[----:B-1----:R-:W-:Y:S05]  /*1ef20*/  BRA `(.L_x_1574) ;  /* 0xffffac1000007947 */ /* 0x002fea000383ffff */
.L_x_1495:
[----:B--234-:R-:W-:Y:S01]  /*1ef30*/  IMAD.MOV.U32 R11, RZ, RZ, R6 ;  /* 0x000000ffff0b7224 */ /* 0x01cfe200078e0006 */
[----:B------:R-:W-:Y:S01]  /*1ef40*/  MOV R10, RZ ;  /* 0x000000ff000a7202 */ /* 0x000fe20000000f00 */
[----:B------:R-:W-:Y:S01]  /*1ef50*/  IMAD.MOV.U32 R3, RZ, RZ, 0x181f ;  /* 0x0000181fff037424 */ /* 0x000fe200078e00ff */
[----:B------:R-:W-:Y:S02]  /*1ef60*/  MOV R2, 0x1ef80 ;  /* 0x0001ef8000027802 */ /* 0x000fe40000000f00 */
[----:B-1----:R-:W-:Y:S05]  /*1ef70*/  CALL.REL.NOINC `($__internal_23_$__cuda_sm70_shflsync_idx_p) ;  /* 0x0000174000007944 */ /* 0x002fea0003c00000 */
[----:B------:R-:W-:Y:S01]  /*1ef80*/  MOV R8, R10 ;  /* 0x0000000a00087202 */ /* 0x000fe20000000f00 */
[----:B------:R-:W-:Y:S05]  /*1ef90*/  BRA `(.L_x_1575) ;  /* 0xffffc44000007947 */ /* 0x000fea000383ffff */
.L_x_1496:
[----:B------:R-:W-:Y:S01]  /*1efa0*/  IMAD.MOV.U32 R11, RZ, RZ, R7 ;  /* 0x000000ffff0b7224 */ /* 0x000fe200078e0007 */
[----:B------:R-:W-:Y:S01]  /*1efb0*/  MOV R10, RZ ;  /* 0x000000ff000a7202 */ /* 0x000fe20000000f00 */
[----:B------:R-:W-:Y:S01]  /*1efc0*/  IMAD.MOV.U32 R3, RZ, RZ, 0x181f ;  /* 0x0000181fff037424 */ /* 0x000fe200078e00ff */
[----:B------:R-:W-:Y:S02]  /*1efd0*/  MOV R2, 0x1eff0 ;  /* 0x0001eff000027802 */ /* 0x000fe40000000f00 */
[----:B-123--:R-:W-:Y:S05]  /*1efe0*/  CALL.REL.NOINC `($__internal_23_$__cuda_sm70_shflsync_idx_p) ;  /* 0x000016d000007944 */ /* 0x00efea0003c00000 */
[----:B------:R-:W-:Y:S01]  /*1eff0*/  MOV R2, R10 ;  /* 0x0000000a00027202 */ /* 0x000fe20000000f00 */
[----:B------:R-:W-:Y:S05]  /*1f000*/  BRA `(.L_x_1576) ;  /* 0xffffc3f000007947 */ /* 0x000fea000383ffff */
.L_x_1497:
[----:B------:R-:W-:Y:S01]  /*1f010*/  IMAD.MOV.U32 R11, RZ, RZ, R6 ;  /* 0x000000ffff0b7224 */ /* 0x000fe200078e0006 */
[----:B------:R-:W-:Y:S01]  /*1f020*/  MOV R10, 0x1 ;  /* 0x00000001000a7802 */ /* 0x000fe20000000f00 */
[----:B--2---:R-:W-:Y:S01]  /*1f030*/  IMAD.MOV.U32 R3, RZ, RZ, 0x181f ;  /* 0x0000181fff037424 */ /* 0x004fe200078e00ff */
[----:B------:R-:W-:-:S02]  /*1f040*/  MOV R2, 0x1f060 ;  /* 0x0001f06000027802 */ /* 0x000fc40000000f00 */
[----:B-1--4-:R-:W-:Y:S05]  /*1f050*/  CALL.REL.NOINC `($__internal_23_$__cuda_sm70_shflsync_idx_p) ;  /* 0x0000166000007944 */ /* 0x012fea0003c00000 */
        /* <DEDUP_REMOVED lines=8> */
.L_x_1498:
[----:B------:R-:W-:Y:S01]  /*1f0e0*/  IMAD.MOV.U32 R11, RZ, RZ, R6 ;  /* 0x000000ffff0b7224 */ /* 0x000fe200078e0006 */
[----:B------:R-:W-:Y:S01]  /*1f0f0*/  MOV R10, 0x2 ;  /* 0x00000002000a7802 */ /* 0x000fe20000000f00 */
[----:B--2---:R-:W-:Y:S01]  /*1f100*/  IMAD.MOV.U32 R3, RZ, RZ, 0x181f ;  /* 0x0000181fff037424 */ /* 0x004fe200078e00ff */
[----:B------:R-:W-:Y:S02]  /*1f110*/  MOV R2, 0x1f130 ;  /* 0x0001f13000027802 */ /* 0x000fe40000000f00 */
[----:B-1-34-:R-:W-:Y:S05]  /*1f120*/  CALL.REL.NOINC `($__internal_23_$__cuda_sm70_shflsync_idx_p) ;  /* 0x0000159000007944 */ /* 0x01afea0003c00000 */
[----:B------:R-:W-:Y:S01]  /*1f130*/  MOV R8, R10 ;  /* 0x0000000a00087202 */ /* 0x000fe20000000f00 */
[----:B------:R-:W-:Y:S05]  /*1f140*/  BRA `(.L_x_1578) ;  /* 0xffffc3a000007947 */ /* 0x000fea000383ffff */
.L_x_1499:
[----:B------:R-:W-:Y:S01]  /*1f150*/  IMAD.MOV.U32 R11, RZ, RZ, R7 ;  /* 0x000000ffff0b7224 */ /* 0x000fe200078e0007 */
[----:B------:R-:W-:Y:S01]  /*1f160*/  MOV R10, 0x2 ;  /* 0x00000002000a7802 */ /* 0x000fe20000000f00 */
[----:B--2---:R-:W-:Y:S01]  /*1f170*/  IMAD.MOV.U32 R3, RZ, RZ, 0x181f ;  /* 0x0000181fff037424 */ /* 0x004fe200078e00ff */
[----:B------:R-:W-:Y:S02]  /*1f180*/  MOV R2, 0x1f1a0 ;  /* 0x0001f1a000027802 */ /* 0x000fe40000000f00 */
[----:B-1-34-:R-:W-:Y:S05]  /*1f190*/  CALL.REL.NOINC `($__internal_23_$__cuda_sm70_shflsync_idx_p) ;  /* 0x0000152000007944 */ /* 0x01afea0003c00000 */
[----:B------:R-:W-:Y:S01]  /*1f1a0*/  MOV R2, R10 ;  /* 0x0000000a00027202 */ /* 0x000fe20000000f00 */
[----:B------:R-:W-:Y:S05]  /*1f1b0*/  BRA `(.L_x_1579) ;  /* 0xffffc35000007947 */ /* 0x000fea000383ffff */
.L_x_1500:
[----:B------:R-:W-:Y:S01]  /*1f1c0*/  IMAD.MOV.U32 R11, RZ, RZ, R6 ;  /* 0x000000ffff0b7224 */ /* 0x000fe200078e0006 */
[----:B------:R-:W-:Y:S01]  /*1f1d0*/  MOV R10, 0x3 ;  /* 0x00000003000a7802 */ /* 0x000fe20000000f00 */
[----:B---3--:R-:W-:Y:S01]  /*1f1e0*/  IMAD.MOV.U32 R3, RZ, RZ, 0x181f ;  /* 0x0000181fff037424 */ /* 0x008fe200078e00ff */
[----:B------:R-:W-:-:S02]  /*1f1f0*/  MOV R2, 0x1f210 ;  /* 0x0001f21000027802 */ /* 0x000fc40000000f00 */
[----:B-12---:R-:W-:Y:S05]  /*1f200*/  CALL.REL.NOINC `($__internal_23_$__cuda_sm70_shflsync_idx_p) ;  /* 0x000014b000007944 */ /* 0x006fea0003c00000 */
        /* <DEDUP_REMOVED lines=8> */
.L_x_1501:
[----:B------:R-:W-:Y:S01]  /*1f290*/  IMAD.MOV.U32 R11, RZ, RZ, R6 ;  /* 0x000000ffff0b7224 */ /* 0x000fe200078e0006 */
[----:B------:R-:W-:Y:S01]  /*1f2a0*/  MOV R10, 0x4 ;  /* 0x00000004000a7802 */ /* 0x000fe20000000f00 */
[----:B-1----:R-:W-:Y:S01]  /*1f2b0*/  IMAD.MOV.U32 R3, RZ, RZ, 0x181f ;  /* 0x0000181fff037424 */ /* 0x002fe200078e00ff */
[----:B------:R-:W-:Y:S02]  /*1f2c0*/  MOV R2, 0x1f2e0 ;  /* 0x0001f2e000027802 */ /* 0x000fe40000000f00 */
[----:B----4-:R-:W-:Y:S05]  /*1f2d0*/  CALL.REL.NOINC `($__internal_23_$__cuda_sm70_shflsync_idx_p) ;  /* 0x000013e000007944 */ /* 0x010fea0003c00000 */
[----:B------:R-:W-:Y:S01]  /*1f2e0*/  MOV R8, R10 ;  /* 0x0000000a00087202 */ /* 0x000fe20000000f00 */
[----:B------:R-:W-:Y:S05]  /*1f2f0*/  BRA `(.L_x_1581) ;  /* 0xffffc30000007947 */ /* 0x000fea000383ffff */
.L_x_1502:
[----:B------:R-:W-:Y:S01]  /*1f300*/  IMAD.MOV.U32 R11, RZ, RZ, R7 ;  /* 0x000000ffff0b7224 */ /* 0x000fe200078e0007 */
[----:B------:R-:W-:Y:S01]  /*1f310*/  MOV R10, 0x4 ;  /* 0x00000004000a7802 */ /* 0x000fe20000000f00 */
[----:B-1----:R-:W-:Y:S01]  /*1f320*/  IMAD.MOV.U32 R3, RZ, RZ, 0x181f ;  /* 0x0000181fff037424 */ /* 0x002fe200078e00ff */
[----:B------:R-:W-:Y:S02]  /*1f330*/  MOV R2, 0x1f350 ;  /* 0x0001f35000027802 */ /* 0x000fe40000000f00 */
[----:B--234-:R-:W-:Y:S05]  /*1f340*/  CALL.REL.NOINC `($__internal_23_$__cuda_sm70_shflsync_idx_p) ;  /* 0x0000137000007944 */ /* 0x01cfea0003c00000 */
[----:B------:R-:W-:Y:S01]  /*1f350*/  MOV R2, R10 ;  /* 0x0000000a00027202 */ /* 0x000fe20000000f00 */
[----:B------:R-:W-:Y:S05]  /*1f360*/  BRA `(.L_x_1582) ;  /* 0xffffc2b000007947 */ /* 0x000fea000383ffff */
.L_x_1503:
        /* <DEDUP_REMOVED lines=13> */
.L_x_1504:
[----:B------:R-:W-:Y:S01]  /*1f440*/  IMAD.MOV.U32 R11, RZ, RZ, R6 ;  /* 0x000000ffff0b7224 */ /* 0x000fe200078e0006 */
[----:B------:R-:W-:Y:S01]  /*1f450*/  MOV R10, 0x6 ;  /* 0x00000006000a7802 */ /* 0x000fe20000000f00 */
[----:B-1----:R-:W-:Y:S01]  /*1f460*/  IMAD.MOV.U32 R3, RZ, RZ, 0x181f ;  /* 0x0000181fff037424 */ /* 0x002fe200078e00ff */
[----:B------:R-:W-:Y:S02]  /*1f470*/  MOV R2, 0x1f490 ;  /* 0x0001f49000027802 */ /* 0x000fe40000000f00 */
[----:B---34-:R-:W-:Y:S05]  /*1f480*/  CALL.REL.NOINC `($__internal_23_$__cuda_sm70_shflsync_idx_p) ;  /* 0x0000123000007944 */ /* 0x018fea0003c00000 */
[----:B------:R-:W-:Y:S01]  /*1f490*/  MOV R8, R10 ;  /* 0x0000000a00087202 */ /* 0x000fe20000000f00 */
[----:B------:R-:W-:Y:S05]  /*1f4a0*/  BRA `(.L_x_1584) ;  /* 0xffffc26000007947 */ /* 0x000fea000383ffff */
.L_x_1505:
[----:B------:R-:W-:Y:S01]  /*1f4b0*/  IMAD.MOV.U32 R11, RZ, RZ, R7 ;  /* 0x000000ffff0b7224 */ /* 0x000fe200078e0007 */
[----:B------:R-:W-:Y:S01]  /*1f4c0*/  MOV R10, 0x6 ;  /* 0x00000006000a7802 */ /* 0x000fe20000000f00 */
[----:B-1----:R-:W-:Y:S01]  /*1f4d0*/  IMAD.MOV.U32 R3, RZ, RZ, 0x181f ;  /* 0x0000181fff037424 */ /* 0x002fe200078e00ff */
[----:B------:R-:W-:Y:S02]  /*1f4e0*/  MOV R2, 0x1f500 ;  /* 0x0001f50000027802 */ /* 0x000fe40000000f00 */
[----:B--234-:R-:W-:Y:S05]  /*1f4f0*/  CALL.REL.NOINC `($__internal_23_$__cuda_sm70_shflsync_idx_p) ;  /* 0x000011c000007944 */ /* 0x01cfea0003c00000 */
[----:B------:R-:W-:Y:S01]  /*1f500*/  MOV R2, R10 ;  /* 0x0000000a00027202 */ /* 0x000fe20000000f00 */
[----:B------:R-:W-:Y:S05]  /*1f510*/  BRA `(.L_x_1585) ;  /* 0xffffc21000007947 */ /* 0x000fea000383ffff */
.L_x_1506:
[----:B------:R-:W-:Y:S01]  /*1f520*/  IMAD.MOV.U32 R11, RZ, RZ, R6 ;  /* 0x000000ffff0b7224 */ /* 0x000fe200078e0006 */
[----:B------:R-:W-:Y:S01]  /*1f530*/  MOV R10, 0x7 ;  /* 0x00000007000a7802 */ /* 0x000fe20000000f00 */
[----:B--2---:R-:W-:Y:S01]  /*1f540*/  IMAD.MOV.U32 R3, RZ, RZ, 0x181f ;  /* 0x0000181fff037424 */ /* 0x004fe200078e00ff */
[----:B------:R-:W-:-:S02]  /*1f550*/  MOV R2, 0x1f570 ;  /* 0x0001f57000027802 */ /* 0x000fc40000000f00 */
[----:B-1-34-:R-:W-:Y:S05]  /*1f560*/  CALL.REL.NOINC `($__internal_23_$__cuda_sm70_shflsync_idx_p) ;  /* 0x0000115000007944 */ /* 0x01afea0003c00000 */
        /* <DEDUP_REMOVED lines=8> */
.L_x_1508:
[----:B------:R-:W-:Y:S01]  /*1f5f0*/  IMAD.MOV.U32 R11, RZ, RZ, R13 ;  /* 0x000000ffff0b7224 */ /* 0x000fe200078e000d */
[----:B------:R-:W-:Y:S01]  /*1f600*/  MOV R10, RZ ;  /* 0x000000ff000a7202 */ /* 0x000fe20000000f00 */
[----:B------:R-:W-:Y:S01]  /*1f610*/  IMAD.MOV.U32 R3, RZ, RZ, 0x1c1f ;  /* 0x00001c1fff037424 */ /* 0x000fe200078e00ff */
[----:B------:R-:W-:Y:S02]  /*1f620*/  MOV R2, 0x1f640 ;  /* 0x0001f64000027802 */ /* 0x000fe40000000f00 */
[----:B------:R-:W-:Y:S05]  /*1f630*/  CALL.REL.NOINC `($__internal_23_$__cuda_sm70_shflsync_idx_p) ;  /* 0x0000108000007944 */ /* 0x000fea0003c00000 */
[----:B------:R-:W-:Y:S01]  /*1f640*/  MOV R12, R10 ;  /* 0x0000000a000c7202 */ /* 0x000fe20000000f00 */
[----:B------:R-:W-:Y:S05]  /*1f650*/  BRA `(.L_x_1587) ;  /* 0xffffc3e000007947 */ /* 0x000fea000383ffff */
.L_x_1509:
[----:B------:R-:W-:Y:S01]  /*1f660*/  IMAD.MOV.U32 R11, RZ, RZ, R19 ;  /* 0x000000ffff0b7224 */ /* 0x000fe200078e0013 */
[----:B------:R-:W-:Y:S01]  /*1f670*/  MOV R10, RZ ;  /* 0x000000ff000a7202 */ /* 0x000fe20000000f00 */
[----:B------:R-:W-:Y:S01]  /*1f680*/  IMAD.MOV.U32 R3, RZ, RZ, 0x1c1f ;  /* 0x00001c1fff037424 */ /* 0x000fe200078e00ff */
[----:B------:R-:W-:Y:S02]  /*1f690*/  MOV R2, 0x1f6b0 ;  /* 0x0001f6b000027802 */ /* 0x000fe40000000f00 */
[----:B-12---:R-:W-:Y:S05]  /*1f6a0*/  CALL.REL.NOINC `($__internal_23_$__cuda_sm70_shflsync_idx_p) ;  /* 0x0000101000007944 */ /* 0x006fea0003c00000 */
[----:B------:R-:W-:Y:S01]  /*1f6b0*/  MOV R2, R10 ;  /* 0x0000000a00027202 */ /* 0x000fe20000000f00 */
[----:B------:R-:W-:Y:S05]  /*1f6c0*/  BRA `(.L_x_1588) ;  /* 0xffffc39000007947 */ /* 0x000fea000383ffff */
.L_x_1512:
[----:B----4-:R-:W-:Y:S01]  /*1f6d0*/  IMAD.MOV.U32 R11, RZ, RZ, R13 ;  /* 0x000000ffff0b7224 */ /* 0x010fe200078e000d */
[----:B------:R-:W-:Y:S01]  /*1f6e0*/  MOV R10, 0x1 ;  /* 0x00000001000a7802 */ /* 0x000fe20000000f00 */
[----:B------:R-:W-:Y:S01]  /*1f6f0*/  IMAD.MOV.U32 R3, RZ, RZ, 0x1c1f ;  /* 0x00001c1fff037424 */ /* 0x000fe200078e00ff */
[----:B------:R-:W-:-:S02]  /*1f700*/  MOV R2, 0x1f720 ;  /* 0x0001f72000027802 */ /* 0x000fc40000000f00 */
[----:B-123--:R-:W-:Y:S05]  /*1f710*/  CALL.REL.NOINC `($__internal_23_$__cuda_sm70_shflsync_idx_p) ;  /* 0x00000fa000007944 */ /* 0x00efea0003c00000 */
        /* <DEDUP_REMOVED lines=8> */
.L_x_1515:
[----:B----4-:R-:W-:Y:S01]  /*1f7a0*/  IMAD.MOV.U32 R11, RZ, RZ, R13 ;  /* 0x000000ffff0b7224 */ /* 0x010fe200078e000d */
[----:B------:R-:W-:Y:S01]  /*1f7b0*/  MOV R10, 0x2 ;  /* 0x00000002000a7802 */ /* 0x000fe20000000f00 */
[----:B------:R-:W-:Y:S01]  /*1f7c0*/  IMAD.MOV.U32 R3, RZ, RZ, 0x1c1f ;  /* 0x00001c1fff037424 */ /* 0x000fe200078e00ff */
[----:B------:R-:W-:Y:S02]  /*1f7d0*/  MOV R2, 0x1f7f0 ;  /* 0x0001f7f000027802 */ /* 0x000fe40000000f00 */
[----:B-123--:R-:W-:Y:S05]  /*1f7e0*/  CALL.REL.NOINC `($__internal_23_$__cuda_sm70_shflsync_idx_p) ;  /* 0x00000ed000007944 */ /* 0x00efea0003c00000 */
[----:B------:R-:W-:Y:S01]  /*1f7f0*/  MOV R12, R10 ;  /* 0x0000000a000c7202 */ /* 0x000fe20000000f00 */
[----:B------:R-:W-:Y:S05]  /*1f800*/  BRA `(.L_x_1590) ;  /* 0xffffc81000007947 */ /* 0x000fea000383ffff */
.L_x_1516:
[----:B----4-:R-:W-:Y:S01]  /*1f810*/  IMAD.MOV.U32 R11, RZ, RZ, R19 ;  /* 0x000000ffff0b7224 */ /* 0x010fe200078e0013 */
[----:B------:R-:W-:Y:S01]  /*1f820*/  MOV R10, 0x2 ;  /* 0x00000002000a7802 */ /* 0x000fe20000000f00 */
[----:B------:R-:W-:Y:S01]  /*1f830*/  IMAD.MOV.U32 R3, RZ, RZ, 0x1c1f ;  /* 0x00001c1fff037424 */ /* 0x000fe200078e00ff */
[----:B------:R-:W-:Y:S02]  /*1f840*/  MOV R2, 0x1f860 ;  /* 0x0001f86000027802 */ /* 0x000fe40000000f00 */
[----:B-123--:R-:W-:Y:S05]  /*1f850*/  CALL.REL.NOINC `($__internal_23_$__cuda_sm70_shflsync_idx_p) ;  /* 0x00000e6000007944 */ /* 0x00efea0003c00000 */
[----:B------:R-:W-:Y:S01]  /*1f860*/  MOV R2, R10 ;  /* 0x0000000a00027202 */ /* 0x000fe20000000f00 */
[----:B------:R-:W-:Y:S05]  /*1f870*/  BRA `(.L_x_1591) ;  /* 0xffffc7c000007947 */ /* 0x000fea000383ffff */
.L_x_1519:
[----:B--2---:R-:W-:Y:S01]  /*1f880*/  IMAD.MOV.U32 R11, RZ, RZ, R13 ;  /* 0x000000ffff0b7224 */ /* 0x004fe200078e000d */
[----:B------:R-:W-:Y:S01]  /*1f890*/  MOV R10, 0x3 ;  /* 0x00000003000a7802 */ /* 0x000fe20000000f00 */
[----:B------:R-:W-:Y:S01]  /*1f8a0*/  IMAD.MOV.U32 R3, RZ, RZ, 0x1c1f ;  /* 0x00001c1fff037424 */ /* 0x000fe200078e00ff */
[----:B-1----:R-:W-:-:S02]  /*1f8b0*/  MOV R2, 0x1f8d0 ;  /* 0x0001f8d000027802 */ /* 0x002fc40000000f00 */
[----:B---34-:R-:W-:Y:S05]  /*1f8c0*/  CALL.REL.NOINC `($__internal_23_$__cuda_sm70_shflsync_idx_p) ;  /* 0x00000df000007944 */ /* 0x018fea0003c00000 */
        /* <DEDUP_REMOVED lines=8> */
.L_x_1523:
[----:B------:R-:W-:Y:S01]  /*1f950*/  IMAD.MOV.U32 R11, RZ, RZ, R6 ;  /* 0x000000ffff0b7224 */ /* 0x000fe200078e0006 */
[----:B------:R-:W-:Y:S01]  /*1f960*/  MOV R10, RZ ;  /* 0x000000ff000a7202 */ /* 0x000fe20000000f00 */
[----:B------:R-:W-:Y:S01]  /*1f970*/  IMAD.MOV.U32 R3, RZ, RZ, 0x181f ;  /* 0x0000181fff037424 */ /* 0x000fe200078e00ff */
[----:B------:R-:W-:Y:S02]  /*1f980*/  MOV R2, 0x1f9a0 ;  /* 0x0001f9a000027802 */ /* 0x000fe40000000f00 */
[----:B------:R-:W-:Y:S05]  /*1f990*/  CALL.REL.NOINC `($__internal_23_$__cuda_sm70_shflsync_idx_p) ;  /* 0x00000d2000007944 */ /* 0x000fea0003c00000 */
[----:B------:R-:W-:Y:S01]  /*1f9a0*/  MOV R8, R10 ;  /* 0x0000000a00087202 */ /* 0x000fe20000000f00 */
[----:B------:R-:W-:Y:S05]  /*1f9b0*/  BRA `(.L_x_1593) ;  /* 0xffffd2e000007947 */ /* 0x000fea000383ffff */
.L_x_1524:
[----:B------:R-:W-:Y:S01]  /*1f9c0*/  IMAD.MOV.U32 R11, RZ, RZ, R7 ;  /* 0x000000ffff0b7224 */ /* 0x000fe200078e0007 */
[----:B------:R-:W-:Y:S01]  /*1f9d0*/  MOV R10, RZ ;  /* 0x000000ff000a7202 */ /* 0x000fe20000000f00 */
[----:B------:R-:W-:Y:S01]  /*1f9e0*/  IMAD.MOV.U32 R3, RZ, RZ, 0x181f ;  /* 0x0000181fff037424 */ /* 0x000fe200078e00ff */
[----:B------:R-:W-:Y:S02]  /*1f9f0*/  MOV R2, 0x1fa10 ;  /* 0x0001fa1000027802 */ /* 0x000fe40000000f00 */
[----:B-12---:R-:W-:Y:S05]  /*1fa00*/  CALL.REL.NOINC `($__internal_23_$__cuda_sm70_shflsync_idx_p) ;  /* 0x00000cb000007944 */ /* 0x006fea0003c00000 */
[----:B------:R-:W-:Y:S01]  /*1fa10*/  MOV R2, R10 ;  /* 0x0000000a00027202 */ /* 0x000fe20000000f00 */
[----:B------:R-:W-:Y:S05]  /*1fa20*/  BRA `(.L_x_1594) ;  /* 0xffffd29000007947 */ /* 0x000fea000383ffff */
.L_x_1525:
[----:B------:R-:W-:Y:S01]  /*1fa30*/  IMAD.MOV.U32 R11, RZ, RZ, R6 ;  /* 0x000000ffff0b7224 */ /* 0x000fe200078e0006 */
[----:B------:R-:W-:Y:S01]  /*1fa40*/  MOV R10, 0x1 ;  /* 0x00000001000a7802 */ /* 0x000fe20000000f00 */
[----:B--2---:R-:W-:Y:S01]  /*1fa50*/  IMAD.MOV.U32 R3, RZ, RZ, 0x181f ;  /* 0x0000181fff037424 */ /* 0x004fe200078e00ff */
[----:B------:R-:W-:-:S02]  /*1fa60*/  MOV R2, 0x1fa80 ;  /* 0x0001fa8000027802 */ /* 0x000fc40000000f00 */
[----:B-1-3--:R-:W-:Y:S05]  /*1fa70*/  CALL.REL.NOINC `($__internal_23_$__cuda_sm70_shflsync_idx_p) ;  /* 0x00000c4000007944 */ /* 0x00afea0003c00000 */
        /* <DEDUP_REMOVED lines=8> */
.L_x_1526:
[----:B------:R-:W-:Y:S01]  /*1fb00*/  IMAD.MOV.U32 R11, RZ, RZ, R6 ;  /* 0x000000ffff0b7224 */ /* 0x000fe200078e0006 */
[----:B------:R-:W-:Y:S01]  /*1fb10*/  MOV R10, 0x2 ;  /* 0x00000002000a7802 */ /* 0x000fe20000000f00 */
[----:B-1----:R-:W-:Y:S01]  /*1fb20*/  IMAD.MOV.U32 R3, RZ, RZ, 0x181f ;  /* 0x0000181fff037424 */ /* 0x002fe200078e00ff */
[----:B------:R-:W-:Y:S02]  /*1fb30*/  MOV R2, 0x1fb50 ;  /* 0x0001fb5000027802 */ /* 0x000fe40000000f00 */
[----:B---34-:R-:W-:Y:S05]  /*1fb40*/  CALL.REL.NOINC `($__internal_23_$__cuda_sm70_shflsync_idx_p) ;  /* 0x00000b7000007944 */ /* 0x018fea0003c00000 */
[----:B------:R-:W-:Y:S01]  /*1fb50*/  MOV R8, R10 ;  /* 0x0000000a00087202 */ /* 0x000fe20000000f00 */
[----:B------:R-:W-:Y:S05]  /*1fb60*/  BRA `(.L_x_1596) ;  /* 0xffffd24000007947 */ /* 0x000fea000383ffff */
.L_x_1527:
[----:B------:R-:W-:Y:S01]  /*1fb70*/  IMAD.MOV.U32 R11, RZ, RZ, R7 ;  /* 0x000000ffff0b7224 */ /* 0x000fe200078e0007 */
[----:B------:R-:W-:Y:S01]  /*1fb80*/  MOV R10, 0x2 ;  /* 0x00000002000a7802 */ /* 0x000fe20000000f00 */
[----:B-1----:R-:W-:Y:S01]  /*1fb90*/  IMAD.MOV.U32 R3, RZ, RZ, 0x181f ;  /* 0x0000181fff037424 */ /* 0x002fe200078e00ff */
[----:B------:R-:W-:Y:S02]  /*1fba0*/  MOV R2, 0x1fbc0 ;  /* 0x0001fbc000027802 */ /* 0x000fe40000000f00 */
[----:B--234-:R-:W-:Y:S05]  /*1fbb0*/  CALL.REL.NOINC `($__internal_23_$__cuda_sm70_shflsync_idx_p) ;  /* 0x00000b0000007944 */ /* 0x01cfea0003c00000 */
[----:B------:R-:W-:Y:S01]  /*1fbc0*/  MOV R2, R10 ;  /* 0x0000000a00027202 */ /* 0x000fe20000000f00 */
[----:B------:R-:W-:Y:S05]  /*1fbd0*/  BRA `(.L_x_1597) ;  /* 0xffffd1f000007947 */ /* 0x000fea000383ffff */
.L_x_1528:
        /* <DEDUP_REMOVED lines=13> */
.L_x_1529:
[----:B------:R-:W-:Y:S01]  /*1fcb0*/  IMAD.MOV.U32 R11, RZ, RZ, R6 ;  /* 0x000000ffff0b7224 */ /* 0x000fe200078e0006 */
[----:B------:R-:W-:Y:S01]  /*1fcc0*/  MOV R10, 0x4 ;  /* 0x00000004000a7802 */ /* 0x000fe20000000f00 */
[----:B--2---:R-:W-:Y:S01]  /*1fcd0*/  IMAD.MOV.U32 R3, RZ, RZ, 0x181f ;  /* 0x0000181fff037424 */ /* 0x004fe200078e00ff */
[----:B------:R-:W-:Y:S02]  /*1fce0*/  MOV R2, 0x1fd00 ;  /* 0x0001fd0000027802 */ /* 0x000fe40000000f00 */
[----:B-1-34-:R-:W-:Y:S05]  /*1fcf0*/  CALL.REL.NOINC `($__internal_23_$__cuda_sm70_shflsync_idx_p) ;  /* 0x000009c000007944 */ /* 0x01afea0003c00000 */
[----:B------:R-:W-:Y:S01]  /*1fd00*/  MOV R8, R10 ;  /* 0x0000000a00087202 */ /* 0x000fe20000000f00 */
[----:B------:R-:W-:Y:S05]  /*1fd10*/  BRA `(.L_x_1599) ;  /* 0xffffd1a000007947 */ /* 0x000fea000383ffff */
.L_x_1530:
[----:B------:R-:W-:Y:S01]  /*1fd20*/  IMAD.MOV.U32 R11, RZ, RZ, R7 ;  /* 0x000000ffff0b7224 */ /* 0x000fe200078e0007 */
[----:B------:R-:W-:Y:S01]  /*1fd30*/  MOV R10, 0x4 ;  /* 0x00000004000a7802 */ /* 0x000fe20000000f00 */
[----:B--2---:R-:W-:Y:S01]  /*1fd40*/  IMAD.MOV.U32 R3, RZ, RZ, 0x181f ;  /* 0x0000181fff037424 */ /* 0x004fe200078e00ff */
[----:B------:R-:W-:Y:S02]  /*1fd50*/  MOV R2, 0x1fd70 ;  /* 0x0001fd7000027802 */ /* 0x000fe40000000f00 */
[----:B-1-34-:R-:W-:Y:S05]  /*1fd60*/  CALL.REL.NOINC `($__internal_23_$__cuda_sm70_shflsync_idx_p) ;  /* 0x0000095000007944 */ /* 0x01afea0003c00000 */
[----:B------:R-:W-:Y:S01]  /*1fd70*/  MOV R2, R10 ;  /* 0x0000000a00027202 */ /* 0x000fe20000000f00 */
[----:B------:R-:W-:Y:S05]  /*1fd80*/  BRA `(.L_x_1600) ;  /* 0xffffd15000007947 */ /* 0x000fea000383ffff */
.L_x_1531:
[----:B------:R-:W-:Y:S01]  /*1fd90*/  IMAD.MOV.U32 R11, RZ, RZ, R6 ;  /* 0x000000ffff0b7224 */ /* 0x000fe200078e0006 */
[----:B------:R-:W-:Y:S01]  /*1fda0*/  MOV R10, 0x5 ;  /* 0x00000005000a7802 */ /* 0x000fe20000000f00 */
[----:B-1----:R-:W-:Y:S01]  /*1fdb0*/  IMAD.MOV.U32 R3, RZ, RZ, 0x181f ;  /* 0x0000181fff037424 */ /* 0x002fe200078e00ff */
[----:B------:R-:W-:-:S02]  /*1fdc0*/  MOV R2, 0x1fde0 ;  /* 0x0001fde000027802 */ /* 0x000fc40000000f00 */
[----:B--234-:R-:W-:Y:S05]  /*1fdd0*/  CALL.REL.NOINC `($__internal_23_$__cuda_sm70_shflsync_idx_p) ;  /* 0x000008e000007944 */ /* 0x01cfea0003c00000 */
        /* <DEDUP_REMOVED lines=8> */
.L_x_1532:
[----:B------:R-:W-:Y:S01]  /*1fe60*/  IMAD.MOV.U32 R11, RZ, RZ, R6 ;  /* 0x000000ffff0b7224 */ /* 0x000fe200078e0006 */
[----:B------:R-:W-:Y:S01]  /*1fe70*/  MOV R10, 0x6 ;  /* 0x00000006000a7802 */ /* 0x000fe20000000f00 */
[----:B--2---:R-:W-:Y:S01]  /*1fe80*/  IMAD.MOV.U32 R3, RZ, RZ, 0x181f ;  /* 0x0000181fff037424 */ /* 0x004fe200078e00ff */
[----:B------:R-:W-:Y:S02]  /*1fe90*/  MOV R2, 0x1feb0 ;  /* 0x0001feb000027802 */ /* 0x000fe40000000f00 */
[----:B-1--4-:R-:W-:Y:S05]  /*1fea0*/  CALL.REL.NOINC `($__internal_23_$__cuda_sm70_shflsync_idx_p) ;  /* 0x0000081000007944 */ /* 0x012fea0003c00000 */
[----:B------:R-:W-:Y:S01]  /*1feb0*/  MOV R8, R10 ;  /* 0x0000000a00087202 */ /* 0x000fe20000000f00 */
[----:B------:R-:W-:Y:S05]  /*1fec0*/  BRA `(.L_x_1602) ;  /* 0xffffd10000007947 */ /* 0x000fea000383ffff */
.L_x_1533:
[----:B------:R-:W-:Y:S01]  /*1fed0*/  IMAD.MOV.U32 R11, RZ, RZ, R7 ;  /* 0x000000ffff0b7224 */ /* 0x000fe200078e0007 */
[----:B------:R-:W-:Y:S01]  /*1fee0*/  MOV R10, 0x6 ;  /* 0x00000006000a7802 */ /* 0x000fe20000000f00 */
[----:B--2---:R-:W-:Y:S01]  /*1fef0*/  IMAD.MOV.U32 R3, RZ, RZ, 0x181f ;  /* 0x0000181fff037424 */ /* 0x004fe200078e00ff */
[----:B------:R-:W-:Y:S02]  /*1ff00*/  MOV R2, 0x1ff20 ;  /* 0x0001ff2000027802 */ /* 0x000fe40000000f00 */
[----:B-1-34-:R-:W-:Y:S05]  /*1ff10*/  CALL.REL.NOINC `($__internal_23_$__cuda_sm70_shflsync_idx_p) ;  /* 0x000007a000007944 */ /* 0x01afea0003c00000 */
[----:B------:R-:W-:Y:S01]  /*1ff20*/  MOV R2, R10 ;  /* 0x0000000a00027202 */ /* 0x000fe20000000f00 */
[----:B------:R-:W-:Y:S05]  /*1ff30*/  BRA `(.L_x_1603) ;  /* 0xffffd0b000007947 */ /* 0x000fea000383ffff */
.L_x_1534:
[----:B------:R-:W-:Y:S01]  /*1ff40*/  IMAD.MOV.U32 R11, RZ, RZ, R6 ;  /* 0x000000ffff0b7224 */ /* 0x000fe200078e0006 */
[----:B------:R-:W-:Y:S01]  /*1ff50*/  MOV R10, 0x7 ;  /* 0x00000007000a7802 */ /* 0x000fe20000000f00 */
[----:B-1----:R-:W-:Y:S01]  /*1ff60*/  IMAD.MOV.U32 R3, RZ, RZ, 0x181f ;  /* 0x0000181fff037424 */ /* 0x002fe200078e00ff */
[----:B------:R-:W-:-:S02]  /*1ff70*/  MOV R2, 0x1ff90 ;  /* 0x0001ff9000027802 */ /* 0x000fc40000000f00 */
[----:B--2-4-:R-:W-:Y:S05]  /*1ff80*/  CALL.REL.NOINC `($__internal_23_$__cuda_sm70_shflsync_idx_p) ;  /* 0x0000073000007944 */ /* 0x014fea0003c00000 */
        /* <DEDUP_REMOVED lines=8> */
.L_x_1536:
[----:B------:R-:W-:Y:S01]  /*20010*/  IMAD.MOV.U32 R11, RZ, RZ, R45 ;  /* 0x000000ffff0b7224 */ /* 0x000fe200078e002d */
[----:B------:R-:W-:Y:S01]  /*20020*/  MOV R10, RZ ;  /* 0x000000ff000a7202 */ /* 0x000fe20000000f00 */
[----:B----4-:R-:W-:Y:S01]  /*20030*/  IMAD.MOV.U32 R3, RZ, RZ, 0x1f ;  /* 0x0000001fff037424 */ /* 0x010fe200078e00ff */
[----:B------:R-:W-:Y:S02]  /*20040*/  MOV R2, 0x20060 ;  /* 0x0002006000027802 */ /* 0x000fe40000000f00 */
[----:B------:R-:W-:Y:S05]  /*20050*/  CALL.REL.NOINC `($__internal_23_$__cuda_sm70_shflsync_idx_p) ;  /* 0x0000066000007944 */ /* 0x000fea0003c00000 */
[----:B------:R-:W-:Y:S01]  /*20060*/  MOV R9, R10 ;  /* 0x0000000a00097202 */ /* 0x000fe20000000f00 */
[----:B------:R-:W-:Y:S05]  /*20070*/  BRA `(.L_x_1605) ;  /* 0xffffd14000007947 */ /* 0x000fea000383ffff */
.L_x_1537:
[----:B------:R-:W-:Y:S01]  /*20080*/  IMAD.MOV.U32 R11, RZ, RZ, R45 ;  /* 0x000000ffff0b7224 */ /* 0x000fe200078e002d */
[----:B------:R-:W-:Y:S01]  /*20090*/  MOV R10, 0x1 ;  /* 0x00000001000a7802 */ /* 0x000fe20000000f00 */
[----:B----4-:R-:W-:Y:S01]  /*200a0*/  IMAD.MOV.U32 R3, RZ, RZ, 0x1f ;  /* 0x0000001fff037424 */ /* 0x010fe200078e00ff */
[----:B------:R-:W-:Y:S02]  /*200b0*/  MOV R2, 0x200d0 ;  /* 0x000200d000027802 */ /* 0x000fe40000000f00 */
[----:B-12---:R-:W-:Y:S05]  /*200c0*/  CALL.REL.NOINC `($__internal_23_$__cuda_sm70_shflsync_idx_p) ;  /* 0x000005f000007944 */ /* 0x006fea0003c00000 */
[----:B------:R-:W-:Y:S01]  /*200d0*/  MOV R8, R10 ;  /* 0x0000000a00087202 */ /* 0x000fe20000000f00 */
[----:B------:R-:W-:Y:S05]  /*200e0*/  BRA `(.L_x_1606) ;  /* 0xffffd0f000007947 */ /* 0x000fea000383ffff */
.L_x_1538:
[----:B------:R-:W-:Y:S02]  /*200f0*/  MOV R2, 0x1 ;  /* 0x0000000100027802 */ /* 0x000fe40000000f00 */
[----:B------:R-:W-:-:S02]  /*20100*/  MOV R3, 0x20120 ;  /* 0x0002012000037802 */ /* 0x000fc40000000f00 */
[----:B-123--:R-:W-:Y:S05]  /*20110*/  CALL.REL.NOINC `($__internal_24_$__cuda_sm70_shflsync_up_p) ;  /* 0x000005f000007944 */ /* 0x00efea0003c00000 */
[----:B------:R-:W-:Y:S05]  /*20120*/  BRA `(.L_x_1607) ;  /* 0xffffd1e000007947 */ /* 0x000fea000383ffff */
.L_x_1539:
[----:B------:R-:W-:Y:S02]  /*20130*/  MOV R2, 0x2 ;  /* 0x0000000200027802 */ /* 0x000fe40000000f00 */
[----:B------:R-:W-:-:S02]  /*20140*/  MOV R3, 0x20160 ;  /* 0x0002016000037802 */ /* 0x000fc40000000f00 */
[----:B-12---:R-:W-:Y:S05]  /*20150*/  CALL.REL.NOINC `($__internal_24_$__cuda_sm70_shflsync_up_p) ;  /* 0x000005b000007944 */ /* 0x006fea0003c00000 */
        /* <DEDUP_REMOVED lines=24> */
.L_x_1543:
[----:B------:R-:W-:Y:S02]  /*202e0*/  MOV R2, 0x1 ;  /* 0x0000000100027802 */ /* 0x000fe40000000f00 */
[----:B------:R-:W-:Y:S02]  /*202f0*/  MOV R3, 0x20310 ;  /* 0x0002031000037802 */ /* 0x000fe40000000f00 */
[----:B------:R-:W-:Y:S05]  /*20300*/  CALL.REL.NOINC `($__internal_24_$__cuda_sm70_shflsync_up_p) ;  /* 0x0000040000007944 */ /* 0x000fea0003c00000 */
[----:B------:R-:W-:Y:S01]  /*20310*/  MOV R2, R4 ;  /* 0x0000000400027202 */ /* 0x000fe20000000f00 */
[----:B------:R-:W-:Y:S05]  /*20320*/  BRA `(.L_x_1609) ;  /* 0xffffd24000007947 */ /* 0x000fea000383ffff */
.L_x_1544:
        /* <DEDUP_REMOVED lines=27> */
.L_x_1546:
[----:B------:R-:W-:Y:S02]  /*204e0*/  SEL R0, RZ, 0x1, P0 ;  /* 0x00000001ff007807 */ /* 0x000fe40000000000 */
[----:B------:R-:W-:Y:S02]  /*204f0*/  MOV R2, 0x20510 ;  /* 0x0002051000027802 */ /* 0x000fe40000000f00 */
[----:B---3--:R-:W-:Y:S05]  /*20500*/  CALL.REL.NOINC `($__internal_25_$__cuda_sm70_votesync_ballot) ;  /* 0x0000027000007944 */ /* 0x008fea0003c00000 */
[----:B------:R-:W-:Y:S01]  /*20510*/  MOV R5, R0 ;  /* 0x0000000000057202 */ /* 0x000fe20000000f00 */
[----:B------:R-:W-:Y:S05]  /*20520*/  BRA `(.L_x_1611) ;  /* 0xffffd1d000007947 */ /* 0x000fea000383ffff */
.L_x_1547:
[----:B------:R-:W-:Y:S01]  /*20530*/  IMAD.MOV.U32 R11, RZ, RZ, R6 ;  /* 0x000000ffff0b7224 */ /* 0x000fe200078e0006 */
[----:B------:R-:W-:Y:S01]  /*20540*/  MOV R10, R0 ;  /* 0x00000000000a7202 */ /* 0x000fe20000000f00 */
[----:B------:R-:W-:Y:S01]  /*20550*/  IMAD.MOV.U32 R3, RZ, RZ, 0x1f ;  /* 0x0000001fff037424 */ /* 0x000fe200078e00ff */
[----:B-1----:R-:W-:Y:S02]  /*20560*/  MOV R2, 0x20580 ;  /* 0x0002058000027802 */ /* 0x002fe40000000f00 */
[----:B---3--:R-:W-:Y:S05]  /*20570*/  CALL.REL.NOINC `($__internal_23_$__cuda_sm70_shflsync_idx_p) ;  /* 0x0000014000007944 */ /* 0x008fea0003c00000 */
[----:B------:R-:W-:Y:S01]  /*20580*/  IMAD.MOV.U32 R12, RZ, RZ, R10 ;  /* 0x000000ffff0c7224 */ /* 0x000fe200078e000a */
[----:B------:R-:W-:Y:S01]  /*20590*/  MOV R10, R0 ;  /* 0x00000000000a7202 */ /* 0x000fe20000000f00 */
[----:B------:R-:W-:Y:S01]  /*205a0*/  IMAD.MOV.U32 R11, RZ, RZ, R7 ;  /* 0x000000ffff0b7224 */ /* 0x000fe200078e0007 */
[----:B------:R-:W-:-:S02]  /*205b0*/  MOV R3, 0x1f ;  /* 0x0000001f00037802 */ /* 0x000fc40000000f00 */
[----:B------:R-:W-:Y:S02]  /*205c0*/  MOV R2, 0x205e0 ;  /* 0x000205e000027802 */ /* 0x000fe40000000f00 */
[----:B------:R-:W-:Y:S05]  /*205d0*/  CALL.REL.NOINC `($__internal_23_$__cuda_sm70_shflsync_idx_p) ;  /* 0x000000e000007944 */ /* 0x000fea0003c00000 */
[----:B------:R-:W-:Y:S01]  /*205e0*/  MOV R7, R10 ;  /* 0x0000000a00077202 */ /* 0x000fe20000000f00 */
[----:B------:R-:W-:Y:S05]  /*205f0*/  BRA `(.L_x_1612) ;  /* 0xffffd17000007947 */ /* 0x000fea000383ffff */
.L_x_1550:
[----:B------:R-:W-:Y:S01]  /*20600*/  IMAD.MOV.U32 R11, RZ, RZ, R4 ;  /* 0x000000ffff0b7224 */ /* 0x000fe200078e0004 */
[----:B------:R-:W-:Y:S01]  /*20610*/  MOV R10, R0 ;  /* 0x00000000000a7202 */ /* 0x000fe20000000f00 */
[----:B------:R-:W-:Y:S01]  /*20620*/  IMAD.MOV.U32 R3, RZ, RZ, 0x1f ;  /* 0x0000001fff037424 */ /* 0x000fe200078e00ff */
[----:B-1----:R-:W-:Y:S02]  /*20630*/  MOV R2, 0x20650 ;  /* 0x0002065000027802 */ /* 0x002fe40000000f00 */
[----:B---34-:R-:W-:Y:S05]  /*20640*/  CALL.REL.NOINC `($__internal_23_$__cuda_sm70_shflsync_idx_p) ;  /* 0x0000007000007944 */ /* 0x018fea0003c00000 */
[----:B------:R-:W-:Y:S01]  /*20650*/  MOV R13, R10 ;  /* 0x0000000a000d7202 */ /* 0x000fe20000000f00 */
[----:B------:R-:W-:Y:S05]  /*20660*/  BRA `(.L_x_1549) ;  /* 0xffffd16000007947 */ /* 0x000fea000383ffff */
        .weak           $__internal_22_$__cuda_sm70_shflsync_bfly_p
        .type           $__internal_22_$__cuda_sm70_shflsync_bfly_p,@function
        .size           $__internal_22_$__cuda_sm70_shflsync_bfly_p,($__internal_23_$__cuda_sm70_shflsync_idx_p - $__internal_22_$__cuda_sm70_shflsync_bfly_p)
$__internal_22_$__cuda_sm70_shflsync_bfly_p:
[----:B------:R-:W-:Y:S01]  /*20670*/  MOV R8, R3 ;  /* 0x0000000300087202 */ /* 0x000fe20000000f00 */
[----:B------:R-:W-:Y:S04]  /*20680*/  WARPSYNC R10 ;  /* 0x0000000a00007348 */ /* 0x000fe80003800000 */
[----:B------:R-:W-:Y:S01]  /*20690*/  MOV R9, 0x0 ;  /* 0x0000000000097802 */ /* 0x000fe20000000f00 */
[----:B------:R1:W2:Y:S03]  /*206a0*/  SHFL.BFLY PT, R0, R0, R7, R11 ;  /* 0x0c00000700007389 */ /* 0x0002a600000e000b */
[----:B------:R-:W-:Y:S05]  /*206b0*/  RET.REL.NODEC R8 `(_ZN7cutlass13device_kernelIN5flash19enable_sm80_to_sm89INS1_16FlashAttnFwdSm80INS1_25CollectiveMainloopFwdSm80ILi4ELi1ELb0EN4cute5tupleIJNS5_1CILi128EEENS7_ILi80EEENS7_ILi64EEEEEELi64ENS_6half_tEfNS_4arch4Sm80ELb1ELb0ELb1ELb1ELb0ELb1ELb1ELb1EEENS1_21CollectiveEpilogueFwdINS6_IJS8_SA_S9_EEENS6_IJNS7_ILi1EEESI_SI_EEESC_SE_Li128ELb1ELb1ELb1ELb0EEENS1_36VarlenDynamicPersistentTileSchedulerILi128ELi80ELi128ELi128ELb1ELb1ELb0ELb1ELb1ELb1EEEEEEEEEvNT_6ParamsE) ;  /* 0xfffdf94008007950 */ /* 0x000fea0003c3ffff */
        .weak           $__internal_23_$__cuda_sm70_shflsync_idx_p
        .type           $__internal_23_$__cuda_sm70_shflsync_idx_p,@function
        .size           $__internal_23_$__cuda_sm70_shflsync_idx_p,($__internal_24_$__cuda_sm70_shflsync_up_p - $__internal_23_$__cuda_sm70_shflsync_idx_p)
$__internal_23_$__cuda_sm70_shflsync_idx_p:
[----:B------:R-:W-:-:S04]  /*206c0*/  MOV R44, 0xffffffff ;  /* 0xffffffff002c7802 */ /* 0x000fc80000000f00 */
[----:B------:R-:W-:Y:S04]  /*206d0*/  WARPSYNC R44 ;  /* 0x0000002c00007348 */ /* 0x000fe80003800000 */
[----:B------:R1:W2:Y:S02]  /*206e0*/  SHFL.IDX PT, R10, R11, R10, R3 ;  /* 0x0000000a0b0a7389 */ /* 0x0002a400000e0003 */
[----:B-1----:R-:W-:-:S04]  /*206f0*/  MOV R3, 0x0 ;  /* 0x0000000000037802 */ /* 0x002fc80000000f00 */
[----:B--2---:R-:W-:Y:S05]  /*20700*/  RET.REL.NODEC R2 `(_ZN7cutlass13device_kernelIN5flash19enable_sm80_to_sm89INS1_16FlashAttnFwdSm80INS1_25CollectiveMainloopFwdSm80ILi4ELi1ELb0EN4cute5tupleIJNS5_1CILi128EEENS7_ILi80EEENS7_ILi64EEEEEELi64ENS_6half_tEfNS_4arch4Sm80ELb1ELb0ELb1ELb1ELb0ELb1ELb1ELb1EEENS1_21CollectiveEpilogueFwdINS6_IJS8_SA_S9_EEENS6_IJNS7_ILi1EEESI_SI_EEESC_SE_Li128ELb1ELb1ELb1ELb0EEENS1_36VarlenDynamicPersistentTileSchedulerILi128ELi80ELi128ELi128ELb1ELb1ELb0ELb1ELb1ELb1EEEEEEEEEvNT_6ParamsE) ;  /* 0xfffdf8f002007950 */ /* 0x004fea0003c3ffff */
        .weak           $__internal_24_$__cuda_sm70_shflsync_up_p
        .type           $__internal_24_$__cuda_sm70_shflsync_up_p,@function
        .size           $__internal_24_$__cuda_sm70_shflsync_up_p,($__internal_25_$__cuda_sm70_votesync_ballot - $__internal_24_$__cuda_sm70_shflsync_up_p)
$__internal_24_$__cuda_sm70_shflsync_up_p:
[----:B------:R-:W-:Y:S02]  /*20710*/  IMAD.MOV.U32 R4, RZ, RZ, RZ ;  /* 0x000000ffff047224 */ /* 0x000fe400078e00ff */
[----:B------:R-:W-:-:S04]  /*20720*/  IMAD.MOV.U32 R10, RZ, RZ, -0x1 ;  /* 0xffffffffff0a7424 */ /* 0x000fc800078e00ff */
[----:B------:R-:W-:Y:S04]  /*20730*/  WARPSYNC R10 ;  /* 0x0000000a00007348 */ /* 0x000fe80003800000 */
[----:B------:R1:W2:Y:S02]  /*20740*/  SHFL.UP PT, R4, R0, R2, R4 ;  /* 0x0400000200047389 */ /* 0x0002a400000e0004 */
[----:B-1----:R-:W-:Y:S02]  /*20750*/  MOV R2, R3 ;  /* 0x0000000300027202 */ /* 0x002fe40000000f00 */
[----:B------:R-:W-:-:S04]  /*20760*/  MOV R3, 0x0 ;  /* 0x0000000000037802 */ /* 0x000fc80000000f00 */
[----:B--2---:R-:W-:Y:S05]  /*20770*/  RET.REL.NODEC R2 `(_ZN7cutlass13device_kernelIN5flash19enable_sm80_to_sm89INS1_16FlashAttnFwdSm80INS1_25CollectiveMainloopFwdSm80ILi4ELi1ELb0EN4cute5tupleIJNS5_1CILi128EEENS7_ILi80EEENS7_ILi64EEEEEELi64ENS_6half_tEfNS_4arch4Sm80ELb1ELb0ELb1ELb1ELb0ELb1ELb1ELb1EEENS1_21CollectiveEpilogueFwdINS6_IJS8_SA_S9_EEENS6_IJNS7_ILi1EEESI_SI_EEESC_SE_Li128ELb1ELb1ELb1ELb0EEENS1_36VarlenDynamicPersistentTileSchedulerILi128ELi80ELi128ELi128ELb1ELb1ELb0ELb1ELb1ELb1EEEEEEEEEvNT_6ParamsE) ;  /* 0xfffdf88002007950 */ /* 0x004fea0003c3ffff */
        .weak           $__internal_25_$__cuda_sm70_votesync_ballot
        .type           $__internal_25_$__cuda_sm70_votesync_ballot,@function
        .size           $__internal_25_$__cuda_sm70_votesync_ballot,(.L_x_1644 - $__internal_25_$__cuda_sm70_votesync_ballot)
$__internal_25_$__cuda_sm70_votesync_ballot:
[----:B------:R-:W-:Y:S01]  /*20780*/  ISETP.NE.U32.AND P0, PT, R0, 0x1, PT ;  /* 0x000000010000780c */ /* 0x000fe20003f05070 */
[----:B------:R-:W-:-:S04]  /*20790*/  IMAD.MOV.U32 R3, RZ, RZ, -0x1 ;  /* 0xffffffffff037424 */ /* 0x000fc800078e00ff */
[----:B------:R-:W-:Y:S08]  /*207a0*/  WARPSYNC R3 ;  /* 0x0000000300007348 */ /* 0x000ff00003800000 */
[----:B------:R-:W-:-:S04]  /*207b0*/  VOTE.ANY R0, PT, !P0 ;  /* 0x0000000000007806 */ /* 0x000fc800040e0100 */
[----:B------:R-:W-:Y:S01]  /*207c0*/  LOP3.LUT R0, R0, R3, RZ, 0xc0, !PT ;  /* 0x0000000300007212 */ /* 0x000fe200078ec0ff */
[----:B------:R-:W-:-:S04]  /*207d0*/  IMAD.MOV.U32 R3, RZ, RZ, 0x0 ;  /* 0x00000000ff037424 */ /* 0x000fc800078e00ff */
[----:B------:R-:W-:Y:S05]  /*207e0*/  RET.REL.NODEC R2 `(_ZN7cutlass13device_kernelIN5flash19enable_sm80_to_sm89INS1_16FlashAttnFwdSm80INS1_25CollectiveMainloopFwdSm80ILi4ELi1ELb0EN4cute5tupleIJNS5_1CILi128EEENS7_ILi80EEENS7_ILi64EEEEEELi64ENS_6half_tEfNS_4arch4Sm80ELb1ELb0ELb1ELb1ELb0ELb1ELb1ELb1EEENS1_21CollectiveEpilogueFwdINS6_IJS8_SA_S9_EEENS6_IJNS7_ILi1EEESI_SI_EEESC_SE_Li128ELb1ELb1ELb1ELb0EEENS1_36VarlenDynamicPersistentTileSchedulerILi128ELi80ELi128ELi128ELb1ELb1ELb0ELb1ELb1ELb1EEEEEEEEEvNT_6ParamsE) ;  /* 0xfffdf81002007950 */ /* 0x000fea0003c3ffff */
.L_x_1613:
        /* <DEDUP_REMOVED lines=9> */
.L_x_1644:


//--------------------- .nv.shared._ZN7cutlass13device_kernelIN5flash19enable_sm80_to_sm89INS1_16FlashAttnFwdSm80INS1_25CollectiveMainloopFwdSm80ILi4ELi1ELb0EN4cute5tupleIJNS5_1CILi128EEENS7_ILi112EEENS7_ILi64EEEEEELi64ENS_6half_tEfNS_4arch4Sm80ELb0ELb0ELb1ELb0ELb0ELb0ELb1ELb1EEENS1_21CollectiveEpilogueFwdINS6_IJS8_SA_S9_EEENS6_IJNS7_ILi1EEESI_SI_EEESC_SE_Li128ELb0ELb1ELb1ELb0EEENS1_19SingleTileSchedulerILb0ELb1ELb1ELi128EEEEEEEEEvNT_6ParamsE --------------------------
	.section	.nv.shared._ZN7cutlass13device_kernelIN5flash19enable_sm80_to_sm89INS1_16FlashAttnFwdSm80INS1_25CollectiveMainloopFwdSm80ILi4ELi1ELb0EN4cute5tupleIJNS5_1CILi128EEENS7_ILi112EEENS7_ILi64EEEEEELi64ENS_6half_tEfNS_4arch4Sm80ELb0ELb0ELb1ELb0ELb0ELb0ELb1ELb1EEENS1_21CollectiveEpilogueFwdINS6_IJS8_SA_S9_EEENS6_IJNS7_ILi1EEESI_SI_EEESC_SE_Li128ELb0ELb1ELb1ELb0EEENS1_19SingleTileSchedulerILb0ELb1ELb1ELi128EEEEEEEEEvNT_6ParamsE,"aw",@nobits
	.sectionflags	@""
	.align	16


//--------------------- .nv.global                --------------------------
	.section	.nv.global,"aw",@nobits
.nv.global:
	.type		_ZN79_INTERNAL_a8661eb0_43_flash_fwd_hdim64_fp16_split_softcap_sm80_cu_ea41c527_45604cute1_E,@object
	.size		_ZN79_INTERNAL_a8661eb0_43_flash_fwd_hdim64_fp16_split_softcap_sm80_cu_ea41c527_45604cute1_E,(_ZN79_INTERNAL_a8661eb0_43_flash_fwd_hdim64_fp16_split_softcap_sm80_cu_ea41c527_45604cuda3std3__45__cpo6cbeginE - _ZN79_INTERNAL_a8661eb0_43_flash_fwd_hdim64_fp16_split_softcap_sm80_cu_ea41c527_45604cute1_E)
_ZN79_INTERNAL_a8661eb0_43_flash_fwd_hdim64_fp16_split_softcap_sm80_cu_ea41c527_45604cute1_E:
	.zero		1
	.type		_ZN79_INTERNAL_a8661eb0_43_flash_fwd_hdim64_fp16_split_softcap_sm80_cu_ea41c527_45604cuda3std3__45__cpo6cbeginE,@object
	.size		_ZN79_INTERNAL_a8661eb0_43_flash_fwd_hdim64_fp16_split_softcap_sm80_cu_ea41c527_45604cuda3std3__45__cpo6cbeginE,(_ZN79_INTERNAL_a8661eb0_43_flash_fwd_hdim64_fp16_split_softcap_sm80_cu_ea41c527_45604cuda3std3__48in_placeE - _ZN79_INTERNAL_a8661eb0_43_flash_fwd_hdim64_fp16_split_softcap_sm80_cu_ea41c527_45604cuda3std3__45__cpo6cbeginE)
_ZN79_INTERNAL_a8661eb0_43_flash_fwd_hdim64_fp16_split_softcap_sm80_cu_ea41c527_45604cuda3std3__45__cpo6cbeginE:
	.zero		1
	.type		_ZN79_INTERNAL_a8661eb0_43_flash_fwd_hdim64_fp16_split_softcap_sm80_cu_ea41c527_45604cuda3std3__48in_placeE,@object
	.size		_ZN79_INTERNAL_a8661eb0_43_flash_fwd_hdim64_fp16_split_softcap_sm80_cu_ea41c527_45604cuda3std3__48in_placeE,(_ZN79_INTERNAL_a8661eb0_43_flash_fwd_hdim64_fp16_split_softcap_sm80_cu_ea41c527_45604cuda3std6ranges3__45__cpo9iter_moveE - _ZN79_INTERNAL_a8661eb0_43_flash_fwd_hdim64_fp16_split_softcap_sm80_cu_ea41c527_45604cuda3std3__48in_placeE)
_ZN79_INTERNAL_a8661eb0_43_flash_fwd_hdim64_fp16_split_softcap_sm80_cu_ea41c527_45604cuda3std3__48in_placeE:
	.zero		1
	.type		_ZN79_INTERNAL_a8661eb0_43_flash_fwd_hdim64_fp16_split_softcap_sm80_cu_ea41c527_45604cuda3std6ranges3__45__cpo9iter_moveE,@object
	.size		_ZN79_INTERNAL_a8661eb0_43_flash_fwd_hdim64_fp16_split_softcap_sm80_cu_ea41c527_45604cuda3std6ranges3__45__cpo9iter_moveE,(_ZN79_INTERNAL_a8661eb0_43_flash_fwd_hdim64_fp16_split_softcap_sm80_cu_ea41c527_45604cuda3std3__45__cpo5beginE - _ZN79_INTERNAL_a8661eb0_43_flash_fwd_hdim64_fp16_split_softcap_sm80_cu_ea41c527_45604cuda3std6ranges3__45__cpo9iter_moveE)
_ZN79_INTERNAL_a8661eb0_43_flash_fwd_hdim64_fp16_split_softcap_sm80_cu_ea41c527_45604cuda3std6ranges3__45__cpo9iter_moveE:
	.zero		1
	.type		_ZN79_INTERNAL_a8661eb0_43_flash_fwd_hdim64_fp16_split_softcap_sm80_cu_ea41c527_45604cuda3std3__45__cpo5beginE,@object
	.size		_ZN79_INTERNAL_a8661eb0_43_flash_fwd_hdim64_fp16_split_softcap_sm80_cu_ea41c527_45604cuda3std3__45__cpo5beginE,(_ZN79_INTERNAL_a8661eb0_43_flash_fwd_hdim64_fp16_split_softcap_sm80_cu_ea41c527_45604cuda3std3__481_GLOBAL__N__a8661eb0_43_flash_fwd_hdim64_fp16_split_softcap_sm80_cu_ea41c527_45606ignoreE - _ZN79_INTERNAL_a8661eb0_43_flash_fwd_hdim64_fp16_split_softcap_sm80_cu_ea41c527_45604cuda3std3__45__cpo5beginE)
_ZN79_INTERNAL_a8661eb0_43_flash_fwd_hdim64_fp16_split_softcap_sm80_cu_ea41c527_45604cuda3std3__45__cpo5beginE:
	.zero		1
	.type		_ZN79_INTERNAL_a8661eb0_43_flash_fwd_hdim64_fp16_split_softcap_sm80_cu_ea41c527_45604cuda3std3__481_GLOBAL__N__a8661eb0_43_flash_fwd_hdim64_fp16_split_softcap_sm80_cu_ea41c527_45606ignoreE,@object
	.size		_ZN79_INTERNAL_a8661eb0_43_flash_fwd_hdim64_fp16_split_softcap_sm80_cu_ea41c527_45604cuda3std3__481_GLOBAL__N__a8661eb0_43_flash_fwd_hdim64_fp16_split_softcap_sm80_cu_ea41c527_45606ignoreE,(_ZN79_INTERNAL_a8661eb0_43_flash_fwd_hdim64_fp16_split_softcap_sm80_cu_ea41c527_45604cute7productE - _ZN79_INTERNAL_a8661eb0_43_flash_fwd_hdim64_fp16_split_softcap_sm80_cu_ea41c527_45604cuda3std3__481_GLOBAL__N__a8661eb0_43_flash_fwd_hdim64_fp16_split_softcap_sm80_cu_ea41c527_45606ignoreE)
_ZN79_INTERNAL_a8661eb0_43_flash_fwd_hdim64_fp16_split_softcap_sm80_cu_ea41c527_45604cuda3std3__481_GLOBAL__N__a8661eb0_43_flash_fwd_hdim64_fp16_split_softcap_sm80_cu_ea41c527_45606ignoreE:
	.zero		1
	.type		_ZN79_INTERNAL_a8661eb0_43_flash_fwd_hdim64_fp16_split_softcap_sm80_cu_ea41c527_45604cute7productE,@object
	.size		_ZN79_INTERNAL_a8661eb0_43_flash_fwd_hdim64_fp16_split_softcap_sm80_cu_ea41c527_45604cute7productE,(_ZN79_INTERNAL_a8661eb0_43_flash_fwd_hdim64_fp16_split_softcap_sm80_cu_ea41c527_45604cuda3std3__45__cpo3endE - _ZN79_INTERNAL_a8661eb0_43_flash_fwd_hdim64_fp16_split_softcap_sm80_cu_ea41c527_45604cute7productE)
_ZN79_INTERNAL_a8661eb0_43_flash_fwd_hdim64_fp16_split_softcap_sm80_cu_ea41c527_45604cute7productE:
	.zero		1
	.type		_ZN79_INTERNAL_a8661eb0_43_flash_fwd_hdim64_fp16_split_softcap_sm80_cu_ea41c527_45604cuda3std3__45__cpo3endE,@object
	.size		_ZN79_INTERNAL_a8661eb0_43_flash_fwd_hdim64_fp16_split_softcap_sm80_cu_ea41c527_45604cuda3std3__45__cpo3endE,(_ZN79_INTERNAL_a8661eb0_43_flash_fwd_hdim64_fp16_split_softcap_sm80_cu_ea41c527_45604cuda3std3__419piecewise_constructE - _ZN79_INTERNAL_a8661eb0_43_flash_fwd_hdim64_fp16_split_softcap_sm80_cu_ea41c527_45604cuda3std3__45__cpo3endE)
_ZN79_INTERNAL_a8661eb0_43_flash_fwd_hdim64_fp16_split_softcap_sm80_cu_ea41c527_45604cuda3std3__45__cpo3endE:
	.zero		1
	.type		_ZN79_INTERNAL_a8661eb0_43_flash_fwd_hdim64_fp16_split_softcap_sm80_cu_ea41c527_45604cuda3std3__419piecewise_constructE,@object
	.size		_ZN79_INTERNAL_a8661eb0_43_flash_fwd_hdim64_fp16_split_softcap_sm80_cu_ea41c527_45604cuda3std3__419piecewise_constructE,(_ZN79_INTERNAL_a8661eb0_43_flash_fwd_hdim64_fp16_split_softcap_sm80_cu_ea41c527_45604cuda3std3__45__cpo4cendE - _ZN79_INTERNAL_a8661eb0_43_flash_fwd_hdim64_fp16_split_softcap_sm80_cu_ea41c527_45604cuda3std3__419piecewise_constructE)
_ZN79_INTERNAL_a8661eb0_43_flash_fwd_hdim64_fp16_split_softcap_sm80_cu_ea41c527_45604cuda3std3__419piecewise_constructE:
	.zero		1
	.type		_ZN79_INTERNAL_a8661eb0_43_flash_fwd_hdim64_fp16_split_softcap_sm80_cu_ea41c527_45604cuda3std3__45__cpo4cendE,@object
	.size		_ZN79_INTERNAL_a8661eb0_43_flash_fwd_hdim64_fp16_split_softcap_sm80_cu_ea41c527_45604cuda3std3__45__cpo4cendE,(_ZN79_INTERNAL_a8661eb0_43_flash_fwd_hdim64_fp16_split_softcap_sm80_cu_ea41c527_45604cuda3std6ranges3__45__cpo4swapE - _ZN79_INTERNAL_a8661eb0_43_flash_fwd_hdim64_fp16_split_softcap_sm80_cu_ea41c527_45604cuda3std3__45__cpo4cendE)
_ZN79_INTERNAL_a8661eb0_43_flash_fwd_hdim64_fp16_split_softcap_sm80_cu_ea41c527_45604cuda3std3__45__cpo4cendE:
	.zero		1
	.type		_ZN79_INTERNAL_a8661eb0_43_flash_fwd_hdim64_fp16_split_softcap_sm80_cu_ea41c527_45604cuda3std6ranges3__45__cpo4swapE,@object
	.size		_ZN79_INTERNAL_a8661eb0_43_flash_fwd_hdim64_fp16_split_softcap_sm80_cu_ea41c527_45604cuda3std6ranges3__45__cpo4swapE,(.L_7 - _ZN79_INTERNAL_a8661eb0_43_flash_fwd_hdim64_fp16_split_softcap_sm80_cu_ea41c527_45604cuda3std6ranges3__45__cpo4swapE)
_ZN79_INTERNAL_a8661eb0_43_flash_fwd_hdim64_fp16_split_softcap_sm80_cu_ea41c527_45604cuda3std6ranges3__45__cpo4swapE:
	.zero		1
.L_7:


//--------------------- .nv.shared._ZN7cutlass13device_kernelIN5flash19enable_sm80_to_sm89INS1_16FlashAttnFwdSm80INS1_25CollectiveMainloopFwdSm80ILi4ELi1ELb0EN4cute5tupleIJNS5_1CILi128EEENS7_ILi80EEENS7_ILi64EEEEEELi64ENS_6half_tEfNS_4arch4Sm80ELb0ELb0ELb1ELb1ELb0ELb0ELb1ELb1EEENS1_21CollectiveEpilogueFwdINS6_IJS8_SA_S9_EEENS6_IJNS7_ILi1EEESI_SI_EEESC_SE_Li128ELb1ELb1ELb1ELb0EEENS1_36VarlenDynamicPersistentTileSchedulerILi128ELi80ELi128ELi128ELb1ELb1ELb0ELb0ELb1ELb1EEEEEEEEEvNT_6ParamsE --------------------------
	.section	.nv.shared._ZN7cutlass13device_kernelIN5flash19enable_sm80_to_sm89INS1_16FlashAttnFwdSm80INS1_25CollectiveMainloopFwdSm80ILi4ELi1ELb0EN4cute5tupleIJNS5_1CILi128EEENS7_ILi80EEENS7_ILi64EEEEEELi64ENS_6half_tEfNS_4arch4Sm80ELb0ELb0ELb1ELb1ELb0ELb0ELb1ELb1EEENS1_21CollectiveEpilogueFwdINS6_IJS8_SA_S9_EEENS6_IJNS7_ILi1EEESI_SI_EEESC_SE_Li128ELb1ELb1ELb1ELb0EEENS1_36VarlenDynamicPersistentTileSchedulerILi128ELi80ELi128ELi128ELb1ELb1ELb0ELb0ELb1ELb1EEEEEEEEEvNT_6ParamsE,"aw",@nobits
	.sectionflags	@""
	.align	16


//--------------------- .nv.shared._ZN7cutlass13device_kernelIN5flash19enable_sm80_to_sm89INS1_16FlashAttnFwdSm80INS1_25CollectiveMainloopFwdSm80ILi4ELi1ELb0EN4cute5tupleIJNS5_1CILi128EEENS7_ILi80EEENS7_ILi64EEEEEELi64ENS_6half_tEfNS_4arch4Sm80ELb0ELb0ELb1ELb1ELb0ELb1ELb1ELb1EEENS1_21CollectiveEpilogueFwdINS6_IJS8_SA_S9_EEENS6_IJNS7_ILi1EEESI_SI_EEESC_SE_Li128ELb1ELb1ELb1ELb0EEENS1_36VarlenDynamicPersistentTileSchedulerILi128ELi80ELi128ELi128ELb1ELb1ELb0ELb0ELb1ELb1EEEEEEEEEvNT_6ParamsE --------------------------
	.section	.nv.shared._ZN7cutlass13device_kernelIN5flash19enable_sm80_to_sm89INS1_16FlashAttnFwdSm80INS1_25CollectiveMainloopFwdSm80ILi4ELi1ELb0EN4cute5tupleIJNS5_1CILi128EEENS7_ILi80EEENS7_ILi64EEEEEELi64ENS_6half_tEfNS_4arch4Sm80ELb0ELb0ELb1ELb1ELb0ELb1ELb1ELb1EEENS1_21CollectiveEpilogueFwdINS6_IJS8_SA_S9_EEENS6_IJNS7_ILi1EEESI_SI_EEESC_SE_Li128ELb1ELb1ELb1ELb0EEENS1_36VarlenDynamicPersistentTileSchedulerILi128ELi80ELi128ELi128ELb1ELb1ELb0ELb0ELb1ELb1EEEEEEEEEvNT_6ParamsE,"aw",@nobits
	.sectionflags	@""
	.align	16


//--------------------- .nv.shared._ZN7cutlass13device_kernelIN5flash19enable_sm80_to_sm89INS1_16FlashAttnFwdSm80INS1_25CollectiveMainloopFwdSm80ILi4ELi1ELb0EN4cute5tupleIJNS5_1CILi128EEENS7_ILi96EEENS7_ILi64EEEEEELi64ENS_6half_tEfNS_4arch4Sm80ELb0ELb1ELb1ELb0ELb0ELb0ELb1ELb1EEENS1_21CollectiveEpilogueFwdINS6_IJS8_SA_S9_EEENS6_IJNS7_ILi1EEESI_SI_EEESC_SE_Li128ELb0ELb1ELb1ELb0EEENS1_19SingleTileSchedulerILb0ELb1ELb1ELi128EEEEEEEEEvNT_6ParamsE --------------------------
	.section	.nv.shared._ZN7cutlass13device_kernelIN5flash19enable_sm80_to_sm89INS1_16FlashAttnFwdSm80INS1_25CollectiveMainloopFwdSm80ILi4ELi1ELb0EN4cute5tupleIJNS5_1CILi128EEENS7_ILi96EEENS7_ILi64EEEEEELi64ENS_6half_tEfNS_4arch4Sm80ELb0ELb1ELb1ELb0ELb0ELb0ELb1ELb1EEENS1_21CollectiveEpilogueFwdINS6_IJS8_SA_S9_EEENS6_IJNS7_ILi1EEESI_SI_EEESC_SE_Li128ELb0ELb1ELb1ELb0EEENS1_19SingleTileSchedulerILb0ELb1ELb1ELi128EEEEEEEEEvNT_6ParamsE,"aw",@nobits
	.sectionflags	@""
	.align	16


//--------------------- .nv.shared._ZN7cutlass13device_kernelIN5flash19enable_sm80_to_sm89INS1_16FlashAttnFwdSm80INS1_25CollectiveMainloopFwdSm80ILi4ELi1ELb0EN4cute5tupleIJNS5_1CILi128EEENS7_ILi80EEENS7_ILi64EEEEEELi64ENS_6half_tEfNS_4arch4Sm80ELb0ELb1ELb1ELb1ELb0ELb0ELb1ELb1EEENS1_21CollectiveEpilogueFwdINS6_IJS8_SA_S9_EEENS6_IJNS7_ILi1EEESI_SI_EEESC_SE_Li128ELb1ELb1ELb1ELb0EEENS1_36VarlenDynamicPersistentTileSchedulerILi128ELi80ELi128ELi128ELb1ELb1ELb0ELb1ELb0ELb1EEEEEEEEEvNT_6ParamsE --------------------------
	.section	.nv.shared._ZN7cutlass13device_kernelIN5flash19enable_sm80_to_sm89INS1_16FlashAttnFwdSm80INS1_25CollectiveMainloopFwdSm80ILi4ELi1ELb0EN4cute5tupleIJNS5_1CILi128EEENS7_ILi80EEENS7_ILi64EEEEEELi64ENS_6half_tEfNS_4arch4Sm80ELb0ELb1ELb1ELb1ELb0ELb0ELb1ELb1EEENS1_21CollectiveEpilogueFwdINS6_IJS8_SA_S9_EEENS6_IJNS7_ILi1EEESI_SI_EEESC_SE_Li128ELb1ELb1ELb1ELb0EEENS1_36VarlenDynamicPersistentTileSchedulerILi128ELi80ELi128ELi128ELb1ELb1ELb0ELb1ELb0ELb1EEEEEEEEEvNT_6ParamsE,"aw",@nobits
	.sectionflags	@""
	.align	16


//--------------------- .nv.shared._ZN7cutlass13device_kernelIN5flash19enable_sm80_to_sm89INS1_16FlashAttnFwdSm80INS1_25CollectiveMainloopFwdSm80ILi4ELi1ELb0EN4cute5tupleIJNS5_1CILi128EEENS7_ILi80EEENS7_ILi64EEEEEELi64ENS_6half_tEfNS_4arch4Sm80ELb0ELb1ELb1ELb1ELb0ELb1ELb1ELb1EEENS1_21CollectiveEpilogueFwdINS6_IJS8_SA_S9_EEENS6_IJNS7_ILi1EEESI_SI_EEESC_SE_Li128ELb1ELb1ELb1ELb0EEENS1_36VarlenDynamicPersistentTileSchedulerILi128ELi80ELi128ELi128ELb1ELb1ELb0ELb1ELb0ELb1EEEEEEEEEvNT_6ParamsE --------------------------
	.section	.nv.shared._ZN7cutlass13device_kernelIN5flash19enable_sm80_to_sm89INS1_16FlashAttnFwdSm80INS1_25CollectiveMainloopFwdSm80ILi4ELi1ELb0EN4cute5tupleIJNS5_1CILi128EEENS7_ILi80EEENS7_ILi64EEEEEELi64ENS_6half_tEfNS_4arch4Sm80ELb0ELb1ELb1ELb1ELb0ELb1ELb1ELb1EEENS1_21CollectiveEpilogueFwdINS6_IJS8_SA_S9_EEENS6_IJNS7_ILi1EEESI_SI_EEESC_SE_Li128ELb1ELb1ELb1ELb0EEENS1_36VarlenDynamicPersistentTileSchedulerILi128ELi80ELi128ELi128ELb1ELb1ELb0ELb1ELb0ELb1EEEEEEEEEvNT_6ParamsE,"aw",@nobits
	.sectionflags	@""
	.align	16


//--------------------- .nv.shared._ZN7cutlass13device_kernelIN5flash19enable_sm80_to_sm89INS1_16FlashAttnFwdSm80INS1_25CollectiveMainloopFwdSm80ILi4ELi1ELb0EN4cute5tupleIJNS5_1CILi128EEENS7_ILi112EEENS7_ILi64EEEEEELi64ENS_6half_tEfNS_4arch4Sm80ELb1ELb0ELb1ELb0ELb0ELb0ELb1ELb1EEENS1_21CollectiveEpilogueFwdINS6_IJS8_SA_S9_EEENS6_IJNS7_ILi1EEESI_SI_EEESC_SE_Li128ELb0ELb1ELb1ELb0EEENS1_30DynamicPersistentTileSchedulerILi128ELi128ELb1ELb1ELb0EEEEEEEEEvNT_6ParamsE --------------------------
	.section	.nv.shared._ZN7cutlass13device_kernelIN5flash19enable_sm80_to_sm89INS1_16FlashAttnFwdSm80INS1_25CollectiveMainloopFwdSm80ILi4ELi1ELb0EN4cute5tupleIJNS5_1CILi128EEENS7_ILi112EEENS7_ILi64EEEEEELi64ENS_6half_tEfNS_4arch4Sm80ELb1ELb0ELb1ELb0ELb0ELb0ELb1ELb1EEENS1_21CollectiveEpilogueFwdINS6_IJS8_SA_S9_EEENS6_IJNS7_ILi1EEESI_SI_EEESC_SE_Li128ELb0ELb1ELb1ELb0EEENS1_30DynamicPersistentTileSchedulerILi128ELi128ELb1ELb1ELb0EEEEEEEEEvNT_6ParamsE,"aw",@nobits
	.sectionflags	@""
	.align	16


//--------------------- .nv.shared._ZN7cutlass13device_kernelIN5flash19enable_sm80_to_sm89INS1_16FlashAttnFwdSm80INS1_25CollectiveMainloopFwdSm80ILi4ELi1ELb0EN4cute5tupleIJNS5_1CILi128EEENS7_ILi80EEENS7_ILi64EEEEEELi64ENS_6half_tEfNS_4arch4Sm80ELb1ELb0ELb1ELb1ELb0ELb0ELb1ELb1EEENS1_21CollectiveEpilogueFwdINS6_IJS8_SA_S9_EEENS6_IJNS7_ILi1EEESI_SI_EEESC_SE_Li128ELb1ELb1ELb1ELb0EEENS1_36VarlenDynamicPersistentTileSchedulerILi128ELi80ELi128ELi128ELb1ELb1ELb0ELb1ELb1ELb1EEEEEEEEEvNT_6ParamsE --------------------------
	.section	.nv.shared._ZN7cutlass13device_kernelIN5flash19enable_sm80_to_sm89INS1_16FlashAttnFwdSm80INS1_25CollectiveMainloopFwdSm80ILi4ELi1ELb0EN4cute5tupleIJNS5_1CILi128EEENS7_ILi80EEENS7_ILi64EEEEEELi64ENS_6half_tEfNS_4arch4Sm80ELb1ELb0ELb1ELb1ELb0ELb0ELb1ELb1EEENS1_21CollectiveEpilogueFwdINS6_IJS8_SA_S9_EEENS6_IJNS7_ILi1EEESI_SI_EEESC_SE_Li128ELb1ELb1ELb1ELb0EEENS1_36VarlenDynamicPersistentTileSchedulerILi128ELi80ELi128ELi128ELb1ELb1ELb0ELb1ELb1ELb1EEEEEEEEEvNT_6ParamsE,"aw",@nobits
	.sectionflags	@""
	.align	16


//--------------------- .nv.shared._ZN7cutlass13device_kernelIN5flash19enable_sm80_to_sm89INS1_16FlashAttnFwdSm80INS1_25CollectiveMainloopFwdSm80ILi4ELi1ELb0EN4cute5tupleIJNS5_1CILi128EEENS7_ILi80EEENS7_ILi64EEEEEELi64ENS_6half_tEfNS_4arch4Sm80ELb1ELb0ELb1ELb1ELb0ELb1ELb1ELb1EEENS1_21CollectiveEpilogueFwdINS6_IJS8_SA_S9_EEENS6_IJNS7_ILi1EEESI_SI_EEESC_SE_Li128ELb1ELb1ELb1ELb0EEENS1_36VarlenDynamicPersistentTileSchedulerILi128ELi80ELi128ELi128ELb1ELb1ELb0ELb1ELb1ELb1EEEEEEEEEvNT_6ParamsE --------------------------
	.section	.nv.shared._ZN7cutlass13device_kernelIN5flash19enable_sm80_to_sm89INS1_16FlashAttnFwdSm80INS1_25CollectiveMainloopFwdSm80ILi4ELi1ELb0EN4cute5tupleIJNS5_1CILi128EEENS7_ILi80EEENS7_ILi64EEEEEELi64ENS_6half_tEfNS_4arch4Sm80ELb1ELb0ELb1ELb1ELb0ELb1ELb1ELb1EEENS1_21CollectiveEpilogueFwdINS6_IJS8_SA_S9_EEENS6_IJNS7_ILi1EEESI_SI_EEESC_SE_Li128ELb1ELb1ELb1ELb0EEENS1_36VarlenDynamicPersistentTileSchedulerILi128ELi80ELi128ELi128ELb1ELb1ELb0ELb1ELb1ELb1EEEEEEEEEvNT_6ParamsE,"aw",@nobits
	.sectionflags	@""
	.align	16
